	.target	sm_90a

	.elftype	@"ET_EXEC"


//--------------------- .note.nv.tkinfo           --------------------------
	.section	.note.nv.tkinfo,"",@"SHT_NOTE"
	.sectionflags	@"SHF_NOTE_NV_TKINFO"
	.tkinfo
        /*0018*/ 	.word	0x00000002
        /*0030*/ 	.string	""
        /*0030*/ 	.string	"ptxas"
        /*0030*/ 	.string	"Cuda compilation tools, release 13.0, V13.0.88"
        /*0030*/ 	.string	"Build cuda_13.0.r13.0/compiler.36424714_0"
        /*0030*/ 	.string	"-v  -suppress-debug-info  -lineinfo  -arch sm_90a "



//--------------------- .note.nv.cuinfo           --------------------------
	.section	.note.nv.cuinfo,"",@"SHT_NOTE"
	.sectionflags	@"SHF_NOTE_NV_CUINFO"
        /*0018*/ 	.short	0x0002
        /*001a*/ 	.short	0x005a
        /*001c*/ 	.short	0x0082
	.zero		2


//--------------------- .nv.info                  --------------------------
	.section	.nv.info,"",@"SHT_CUDA_INFO"
	.align	4


	//----- nvinfo : EIATTR_REGCOUNT
	.align		4
        /*0000*/ 	.byte	0x04, 0x2f
        /*0002*/ 	.short	(.L_1 - .L_0)
	.align		4
.L_0:
        /*0004*/ 	.word	index@(matmul_kernel)
        /*0008*/ 	.word	0x00000020


	//----- nvinfo : EIATTR_FRAME_SIZE
	.align		4
.L_1:
        /*000c*/ 	.byte	0x04, 0x11
        /*000e*/ 	.short	(.L_3 - .L_2)
	.align		4
.L_2:
        /*0010*/ 	.word	index@(matmul_kernel)
        /*0014*/ 	.word	0x0000e568


	//----- nvinfo : EIATTR_MIN_STACK_SIZE
	.align		4
.L_3:
        /*0018*/ 	.byte	0x04, 0x12
        /*001a*/ 	.short	(.L_5 - .L_4)
	.align		4
.L_4:
        /*001c*/ 	.word	index@(matmul_kernel)
        /*0020*/ 	.word	0x0000e568
.L_5:


//--------------------- .nv.compat                --------------------------
	.section	.nv.compat,"",@"SHT_CUDA_COMPAT_INFO"
	.align	4
        /*0000*/ 	.byte	0x02, 0x09, 0x01, 0x00, 0x02, 0x02, 0x02, 0x00, 0x02, 0x05, 0x05, 0x00, 0x03, 0x07, 0x01, 0x01
        /*0010*/ 	.byte	0x02, 0x03, 0x00, 0x00, 0x02, 0x06, 0x01, 0x00, 0x04, 0x0b, 0x08, 0x00, 0x00, 0x00, 0x00, 0x00
        /*0020*/ 	.byte	0x00, 0x00, 0x00, 0x00


//--------------------- .nv.info.matmul_kernel    --------------------------
	.section	.nv.info.matmul_kernel,"",@"SHT_CUDA_INFO"
	.sectionflags	@""
	.align	4


	//----- nvinfo : EIATTR_CUDA_API_VERSION
	.align		4
        /*0000*/ 	.byte	0x04, 0x37
        /*0002*/ 	.short	(.L_7 - .L_6)
.L_6:
        /*0004*/ 	.word	0x00000082


	//----- nvinfo : EIATTR_KPARAM_INFO
	.align		4
.L_7:
        /*0008*/ 	.byte	0x04, 0x17
        /*000a*/ 	.short	(.L_9 - .L_8)
.L_8:
        /*000c*/ 	.word	0x00000000
        /*0010*/ 	.short	0x000d
        /*0012*/ 	.short	0x0048
        /*0014*/ 	.byte	0x00, 0xf4, 0x21, 0x00


	//----- nvinfo : EIATTR_KPARAM_INFO
	.align		4
.L_9:
        /*0018*/ 	.byte	0x04, 0x17
        /*001a*/ 	.short	(.L_11 - .L_10)
.L_10:
        /*001c*/ 	.word	0x00000000
        /*0020*/ 	.short	0x000c
        /*0022*/ 	.short	0x0040
        /*0024*/ 	.byte	0x00, 0xf4, 0x21, 0x00


	//----- nvinfo : EIATTR_KPARAM_INFO
	.align		4
.L_11:
        /*0028*/ 	.byte	0x04, 0x17
        /*002a*/ 	.short	(.L_13 - .L_12)
.L_12:
        /*002c*/ 	.word	0x00000000
        /*0030*/ 	.short	0x000b
        /*0032*/ 	.short	0x0038
        /*0034*/ 	.byte	0x00, 0xf0, 0x11, 0x00


	//----- nvinfo : EIATTR_KPARAM_INFO
	.align		4
.L_13:
        /*0038*/ 	.byte	0x04, 0x17
        /*003a*/ 	.short	(.L_15 - .L_14)
.L_14:
        /*003c*/ 	.word	0x00000000
        /*0040*/ 	.short	0x000a
        /*0042*/ 	.short	0x0034
        /*0044*/ 	.byte	0x00, 0xf0, 0x11, 0x00


	//----- nvinfo : EIATTR_KPARAM_INFO
	.align		4
.L_15:
        /*0048*/ 	.byte	0x04, 0x17
        /*004a*/ 	.short	(.L_17 - .L_16)
.L_16:
        /*004c*/ 	.word	0x00000000
        /*0050*/ 	.short	0x0009
        /*0052*/ 	.short	0x0030
        /*0054*/ 	.byte	0x00, 0xf0, 0x11, 0x00


	//----- nvinfo : EIATTR_KPARAM_INFO
	.align		4
.L_17:
        /*0058*/ 	.byte	0x04, 0x17
        /*005a*/ 	.short	(.L_19 - .L_18)
.L_18:
        /*005c*/ 	.word	0x00000000
        /*0060*/ 	.short	0x0008
        /*0062*/ 	.short	0x002c
        /*0064*/ 	.byte	0x00, 0xf0, 0x11, 0x00


	//----- nvinfo : EIATTR_KPARAM_INFO
	.align		4
.L_19:
        /*0068*/ 	.byte	0x04, 0x17
        /*006a*/ 	.short	(.L_21 - .L_20)
.L_20:
        /*006c*/ 	.word	0x00000000
        /*0070*/ 	.short	0x0007
        /*0072*/ 	.short	0x0028
        /*0074*/ 	.byte	0x00, 0xf0, 0x11, 0x00


	//----- nvinfo : EIATTR_KPARAM_INFO
	.align		4
.L_21:
        /*0078*/ 	.byte	0x04, 0x17
        /*007a*/ 	.short	(.L_23 - .L_22)
.L_22:
        /*007c*/ 	.word	0x00000000
        /*0080*/ 	.short	0x0006
        /*0082*/ 	.short	0x0024
        /*0084*/ 	.byte	0x00, 0xf0, 0x11, 0x00


	//----- nvinfo : EIATTR_KPARAM_INFO
	.align		4
.L_23:
        /*0088*/ 	.byte	0x04, 0x17
        /*008a*/ 	.short	(.L_25 - .L_24)
.L_24:
        /*008c*/ 	.word	0x00000000
        /*0090*/ 	.short	0x0005
        /*0092*/ 	.short	0x0020
        /*0094*/ 	.byte	0x00, 0xf0, 0x11, 0x00


	//----- nvinfo : EIATTR_KPARAM_INFO
	.align		4
.L_25:
        /*0098*/ 	.byte	0x04, 0x17
        /*009a*/ 	.short	(.L_27 - .L_26)
.L_26:
        /*009c*/ 	.word	0x00000000
        /*00a0*/ 	.short	0x0004
        /*00a2*/ 	.short	0x001c
        /*00a4*/ 	.byte	0x00, 0xf0, 0x11, 0x00


	//----- nvinfo : EIATTR_KPARAM_INFO
	.align		4
.L_27:
        /*00a8*/ 	.byte	0x04, 0x17
        /*00aa*/ 	.short	(.L_29 - .L_28)
.L_28:
        /*00ac*/ 	.word	0x00000000
        /*00b0*/ 	.short	0x0003
        /*00b2*/ 	.short	0x0018
        /*00b4*/ 	.byte	0x00, 0xf0, 0x11, 0x00


	//----- nvinfo : EIATTR_KPARAM_INFO
	.align		4
.L_29:
        /*00b8*/ 	.byte	0x04, 0x17
        /*00ba*/ 	.short	(.L_31 - .L_30)
.L_30:
        /*00bc*/ 	.word	0x00000000
        /*00c0*/ 	.short	0x0002
        /*00c2*/ 	.short	0x0010
        /*00c4*/ 	.byte	0x00, 0xf4, 0x21, 0x00


	//----- nvinfo : EIATTR_KPARAM_INFO
	.align		4
.L_31:
        /*00c8*/ 	.byte	0x04, 0x17
        /*00ca*/ 	.short	(.L_33 - .L_32)
.L_32:
        /*00cc*/ 	.word	0x00000000
        /*00d0*/ 	.short	0x0001
        /*00d2*/ 	.short	0x0008
        /*00d4*/ 	.byte	0x00, 0xf4, 0x21, 0x00


	//----- nvinfo : EIATTR_KPARAM_INFO
	.align		4
.L_33:
        /*00d8*/ 	.byte	0x04, 0x17
        /*00da*/ 	.short	(.L_35 - .L_34)
.L_34:
        /*00dc*/ 	.word	0x00000000
        /*00e0*/ 	.short	0x0000
        /*00e2*/ 	.short	0x0000
        /*00e4*/ 	.byte	0x00, 0xf4, 0x21, 0x00


	//----- nvinfo : EIATTR_SPARSE_MMA_MASK
	.align		4
.L_35:
        /*00e8*/ 	.byte	0x03, 0x50
        /*00ea*/ 	.short	0x0000


	//----- nvinfo : EIATTR_MAXREG_COUNT
	.align		4
        /*00ec*/ 	.byte	0x03, 0x1b
        /*00ee*/ 	.short	0x00ff


	//----- nvinfo : EIATTR_NUM_BARRIERS
	.align		4
        /*00f0*/ 	.byte	0x02, 0x4c
        /*00f2*/ 	.byte	0x01
	.zero		1


	//----- nvinfo : EIATTR_ANNOTATIONS
	.align		4
        /*00f4*/ 	.byte	0x04, 0x55
        /*00f6*/ 	.short	(.L_37 - .L_36)


	//   ....[0]....
.L_36:
        /*00f8*/ 	.word	0x00000001
        /*00fc*/ 	.byte	0x10, 0x05, 0x00, 0x00, 0x01, 0x00, 0x00, 0x00, 0x40, 0x05, 0x00, 0x00, 0x01, 0x00, 0x00, 0x00
        /* <DEDUP_REMOVED lines=402> */
        /*1a2c*/ 	.byte	0x00, 0x48, 0x00, 0x00, 0x01, 0x00, 0x00, 0x00, 0x10, 0x48, 0x00, 0x00


	//----- nvinfo : EIATTR_MERCURY_ISA_VERSION
	.align		4
.L_37:
        /*1a38*/ 	.byte	0x03, 0x5f
        /*1a3a*/ 	.short	0x0101


	//----- nvinfo : EIATTR_EXIT_INSTR_OFFSETS
	.align		4
        /*1a3c*/ 	.byte	0x04, 0x1c
        /*1a3e*/ 	.short	(.L_39 - .L_38)


	//   ....[0]....
.L_38:
        /*1a40*/ 	.word	0x00198fa0


	//   ....[1]....
        /*1a44*/ 	.word	0x00198fc0


	//----- nvinfo : EIATTR_REQNTID
	.align		4
.L_39:
        /*1a48*/ 	.byte	0x04, 0x10
        /*1a4a*/ 	.short	(.L_41 - .L_40)
.L_40:
        /*1a4c*/ 	.word	0x00000040
        /*1a50*/ 	.word	0x00000001
        /*1a54*/ 	.word	0x00000001


	//----- nvinfo : EIATTR_CBANK_PARAM_SIZE
	.align		4
.L_41:
        /*1a58*/ 	.byte	0x03, 0x19
        /*1a5a*/ 	.short	0x0050


	//----- nvinfo : EIATTR_PARAM_CBANK
	.align		4
        /*1a5c*/ 	.byte	0x04, 0x0a
        /*1a5e*/ 	.short	(.L_43 - .L_42)
	.align		4
.L_42:
        /*1a60*/ 	.word	index@(.nv.constant0.matmul_kernel)
        /*1a64*/ 	.short	0x0210
        /*1a66*/ 	.short	0x0050


	//----- nvinfo : EIATTR_SW_WAR
	.align		4
.L_43:
        /*1a68*/ 	.byte	0x04, 0x36
        /*1a6a*/ 	.short	(.L_45 - .L_44)
.L_44:
        /*1a6c*/ 	.word	0x00000008
.L_45:


//--------------------- .nv.callgraph             --------------------------
	.section	.nv.callgraph,"",@"SHT_CUDA_CALLGRAPH"
	.align	4
	.sectionentsize	8
	.align		4
        /*0000*/ 	.word	0x00000000
	.align		4
        /*0004*/ 	.word	0xffffffff
	.align		4
        /*0008*/ 	.word	0x00000000
	.align		4
        /*000c*/ 	.word	0xfffffffe
	.align		4
        /*0010*/ 	.word	0x00000000
	.align		4
        /*0014*/ 	.word	0xfffffffd
	.align		4
        /*0018*/ 	.word	0x00000000
	.align		4
        /*001c*/ 	.word	0xfffffffc


//--------------------- .text.matmul_kernel       --------------------------
	.section	.text.matmul_kernel,"ax",@progbits
	.align	128
        .global         matmul_kernel
        .type           matmul_kernel,@function
        .size           matmul_kernel,(.L_x_4 - matmul_kernel)
        .other          matmul_kernel,@"STO_CUDA_ENTRY STV_DEFAULT"
matmul_kernel:
.text.matmul_kernel:
[----:B------:R-:W0:Y:S08]  /*0000*/  LDC R1, c[0x0][0x28] ;  /* 0x00000a00ff017b82 */ /* 0x000e300000000800 */
[----:B------:R-:W1:Y:S01]  /*0010*/  LDC.64 R14, c[0x0][0x228] ;  /* 0x00008a00ff0e7b82 */ /* 0x000e620000000a00 */
[----:B0-----:R-:W-:Y:S01]  /*0020*/  VIADD R1, R1, 0xffff1a98 ;  /* 0xffff1a9801017836 */ /* 0x001fe20000000000 */
[----:B------:R-:W-:Y:S01]  /*0030*/  UMOV UR4, 0x400 ;  /* 0x0000040000047882 */ /* 0x000fe20000000000 */
[----:B------:R-:W-:-:S05]  /*0040*/  ULDC.64 UR6, c[0x0][0x208] ;  /* 0x0000820000067ab9 */ /* 0x000fca0000000a00 */
[----:B------:R-:W0:Y:S01]  /*0050*/  S2UR UR5, SR_CgaCtaId ;  /* 0x00000000000579c3 */ /* 0x000e220000008800 */
[----:B-1----:R-:W-:-:S05]  /*0060*/  VIADD R0, R15, 0xff ;  /* 0x000000ff0f007836 */ /* 0x002fca0000000000 */
[----:B------:R-:W-:Y:S01]  /*0070*/  SHF.R.S32.HI R3, RZ, 0x1f, R0 ;  /* 0x0000001fff037819 */ /* 0x000fe20000011400 */
[----:B0-----:R-:W-:-:S03]  /*0080*/  ULEA UR4, UR5, UR4, 0x18 ;  /* 0x0000000405047291 */ /* 0x001fc6000f8ec03f */
[----:B------:R-:W-:-:S04]  /*0090*/  LEA.HI R3, R3, R0, RZ, 0x8 ;  /* 0x0000000003037211 */ /* 0x000fc800078f40ff */
[----:B------:R-:W-:Y:S02]  /*00a0*/  SHF.R.S32.HI R0, RZ, 0x8, R3 ;  /* 0x00000008ff007819 */ /* 0x000fe40000011403 */
[----:B------:R-:W0:Y:S03]  /*00b0*/  S2R R3, SR_CTAID.X ;  /* 0x0000000000037919 */ /* 0x000e260000002500 */
[----:B------:R-:W-:-:S05]  /*00c0*/  IMAD.SHL.U32 R0, R0, 0x8, RZ ;  /* 0x0000000800007824 */ /* 0x000fca00078e00ff */
[-C--:B------:R-:W-:Y:S02]  /*00d0*/  IABS R7, R0.reuse ;  /* 0x0000000000077213 */ /* 0x080fe40000000000 */
[----:B------:R-:W-:Y:S02]  /*00e0*/  IABS R10, R0 ;  /* 0x00000000000a7213 */ /* 0x000fe40000000000 */
[----:B------:R-:W1:Y:S08]  /*00f0*/  I2F.RP R2, R7 ;  /* 0x0000000700027306 */ /* 0x000e700000209400 */
[----:B-1----:R-:W1:Y:S01]  /*0100*/  MUFU.RCP R2, R2 ;  /* 0x0000000200027308 */ /* 0x002e620000001000 */
[----:B0-----:R-:W-:Y:S01]  /*0110*/  IABS R8, R3 ;  /* 0x0000000300087213 */ /* 0x001fe20000000000 */
[----:B-1----:R-:W-:-:S02]  /*0120*/  VIADD R4, R2, 0xffffffe ;  /* 0x0ffffffe02047836 */ /* 0x002fc40000000000 */
[----:B------:R-:W-:-:S04]  /*0130*/  IMAD.MOV R2, RZ, RZ, -R10 ;  /* 0x000000ffff027224 */ /* 0x000fc800078e0a0a */
[----:B------:R0:W1:Y:S01]  /*0140*/  F2I.FTZ.U32.TRUNC.NTZ R5, R4 ;  /* 0x0000000400057305 */ /* 0x000062000021f000 */
[----:B------:R-:W2:Y:S01]  /*0150*/  S2R R10, SR_TID.X ;  /* 0x00000000000a7919 */ /* 0x000ea20000002100 */
[----:B0-----:R-:W-:Y:S02]  /*0160*/  IMAD.MOV.U32 R4, RZ, RZ, RZ ;  /* 0x000000ffff047224 */ /* 0x001fe400078e00ff */
[----:B-1----:R-:W-:-:S04]  /*0170*/  IMAD.MOV R6, RZ, RZ, -R5 ;  /* 0x000000ffff067224 */ /* 0x002fc800078e0a05 */
[----:B------:R-:W-:Y:S02]  /*0180*/  IMAD R9, R6, R7, RZ ;  /* 0x0000000706097224 */ /* 0x000fe400078e02ff */
[----:B------:R-:W-:Y:S02]  /*0190*/  IMAD.MOV.U32 R6, RZ, RZ, R8 ;  /* 0x000000ffff067224 */ /* 0x000fe400078e0008 */
[----:B------:R-:W-:-:S06]  /*01a0*/  IMAD.HI.U32 R5, R5, R9, R4 ;  /* 0x0000000905057227 */ /* 0x000fcc00078e0004 */
[----:B------:R-:W-:-:S04]  /*01b0*/  IMAD.HI.U32 R5, R5, R6, RZ ;  /* 0x0000000605057227 */ /* 0x000fc800078e00ff */
[----:B------:R-:W-:Y:S01]  /*01c0*/  IMAD R2, R5, R2, R6 ;  /* 0x0000000205027224 */ /* 0x000fe200078e0206 */
[----:B--2---:R-:W-:-:S04]  /*01d0*/  LOP3.LUT R21, R10, 0x3f, RZ, 0xc0, !PT ;  /* 0x0000003f0a157812 */ /* 0x004fc800078ec0ff */
[----:B------:R-:W-:-:S13]  /*01e0*/  ISETP.GT.U32.AND P1, PT, R7, R2, PT ;  /* 0x000000020700720c */ /* 0x000fda0003f24070 */
[----:B------:R-:W-:Y:S02]  /*01f0*/  @!P1 IMAD.IADD R2, R2, 0x1, -R7 ;  /* 0x0000000102029824 */ /* 0x000fe400078e0a07 */
[----:B------:R-:W-:Y:S01]  /*0200*/  @!P1 VIADD R5, R5, 0x1 ;  /* 0x0000000105059836 */ /* 0x000fe20000000000 */
[----:B------:R-:W-:Y:S02]  /*0210*/  ISETP.NE.AND P1, PT, R0, RZ, PT ;  /* 0x000000ff0000720c */ /* 0x000fe40003f25270 */
[----:B------:R-:W-:Y:S02]  /*0220*/  ISETP.GE.U32.AND P0, PT, R2, R7, PT ;  /* 0x000000070200720c */ /* 0x000fe40003f06070 */
[----:B------:R-:W-:-:S04]  /*0230*/  LOP3.LUT R2, R3, R0, RZ, 0x3c, !PT ;  /* 0x0000000003027212 */ /* 0x000fc800078e3cff */
[----:B------:R-:W-:Y:S01]  /*0240*/  ISETP.GE.AND P2, PT, R2, RZ, PT ;  /* 0x000000ff0200720c */ /* 0x000fe20003f46270 */
[----:B------:R-:W-:-:S06]  /*0250*/  VIADD R2, R14, 0x1ff ;  /* 0x000001ff0e027836 */ /* 0x000fcc0000000000 */
[----:B------:R-:W-:-:S04]  /*0260*/  @P0 VIADD R5, R5, 0x1 ;  /* 0x0000000105050836 */ /* 0x000fc80000000000 */
[----:B------:R-:W-:Y:S01]  /*0270*/  IMAD.MOV.U32 R4, RZ, RZ, R5 ;  /* 0x000000ffff047224 */ /* 0x000fe200078e0005 */
[----:B------:R-:W-:-:S03]  /*0280*/  SHF.R.S32.HI R5, RZ, 0x1f, R2 ;  /* 0x0000001fff057819 */ /* 0x000fc60000011402 */
[----:B------:R-:W-:Y:S01]  /*0290*/  @!P2 IMAD.MOV R4, RZ, RZ, -R4 ;  /* 0x000000ffff04a224 */ /* 0x000fe200078e0a04 */
[----:B------:R-:W-:Y:S02]  /*02a0*/  @!P1 LOP3.LUT R4, RZ, R0, RZ, 0x33, !PT ;  /* 0x00000000ff049212 */ /* 0x000fe400078e33ff */
[----:B------:R-:W-:-:S03]  /*02b0*/  LEA.HI R5, R5, R2, RZ, 0x9 ;  /* 0x0000000205057211 */ /* 0x000fc600078f48ff */
[----:B------:R-:W-:Y:S02]  /*02c0*/  IMAD.SHL.U32 R2, R4, 0x8, RZ ;  /* 0x0000000804027824 */ /* 0x000fe400078e00ff */
[----:B------:R-:W-:-:S03]  /*02d0*/  IMAD.MOV R4, RZ, RZ, -R4 ;  /* 0x000000ffff047224 */ /* 0x000fc600078e0a04 */
[----:B------:R-:W-:Y:S01]  /*02e0*/  LEA.HI.SX32 R5, R5, -R2, 0x17 ;  /* 0x8000000205057211 */ /* 0x000fe200078fbaff */
[----:B------:R-:W-:Y:S02]  /*02f0*/  IMAD R13, R0, R4, R3 ;  /* 0x00000004000d7224 */ /* 0x000fe400078e0203 */
[----:B------:R-:W-:Y:S01]  /*0300*/  IMAD.MOV.U32 R4, RZ, RZ, RZ ;  /* 0x000000ffff047224 */ /* 0x000fe200078e00ff */
[----:B------:R-:W-:Y:S02]  /*0310*/  VIMNMX R6, R5, 0x8, PT ;  /* 0x0000000805067848 */ /* 0x000fe40003fe0100 */
[----:B------:R-:W-:Y:S02]  /*0320*/  IABS R11, R13 ;  /* 0x0000000d000b7213 */ /* 0x000fe40000000000 */
[----:B------:R-:W-:-:S04]  /*0330*/  IABS R9, R6 ;  /* 0x0000000600097213 */ /* 0x000fc80000000000 */
[----:B------:R-:W0:Y:S08]  /*0340*/  I2F.RP R7, R9 ;  /* 0x0000000900077306 */ /* 0x000e300000209400 */
[----:B0-----:R-:W0:Y:S02]  /*0350*/  MUFU.RCP R7, R7 ;  /* 0x0000000700077308 */ /* 0x001e240000001000 */
[----:B0-----:R-:W-:-:S06]  /*0360*/  VIADD R5, R7, 0xffffffe ;  /* 0x0ffffffe07057836 */ /* 0x001fcc0000000000 */
[----:B------:R-:W0:Y:S02]  /*0370*/  F2I.FTZ.U32.TRUNC.NTZ R5, R5 ;  /* 0x0000000500057305 */ /* 0x000e24000021f000 */
[----:B0-----:R-:W-:-:S04]  /*0380*/  IMAD.MOV R8, RZ, RZ, -R5 ;  /* 0x000000ffff087224 */ /* 0x001fc800078e0a05 */
[----:B------:R-:W-:-:S04]  /*0390*/  IMAD.MOV.U32 R0, RZ, RZ, R8 ;  /* 0x000000ffff007224 */ /* 0x000fc800078e0008 */
[----:B------:R-:W-:Y:S01]  /*03a0*/  IMAD R3, R0, R9, RZ ;  /* 0x0000000900037224 */ /* 0x000fe200078e02ff */
[----:B------:R-:W-:-:S03]  /*03b0*/  IABS R0, R6 ;  /* 0x0000000600007213 */ /* 0x000fc60000000000 */
[----:B------:R-:W-:Y:S02]  /*03c0*/  IMAD.HI.U32 R4, R5, R3, R4 ;  /* 0x0000000305047227 */ /* 0x000fe400078e0004 */
[----:B------:R-:W0:Y:S02]  /*03d0*/  LDC R5, c[0x0][0x230] ;  /* 0x00008c00ff057b82 */ /* 0x000e240000000800 */
[----:B------:R-:W-:Y:S02]  /*03e0*/  IMAD.MOV R0, RZ, RZ, -R0 ;  /* 0x000000ffff007224 */ /* 0x000fe400078e0a00 */
[----:B------:R-:W-:-:S04]  /*03f0*/  IMAD.HI.U32 R4, R4, R11, RZ ;  /* 0x0000000b04047227 */ /* 0x000fc800078e00ff */
[----:B------:R-:W-:-:S05]  /*0400*/  IMAD R0, R4, R0, R11 ;  /* 0x0000000004007224 */ /* 0x000fca00078e020b */
[----:B------:R-:W-:Y:S01]  /*0410*/  ISETP.GT.U32.AND P1, PT, R9, R0, PT ;  /* 0x000000000900720c */ /* 0x000fe20003f24070 */
[----:B0-----:R-:W-:-:S12]  /*0420*/  VIADD R12, R5, 0x3f ;  /* 0x0000003f050c7836 */ /* 0x001fd80000000000 */
[----:B------:R-:W-:Y:S02]  /*0430*/  @!P1 IMAD.IADD R0, R0, 0x1, -R9 ;  /* 0x0000000100009824 */ /* 0x000fe400078e0a09 */
[----:B------:R-:W-:Y:S01]  /*0440*/  @!P1 VIADD R4, R4, 0x1 ;  /* 0x0000000104049836 */ /* 0x000fe20000000000 */
[----:B------:R-:W-:Y:S02]  /*0450*/  ISETP.NE.AND P1, PT, R6, RZ, PT ;  /* 0x000000ff0600720c */ /* 0x000fe40003f25270 */
[----:B------:R-:W-:Y:S02]  /*0460*/  ISETP.GE.U32.AND P0, PT, R0, R9, PT ;  /* 0x000000090000720c */ /* 0x000fe40003f06070 */
[----:B------:R-:W-:-:S04]  /*0470*/  LOP3.LUT R0, R13, R6, RZ, 0x3c, !PT ;  /* 0x000000060d007212 */ /* 0x000fc800078e3cff */
[----:B------:R-:W-:-:S07]  /*0480*/  ISETP.GE.AND P2, PT, R0, RZ, PT ;  /* 0x000000ff0000720c */ /* 0x000fce0003f46270 */
[----:B------:R-:W-:Y:S01]  /*0490*/  @P0 VIADD R4, R4, 0x1 ;  /* 0x0000000104040836 */ /* 0x000fe20000000000 */
[----:B------:R-:W-:-:S05]  /*04a0*/  ISETP.GT.AND P0, PT, R12, 0x3f, PT ;  /* 0x0000003f0c00780c */ /* 0x000fca0003f04270 */
[----:B------:R-:W-:Y:S01]  /*04b0*/  @!P2 IMAD.MOV R4, RZ, RZ, -R4 ;  /* 0x000000ffff04a224 */ /* 0x000fe200078e0a04 */
[----:B------:R-:W-:-:S05]  /*04c0*/  @!P1 LOP3.LUT R4, RZ, R6, RZ, 0x33, !PT ;  /* 0x00000006ff049212 */ /* 0x000fca00078e33ff */
[----:B------:R-:W-:Y:S02]  /*04d0*/  IMAD.MOV R3, RZ, RZ, -R4 ;  /* 0x000000ffff037224 */ /* 0x000fe400078e0a04 */
[----:B------:R-:W-:Y:S02]  /*04e0*/  IMAD.SHL.U32 R24, R4, 0x100, RZ ;  /* 0x0000010004187824 */ /* 0x000fe400078e00ff */
[----:B------:R-:W-:Y:S02]  /*04f0*/  IMAD R3, R6, R3, R13 ;  /* 0x0000000306037224 */ /* 0x000fe400078e020d */
[----:B------:R-:W-:Y:S01]  /*0500*/  VIADD R4, R24, 0x1 ;  /* 0x0000000118047836 */ /* 0x000fe20000000000 */
[----:B------:R-:W-:Y:S01]  /*0510*/  STL [R1+0x1464], R24 ;  /* 0x0014641801007387 */ /* 0x000fe20000100800 */
[----:B------:R-:W-:Y:S02]  /*0520*/  IMAD.IADD R0, R2, 0x1, R3 ;  /* 0x0000000102007824 */ /* 0x000fe400078e0203 */
[C---:B------:R-:W-:Y:S01]  /*0530*/  VIADD R2, R24.reuse, 0x2 ;  /* 0x0000000218027836 */ /* 0x040fe20000000000 */
[----:B------:R0:W-:Y:S01]  /*0540*/  STL [R1+0x5c10], R4 ;  /* 0x005c100401007387 */ /* 0x0001e20000100800 */
[----:B------:R-:W-:-:S02]  /*0550*/  VIADD R3, R24, 0x3 ;  /* 0x0000000318037836 */ /* 0x000fc40000000000 */
[C---:B------:R-:W-:Y:S01]  /*0560*/  VIADD R22, R24.reuse, 0xa ;  /* 0x0000000a18167836 */ /* 0x040fe20000000000 */
[----:B------:R1:W-:Y:S01]  /*0570*/  STL [R1+0x5c0c], R2 ;  /* 0x005c0c0201007387 */ /* 0x0003e20000100800 */
[C---:B------:R-:W-:Y:S02]  /*0580*/  VIADD R19, R24.reuse, 0xc ;  /* 0x0000000c18137836 */ /* 0x040fe40000000000 */
[C---:B------:R-:W-:Y:S01]  /*0590*/  VIADD R20, R24.reuse, 0xd ;  /* 0x0000000d18147836 */ /* 0x040fe20000000000 */
[----:B------:R2:W-:Y:S01]  /*05a0*/  STL [R1+0x5c08], R3 ;  /* 0x005c080301007387 */ /* 0x0005e20000100800 */
[C---:B------:R-:W-:Y:S02]  /*05b0*/  VIADD R18, R24.reuse, 0xe ;  /* 0x0000000e18127836 */ /* 0x040fe40000000000 */
[C---:B0-----:R-:W-:Y:S02]  /*05c0*/  VIADD R4, R24.reuse, 0x4 ;  /* 0x0000000418047836 */ /* 0x041fe40000000000 */
[----:B------:R-:W-:-:S02]  /*05d0*/  VIADD R13, R24, 0xf ;  /* 0x0000000f180d7836 */ /* 0x000fc40000000000 */
[C---:B-1----:R-:W-:Y:S01]  /*05e0*/  VIADD R2, R24.reuse, 0x5 ;  /* 0x0000000518027836 */ /* 0x042fe20000000000 */
[----:B------:R0:W-:Y:S01]  /*05f0*/  STL [R1+0x5c04], R4 ;  /* 0x005c040401007387 */ /* 0x0001e20000100800 */
[C---:B------:R-:W-:Y:S02]  /*0600*/  VIADD R12, R24.reuse, 0x10 ;  /* 0x00000010180c7836 */ /* 0x040fe40000000000 */
[C---:B--2---:R-:W-:Y:S01]  /*0610*/  VIADD R3, R24.reuse, 0x6 ;  /* 0x0000000618037836 */ /* 0x044fe20000000000 */
[----:B------:R1:W-:Y:S01]  /*0620*/  STL [R1+0x5c00], R2 ;  /* 0x005c000201007387 */ /* 0x0003e20000100800 */
[C---:B------:R-:W-:Y:S02]  /*0630*/  VIADD R16, R24.reuse, 0x11 ;  /* 0x0000001118107836 */ /* 0x040fe40000000000 */
[C---:B------:R-:W-:Y:S01]  /*0640*/  VIADD R17, R24.reuse, 0x12 ;  /* 0x0000001218117836 */ /* 0x040fe20000000000 */
[----:B------:R2:W-:Y:S01]  /*0650*/  STL [R1+0x5bfc], R3 ;  /* 0x005bfc0301007387 */ /* 0x0005e20000100800 */
[----:B------:R-:W-:-:S02]  /*0660*/  VIADD R23, R24, 0x13 ;  /* 0x0000001318177836 */ /* 0x000fc40000000000 */
[C---:B0-----:R-:W-:Y:S02]  /*0670*/  VIADD R4, R24.reuse, 0x7 ;  /* 0x0000000718047836 */ /* 0x041fe40000000000 */
[C---:B------:R-:W-:Y:S02]  /*0680*/  VIADD R25, R24.reuse, 0x14 ;  /* 0x0000001418197836 */ /* 0x040fe40000000000 */
[C---:B-1----:R-:W-:Y:S01]  /*0690*/  VIADD R2, R24.reuse, 0x8 ;  /* 0x0000000818027836 */ /* 0x042fe20000000000 */
[----:B------:R0:W-:Y:S01]  /*06a0*/  STL [R1+0x5bf8], R4 ;  /* 0x005bf80401007387 */ /* 0x0001e20000100800 */
[C---:B------:R-:W-:Y:S02]  /*06b0*/  VIADD R28, R24.reuse, 0x45 ;  /* 0x00000045181c7836 */ /* 0x040fe40000000000 */
[C---:B--2---:R-:W-:Y:S01]  /*06c0*/  VIADD R3, R24.reuse, 0x9 ;  /* 0x0000000918037836 */ /* 0x044fe20000000000 */
[----:B------:R1:W-:Y:S01]  /*06d0*/  STL [R1+0x5bf4], R2 ;  /* 0x005bf40201007387 */ /* 0x0003e20000100800 */
[----:B------:R-:W-:-:S02]  /*06e0*/  VIADD R27, R24, 0x64 ;  /* 0x00000064181b7836 */ /* 0x000fc40000000000 */
[----:B------:R-:W-:Y:S01]  /*06f0*/  VIADD R26, R24, 0x86 ;  /* 0x00000086181a7836 */ /* 0x000fe20000000000 */
[----:B------:R2:W-:Y:S01]  /*0700*/  STL [R1+0x5bf0], R3 ;  /* 0x005bf00301007387 */ /* 0x0005e20000100800 */
[----:B------:R-:W-:Y:S02]  /*0710*/  IMAD R8, R0, 0x200, R21 ;  /* 0x0000020000087824 */ /* 0x000fe400078e0215 */
[C---:B0-----:R-:W-:Y:S02]  /*0720*/  VIADD R4, R24.reuse, 0x18 ;  /* 0x0000001818047836 */ /* 0x041fe40000000000 */
[C---:B------:R-:W-:Y:S02]  /*0730*/  VIADD R0, R24.reuse, 0xf4 ;  /* 0x000000f418007836 */ /* 0x040fe40000000000 */
[----:B-1----:R-:W-:Y:S02]  /*0740*/  VIADD R2, R24, 0xb ;  /* 0x0000000b18027836 */ /* 0x002fe40000000000 */
[----:B------:R-:W-:-:S02]  /*0750*/  VIADD R6, R8, 0x40 ;  /* 0x0000004008067836 */ /* 0x000fc40000000000 */
[----:B--2---:R-:W-:Y:S01]  /*0760*/  VIADD R3, R24, 0x16 ;  /* 0x0000001618037836 */ /* 0x004fe20000000000 */
[----:B------:R0:W-:Y:S01]  /*0770*/  STL [R1+0x5be8], R2 ;  /* 0x005be80201007387 */ /* 0x0001e20000100800 */
[C---:B------:R-:W-:Y:S02]  /*0780*/  VIADD R9, R8.reuse, 0x80 ;  /* 0x0000008008097836 */ /* 0x040fe40000000000 */
[----:B------:R-:W-:Y:S01]  /*0790*/  VIADD R7, R8, 0xc0 ;  /* 0x000000c008077836 */ /* 0x000fe20000000000 */
[----:B------:R-:W-:Y:S04]  /*07a0*/  STL [R1+0x5bec], R22 ;  /* 0x005bec1601007387 */ /* 0x000fe80000100800 */
[----:B------:R-:W-:Y:S01]  /*07b0*/  STL [R1+0x5be4], R19 ;  /* 0x005be41301007387 */ /* 0x000fe20000100800 */
[----:B0-----:R-:W-:-:S03]  /*07c0*/  VIADD R2, R24, 0x15 ;  /* 0x0000001518027836 */ /* 0x001fc60000000000 */
[----:B------:R-:W-:Y:S04]  /*07d0*/  STL [R1+0x5be0], R20 ;  /* 0x005be01401007387 */ /* 0x000fe80000100800 */
[----:B------:R-:W-:Y:S04]  /*07e0*/  STL [R1+0x5bdc], R18 ;  /* 0x005bdc1201007387 */ /* 0x000fe80000100800 */
[----:B------:R-:W-:Y:S04]  /*07f0*/  STL [R1+0x5bd8], R13 ;  /* 0x005bd80d01007387 */ /* 0x000fe80000100800 */
[----:B------:R-:W-:Y:S04]  /*0800*/  STL [R1+0x5bd4], R12 ;  /* 0x005bd40c01007387 */ /* 0x000fe80000100800 */
[----:B------:R-:W-:Y:S04]  /*0810*/  STL [R1+0x5bd0], R16 ;  /* 0x005bd01001007387 */ /* 0x000fe80000100800 */
[----:B------:R-:W-:Y:S04]  /*0820*/  STL [R1+0x5bcc], R17 ;  /* 0x005bcc1101007387 */ /* 0x000fe80000100800 */
[----:B------:R-:W-:Y:S04]  /*0830*/  STL [R1+0x5bc8], R23 ;  /* 0x005bc81701007387 */ /* 0x000fe80000100800 */
[----:B------:R0:W-:Y:S04]  /*0840*/  STL [R1+0x5bc0], R2 ;  /* 0x005bc00201007387 */ /* 0x0001e80000100800 */
[----:B------:R-:W-:Y:S04]  /*0850*/  STL [R1+0x5bc4], R25 ;  /* 0x005bc41901007387 */ /* 0x000fe80000100800 */
[----:B------:R1:W-:Y:S01]  /*0860*/  STL [R1+0x5bbc], R3 ;  /* 0x005bbc0301007387 */ /* 0x0003e20000100800 */
[----:B0-----:R-:W-:-:S05]  /*0870*/  VIADD R2, R24, 0x17 ;  /* 0x0000001718027836 */ /* 0x001fca0000000000 */
[----:B------:R0:W-:Y:S01]  /*0880*/  STL [R1+0x5bb8], R2 ;  /* 0x005bb80201007387 */ /* 0x0001e20000100800 */
[----:B-1----:R-:W-:-:S03]  /*0890*/  VIADD R3, R24, 0x19 ;  /* 0x0000001918037836 */ /* 0x002fc60000000000 */
[----:B------:R1:W-:Y:S04]  /*08a0*/  STL [R1+0x5bb4], R4 ;  /* 0x005bb40401007387 */ /* 0x0003e80000100800 */
[----:B------:R2:W-:Y:S01]  /*08b0*/  STL [R1+0x5bb0], R3 ;  /* 0x005bb00301007387 */ /* 0x0005e20000100800 */
[C---:B0-----:R-:W-:Y:S02]  /*08c0*/  VIADD R2, R24.reuse, 0x1a ;  /* 0x0000001a18027836 */ /* 0x041fe40000000000 */
[----:B-1----:R-:W-:-:S03]  /*08d0*/  VIADD R4, R24, 0x1b ;  /* 0x0000001b18047836 */ /* 0x002fc60000000000 */
[----:B------:R0:W-:Y:S01]  /*08e0*/  STL [R1+0x5bac], R2 ;  /* 0x005bac0201007387 */ /* 0x0001e20000100800 */
[----:B--2---:R-:W-:-:S03]  /*08f0*/  VIADD R3, R24, 0x1c ;  /* 0x0000001c18037836 */ /* 0x004fc60000000000 */
        /* <DEDUP_REMOVED lines=85> */
[----:B------:R-:W-:Y:S01]  /*0e50*/  STL [R1+0x51a0], R28 ;  /* 0x0051a01c01007387 */ /* 0x000fe20000100800 */
[----:B0-----:R-:W-:-:S03]  /*0e60*/  VIADD R2, R24, 0x48 ;  /* 0x0000004818027836 */ /* 0x001fc60000000000 */
        /* <DEDUP_REMOVED lines=58> */
[----:B0-----:R-:W-:-:S03]  /*1210*/  VIADD R3, R24, 0x66 ;  /* 0x0000006618037836 */ /* 0x001fc60000000000 */
[----:B------:R-:W-:Y:S01]  /*1220*/  STL [R1+0x50a4], R27 ;  /* 0x0050a41b01007387 */ /* 0x000fe20000100800 */
        /* <DEDUP_REMOVED lines=276> */
[C---:B0-----:R-:W-:Y:S02]  /*2370*/  VIADD R3, R24.reuse, 0xf1 ;  /* 0x000000f118037836 */ /* 0x041fe40000000000 */
[----:B-1----:R-:W-:-:S03]  /*2380*/  VIADD R2, R24, 0xf2 ;  /* 0x000000f218027836 */ /* 0x002fc60000000000 */
[----:B------:R0:W-:Y:S04]  /*2390*/  STL [R1+0x5c80], R3 ;  /* 0x005c800301007387 */ /* 0x0001e80000100800 */
[----:B------:R1:W-:Y:S01]  /*23a0*/  STL [R1+0x5c84], R2 ;  /* 0x005c840201007387 */ /* 0x0003e20000100800 */
[C---:B0-----:R-:W-:Y:S02]  /*23b0*/  VIADD R3, R24.reuse, 0xf3 ;  /* 0x000000f318037836 */ /* 0x041fe40000000000 */
[----:B-1----:R-:W-:-:S03]  /*23c0*/  VIADD R2, R24, 0xf5 ;  /* 0x000000f518027836 */ /* 0x002fc60000000000 */
[----:B------:R0:W-:Y:S04]  /*23d0*/  STL [R1+0x5c8c], R3 ;  /* 0x005c8c0301007387 */ /* 0x0001e80000100800 */
[----:B------:R-:W-:Y:S04]  /*23e0*/  STL [R1+0x1468], R8 ;  /* 0x0014680801007387 */ /* 0x000fe80000100800 */
[----:B------:R1:W-:Y:S01]  /*23f0*/  STL [R1+0x5c90], R0 ;  /* 0x005c900001007387 */ /* 0x0003e20000100800 */
[----:B0-----:R-:W-:-:S03]  /*2400*/  VIADD R3, R24, 0xf7 ;  /* 0x000000f718037836 */ /* 0x001fc60000000000 */
[----:B------:R0:W-:Y:S01]  /*2410*/  STL [R1+0x5c14], R2 ;  /* 0x005c140201007387 */ /* 0x0001e20000100800 */
[C---:B-1----:R-:W-:Y:S02]  /*2420*/  VIADD R0, R24.reuse, 0xf6 ;  /* 0x000000f618007836 */ /* 0x042fe40000000000 */
[----:B0-----:R-:W-:-:S03]  /*2430*/  VIADD R2, R24, 0xf8 ;  /* 0x000000f818027836 */ /* 0x001fc60000000000 */
[----:B------:R0:W-:Y:S04]  /*2440*/  STL [R1+0x5c88], R0 ;  /* 0x005c880001007387 */ /* 0x0001e80000100800 */
        /* <DEDUP_REMOVED lines=14> */
[----:B0-----:R-:W-:Y:S02]  /*2530*/  VIADD R0, R24, 0xff ;  /* 0x000000ff18007836 */ /* 0x001fe40000000000 */
[----:B-1----:R-:W-:-:S03]  /*2540*/  VIADD R3, R8, 0x180 ;  /* 0x0000018008037836 */ /* 0x002fc60000000000 */
[----:B------:R0:W-:Y:S01]  /*2550*/  STL [R1+0x5cb4], R0 ;  /* 0x005cb40001007387 */ /* 0x0001e20000100800 */
[----:B--2---:R-:W-:-:S03]  /*2560*/  VIADD R2, R8, 0x140 ;  /* 0x0000014008027836 */ /* 0x004fc60000000000 */
[----:B------:R-:W-:Y:S04]  /*2570*/  STL [R1+0x2ed4], R6 ;  /* 0x002ed40601007387 */ /* 0x000fe80000100800 */
[----:B------:R-:W-:Y:S01]  /*2580*/  STL [R1+0x2ed0], R9 ;  /* 0x002ed00901007387 */ /* 0x000fe20000100800 */
[----:B0-----:R-:W-:-:S05]  /*2590*/  VIADD R0, R8, 0x100 ;  /* 0x0000010008007836 */ /* 0x001fca0000000000 */
[----:B------:R-:W-:Y:S04]  /*25a0*/  STL [R1+0x2ec8], R0 ;  /* 0x002ec80001007387 */ /* 0x000fe80000100800 */
[----:B------:R0:W-:Y:S04]  /*25b0*/  STL [R1+0x2ec4], R2 ;  /* 0x002ec40201007387 */ /* 0x0001e80000100800 */
[----:B------:R1:W-:Y:S04]  /*25c0*/  STL [R1+0x2ecc], R7 ;  /* 0x002ecc0701007387 */ /* 0x0003e80000100800 */
[----:B------:R1:W-:Y:S01]  /*25d0*/  STL [R1+0x2ec0], R3 ;  /* 0x002ec00301007387 */ /* 0x0003e20000100800 */
[----:B0-----:R-:W-:-:S05]  /*25e0*/  VIADD R2, R8, 0x1c0 ;  /* 0x000001c008027836 */ /* 0x001fca0000000000 */
[----:B------:R1:W-:Y:S01]  /*25f0*/  STL [R1+0x146c], R2 ;  /* 0x00146c0201007387 */ /* 0x0003e20000100800 */
[----:B------:R-:W-:Y:S05]  /*2600*/  @P0 BRA `(.L_x_0) ;  /* 0x00000080000c0947 */ /* 0x000fea0003800000 */
[----:B------:R-:W-:Y:S01]  /*2610*/  IMAD.SHL.U32 R0, R10, 0x8, RZ ;  /* 0x000000080a007824 */ /* 0x000fe200078e00ff */
[----:B------:R2:W-:Y:S04]  /*2620*/  STL [R1+0x8d0], RZ ;  /* 0x0008d0ff01007387 */ /* 0x0005e80000100800 */
[----:B------:R2:W-:Y:S04]  /*2630*/  STL [R1+0x5b48], R0 ;  /* 0x005b480001007387 */ /* 0x0005e80000100800 */
[----:B------:R2:W-:Y:S04]  /*2640*/  STL [R1+0x8d4], RZ ;  /* 0x0008d4ff01007387 */ /* 0x0005e80000100800 */
        /* <DEDUP_REMOVED lines=2045> */
[----:B------:R2:W-:Y:S01]  /*a620*/  STL [R1+0xac], RZ ;  /* 0x0000acff01007387 */ /* 0x0005e20000100800 */
[----:B------:R-:W-:Y:S05]  /*a630*/  BRA `(.L_x_1) ;  /* 0x00000d9000dc7947 */ /* 0x000fea0003800000 */
.L_x_0:
[----:B------:R-:W-:Y:S01]  /*a640*/  IABS R21, R14 ;  /* 0x0000000e00157213 */ /* 0x000fe20000000000 */
[----:B------:R0:W-:Y:S01]  /*a650*/  STL [R1+0x5e10], R14 ;  /* 0x005e100e01007387 */ /* 0x0001e20000100800 */
[----:B------:R-:W-:Y:S01]  /*a660*/  IABS R29, R15 ;  /* 0x0000000f001d7213 */ /* 0x000fe20000000000 */
[----:B------:R-:W-:Y:S01]  /*a670*/  ULDC UR8, c[0x0][0x23c] ;  /* 0x00008f0000087ab9 */ /* 0x000fe20000000800 */
[----:B-1----:R-:W1:Y:S01]  /*a680*/  I2F.RP R2, R21 ;  /* 0x0000001500027306 */ /* 0x002e620000209400 */
[----:B------:R-:W-:Y:S01]  /*a690*/  IABS R8, R8 ;  /* 0x0000000800087213 */ /* 0x000fe20000000000 */
[----:B------:R2:W-:Y:S01]  /*a6a0*/  STL [R1+0x5de0], R15 ;  /* 0x005de00f01007387 */ /* 0x0005e20000100800 */
[----:B------:R-:W-:Y:S01]  /*a6b0*/  IABS R6, R6 ;  /* 0x0000000600067213 */ /* 0x000fe20000000000 */
[----:B------:R-:W-:Y:S01]  /*a6c0*/  ULDC.64 UR10, c[0x0][0x218] ;  /* 0x00008600000a7ab9 */ /* 0x000fe20000000a00 */
[----:B------:R-:W-:Y:S01]  /*a6d0*/  IABS R7, R7 ;  /* 0x0000000700077213 */ /* 0x000fe20000000000 */
[----:B------:R-:W-:Y:S01]  /*a6e0*/  ULDC UR5, c[0x0][0x240] ;  /* 0x0000900000057ab9 */ /* 0x000fe20000000800 */
[----:B0-----:R-:W-:Y:S01]  /*a6f0*/  IMAD.MOV.U32 R14, RZ, RZ, R0 ;  /* 0x000000ffff0e7224 */ /* 0x001fe200078e0000 */
[----:B------:R-:W-:Y:S01]  /*a700*/  IABS R13, R13 ;  /* 0x0000000d000d7213 */ /* 0x000fe20000000000 */
[----:B------:R-:W0:Y:S01]  /*a710*/  I2F.RP R0, R29 ;  /* 0x0000001d00007306 */ /* 0x000e220000209400 */
[----:B------:R-:W-:Y:S01]  /*a720*/  ULDC UR61, c[0x0][0x234] ;  /* 0x00008d00003d7ab9 */ /* 0x000fe20000000800 */
[----:B------:R-:W-:Y:S01]  /*a730*/  ULDC.64 UR34, c[0x0][0x210] ;  /* 0x0000840000227ab9 */ /* 0x000fe20000000a00 */
[----:B--2---:R-:W2:Y:S01]  /*a740*/  LDL R15, [R1+0x5be8] ;  /* 0x005be800010f7983 */ /* 0x004ea20000100800 */
[----:B------:R-:W-:Y:S01]  /*a750*/  ULDC UR9, c[0x0][0x238] ;  /* 0x00008e0000097ab9 */ /* 0x000fe20000000800 */
[----:B------:R-:W-:Y:S01]  /*a760*/  ULDC UR12, c[0x0][0x238] ;  /* 0x00008e00000c7ab9 */ /* 0x000fe20000000800 */
[----:B------:R-:W-:Y:S01]  /*a770*/  ULDC UR13, c[0x0][0x238] ;  /* 0x00008e00000d7ab9 */ /* 0x000fe20000000800 */
[----:B------:R-:W-:Y:S01]  /*a780*/  ULDC UR14, c[0x0][0x238] ;  /* 0x00008e00000e7ab9 */ /* 0x000fe20000000800 */
[----:B-1----:R-:W1:Y:S01]  /*a790*/  MUFU.RCP R2, R2 ;  /* 0x0000000200027308 */ /* 0x002e620000001000 */
[----:B------:R-:W-:Y:S01]  /*a7a0*/  ULDC UR15, c[0x0][0x238] ;  /* 0x00008e00000f7ab9 */ /* 0x000fe20000000800 */
[----:B------:R-:W-:Y:S01]  /*a7b0*/  ULDC UR16, c[0x0][0x238] ;  /* 0x00008e0000107ab9 */ /* 0x000fe20000000800 */
[----:B------:R-:W-:Y:S01]  /*a7c0*/  ULDC UR17, c[0x0][0x238] ;  /* 0x00008e0000117ab9 */ /* 0x000fe20000000800 */
[----:B------:R-:W-:Y:S01]  /*a7d0*/  ULDC UR18, c[0x0][0x238] ;  /* 0x00008e0000127ab9 */ /* 0x000fe20000000800 */
[----:B------:R-:W-:Y:S01]  /*a7e0*/  ULDC UR19, c[0x0][0x238] ;  /* 0x00008e0000137ab9 */ /* 0x000fe20000000800 */
[----:B------:R-:W-:Y:S01]  /*a7f0*/  ULDC UR20, c[0x0][0x238] ;  /* 0x00008e0000147ab9 */ /* 0x000fe20000000800 */
[----:B------:R-:W-:Y:S01]  /*a800*/  ULDC UR21, c[0x0][0x238] ;  /* 0x00008e0000157ab9 */ /* 0x000fe20000000800 */
[----:B0-----:R-:W0:Y:S01]  /*a810*/  MUFU.RCP R0, R0 ;  /* 0x0000000000007308 */ /* 0x001e220000001000 */
[----:B------:R-:W-:Y:S01]  /*a820*/  ULDC UR22, c[0x0][0x238] ;  /* 0x00008e0000167ab9 */ /* 0x000fe20000000800 */
[----:B------:R-:W-:Y:S01]  /*a830*/  ULDC UR23, c[0x0][0x238] ;  /* 0x00008e0000177ab9 */ /* 0x000fe20000000800 */
[----:B------:R-:W-:Y:S01]  /*a840*/  ULDC UR24, c[0x0][0x238] ;  /* 0x00008e0000187ab9 */ /* 0x000fe20000000800 */
[----:B------:R-:W-:Y:S01]  /*a850*/  ULDC UR25, c[0x0][0x238] ;  /* 0x00008e0000197ab9 */ /* 0x000fe20000000800 */
[----:B------:R-:W-:Y:S01]  /*a860*/  ULDC UR26, c[0x0][0x238] ;  /* 0x00008e00001a7ab9 */ /* 0x000fe20000000800 */
[----:B------:R-:W-:Y:S01]  /*a870*/  ULDC UR27, c[0x0][0x238] ;  /* 0x00008e00001b7ab9 */ /* 0x000fe20000000800 */
[----:B------:R-:W-:Y:S01]  /*a880*/  ULDC UR28, c[0x0][0x238] ;  /* 0x00008e00001c7ab9 */ /* 0x000fe20000000800 */
[----:B------:R-:W-:Y:S01]  /*a890*/  ULDC UR29, c[0x0][0x238] ;  /* 0x00008e00001d7ab9 */ /* 0x000fe20000000800 */
[----:B-1----:R-:W-:Y:S01]  /*a8a0*/  VIADD R2, R2, 0xffffffe ;  /* 0x0ffffffe02027836 */ /* 0x002fe20000000000 */
[----:B------:R-:W-:Y:S01]  /*a8b0*/  ULDC UR30, c[0x0][0x238] ;  /* 0x00008e00001e7ab9 */ /* 0x000fe20000000800 */
[----:B------:R-:W-:Y:S01]  /*a8c0*/  ULDC UR31, c[0x0][0x238] ;  /* 0x00008e00001f7ab9 */ /* 0x000fe20000000800 */
[----:B------:R-:W-:Y:S01]  /*a8d0*/  ULDC UR32, c[0x0][0x238] ;  /* 0x00008e0000207ab9 */ /* 0x000fe20000000800 */
[----:B------:R1:W3:Y:S01]  /*a8e0*/  F2I.FTZ.U32.TRUNC.NTZ R3, R2 ;  /* 0x0000000200037305 */ /* 0x0002e2000021f000 */
[----:B------:R-:W-:Y:S01]  /*a8f0*/  ULDC UR33, c[0x0][0x238] ;  /* 0x00008e0000217ab9 */ /* 0x000fe20000000800 */
[----:B------:R-:W-:Y:S01]  /*a900*/  ULDC UR36, c[0x0][0x238] ;  /* 0x00008e0000247ab9 */ /* 0x000fe20000000800 */
[----:B------:R-:W-:Y:S01]  /*a910*/  ULDC UR37, c[0x0][0x238] ;  /* 0x00008e0000257ab9 */ /* 0x000fe20000000800 */
[----:B0-----:R-:W-:Y:S01]  /*a920*/  VIADD R0, R0, 0xffffffe ;  /* 0x0ffffffe00007836 */ /* 0x001fe20000000000 */
[----:B------:R-:W-:Y:S01]  /*a930*/  ULDC UR38, c[0x0][0x238] ;  /* 0x00008e0000267ab9 */ /* 0x000fe20000000800 */
[----:B------:R-:W-:Y:S01]  /*a940*/  ULDC UR39, c[0x0][0x238] ;  /* 0x00008e0000277ab9 */ /* 0x000fe20000000800 */
[----:B------:R-:W-:Y:S01]  /*a950*/  ULDC UR40, c[0x0][0x238] ;  /* 0x00008e0000287ab9 */ /* 0x000fe20000000800 */
[----:B------:R0:W4:Y:S01]  /*a960*/  F2I.FTZ.U32.TRUNC.NTZ R5, R0 ;  /* 0x0000000000057305 */ /* 0x000122000021f000 */
[----:B-1----:R-:W-:Y:S01]  /*a970*/  SHF.R.U32.HI R2, RZ, 0x2, R10 ;  /* 0x00000002ff027819 */ /* 0x002fe2000001160a */
[----:B------:R-:W-:Y:S01]  /*a980*/  ULDC UR41, c[0x0][0x238] ;  /* 0x00008e0000297ab9 */ /* 0x000fe20000000800 */
[----:B------:R-:W-:Y:S01]  /*a990*/  ULDC UR42, c[0x0][0x238] ;  /* 0x00008e00002a7ab9 */ /* 0x000fe20000000800 */
[----:B------:R-:W-:Y:S01]  /*a9a0*/  ULDC UR43, c[0x0][0x238] ;  /* 0x00008e00002b7ab9 */ /* 0x000fe20000000800 */
[----:B------:R-:W-:Y:S01]  /*a9b0*/  SGXT.U32 R2, R2, 0x3 ;  /* 0x000000030202781a */ /* 0x000fe20000000000 */
[----:B------:R-:W-:Y:S01]  /*a9c0*/  ULDC UR44, c[0x0][0x238] ;  /* 0x00008e00002c7ab9 */ /* 0x000fe20000000800 */
[----:B---3--:R-:W-:Y:S01]  /*a9d0*/  IMAD.MOV R4, RZ, RZ, -R3 ;  /* 0x000000ffff047224 */ /* 0x008fe200078e0a03 */
[----:B------:R-:W-:Y:S01]  /*a9e0*/  ULDC UR45, c[0x0][0x238] ;  /* 0x00008e00002d7ab9 */ /* 0x000fe20000000800 */
[----:B0-----:R-:W-:Y:S01]  /*a9f0*/  LOP3.LUT R0, R10, 0x3, RZ, 0xc0, !PT ;  /* 0x000000030a007812 */ /* 0x001fe200078ec0ff */
[----:B------:R-:W-:Y:S01]  /*aa00*/  ULDC UR46, c[0x0][0x238] ;  /* 0x00008e00002e7ab9 */ /* 0x000fe20000000800 */
[----:B------:R-:W-:Y:S01]  /*aa10*/  IMAD R4, R4, R21, RZ ;  /* 0x0000001504047224 */ /* 0x000fe200078e02ff */
[----:B------:R-:W-:Y:S01]  /*aa20*/  ULDC UR47, c[0x0][0x238] ;  /* 0x00008e00002f7ab9 */ /* 0x000fe20000000800 */
[----:B------:R-:W-:Y:S01]  /*aa30*/  ULDC UR48, c[0x0][0x238] ;  /* 0x00008e0000307ab9 */ /* 0x000fe20000000800 */
[----:B------:R-:W-:Y:S01]  /*aa40*/  IMAD R0, R0, 0x820, RZ ;  /* 0x0000082000007824 */ /* 0x000fe200078e02ff */
[----:B------:R-:W-:Y:S01]  /*aa50*/  ULDC UR49, c[0x0][0x238] ;  /* 0x00008e0000317ab9 */ /* 0x000fe20000000800 */
[----:B------:R-:W-:Y:S01]  /*aa60*/  ULDC UR50, c[0x0][0x238] ;  /* 0x00008e0000327ab9 */ /* 0x000fe20000000800 */
[----:B------:R-:W-:Y:S01]  /*aa70*/  ULDC UR51, c[0x0][0x238] ;  /* 0x00008e0000337ab9 */ /* 0x000fe20000000800 */
[----:B------:R-:W-:Y:S01]  /*aa80*/  ULDC UR52, c[0x0][0x238] ;  /* 0x00008e0000347ab9 */ /* 0x000fe20000000800 */
[----:B------:R-:W-:Y:S01]  /*aa90*/  LOP3.LUT R10, R0, R2, RZ, 0xfc, !PT ;  /* 0x00000002000a7212 */ /* 0x000fe200078efcff */
[----:B------:R-:W-:Y:S01]  /*aaa0*/  IMAD.MOV.U32 R2, RZ, RZ, RZ ;  /* 0x000000ffff027224 */ /* 0x000fe200078e00ff */
[----:B------:R-:W-:Y:S01]  /*aab0*/  ULDC UR53, c[0x0][0x238] ;  /* 0x00008e0000357ab9 */ /* 0x000fe20000000800 */
[----:B----4-:R-:W-:Y:S01]  /*aac0*/  IMAD.MOV R0, RZ, RZ, -R5 ;  /* 0x000000ffff007224 */ /* 0x010fe200078e0a05 */
[----:B------:R-:W-:Y:S01]  /*aad0*/  ULDC UR54, c[0x0][0x238] ;  /* 0x00008e0000367ab9 */ /* 0x000fe20000000800 */
[----:B------:R-:W-:Y:S01]  /*aae0*/  IMAD.HI.U32 R2, R3, R4, R2 ;  /* 0x0000000403027227 */ /* 0x000fe200078e0002 */
[----:B------:R-:W-:Y:S01]  /*aaf0*/  IABS R3, R9 ;  /* 0x0000000900037213 */ /* 0x000fe20000000000 */
[----:B------:R0:W-:Y:S01]  /*ab00*/  STL [R1+0x5c], R10 ;  /* 0x00005c0a01007387 */ /* 0x0001e20000100800 */
[----:B------:R-:W-:Y:S01]  /*ab10*/  ULDC UR55, c[0x0][0x238] ;  /* 0x00008e0000377ab9 */ /* 0x000fe20000000800 */
[----:B------:R-:W-:Y:S01]  /*ab20*/  IMAD R0, R0, R29, RZ ;  /* 0x0000001d00007224 */ /* 0x000fe200078e02ff */
[----:B------:R-:W-:Y:S01]  /*ab30*/  ULDC UR60, c[0x0][0x238] ;  /* 0x00008e00003c7ab9 */ /* 0x000fe20000000800 */
[----:B------:R-:W-:Y:S01]  /*ab40*/  IMAD.HI.U32 R11, R2, R8, RZ ;  /* 0x00000008020b7227 */ /* 0x000fe200078e00ff */
[----:B------:R-:W-:Y:S01]  /*ab50*/  ULDC UR59, c[0x0][0x238] ;  /* 0x00008e00003b7ab9 */ /* 0x000fe20000000800 */
[----:B------:R-:W-:Y:S01]  /*ab60*/  ULDC UR58, c[0x0][0x238] ;  /* 0x00008e00003a7ab9 */ /* 0x000fe20000000800 */
[----:B------:R-:W-:Y:S01]  /*ab70*/  ULDC UR57, c[0x0][0x238] ;  /* 0x00008e0000397ab9 */ /* 0x000fe20000000800 */
[----:B------:R-:W-:Y:S01]  /*ab80*/  IMAD.MOV.U32 R4, RZ, RZ, RZ ;  /* 0x000000ffff047224 */ /* 0x000fe200078e00ff */
[----:B------:R-:W-:Y:S01]  /*ab90*/  ULDC UR56, c[0x0][0x238] ;  /* 0x00008e0000387ab9 */ /* 0x000fe20000000800 */
[----:B------:R-:W-:-:S02]  /*aba0*/  IMAD.MOV R11, RZ, RZ, -R11 ;  /* 0x000000ffff0b7224 */ /* 0x000fc400078e0a0b */
[----:B------:R-:W-:-:S04]  /*abb0*/  IMAD.HI.U32 R9, R2, R3, RZ ;  /* 0x0000000302097227 */ /* 0x000fc800078e00ff */
[----:B------:R-:W-:Y:S01]  /*abc0*/  IMAD.HI.U32 R0, R5, R0, R4 ;  /* 0x0000000005007227 */ /* 0x000fe200078e0004 */
[----:B------:R-:W-:-:S03]  /*abd0*/  IABS R5, R14 ;  /* 0x0000000e00057213 */ /* 0x000fc60000000000 */
[----:B0-----:R-:W-:-:S04]  /*abe0*/  IMAD.HI.U32 R10, R2, R6, RZ ;  /* 0x00000006020a7227 */ /* 0x001fc800078e00ff */
[C---:B------:R-:W-:Y:S02]  /*abf0*/  IMAD R14, R21.reuse, R11, R8 ;  /* 0x0000000b150e7224 */ /* 0x040fe400078e0208 */
[----:B------:R-:W-:Y:S01]  /*ac00*/  IMAD.MOV R9, RZ, RZ, -R9 ;  /* 0x000000ffff097224 */ /* 0x000fe200078e0a09 */
[----:B------:R-:W3:Y:S01]  /*ac10*/  LDL R11, [R1+0x146c] ;  /* 0x00146c00010b7983 */ /* 0x000ee20000100800 */
[----:B------:R-:W-:Y:S02]  /*ac20*/  IMAD.MOV R10, RZ, RZ, -R10 ;  /* 0x000000ffff0a7224 */ /* 0x000fe400078e0a0a */
[----:B------:R-:W-:Y:S01]  /*ac30*/  IMAD R9, R21, R9, R3 ;  /* 0x0000000915097224 */ /* 0x000fe200078e0203 */
[----:B------:R-:W4:Y:S01]  /*ac40*/  LDL R8, [R1+0x5cb4] ;  /* 0x005cb40001087983 */ /* 0x000f220000100800 */
[----:B------:R-:W-:-:S03]  /*ac50*/  IMAD.MOV.U32 R4, RZ, RZ, R7 ;  /* 0x000000ffff047224 */ /* 0x000fc600078e0007 */
[----:B------:R0:W-:Y:S01]  /*ac60*/  STL [R1+0x58], R14 ;  /* 0x0000580e01007387 */ /* 0x0001e20000100800 */
[----:B------:R-:W-:-:S03]  /*ac70*/  IMAD.HI.U32 R7, R2, R4, RZ ;  /* 0x0000000402077227 */ /* 0x000fc600078e00ff */
[----:B------:R-:W5:Y:S01]  /*ac80*/  LDL R3, [R1+0x2ec4] ;  /* 0x002ec40001037983 */ /* 0x000f620000100800 */
[----:B------:R-:W-:Y:S02]  /*ac90*/  IMAD.MOV R7, RZ, RZ, -R7 ;  /* 0x000000ffff077224 */ /* 0x000fe400078e0a07 */
[----:B0-----:R-:W-:Y:S02]  /*aca0*/  IMAD R14, R21, R10, R6 ;  /* 0x0000000a150e7224 */ /* 0x001fe400078e0206 */
[----:B------:R-:W2:Y:S01]  /*acb0*/  LDL R10, [R1+0x2ec0] ;  /* 0x002ec000010a7983 */ /* 0x000ea20000100800 */
[----:B------:R-:W-:-:S03]  /*acc0*/  IMAD.HI.U32 R6, R2, R5, RZ ;  /* 0x0000000502067227 */ /* 0x000fc600078e00ff */
[----:B------:R-:W-:Y:S01]  /*acd0*/  STL [R1+0x50], R9 ;  /* 0x0000500901007387 */ /* 0x000fe20000100800 */
[----:B------:R-:W-:Y:S02]  /*ace0*/  IMAD R4, R21, R7, R4 ;  /* 0x0000000715047224 */ /* 0x000fe400078e0204 */
[----:B------:R-:W-:-:S03]  /*acf0*/  IMAD.MOV R6, RZ, RZ, -R6 ;  /* 0x000000ffff067224 */ /* 0x000fc600078e0a06 */
[----:B------:R3:W-:Y:S01]  /*ad00*/  STL [R1+0x4c], R4 ;  /* 0x00004c0401007387 */ /* 0x0007e20000100800 */
[----:B------:R-:W-:-:S03]  /*ad10*/  IMAD R6, R21, R6, R5 ;  /* 0x0000000615067224 */ /* 0x000fc600078e0205 */
[----:B------:R-:W4:Y:S01]  /*ad20*/  LDL R5, [R1+0x5cb0] ;  /* 0x005cb00001057983 */ /* 0x000f220000100800 */
[----:B---3--:R-:W-:-:S03]  /*ad30*/  IABS R4, R11 ;  /* 0x0000000b00047213 */ /* 0x008fc60000000000 */
[----:B------:R-:W3:Y:S01]  /*ad40*/  LDL R11, [R1+0x5c9c] ;  /* 0x005c9c00010b7983 */ /* 0x000ee20000100800 */
[----:B-----5:R-:W-:Y:S02]  /*ad50*/  IABS R9, R3 ;  /* 0x0000000300097213 */ /* 0x020fe40000000000 */
[----:B--2---:R-:W-:-:S03]  /*ad60*/  IABS R7, R10 ;  /* 0x0000000a00077213 */ /* 0x004fc60000000000 */
[----:B------:R-:W-:-:S04]  /*ad70*/  IMAD.HI.U32 R10, R2, R9, RZ ;  /* 0x00000009020a7227 */ /* 0x000fc800078e00ff */
[----:B------:R-:W-:Y:S01]  /*ad80*/  IMAD.MOV R10, RZ, RZ, -R10 ;  /* 0x000000ffff0a7224 */ /* 0x000fe200078e0a0a */
[----:B------:R-:W-:Y:S03]  /*ad90*/  STL [R1+0x48], R6 ;  /* 0x0000480601007387 */ /* 0x000fe60000100800 */
[----:B------:R-:W-:Y:S02]  /*ada0*/  IMAD R10, R21, R10, R9 ;  /* 0x0000000a150a7224 */ /* 0x000fe400078e0209 */
[----:B------:R-:W2:Y:S04]  /*adb0*/  LDL R9, [R1+0x5cac] ;  /* 0x005cac0001097983 */ /* 0x000ea80000100800 */
[----:B------:R0:W-:Y:S01]  /*adc0*/  STL [R1+0x3ac], R10 ;  /* 0x0003ac0a01007387 */ /* 0x0001e20000100800 */
[----:B----4-:R-:W-:Y:S01]  /*add0*/  IABS R3, R8 ;  /* 0x0000000800037213 */ /* 0x010fe20000000000 */
[----:B------:R-:W-:-:S02]  /*ade0*/  IMAD.HI.U32 R8, R2, R7, RZ ;  /* 0x0000000702087227 */ /* 0x000fc400078e00ff */
[----:B0-----:R-:W4:Y:S02]  /*adf0*/  LDL R10, [R1+0x5ca0] ;  /* 0x005ca000010a7983 */ /* 0x001f240000100800 */
[----:B------:R-:W-:-:S04]  /*ae00*/  IMAD.MOV R8, RZ, RZ, -R8 ;  /* 0x000000ffff087224 */ /* 0x000fc800078e0a08 */
[----:B------:R-:W-:Y:S02]  /*ae10*/  IMAD R8, R21, R8, R7 ;  /* 0x0000000815087224 */ /* 0x000fe400078e0207 */
[----:B------:R-:W5:Y:S04]  /*ae20*/  LDL R7, [R1+0x5ca8] ;  /* 0x005ca80001077983 */ /* 0x000f680000100800 */
[----:B------:R0:W-:Y:S04]  /*ae30*/  STL [R1+0x3b0], R8 ;  /* 0x0003b00801007387 */ /* 0x0001e80000100800 */
[----:B0-----:R-:W5:Y:S01]  /*ae40*/  LDL R8, [R1+0x5ca4] ;  /* 0x005ca40001087983 */ /* 0x001f620000100800 */
[----:B------:R-:W-:Y:S01]  /*ae50*/  IMAD.HI.U32 R6, R2, R4, RZ ;  /* 0x0000000402067227 */ /* 0x000fe200078e00ff */
[----:B------:R-:W-:-:S03]  /*ae60*/  IABS R2, R5 ;  /* 0x0000000500027213 */ /* 0x000fc60000000000 */
[----:B------:R-:W-:-:S04]  /*ae70*/  IMAD.HI.U32 R5, R0, R3, RZ ;  /* 0x0000000300057227 */ /* 0x000fc800078e00ff */
[----:B------:R-:W-:Y:S02]  /*ae80*/  IMAD.MOV R6, RZ, RZ, -R6 ;  /* 0x000000ffff067224 */ /* 0x000fe400078e0a06 */
[----:B------:R-:W-:Y:S02]  /*ae90*/  IMAD.MOV R5, RZ, RZ, -R5 ;  /* 0x000000ffff057224 */ /* 0x000fe400078e0a05 */
[----:B------:R-:W-:Y:S02]  /*aea0*/  IMAD R6, R21, R6, R4 ;  /* 0x0000000615067224 */ /* 0x000fe400078e0204 */
[----:B------:R-:W-:-:S04]  /*aeb0*/  IMAD.HI.U32 R4, R0, R2, RZ ;  /* 0x0000000200047227 */ /* 0x000fc800078e00ff */
[----:B------:R-:W-:Y:S01]  /*aec0*/  IMAD R3, R29, R5, R3 ;  /* 0x000000051d037224 */ /* 0x000fe200078e0203 */
[----:B------:R-:W-:Y:S01]  /*aed0*/  STL [R1+0x3b4], R6 ;  /* 0x0003b40601007387 */ /* 0x000fe20000100800 */
[----:B------:R-:W-:-:S03]  /*aee0*/  IMAD.MOV R4, RZ, RZ, -R4 ;  /* 0x000000ffff047224 */ /* 0x000fc600078e0a04 */
[----:B------:R-:W-:Y:S01]  /*aef0*/  STL [R1+0x3bc], R3 ;  /* 0x0003bc0301007387 */ /* 0x000fe20000100800 */
[----:B------:R-:W-:-:S05]  /*af00*/  IMAD R2, R29, R4, R2 ;  /* 0x000000041d027224 */ /* 0x000fca00078e0202 */
[----:B------:R3:W-:Y:S02]  /*af10*/  STL [R1+0x3b8], R2 ;  /* 0x0003b80201007387 */ /* 0x0007e40000100800 */
[----:B---3--:R-:W-:Y:S02]  /*af20*/  IABS R2, R11 ;  /* 0x0000000b00027213 */ /* 0x008fe40000000000 */
[----:B--2---:R-:W-:Y:S02]  /*af30*/  IABS R9, R9 ;  /* 0x0000000900097213 */ /* 0x004fe40000000000 */
[----:B----4-:R-:W-:-:S03]  /*af40*/  IABS R3, R10 ;  /* 0x0000000a00037213 */ /* 0x010fc60000000000 */
[----:B------:R-:W-:-:S04]  /*af50*/  IMAD.HI.U32 R10, R0, R9, RZ ;  /* 0x00000009000a7227 */ /* 0x000fc800078e00ff */
[----:B------:R-:W-:-:S04]  /*af60*/  IMAD.MOV R10, RZ, RZ, -R10 ;  /* 0x000000ffff0a7224 */ /* 0x000fc800078e0a0a */
[----:B------:R-:W-:Y:S02]  /*af70*/  IMAD R11, R29, R10, R9 ;  /* 0x0000000a1d0b7224 */ /* 0x000fe400078e0209 */
[----:B------:R-:W2:Y:S01]  /*af80*/  LDL R9, [R1+0x5c98] ;  /* 0x005c980001097983 */ /* 0x000ea20000100800 */
[----:B-----5:R-:W-:-:S03]  /*af90*/  IABS R7, R7 ;  /* 0x0000000700077213 */ /* 0x020fc60000000000 */
[----:B------:R-:W3:Y:S01]  /*afa0*/  LDL R10, [R1+0x5c14] ;  /* 0x005c1400010a7983 */ /* 0x000ee20000100800 */
[----:B------:R-:W-:Y:S01]  /*afb0*/  IABS R5, R8 ;  /* 0x0000000800057213 */ /* 0x000fe20000000000 */
[----:B------:R-:W-:Y:S02]  /*afc0*/  IMAD.HI.U32 R8, R0, R7, RZ ;  /* 0x0000000700087227 */ /* 0x000fe400078e00ff */
[----:B------:R0:W-:Y:S02]  /*afd0*/  STL [R1+0x398], R11 ;  /* 0x0003980b01007387 */ /* 0x0001e40000100800 */
[----:B------:R-:W-:-:S04]  /*afe0*/  IMAD.MOV R8, RZ, RZ, -R8 ;  /* 0x000000ffff087224 */ /* 0x000fc800078e0a08 */
[----:B0-----:R-:W-:Y:S02]  /*aff0*/  IMAD R11, R29, R8, R7 ;  /* 0x000000081d0b7224 */ /* 0x001fe400078e0207 */
[----:B------:R-:W4:Y:S04]  /*b000*/  LDL R7, [R1+0x5c94] ;  /* 0x005c940001077983 */ /* 0x000f280000100800 */
[----:B------:R-:W5:Y:S01]  /*b010*/  LDL R8, [R1+0x5c88] ;  /* 0x005c880001087983 */ /* 0x000f620000100800 */
[----:B------:R-:W-:-:S04]  /*b020*/  IMAD.HI.U32 R6, R0, R5, RZ ;  /* 0x0000000500067227 */ /* 0x000fc800078e00ff */
[----:B------:R-:W-:-:S04]  /*b030*/  IMAD.HI.U32 R4, R0, R3, RZ ;  /* 0x0000000300047227 */ /* 0x000fc800078e00ff */
[----:B------:R-:W-:Y:S02]  /*b040*/  IMAD.MOV R6, RZ, RZ, -R6 ;  /* 0x000000ffff067224 */ /* 0x000fe400078e0a06 */
[----:B------:R-:W-:Y:S02]  /*b050*/  IMAD.MOV R4, RZ, RZ, -R4 ;  /* 0x000000ffff047224 */ /* 0x000fe400078e0a04 */
[C---:B------:R-:W-:Y:S02]  /*b060*/  IMAD R6, R29.reuse, R6, R5 ;  /* 0x000000061d067224 */ /* 0x040fe400078e0205 */
[----:B------:R-:W-:Y:S01]  /*b070*/  IMAD R3, R29, R4, R3 ;  /* 0x000000041d037224 */ /* 0x000fe200078e0203 */
[----:B------:R0:W-:Y:S01]  /*b080*/  STL [R1+0x39c], R11 ;  /* 0x00039c0b01007387 */ /* 0x0001e20000100800 */
[----:B------:R-:W-:-:S04]  /*b090*/  IMAD.HI.U32 R5, R0, R2, RZ ;  /* 0x0000000200057227 */ /* 0x000fc800078e00ff */
[----:B------:R-:W-:Y:S01]  /*b0a0*/  IMAD.MOV R5, RZ, RZ, -R5 ;  /* 0x000000ffff057224 */ /* 0x000fe200078e0a05 */
[----:B0-----:R-:W5:Y:S04]  /*b0b0*/  LDL R11, [R1+0x5c7c] ;  /* 0x005c7c00010b7983 */ /* 0x001f680000100800 */
[----:B------:R-:W-:Y:S04]  /*b0c0*/  STL [R1+0x3a0], R6 ;  /* 0x0003a00601007387 */ /* 0x000fe80000100800 */
[----:B------:R3:W-:Y:S01]  /*b0d0*/  STL [R1+0x3a8], R3 ;  /* 0x0003a80301007387 */ /* 0x0007e20000100800 */
[----:B------:R-:W-:-:S03]  /*b0e0*/  IMAD R5, R29, R5, R2 ;  /* 0x000000051d057224 */ /* 0x000fc600078e0202 */
[----:B------:R-:W5:Y:S04]  /*b0f0*/  LDL R2, [R1+0x5c90] ;  /* 0x005c900001027983 */ /* 0x000f680000100800 */
[----:B------:R-:W-:Y:S01]  /*b100*/  STL [R1+0x3a4], R5 ;  /* 0x0003a40501007387 */ /* 0x000fe20000100800 */
[----:B--2---:R-:W-:Y:S02]  /*b110*/  IABS R9, R9 ;  /* 0x0000000900097213 */ /* 0x004fe40000000000 */
[----:B---3--:R-:W-:-:S03]  /*b120*/  IABS R3, R10 ;  /* 0x0000000a00037213 */ /* 0x008fc60000000000 */
[----:B------:R-:W-:-:S04]  /*b130*/  IMAD.HI.U32 R10, R0, R9, RZ ;  /* 0x00000009000a7227 */ /* 0x000fc800078e00ff */
[----:B------:R-:W-:-:S04]  /*b140*/  IMAD.MOV R10, RZ, RZ, -R10 ;  /* 0x000000ffff0a7224 */ /* 0x000fc800078e0a0a */
[----:B------:R-:W-:Y:S02]  /*b150*/  IMAD R10, R29, R10, R9 ;  /* 0x0000000a1d0a7224 */ /* 0x000fe400078e0209 */
[----:B------:R-:W2:Y:S04]  /*b160*/  LDL R9, [R1+0x5c8c] ;  /* 0x005c8c0001097983 */ /* 0x000ea80000100800 */
[----:B------:R0:W-:Y:S01]  /*b170*/  STL [R1+0x384], R10 ;  /* 0x0003840a01007387 */ /* 0x0001e20000100800 */
[----:B----4-:R-:W-:-:S03]  /*b180*/  IABS R7, R7 ;  /* 0x0000000700077213 */ /* 0x010fc60000000000 */
[----:B0-----:R-:W3:Y:S01]  /*b190*/  LDL R10, [R1+0x5c80] ;  /* 0x005c8000010a7983 */ /* 0x001ee20000100800 */
[----:B-----5:R-:W-:Y:S01]  /*b1a0*/  IABS R4, R8 ;  /* 0x0000000800047213 */ /* 0x020fe20000000000 */
[----:B------:R-:W-:-:S04]  /*b1b0*/  IMAD.HI.U32 R8, R0, R7, RZ ;  /* 0x0000000700087227 */ /* 0x000fc800078e00ff */
[----:B------:R-:W-:-:S04]  /*b1c0*/  IMAD.MOV R8, RZ, RZ, -R8 ;  /* 0x000000ffff087224 */ /* 0x000fc800078e0a08 */
[----:B------:R-:W-:Y:S02]  /*b1d0*/  IMAD R8, R29, R8, R7 ;  /* 0x000000081d087224 */ /* 0x000fe400078e0207 */
[----:B------:R-:W4:Y:S01]  /*b1e0*/  LDL R7, [R1+0x5c84] ;  /* 0x005c840001077983 */ /* 0x000f220000100800 */
[----:B------:R-:W-:-:S04]  /*b1f0*/  IMAD.HI.U32 R6, R0, R4, RZ ;  /* 0x0000000400067227 */ /* 0x000fc800078e00ff */
[----:B------:R-:W-:-:S04]  /*b200*/  IMAD.HI.U32 R5, R0, R3, RZ ;  /* 0x0000000300057227 */ /* 0x000fc800078e00ff */
[----:B------:R-:W-:Y:S02]  /*b210*/  IMAD.MOV R6, RZ, RZ, -R6 ;  /* 0x000000ffff067224 */ /* 0x000fe400078e0a06 */
[----:B------:R-:W-:Y:S02]  /*b220*/  IMAD.MOV R5, RZ, RZ, -R5 ;  /* 0x000000ffff057224 */ /* 0x000fe400078e0a05 */
[C---:B------:R-:W-:Y:S02]  /*b230*/  IMAD R6, R29.reuse, R6, R4 ;  /* 0x000000061d067224 */ /* 0x040fe400078e0204 */
[----:B------:R-:W-:Y:S01]  /*b240*/  IMAD R3, R29, R5, R3 ;  /* 0x000000051d037224 */ /* 0x000fe200078e0203 */
[----:B------:R-:W-:-:S05]  /*b250*/  IABS R2, R2 ;  /* 0x0000000200027213 */ /* 0x000fca0000000000 */
[----:B------:R-:W-:Y:S01]  /*b260*/  IMAD.HI.U32 R4, R0, R2, RZ ;  /* 0x0000000200047227 */ /* 0x000fe200078e00ff */
[----:B------:R-:W-:Y:S03]  /*b270*/  STL [R1+0x388], R8 ;  /* 0x0003880801007387 */ /* 0x000fe60000100800 */
[----:B------:R-:W-:Y:S01]  /*b280*/  IMAD.MOV R4, RZ, RZ, -R4 ;  /* 0x000000ffff047224 */ /* 0x000fe200078e0a04 */
[----:B------:R-:W-:Y:S03]  /*b290*/  STL [R1+0x38c], R6 ;  /* 0x00038c0601007387 */ /* 0x000fe60000100800 */
[----:B------:R-:W-:Y:S01]  /*b2a0*/  IMAD R4, R29, R4, R2 ;  /* 0x000000041d047224 */ /* 0x000fe200078e0202 */
[----:B------:R0:W-:Y:S04]  /*b2b0*/  STL [R1+0x394], R3 ;  /* 0x0003940301007387 */ /* 0x0001e80000100800 */
[----:B------:R-:W5:Y:S01]  /*b2c0*/  LDL R2, [R1+0x5c78] ;  /* 0x005c780001027983 */ /* 0x000f620000100800 */
[----:B0-----:R-:W-:-:S03]  /*b2d0*/  IABS R3, R11 ;  /* 0x0000000b00037213 */ /* 0x001fc60000000000 */
[----:B------:R-:W5:Y:S04]  /*b2e0*/  LDL R11, [R1+0x5c64] ;  /* 0x005c6400010b7983 */ /* 0x000f680000100800 */
[----:B------:R-:W-:Y:S01]  /*b2f0*/  STL [R1+0x390], R4 ;  /* 0x0003900401007387 */ /* 0x000fe20000100800 */
[----:B--2---:R-:W-:Y:S02]  /*b300*/  IABS R9, R9 ;  /* 0x0000000900097213 */ /* 0x004fe40000000000 */
[----:B---3--:R-:W-:-:S03]  /*b310*/  IABS R5, R10 ;  /* 0x0000000a00057213 */ /* 0x008fc60000000000 */
[----:B------:R-:W-:-:S04]  /*b320*/  IMAD.HI.U32 R10, R0, R9, RZ ;  /* 0x00000009000a7227 */ /* 0x000fc800078e00ff */
[----:B------:R-:W-:-:S04]  /*b330*/  IMAD.MOV R10, RZ, RZ, -R10 ;  /* 0x000000ffff0a7224 */ /* 0x000fc800078e0a0a */
[----:B------:R-:W-:Y:S02]  /*b340*/  IMAD R10, R29, R10, R9 ;  /* 0x0000000a1d0a7224 */ /* 0x000fe400078e0209 */
[----:B------:R-:W2:Y:S01]  /*b350*/  LDL R9, [R1+0x5c74] ;  /* 0x005c740001097983 */ /* 0x000ea20000100800 */
[----:B----4-:R-:W-:-:S03]  /*b360*/  IABS R7, R7 ;  /* 0x0000000700077213 */ /* 0x010fc60000000000 */
[----:B------:R0:W-:Y:S02]  /*b370*/  STL [R1+0x370], R10 ;  /* 0x0003700a01007387 */ /* 0x0001e40000100800 */
[----:B------:R-:W-:Y:S02]  /*b380*/  IMAD.HI.U32 R8, R0, R7, RZ ;  /* 0x0000000700087227 */ /* 0x000fe400078e00ff */
[----:B0-----:R-:W3:Y:S02]  /*b390*/  LDL R10, [R1+0x5c68] ;  /* 0x005c6800010a7983 */ /* 0x001ee40000100800 */
[----:B------:R-:W-:-:S04]  /*b3a0*/  IMAD.MOV R8, RZ, RZ, -R8 ;  /* 0x000000ffff087224 */ /* 0x000fc800078e0a08 */
[----:B------:R-:W-:Y:S02]  /*b3b0*/  IMAD R8, R29, R8, R7 ;  /* 0x000000081d087224 */ /* 0x000fe400078e0207 */
[----:B------:R-:W4:Y:S04]  /*b3c0*/  LDL R7, [R1+0x5c70] ;  /* 0x005c700001077983 */ /* 0x000f280000100800 */
[----:B------:R0:W-:Y:S04]  /*b3d0*/  STL [R1+0x374], R8 ;  /* 0x0003740801007387 */ /* 0x0001e80000100800 */
[----:B0-----:R-:W4:Y:S01]  /*b3e0*/  LDL R8, [R1+0x5c6c] ;  /* 0x005c6c0001087983 */ /* 0x001f220000100800 */
[----:B------:R-:W-:-:S04]  /*b3f0*/  IMAD.HI.U32 R6, R0, R5, RZ ;  /* 0x0000000500067227 */ /* 0x000fc800078e00ff */
[----:B------:R-:W-:Y:S01]  /*b400*/  IMAD.HI.U32 R4, R0, R3, RZ ;  /* 0x0000000300047227 */ /* 0x000fe200078e00ff */
[----:B-----5:R-:W-:-:S03]  /*b410*/  IABS R2, R2 ;  /* 0x0000000200027213 */ /* 0x020fc60000000000 */
        /* <DEDUP_REMOVED lines=10> */
[----:B0-----:R-:W-:Y:S02]  /*b4c0*/  IABS R2, R11 ;  /* 0x0000000b00027213 */ /* 0x001fe40000000000 */
[----:B--2---:R-:W-:Y:S02]  /*b4d0*/  IABS R9, R9 ;  /* 0x0000000900097213 */ /* 0x004fe40000000000 */
[----:B---3--:R-:W-:-:S03]  /*b4e0*/  IABS R3, R10 ;  /* 0x0000000a00037213 */ /* 0x008fc60000000000 */
[----:B------:R-:W-:-:S04]  /*b4f0*/  IMAD.HI.U32 R10, R0, R9, RZ ;  /* 0x00000009000a7227 */ /* 0x000fc800078e00ff */
[----:B------:R-:W-:-:S04]  /*b500*/  IMAD.MOV R10, RZ, RZ, -R10 ;  /* 0x000000ffff0a7224 */ /* 0x000fc800078e0a0a */
[----:B------:R-:W-:Y:S02]  /*b510*/  IMAD R11, R29, R10, R9 ;  /* 0x0000000a1d0b7224 */ /* 0x000fe400078e0209 */
[----:B------:R-:W2:Y:S01]  /*b520*/  LDL R9, [R1+0x5c60] ;  /* 0x005c600001097983 */ /* 0x000ea20000100800 */
[----:B----4-:R-:W-:-:S03]  /*b530*/  IABS R7, R7 ;  /* 0x0000000700077213 */ /* 0x010fc60000000000 */
        /* <DEDUP_REMOVED lines=210> */
[----:B----4-:R-:W-:Y:S02]  /*c260*/  IABS R7, R7 ;  /* 0x0000000700077213 */ /* 0x010fe40000000000 */
[----:B-----5:R-:W-:Y:S01]  /*c270*/  IABS R5, R8 ;  /* 0x0000000800057213 */ /* 0x020fe20000000000 */
[----:B0-----:R-:W3:Y:S02]  /*c280*/  LDL R10, [R1+0x4db4] ;  /* 0x004db400010a7983 */ /* 0x001ee40000100800 */
        /* <DEDUP_REMOVED lines=25> */
[----:B------:R-:W-:Y:S01]  /*c420*/  IMAD R10, R29, R10, R9 ;  /* 0x0000000a1d0a7224 */ /* 0x000fe200078e0209 */
[----:B----4-:R-:W-:Y:S01]  /*c430*/  IABS R7, R7 ;  /* 0x0000000700077213 */ /* 0x010fe20000000000 */
[----:B------:R-:W2:Y:S04]  /*c440*/  LDL R9, [R1+0x4de0] ;  /* 0x004de00001097983 */ /* 0x000ea80000100800 */
[----:B------:R0:W-:Y:S01]  /*c450*/  STL [R1+0x2bc], R10 ;  /* 0x0002bc0a01007387 */ /* 0x0001e20000100800 */
[----:B------:R-:W-:-:S04]  /*c460*/  IMAD.HI.U32 R8, R0, R7, RZ ;  /* 0x0000000700087227 */ /* 0x000fc800078e00ff */
[----:B------:R-:W-:Y:S01]  /*c470*/  IMAD.MOV R8, RZ, RZ, -R8 ;  /* 0x000000ffff087224 */ /* 0x000fe200078e0a08 */
[----:B0-----:R-:W3:Y:S03]  /*c480*/  LDL R10, [R1+0x4df4] ;  /* 0x004df400010a7983 */ /* 0x001ee60000100800 */
[----:B------:R-:W-:Y:S02]  /*c490*/  IMAD R8, R29, R8, R7 ;  /* 0x000000081d087224 */ /* 0x000fe400078e0207 */
[----:B------:R-:W4:Y:S04]  /*c4a0*/  LDL R7, [R1+0x4de4] ;  /* 0x004de40001077983 */ /* 0x000f280000100800 */
[----:B------:R0:W-:Y:S04]  /*c4b0*/  STL [R1+0x2c0], R8 ;  /* 0x0002c00801007387 */ /* 0x0001e80000100800 */
[----:B0-----:R-:W4:Y:S01]  /*c4c0*/  LDL R8, [R1+0x4df0] ;  /* 0x004df00001087983 */ /* 0x001f220000100800 */
[----:B------:R-:W-:-:S04]  /*c4d0*/  IMAD.HI.U32 R6, R0, R4, RZ ;  /* 0x0000000400067227 */ /* 0x000fc800078e00ff */
[----:B------:R-:W-:-:S04]  /*c4e0*/  IMAD.HI.U32 R5, R0, R3, RZ ;  /* 0x0000000300057227 */ /* 0x000fc800078e00ff */
[----:B------:R-:W-:Y:S01]  /*c4f0*/  IMAD.MOV R6, RZ, RZ, -R6 ;  /* 0x000000ffff067224 */ /* 0x000fe200078e0a06 */
[----:B-----5:R-:W-:Y:S01]  /*c500*/  IABS R2, R2 ;  /* 0x0000000200027213 */ /* 0x020fe20000000000 */
        /* <DEDUP_REMOVED lines=13> */
[----:B------:R-:W-:Y:S01]  /*c5e0*/  IMAD.MOV R10, RZ, RZ, -R10 ;  /* 0x000000ffff0a7224 */ /* 0x000fe200078e0a0a */
[----:B----4-:R-:W-:-:S03]  /*c5f0*/  IABS R7, R7 ;  /* 0x0000000700077213 */ /* 0x010fc60000000000 */
[----:B------:R-:W-:Y:S02]  /*c600*/  IMAD R11, R29, R10, R9 ;  /* 0x0000000a1d0b7224 */ /* 0x000fe400078e0209 */
[----:B------:R-:W2:Y:S04]  /*c610*/  LDL R9, [R1+0x4dfc] ;  /* 0x004dfc0001097983 */ /* 0x000ea80000100800 */
        /* <DEDUP_REMOVED lines=30> */
[----:B------:R0:W-:Y:S01]  /*c800*/  STL [R1+0x294], R10 ;  /* 0x0002940a01007387 */ /* 0x0001e20000100800 */
[----:B-----5:R-:W-:Y:S01]  /*c810*/  IABS R4, R8 ;  /* 0x0000000800047213 */ /* 0x020fe20000000000 */
[----:B------:R-:W-:Y:S02]  /*c820*/  IMAD.HI.U32 R8, R0, R7, RZ ;  /* 0x0000000700087227 */ /* 0x000fe400078e00ff */
[----:B0-----:R-:W3:Y:S02]  /*c830*/  LDL R10, [R1+0x4e30] ;  /* 0x004e3000010a7983 */ /* 0x001ee40000100800 */
        /* <DEDUP_REMOVED lines=23> */
[----:B------:R-:W-:Y:S01]  /*c9b0*/  IMAD.MOV R10, RZ, RZ, -R10 ;  /* 0x000000ffff0a7224 */ /* 0x000fe200078e0a0a */
[----:B----4-:R-:W-:-:S03]  /*c9c0*/  IABS R7, R7 ;  /* 0x0000000700077213 */ /* 0x010fc60000000000 */
[----:B------:R-:W-:Y:S02]  /*c9d0*/  IMAD R10, R29, R10, R9 ;  /* 0x0000000a1d0a7224 */ /* 0x000fe400078e0209 */
[----:B------:R-:W2:Y:S01]  /*c9e0*/  LDL R9, [R1+0x4e5c] ;  /* 0x004e5c0001097983 */ /* 0x000ea20000100800 */
[----:B------:R-:W-:-:S03]  /*c9f0*/  IMAD.HI.U32 R8, R0, R7, RZ ;  /* 0x0000000700087227 */ /* 0x000fc600078e00ff */
[----:B------:R0:W-:Y:S01]  /*ca00*/  STL [R1+0x280], R10 ;  /* 0x0002800a01007387 */ /* 0x0001e20000100800 */
[----:B------:R-:W-:-:S03]  /*ca10*/  IMAD.MOV R8, RZ, RZ, -R8 ;  /* 0x000000ffff087224 */ /* 0x000fc600078e0a08 */
[----:B0-----:R-:W3:Y:S01]  /*ca20*/  LDL R10, [R1+0x4e70] ;  /* 0x004e7000010a7983 */ /* 0x001ee20000100800 */
[----:B------:R-:W-:-:S03]  /*ca30*/  IMAD R8, R29, R8, R7 ;  /* 0x000000081d087224 */ /* 0x000fc600078e0207 */
        /* <DEDUP_REMOVED lines=236> */
[----:B------:R-:W-:-:S04]  /*d900*/  IMAD.HI.U32 R8, R0, R7, RZ ;  /* 0x0000000700087227 */ /* 0x000fc800078e00ff */
[----:B------:R-:W-:Y:S01]  /*d910*/  IMAD.MOV R8, RZ, RZ, -R8 ;  /* 0x000000ffff087224 */ /* 0x000fe200078e0a08 */
[----:B0-----:R-:W3:Y:S03]  /*d920*/  LDL R10, [R1+0x4f94] ;  /* 0x004f9400010a7983 */ /* 0x001ee60000100800 */
        /* <DEDUP_REMOVED lines=9> */
[----:B------:R-:W-:-:S04]  /*d9c0*/  IMAD.HI.U32 R5, R0, R2, RZ ;  /* 0x0000000200057227 */ /* 0x000fc800078e00ff */
[----:B------:R-:W-:Y:S01]  /*d9d0*/  IMAD.MOV R5, RZ, RZ, -R5 ;  /* 0x000000ffff057224 */ /* 0x000fe200078e0a05 */
[----:B------:R-:W-:Y:S03]  /*d9e0*/  STL [R1+0x1e4], R8 ;  /* 0x0001e40801007387 */ /* 0x000fe60000100800 */
[----:B------:R-:W-:Y:S01]  /*d9f0*/  IMAD R2, R29, R5, R2 ;  /* 0x000000051d027224 */ /* 0x000fe200078e0202 */
[----:B------:R-:W-:Y:S04]  /*da00*/  STL [R1+0x1e8], R6 ;  /* 0x0001e80601007387 */ /* 0x000fe80000100800 */
[----:B------:R0:W-:Y:S04]  /*da10*/  STL [R1+0x1f0], R3 ;  /* 0x0001f00301007387 */ /* 0x0001e80000100800 */
[----:B------:R1:W-:Y:S01]  /*da20*/  STL [R1+0x1ec], R2 ;  /* 0x0001ec0201007387 */ /* 0x0003e20000100800 */
[----:B0-----:R-:W-:-:S02]  /*da30*/  IABS R3, R11 ;  /* 0x0000000b00037213 */ /* 0x001fc40000000000 */
[----:B-1----:R-:W-:Y:S02]  /*da40*/  IABS R2, R26 ;  /* 0x0000001a00027213 */ /* 0x002fe40000000000 */
        /* <DEDUP_REMOVED lines=8> */
[----:B------:R-:W3:Y:S01]  /*dad0*/  LDL R10, [R1+0x4fd4] ;  /* 0x004fd400010a7983 */ /* 0x000ee20000100800 */
[----:B------:R-:W-:-:S03]  /*dae0*/  IMAD.MOV R8, RZ, RZ, -R8 ;  /* 0x000000ffff087224 */ /* 0x000fc600078e0a08 */
[----:B------:R0:W-:Y:S01]  /*daf0*/  STL [R1+0x1cc], R11 ;  /* 0x0001cc0b01007387 */ /* 0x0001e20000100800 */
[----:B------:R-:W-:-:S03]  /*db00*/  IMAD R26, R29, R8, R7 ;  /* 0x000000081d1a7224 */ /* 0x000fc600078e0207 */
[----:B------:R-:W4:Y:S04]  /*db10*/  LDL R7, [R1+0x4fb4] ;  /* 0x004fb40001077983 */ /* 0x000f280000100800 */
[----:B------:R-:W5:Y:S01]  /*db20*/  LDL R8, [R1+0x4fd0] ;  /* 0x004fd00001087983 */ /* 0x000f620000100800 */
[----:B------:R-:W-:-:S03]  /*db30*/  IMAD.HI.U32 R6, R0, R4, RZ ;  /* 0x0000000400067227 */ /* 0x000fc600078e00ff */
[----:B0-----:R-:W5:Y:S01]  /*db40*/  LDL R11, [R1+0x4ff8] ;  /* 0x004ff800010b7983 */ /* 0x001f620000100800 */
[----:B------:R-:W-:-:S04]  /*db50*/  IMAD.HI.U32 R5, R0, R3, RZ ;  /* 0x0000000300057227 */ /* 0x000fc800078e00ff */
[----:B------:R-:W-:Y:S02]  /*db60*/  IMAD.MOV R6, RZ, RZ, -R6 ;  /* 0x000000ffff067224 */ /* 0x000fe400078e0a06 */
[----:B------:R-:W-:Y:S02]  /*db70*/  IMAD.MOV R5, RZ, RZ, -R5 ;  /* 0x000000ffff057224 */ /* 0x000fe400078e0a05 */
[C---:B------:R-:W-:Y:S02]  /*db80*/  IMAD R6, R29.reuse, R6, R4 ;  /* 0x000000061d067224 */ /* 0x040fe400078e0204 */
[C---:B------:R-:W-:Y:S02]  /*db90*/  IMAD R3, R29.reuse, R5, R3 ;  /* 0x000000051d037224 */ /* 0x040fe400078e0203 */
[----:B------:R-:W-:Y:S01]  /*dba0*/  IMAD.HI.U32 R4, R0, R2, RZ ;  /* 0x0000000200047227 */ /* 0x000fe200078e00ff */
[----:B------:R-:W-:Y:S03]  /*dbb0*/  STL [R1+0x1d4], R6 ;  /* 0x0001d40601007387 */ /* 0x000fe60000100800 */
[----:B------:R-:W-:Y:S01]  /*dbc0*/  IMAD.MOV R4, RZ, RZ, -R4 ;  /* 0x000000ffff047224 */ /* 0x000fe200078e0a04 */
[----:B------:R3:W-:Y:S03]  /*dbd0*/  STL [R1+0x1dc], R3 ;  /* 0x0001dc0301007387 */ /* 0x0007e60000100800 */
[----:B------:R-:W-:-:S02]  /*dbe0*/  IMAD R4, R29, R4, R2 ;  /* 0x000000041d047224 */ /* 0x000fc400078e0202 */
[----:B------:R-:W5:Y:S04]  /*dbf0*/  LDL R2, [R1+0x4fd8] ;  /* 0x004fd80001027983 */ /* 0x000f680000100800 */
[----:B------:R-:W-:Y:S01]  /*dc00*/  STL [R1+0x1d8], R4 ;  /* 0x0001d80401007387 */ /* 0x000fe20000100800 */
[----:B--2---:R-:W-:Y:S02]  /*dc10*/  IABS R9, R9 ;  /* 0x0000000900097213 */ /* 0x004fe40000000000 */
[----:B---3--:R-:W-:-:S03]  /*dc20*/  IABS R3, R10 ;  /* 0x0000000a00037213 */ /* 0x008fc60000000000 */
[----:B------:R-:W-:-:S04]  /*dc30*/  IMAD.HI.U32 R10, R0, R9, RZ ;  /* 0x00000009000a7227 */ /* 0x000fc800078e00ff */
[----:B------:R-:W-:Y:S01]  /*dc40*/  IMAD.MOV R10, RZ, RZ, -R10 ;  /* 0x000000ffff0a7224 */ /* 0x000fe200078e0a0a */
[----:B----4-:R-:W-:-:S03]  /*dc50*/  IABS R7, R7 ;  /* 0x0000000700077213 */ /* 0x010fc60000000000 */
[C---:B------:R-:W-:Y:S02]  /*dc60*/  IMAD R10, R29.reuse, R10, R9 ;  /* 0x0000000a1d0a7224 */ /* 0x040fe400078e0209 */
[----:B------:R-:W2:Y:S01]  /*dc70*/  LDL R9, [R1+0x4fdc] ;  /* 0x004fdc0001097983 */ /* 0x000ea20000100800 */
[----:B-----5:R-:W-:Y:S01]  /*dc80*/  IABS R5, R8 ;  /* 0x0000000800057213 */ /* 0x020fe20000000000 */
[----:B------:R-:W-:Y:S02]  /*dc90*/  IMAD.HI.U32 R8, R0, R7, RZ ;  /* 0x0000000700087227 */ /* 0x000fe400078e00ff */
[----:B------:R0:W-:Y:S02]  /*dca0*/  STL [R1+0x1b8], R10 ;  /* 0x0001b80a01007387 */ /* 0x0001e40000100800 */
[----:B------:R-:W-:Y:S02]  /*dcb0*/  IMAD.MOV R8, RZ, RZ, -R8 ;  /* 0x000000ffff087224 */ /* 0x000fe400078e0a08 */
[----:B0-----:R-:W3:Y:S02]  /*dcc0*/  LDL R10, [R1+0x4fec] ;  /* 0x004fec00010a7983 */ /* 0x001ee40000100800 */
[----:B------:R-:W-:-:S02]  /*dcd0*/  IMAD R8, R29, R8, R7 ;  /* 0x000000081d087224 */ /* 0x000fc400078e0207 */
[----:B------:R-:W4:Y:S01]  /*dce0*/  LDL R7, [R1+0x4fe8] ;  /* 0x004fe80001077983 */ /* 0x000f220000100800 */
[----:B------:R-:W-:-:S04]  /*dcf0*/  IMAD.HI.U32 R6, R0, R5, RZ ;  /* 0x0000000500067227 */ /* 0x000fc800078e00ff */
[----:B------:R-:W-:-:S04]  /*dd00*/  IMAD.HI.U32 R4, R0, R3, RZ ;  /* 0x0000000300047227 */ /* 0x000fc800078e00ff */
[----:B------:R-:W-:Y:S01]  /*dd10*/  IMAD.MOV R6, RZ, RZ, -R6 ;  /* 0x000000ffff067224 */ /* 0x000fe200078e0a06 */
[----:B------:R-:W-:Y:S01]  /*dd20*/  IABS R2, R2 ;  /* 0x0000000200027213 */ /* 0x000fe20000000000 */
[----:B------:R-:W-:Y:S02]  /*dd30*/  IMAD.MOV R4, RZ, RZ, -R4 ;  /* 0x000000ffff047224 */ /* 0x000fe400078e0a04 */
[C---:B------:R-:W-:Y:S02]  /*dd40*/  IMAD R6, R29.reuse, R6, R5 ;  /* 0x000000061d067224 */ /* 0x040fe400078e0205 */
[----:B------:R-:W-:Y:S01]  /*dd50*/  IMAD.HI.U32 R5, R0, R2, RZ ;  /* 0x0000000200057227 */ /* 0x000fe200078e00ff */
[----:B------:R-:W-:Y:S03]  /*dd60*/  STL [R1+0x1bc], R8 ;  /* 0x0001bc0801007387 */ /* 0x000fe60000100800 */
[----:B------:R-:W-:-:S02]  /*dd70*/  IMAD R3, R29, R4, R3 ;  /* 0x000000041d037224 */ /* 0x000fc400078e0203 */
        /* <DEDUP_REMOVED lines=10> */
[----:B------:R-:W-:Y:S01]  /*de20*/  IMAD.HI.U32 R10, R0, R9, RZ ;  /* 0x00000009000a7227 */ /* 0x000fe200078e00ff */
[----:B----4-:R-:W-:-:S03]  /*de30*/  IABS R7, R7 ;  /* 0x0000000700077213 */ /* 0x010fc60000000000 */
[----:B------:R-:W-:-:S04]  /*de40*/  IMAD.MOV R10, RZ, RZ, -R10 ;  /* 0x000000ffff0a7224 */ /* 0x000fc800078e0a0a */
[C---:B------:R-:W-:Y:S02]  /*de50*/  IMAD R10, R29.reuse, R10, R9 ;  /* 0x0000000a1d0a7224 */ /* 0x040fe400078e0209 */
[----:B------:R-:W-:Y:S01]  /*de60*/  IMAD.HI.U32 R8, R0, R7, RZ ;  /* 0x0000000700087227 */ /* 0x000fe200078e00ff */
[----:B------:R-:W2:Y:S03]  /*de70*/  LDL R9, [R1+0x5000] ;  /* 0x0050000001097983 */ /* 0x000ea60000100800 */
[----:B------:R-:W-:Y:S01]  /*de80*/  IMAD.MOV R8, RZ, RZ, -R8 ;  /* 0x000000ffff087224 */ /* 0x000fe200078e0a08 */
[----:B------:R0:W-:Y:S03]  /*de90*/  STL [R1+0x1a4], R10 ;  /* 0x0001a40a01007387 */ /* 0x0001e60000100800 */
[----:B------:R-:W-:-:S02]  /*dea0*/  IMAD R8, R29, R8, R7 ;  /* 0x000000081d087224 */ /* 0x000fc400078e0207 */
[----:B------:R-:W3:Y:S04]  /*deb0*/  LDL R7, [R1+0x5004] ;  /* 0x0050040001077983 */ /* 0x000ee80000100800 */
[----:B0-----:R-:W4:Y:S04]  /*dec0*/  LDL R10, [R1+0x5014] ;  /* 0x00501400010a7983 */ /* 0x001f280000100800 */
[----:B------:R0:W-:Y:S04]  /*ded0*/  STL [R1+0x1a8], R8 ;  /* 0x0001a80801007387 */ /* 0x0001e80000100800 */
[----:B0-----:R-:W3:Y:S01]  /*dee0*/  LDL R8, [R1+0x5010] ;  /* 0x0050100001087983 */ /* 0x001ee20000100800 */
[----:B------:R-:W-:Y:S01]  /*def0*/  IMAD.HI.U32 R6, R0, R4, RZ ;  /* 0x0000000400067227 */ /* 0x000fe200078e00ff */
[----:B-----5:R-:W-:-:S03]  /*df00*/  IABS R2, R2 ;  /* 0x0000000200027213 */ /* 0x020fc60000000000 */
        /* <DEDUP_REMOVED lines=13> */
[----:B----4-:R-:W-:-:S03]  /*dfe0*/  IABS R3, R10 ;  /* 0x0000000a00037213 */ /* 0x010fc60000000000 */
[----:B------:R-:W-:Y:S01]  /*dff0*/  IMAD.HI.U32 R10, R0, R9, RZ ;  /* 0x00000009000a7227 */ /* 0x000fe200078e00ff */
[----:B---3--:R-:W-:-:S03]  /*e000*/  IABS R7, R7 ;  /* 0x0000000700077213 */ /* 0x008fc60000000000 */
[----:B------:R-:W-:-:S04]  /*e010*/  IMAD.MOV R10, RZ, RZ, -R10 ;  /* 0x000000ffff0a7224 */ /* 0x000fc800078e0a0a */
[C---:B------:R-:W-:Y:S02]  /*e020*/  IMAD R11, R29.reuse, R10, R9 ;  /* 0x0000000a1d0b7224 */ /* 0x040fe400078e0209 */
[----:B------:R-:W2:Y:S01]  /*e030*/  LDL R9, [R1+0x5024] ;  /* 0x0050240001097983 */ /* 0x000ea20000100800 */
[----:B------:R-:W-:Y:S01]  /*e040*/  IABS R5, R8 ;  /* 0x0000000800057213 */ /* 0x000fe20000000000 */
[----:B------:R-:W-:Y:S02]  /*e050*/  IMAD.HI.U32 R8, R0, R7, RZ ;  /* 0x0000000700087227 */ /* 0x000fe400078e00ff */
[----:B------:R-:W3:Y:S02]  /*e060*/  LDL R10, [R1+0x5050] ;  /* 0x00505000010a7983 */ /* 0x000ee40000100800 */
[----:B------:R-:W-:Y:S02]  /*e070*/  IMAD.MOV R8, RZ, RZ, -R8 ;  /* 0x000000ffff087224 */ /* 0x000fe400078e0a08 */
[----:B------:R0:W-:Y:S02]  /*e080*/  STL [R1+0x190], R11 ;  /* 0x0001900b01007387 */ /* 0x0001e40000100800 */
[----:B0-----:R-:W-:-:S02]  /*e090*/  IMAD R11, R29, R8, R7 ;  /* 0x000000081d0b7224 */ /* 0x001fc400078e0207 */
        /* <DEDUP_REMOVED lines=23> */
[----:B----4-:R-:W-:Y:S02]  /*e210*/  IABS R7, R7 ;  /* 0x0000000700077213 */ /* 0x010fe40000000000 */
[----:B-----5:R-:W-:-:S03]  /*e220*/  IABS R4, R8 ;  /* 0x0000000800047213 */ /* 0x020fc60000000000 */
[C---:B------:R-:W-:Y:S01]  /*e230*/  IMAD.HI.U32 R8, R0.reuse, R7, RZ ;  /* 0x0000000700087227 */ /* 0x040fe200078e00ff */
[----:B------:R0:W-:Y:S03]  /*e240*/  STL [R1+0x44], R10 ;  /* 0x0000440a01007387 */ /* 0x0001e60000100800 */
        /* <DEDUP_REMOVED lines=8> */
[C---:B------:R-:W-:Y:S01]  /*e2d0*/  IMAD R6, R29.reuse, R6, R4 ;  /* 0x000000061d067224 */ /* 0x040fe200078e0204 */
[----:B------:R-:W-:Y:S01]  /*e2e0*/  IABS R2, R2 ;  /* 0x0000000200027213 */ /* 0x000fe20000000000 */
[----:B------:R-:W-:-:S04]  /*e2f0*/  IMAD R3, R29, R5, R3 ;  /* 0x000000051d037224 */ /* 0x000fc800078e0203 */
        /* <DEDUP_REMOVED lines=40> */
[----:B---3--:R-:W-:Y:S02]  /*e580*/  IABS R7, R7 ;  /* 0x0000000700077213 */ /* 0x008fe40000000000 */
[----:B----4-:R-:W-:Y:S01]  /*e590*/  IABS R3, R10 ;  /* 0x0000000a00037213 */ /* 0x010fe20000000000 */
[----:B------:R-:W-:-:S04]  /*e5a0*/  IMAD.HI.U32 R10, R0, R9, RZ ;  /* 0x00000009000a7227 */ /* 0x000fc800078e00ff */
        /* <DEDUP_REMOVED lines=8> */
[----:B------:R-:W-:-:S02]  /*e630*/  IMAD R8, R29, R8, R7 ;  /* 0x000000081d087224 */ /* 0x000fc400078e0207 */
[----:B------:R-:W4:Y:S01]  /*e640*/  LDL R7, [R1+0x5094] ;  /* 0x0050940001077983 */ /* 0x000f220000100800 */
[----:B------:R-:W-:-:S04]  /*e650*/  IMAD.HI.U32 R6, R0, R4, RZ ;  /* 0x0000000400067227 */ /* 0x000fc800078e00ff */
[----:B------:R-:W-:-:S04]  /*e660*/  IMAD.HI.U32 R5, R0, R3, RZ ;  /* 0x0000000300057227 */ /* 0x000fc800078e00ff */
[----:B------:R-:W-:Y:S02]  /*e670*/  IMAD.MOV R6, RZ, RZ, -R6 ;  /* 0x000000ffff067224 */ /* 0x000fe400078e0a06 */
[----:B------:R-:W-:Y:S02]  /*e680*/  IMAD.MOV R5, RZ, RZ, -R5 ;  /* 0x000000ffff057224 */ /* 0x000fe400078e0a05 */
[C---:B------:R-:W-:Y:S02]  /*e690*/  IMAD R6, R29.reuse, R6, R4 ;  /* 0x000000061d067224 */ /* 0x040fe400078e0204 */
[----:B------:R-:W-:Y:S01]  /*e6a0*/  IMAD.HI.U32 R4, R0, R2, RZ ;  /* 0x0000000200047227 */ /* 0x000fe200078e00ff */
[----:B------:R-:W-:Y:S03]  /*e6b0*/  STL [R1+0x15c], R8 ;  /* 0x00015c0801007387 */ /* 0x000fe60000100800 */
[----:B------:R-:W-:Y:S01]  /*e6c0*/  IMAD R3, R29, R5, R3 ;  /* 0x000000051d037224 */ /* 0x000fe200078e0203 */
[----:B0-----:R-:W5:Y:S01]  /*e6d0*/  LDL R11, [R1+0x50d8] ;  /* 0x0050d800010b7983 */ /* 0x001f620000100800 */
[----:B------:R-:W-:-:S03]  /*e6e0*/  IMAD.MOV R4, RZ, RZ, -R4 ;  /* 0x000000ffff047224 */ /* 0x000fc600078e0a04 */
[----:B------:R-:W-:Y:S04]  /*e6f0*/  STL [R1+0x160], R6 ;  /* 0x0001600601007387 */ /* 0x000fe80000100800 */
[----:B------:R0:W-:Y:S02]  /*e700*/  STL [R1+0x168], R3 ;  /* 0x0001680301007387 */ /* 0x0001e40000100800 */
[----:B0-----:R-:W-:Y:S01]  /*e710*/  IABS R3, R27 ;  /* 0x0000001b00037213 */ /* 0x001fe20000000000 */
[----:B------:R-:W-:Y:S02]  /*e720*/  IMAD R27, R29, R4, R2 ;  /* 0x000000041d1b7224 */ /* 0x000fe400078e0202 */
[----:B------:R-:W5:Y:S01]  /*e730*/  LDL R2, [R1+0x50c0] ;  /* 0x0050c00001027983 */ /* 0x000f620000100800 */
[----:B--2---:R-:W-:-:S02]  /*e740*/  IABS R9, R9 ;  /* 0x0000000900097213 */ /* 0x004fc40000000000 */
        /* <DEDUP_REMOVED lines=8> */
[----:B------:R-:W-:-:S04]  /*e7d0*/  IMAD.MOV R8, RZ, RZ, -R8 ;  /* 0x000000ffff087224 */ /* 0x000fc800078e0a08 */
[----:B------:R-:W-:Y:S02]  /*e7e0*/  IMAD R8, R29, R8, R7 ;  /* 0x000000081d087224 */ /* 0x000fe400078e0207 */
[----:B------:R-:W3:Y:S04]  /*e7f0*/  LDL R7, [R1+0x50c8] ;  /* 0x0050c80001077983 */ /* 0x000ee80000100800 */
[----:B0-----:R-:W4:Y:S01]  /*e800*/  LDL R10, [R1+0x50cc] ;  /* 0x0050cc00010a7983 */ /* 0x001f220000100800 */
[----:B------:R-:W-:-:S04]  /*e810*/  IMAD.HI.U32 R6, R0, R5, RZ ;  /* 0x0000000500067227 */ /* 0x000fc800078e00ff */
[----:B------:R-:W-:-:S04]  /*e820*/  IMAD.HI.U32 R4, R0, R3, RZ ;  /* 0x0000000300047227 */ /* 0x000fc800078e00ff */
[----:B------:R-:W-:Y:S02]  /*e830*/  IMAD.MOV R6, RZ, RZ, -R6 ;  /* 0x000000ffff067224 */ /* 0x000fe400078e0a06 */
[----:B------:R-:W-:Y:S02]  /*e840*/  IMAD.MOV R4, RZ, RZ, -R4 ;  /* 0x000000ffff047224 */ /* 0x000fe400078e0a04 */
[C---:B------:R-:W-:Y:S01]  /*e850*/  IMAD R6, R29.reuse, R6, R5 ;  /* 0x000000061d067224 */ /* 0x040fe200078e0205 */
[----:B-----5:R-:W-:Y:S01]  /*e860*/  IABS R2, R2 ;  /* 0x0000000200027213 */ /* 0x020fe20000000000 */
        /* <DEDUP_REMOVED lines=12> */
[----:B---3--:R-:W-:Y:S02]  /*e930*/  IABS R7, R7 ;  /* 0x0000000700077213 */ /* 0x008fe40000000000 */
[----:B----4-:R-:W-:Y:S01]  /*e940*/  IABS R4, R10 ;  /* 0x0000000a00047213 */ /* 0x010fe20000000000 */
[----:B------:R-:W-:-:S04]  /*e950*/  IMAD.HI.U32 R10, R0, R9, RZ ;  /* 0x00000009000a7227 */ /* 0x000fc800078e00ff */
[----:B------:R-:W-:Y:S02]  /*e960*/  IMAD.MOV R10, RZ, RZ, -R10 ;  /* 0x000000ffff0a7224 */ /* 0x000fe400078e0a0a */
[----:B------:R-:W-:-:S04]  /*e970*/  IMAD.HI.U32 R8, R0, R7, RZ ;  /* 0x0000000700087227 */ /* 0x000fc800078e00ff */
[----:B------:R-:W-:Y:S02]  /*e980*/  IMAD R10, R29, R10, R9 ;  /* 0x0000000a1d0a7224 */ /* 0x000fe400078e0209 */
[----:B------:R-:W2:Y:S01]  /*e990*/  LDL R9, [R1+0x50e8] ;  /* 0x0050e80001097983 */ /* 0x000ea20000100800 */
[----:B------:R-:W-:-:S03]  /*e9a0*/  IMAD.MOV R8, RZ, RZ, -R8 ;  /* 0x000000ffff087224 */ /* 0x000fc600078e0a08 */
[----:B------:R0:W-:Y:S01]  /*e9b0*/  STL [R1+0x124], R10 ;  /* 0x0001240a01007387 */ /* 0x0001e20000100800 */
[----:B------:R-:W-:-:S03]  /*e9c0*/  IMAD R8, R29, R8, R7 ;  /* 0x000000081d087224 */ /* 0x000fc600078e0207 */
[----:B------:R-:W3:Y:S04]  /*e9d0*/  LDL R7, [R1+0x50ec] ;  /* 0x0050ec0001077983 */ /* 0x000ee80000100800 */
[----:B0-----:R-:W4:Y:S04]  /*e9e0*/  LDL R10, [R1+0x50fc] ;  /* 0x0050fc00010a7983 */ /* 0x001f280000100800 */
[----:B------:R0:W-:Y:S04]  /*e9f0*/  STL [R1+0x128], R8 ;  /* 0x0001280801007387 */ /* 0x0001e80000100800 */
[----:B0-----:R-:W4:Y:S01]  /*ea00*/  LDL R8, [R1+0x50f8] ;  /* 0x0050f80001087983 */ /* 0x001f220000100800 */
        /* <DEDUP_REMOVED lines=52> */
[----:B------:R-:W-:Y:S01]  /*ed50*/  IMAD.HI.U32 R8, R0, R7, RZ ;  /* 0x0000000700087227 */ /* 0x000fe200078e00ff */
[----:B------:R0:W-:Y:S03]  /*ed60*/  STL [R1+0xe8], R10 ;  /* 0x0000e80a01007387 */ /* 0x0001e60000100800 */
        /* <DEDUP_REMOVED lines=70> */
[----:B------:R-:W-:Y:S01]  /*f1d0*/  IMAD.HI.U32 R4, R0, R2, RZ ;  /* 0x0000000200047227 */ /* 0x000fe200078e00ff */
[----:B------:R0:W-:Y:S03]  /*f1e0*/  STL [R1+0xb0], R11 ;  /* 0x0000b00b01007387 */ /* 0x0001e60000100800 */
[----:B------:R-:W-:-:S02]  /*f1f0*/  IMAD R3, R29, R5, R3 ;  /* 0x000000051d037224 */ /* 0x000fc400078e0203 */
[----:B------:R-:W-:Y:S01]  /*f200*/  IMAD.MOV R4, RZ, RZ, -R4 ;  /* 0x000000ffff047224 */ /* 0x000fe200078e0a04 */
[----:B0-----:R-:W5:Y:S04]  /*f210*/  LDL R11, [R1+0x51c8] ;  /* 0x0051c800010b7983 */ /* 0x001f680000100800 */
[----:B------:R-:W-:Y:S01]  /*f220*/  STL [R1+0xb8], R6 ;  /* 0x0000b80601007387 */ /* 0x000fe20000100800 */
[----:B------:R-:W-:-:S03]  /*f230*/  IMAD R2, R29, R4, R2 ;  /* 0x000000041d027224 */ /* 0x000fc600078e0202 */
[----:B------:R-:W-:Y:S04]  /*f240*/  STL [R1+0xc0], R3 ;  /* 0x0000c00301007387 */ /* 0x000fe80000100800 */
[----:B------:R0:W-:Y:S02]  /*f250*/  STL [R1+0xbc], R2 ;  /* 0x0000bc0201007387 */ /* 0x0001e40000100800 */
[----:B0-----:R-:W-:Y:S02]  /*f260*/  IABS R2, R28 ;  /* 0x0000001c00027213 */ /* 0x001fe40000000000 */
[----:B--2---:R-:W-:Y:S02]  /*f270*/  IABS R9, R9 ;  /* 0x0000000900097213 */ /* 0x004fe40000000000 */
[----:B---3--:R-:W-:-:S03]  /*f280*/  IABS R3, R10 ;  /* 0x0000000a00037213 */ /* 0x008fc60000000000 */
[----:B------:R-:W-:-:S04]  /*f290*/  IMAD.HI.U32 R10, R0, R9, RZ ;  /* 0x00000009000a7227 */ /* 0x000fc800078e00ff */
[----:B------:R-:W-:-:S04]  /*f2a0*/  IMAD.MOV R10, RZ, RZ, -R10 ;  /* 0x000000ffff0a7224 */ /* 0x000fc800078e0a0a */
[----:B------:R-:W-:Y:S02]  /*f2b0*/  IMAD R28, R29, R10, R9 ;  /* 0x0000000a1d1c7224 */ /* 0x000fe400078e0209 */
[----:B------:R-:W2:Y:S04]  /*f2c0*/  LDL R9, [R1+0x51a4] ;  /* 0x0051a40001097983 */ /* 0x000ea80000100800 */
[----:B------:R-:W3:Y:S01]  /*f2d0*/  LDL R10, [R1+0x51c4] ;  /* 0x0051c400010a7983 */ /* 0x000ee20000100800 */
[----:B----4-:R-:W-:Y:S02]  /*f2e0*/  IABS R7, R7 ;  /* 0x0000000700077213 */ /* 0x010fe40000000000 */
[----:B-----5:R-:W-:-:S03]  /*f2f0*/  IABS R5, R8 ;  /* 0x0000000800057213 */ /* 0x020fc60000000000 */
[----:B------:R-:W-:Y:S01]  /*f300*/  IMAD.HI.U32 R8, R0, R7, RZ ;  /* 0x0000000700087227 */ /* 0x000fe200078e00ff */
[----:B------:R0:W-:Y:S03]  /*f310*/  STL [R1+0x84], R28 ;  /* 0x0000841c01007387 */ /* 0x0001e60000100800 */
[----:B------:R-:W-:-:S04]  /*f320*/  IMAD.MOV R8, RZ, RZ, -R8 ;  /* 0x000000ffff087224 */ /* 0x000fc800078e0a08 */
[----:B0-----:R-:W-:Y:S02]  /*f330*/  IMAD R28, R29, R8, R7 ;  /* 0x000000081d1c7224 */ /* 0x001fe400078e0207 */
[----:B------:R-:W4:Y:S01]  /*f340*/  LDL R7, [R1+0x51c0] ;  /* 0x0051c00001077983 */ /* 0x000f220000100800 */
[----:B------:R-:W-:-:S04]  /*f350*/  IMAD.HI.U32 R6, R0, R5, RZ ;  /* 0x0000000500067227 */ /* 0x000fc800078e00ff */
[----:B------:R-:W-:-:S04]  /*f360*/  IMAD.HI.U32 R4, R0, R3, RZ ;  /* 0x0000000300047227 */ /* 0x000fc800078e00ff */
[----:B------:R-:W-:Y:S02]  /*f370*/  IMAD.MOV R6, RZ, RZ, -R6 ;  /* 0x000000ffff067224 */ /* 0x000fe400078e0a06 */
[----:B------:R-:W-:Y:S02]  /*f380*/  IMAD.MOV R4, RZ, RZ, -R4 ;  /* 0x000000ffff047224 */ /* 0x000fe400078e0a04 */
[----:B------:R-:W-:Y:S02]  /*f390*/  IMAD R6, R29, R6, R5 ;  /* 0x000000061d067224 */ /* 0x000fe400078e0205 */
[----:B------:R-:W-:-:S04]  /*f3a0*/  IMAD.HI.U32 R5, R0, R2, RZ ;  /* 0x0000000200057227 */ /* 0x000fc800078e00ff */
[C---:B------:R-:W-:Y:S02]  /*f3b0*/  IMAD R3, R29.reuse, R4, R3 ;  /* 0x000000041d037224 */ /* 0x040fe400078e0203 */
        /* <DEDUP_REMOVED lines=14> */
[----:B----4-:R-:W-:-:S05]  /*f4a0*/  IABS R7, R7 ;  /* 0x0000000700077213 */ /* 0x010fca0000000000 */
[----:B------:R-:W-:Y:S01]  /*f4b0*/  IMAD.HI.U32 R8, R0, R7, RZ ;  /* 0x0000000700087227 */ /* 0x000fe200078e00ff */
[----:B------:R0:W-:Y:S03]  /*f4c0*/  STL [R1+0x70], R10 ;  /* 0x0000700a01007387 */ /* 0x0001e60000100800 */
[----:B------:R-:W-:-:S04]  /*f4d0*/  IMAD.MOV R8, RZ, RZ, -R8 ;  /* 0x000000ffff087224 */ /* 0x000fc800078e0a08 */
[----:B------:R-:W-:Y:S02]  /*f4e0*/  IMAD R8, R29, R8, R7 ;  /* 0x000000081d087224 */ /* 0x000fe400078e0207 */
        /* <DEDUP_REMOVED lines=85> */
[C---:B------:R-:W-:Y:S02]  /*fa40*/  IMAD R10, R29.reuse, R10, R9 ;  /* 0x0000000a1d0a7224 */ /* 0x040fe400078e0209 */
[----:B------:R-:W-:Y:S01]  /*fa50*/  IMAD.MOV R8, RZ, RZ, -R8 ;  /* 0x000000ffff087224 */ /* 0x000fe200078e0a08 */
[----:B------:R-:W2:Y:S03]  /*fa60*/  LDL R9, [R1+0x524c] ;  /* 0x00524c0001097983 */ /* 0x000ea60000100800 */
[----:B------:R-:W-:Y:S01]  /*fa70*/  IMAD R8, R29, R8, R7 ;  /* 0x000000081d087224 */ /* 0x000fe200078e0207 */
[----:B------:R0:W-:Y:S04]  /*fa80*/  STL [R1+0x20], R10 ;  /* 0x0000200a01007387 */ /* 0x0001e80000100800 */
        /* <DEDUP_REMOVED lines=51> */
[----:B------:R-:W-:Y:S01]  /*fdc0*/  IMAD.MOV R10, RZ, RZ, -R10 ;  /* 0x000000ffff0a7224 */ /* 0x000fe200078e0a0a */
[----:B----4-:R-:W-:Y:S02]  /*fdd0*/  IABS R7, R7 ;  /* 0x0000000700077213 */ /* 0x010fe40000000000 */
[----:B-----5:R-:W-:-:S03]  /*fde0*/  IABS R5, R8 ;  /* 0x0000000800057213 */ /* 0x020fc60000000000 */
[----:B------:R-:W-:-:S04]  /*fdf0*/  IMAD.HI.U32 R8, R0, R7, RZ ;  /* 0x0000000700087227 */ /* 0x000fc800078e00ff */
[C---:B------:R-:W-:Y:S02]  /*fe00*/  IMAD R10, R29.reuse, R10, R9 ;  /* 0x0000000a1d0a7224 */ /* 0x040fe400078e0209 */
[----:B------:R-:W-:Y:S01]  /*fe10*/  IMAD.MOV R8, RZ, RZ, -R8 ;  /* 0x000000ffff087224 */ /* 0x000fe200078e0a08 */
[----:B------:R-:W2:Y:S03]  /*fe20*/  LDL R9, [R1+0x5b7c] ;  /* 0x005b7c0001097983 */ /* 0x000ea60000100800 */
[----:B------:R-:W-:Y:S01]  /*fe30*/  IMAD R8, R29, R8, R7 ;  /* 0x000000081d087224 */ /* 0x000fe200078e0207 */
[----:B------:R0:W-:Y:S04]  /*fe40*/  STL [R1+0xcc], R10 ;  /* 0x0000cc0a01007387 */ /* 0x0001e80000100800 */
[----:B------:R-:W3:Y:S04]  /*fe50*/  LDL R7, [R1+0x5b80] ;  /* 0x005b800001077983 */ /* 0x000ee80000100800 */
[----:B0-----:R-:W4:Y:S01]  /*fe60*/  LDL R10, [R1+0x5b84] ;  /* 0x005b8400010a7983 */ /* 0x001f220000100800 */
[----:B------:R-:W-:-:S04]  /*fe70*/  IMAD.HI.U32 R6, R0, R5, RZ ;  /* 0x0000000500067227 */ /* 0x000fc800078e00ff */
[----:B------:R-:W-:-:S04]  /*fe80*/  IMAD.HI.U32 R4, R0, R3, RZ ;  /* 0x0000000300047227 */ /* 0x000fc800078e00ff */
[----:B------:R-:W-:Y:S02]  /*fe90*/  IMAD.MOV R6, RZ, RZ, -R6 ;  /* 0x000000ffff067224 */ /* 0x000fe400078e0a06 */
[----:B------:R-:W-:Y:S01]  /*fea0*/  IMAD.MOV R4, RZ, RZ, -R4 ;  /* 0x000000ffff047224 */ /* 0x000fe200078e0a04 */
[----:B------:R-:W-:Y:S01]  /*feb0*/  IABS R2, R2 ;  /* 0x0000000200027213 */ /* 0x000fe20000000000 */
[C---:B------:R-:W-:Y:S02]  /*fec0*/  IMAD R6, R29.reuse, R6, R5 ;  /* 0x000000061d067224 */ /* 0x040fe400078e0205 */
[C---:B------:R-:W-:Y:S02]  /*fed0*/  IMAD R3, R29.reuse, R4, R3 ;  /* 0x000000041d037224 */ /* 0x040fe400078e0203 */
        /* <DEDUP_REMOVED lines=14> */
[----:B------:R-:W-:-:S04]  /*ffc0*/  IMAD.HI.U32 R8, R0, R7, RZ ;  /* 0x0000000700087227 */ /* 0x000fc800078e00ff */
[----:B------:R-:W-:Y:S02]  /*ffd0*/  IMAD.MOV R10, RZ, RZ, -R10 ;  /* 0x000000ffff0a7224 */ /* 0x000fe400078e0a0a */
[----:B------:R-:W-:Y:S02]  /*ffe0*/  IMAD.MOV R8, RZ, RZ, -R8 ;  /* 0x000000ffff087224 */ /* 0x000fe400078e0a08 */
[C---:B------:R-:W-:Y:S02]  /*fff0*/  IMAD R10, R29.reuse, R10, R9 ;  /* 0x0000000a1d0a7224 */ /* 0x040fe400078e0209 */
[----:B------:R-:W2:Y:S01]  /*10000*/  LDL R9, [R1+0x5b90] ;  /* 0x005b900001097983 */ /* 0x000ea20000100800 */
[----:B------:R-:W-:-:S03]  /*10010*/  IMAD R8, R29, R8, R7 ;  /* 0x000000081d087224 */ /* 0x000fc600078e0207 */
        /* <DEDUP_REMOVED lines=23> */
[----:B------:R-:W-:Y:S01]  /*10190*/  IMAD.MOV R10, RZ, RZ, -R10 ;  /* 0x000000ffff0a7224 */ /* 0x000fe200078e0a0a */
[----:B------:R-:W-:Y:S01]  /*101a0*/  IABS R5, R8 ;  /* 0x0000000800057213 */ /* 0x000fe20000000000 */
[----:B------:R-:W-:-:S04]  /*101b0*/  IMAD.HI.U32 R8, R0, R7, RZ ;  /* 0x0000000700087227 */ /* 0x000fc800078e00ff */
[----:B------:R-:W-:Y:S02]  /*101c0*/  IMAD.MOV R8, RZ, RZ, -R8 ;  /* 0x000000ffff087224 */ /* 0x000fe400078e0a08 */
[----:B------:R-:W-:-:S04]  /*101d0*/  IMAD.HI.U32 R6, R0, R5, RZ ;  /* 0x0000000500067227 */ /* 0x000fc800078e00ff */
[C---:B------:R-:W-:Y:S02]  /*101e0*/  IMAD R11, R29.reuse, R10, R9 ;  /* 0x0000000a1d0b7224 */ /* 0x040fe400078e0209 */
[----:B------:R-:W-:Y:S01]  /*101f0*/  IMAD R7, R29, R8, R7 ;  /* 0x000000081d077224 */ /* 0x000fe200078e0207 */
[----:B------:R-:W2:Y:S01]  /*10200*/  LDL R9, [R1+0x5bb0] ;  /* 0x005bb00001097983 */ /* 0x000ea20000100800 */
[----:B------:R-:W-:-:S03]  /*10210*/  IMAD.MOV R6, RZ, RZ, -R6 ;  /* 0x000000ffff067224 */ /* 0x000fc600078e0a06 */
[----:B------:R-:W3:Y:S04]  /*10220*/  LDL R10, [R1+0x5bb4] ;  /* 0x005bb400010a7983 */ /* 0x000ee80000100800 */
[----:B------:R0:W-:Y:S04]  /*10230*/  STL [R1+0x1c], R11 ;  /* 0x00001c0b01007387 */ /* 0x0001e80000100800 */
[----:B------:R-:W4:Y:S04]  /*10240*/  LDL R8, [R1+0x5bac] ;  /* 0x005bac0001087983 */ /* 0x000f280000100800 */
[----:B0-----:R-:W5:Y:S04]  /*10250*/  LDL R11, [R1+0x5bc0] ;  /* 0x005bc000010b7983 */ /* 0x001f680000100800 */
[----:B------:R0:W-:Y:S02]  /*10260*/  STL [R1+0x18], R7 ;  /* 0x0000180701007387 */ /* 0x0001e40000100800 */
[----:B0-----:R-:W-:-:S02]  /*10270*/  IMAD R7, R29, R6, R5 ;  /* 0x000000061d077224 */ /* 0x001fc400078e0205 */
[----:B------:R-:W3:Y:S01]  /*10280*/  LDL R6, [R1+0x5ba4] ;  /* 0x005ba40001067983 */ /* 0x000ee20000100800 */
[----:B------:R-:W-:-:S03]  /*10290*/  IMAD.HI.U32 R4, R0, R3, RZ ;  /* 0x0000000300047227 */ /* 0x000fc600078e00ff */
[----:B------:R-:W4:Y:S01]  /*102a0*/  LDL R5, [R1+0x5ba8] ;  /* 0x005ba80001057983 */ /* 0x000f220000100800 */
[----:B------:R-:W-:-:S04]  /*102b0*/  IMAD.MOV R4, RZ, RZ, -R4 ;  /* 0x000000ffff047224 */ /* 0x000fc800078e0a04 */
[----:B------:R-:W-:Y:S01]  /*102c0*/  IMAD R3, R29, R4, R3 ;  /* 0x000000041d037224 */ /* 0x000fe200078e0203 */
[----:B------:R0:W-:Y:S04]  /*102d0*/  STL [R1+0x14], R7 ;  /* 0x0000140701007387 */ /* 0x0001e80000100800 */
[----:B------:R2:W-:Y:S01]  /*102e0*/  STL [R1+0x90], R3 ;  /* 0x0000900301007387 */ /* 0x0005e20000100800 */
[----:B0-----:R-:W-:-:S04]  /*102f0*/  IMAD.HI.U32 R7, R0, R2, RZ ;  /* 0x0000000200077227 */ /* 0x001fc800078e00ff */
[----:B------:R-:W-:-:S04]  /*10300*/  IMAD.MOV R7, RZ, RZ, -R7 ;  /* 0x000000ffff077224 */ /* 0x000fc800078e0a07 */
[----:B------:R-:W-:-:S05]  /*10310*/  IMAD R2, R29, R7, R2 ;  /* 0x000000071d027224 */ /* 0x000fca00078e0202 */
[----:B------:R-:W-:Y:S01]  /*10320*/  STL [R1+0x10], R2 ;  /* 0x0000100201007387 */ /* 0x000fe20000100800 */
[----:B--2---:R-:W-:Y:S02]  /*10330*/  IABS R3, R9 ;  /* 0x0000000900037213 */ /* 0x004fe40000000000 */
[----:B---3--:R-:W-:-:S05]  /*10340*/  IABS R6, R6 ;  /* 0x0000000600067213 */ /* 0x008fca0000000000 */
[----:B------:R-:W-:-:S04]  /*10350*/  IMAD.HI.U32 R9, R0, R6, RZ ;  /* 0x0000000600097227 */ /* 0x000fc800078e00ff */
[----:B------:R-:W-:-:S04]  /*10360*/  IMAD.MOV R9, RZ, RZ, -R9 ;  /* 0x000000ffff097224 */ /* 0x000fc800078e0a09 */
[----:B------:R-:W-:Y:S02]  /*10370*/  IMAD R6, R29, R9, R6 ;  /* 0x000000091d067224 */ /* 0x000fe400078e0206 */
[----:B------:R-:W2:Y:S04]  /*10380*/  LDL R9, [R1+0x5bb8] ;  /* 0x005bb80001097983 */ /* 0x000ea80000100800 */
[----:B------:R0:W-:Y:S04]  /*10390*/  STL [R1+0xc], R6 ;  /* 0x00000c0601007387 */ /* 0x0001e80000100800 */
[----:B0-----:R-:W3:Y:S01]  /*103a0*/  LDL R6, [R1+0x5bbc] ;  /* 0x005bbc0001067983 */ /* 0x001ee20000100800 */
[----:B----4-:R-:W-:-:S02]  /*103b0*/  IABS R5, R5 ;  /* 0x0000000500057213 */ /* 0x010fc40000000000 */
[----:B------:R-:W-:-:S03]  /*103c0*/  IABS R4, R8 ;  /* 0x0000000800047213 */ /* 0x000fc60000000000 */
[----:B------:R-:W-:-:S04]  /*103d0*/  IMAD.HI.U32 R8, R0, R5, RZ ;  /* 0x0000000500087227 */ /* 0x000fc800078e00ff */
[----:B------:R-:W-:Y:S01]  /*103e0*/  IMAD.HI.U32 R7, R0, R4, RZ ;  /* 0x0000000400077227 */ /* 0x000fe200078e00ff */
[----:B------:R-:W-:-:S03]  /*103f0*/  IABS R2, R10 ;  /* 0x0000000a00027213 */ /* 0x000fc60000000000 */
[----:B------:R-:W-:Y:S02]  /*10400*/  IMAD.MOV R8, RZ, RZ, -R8 ;  /* 0x000000ffff087224 */ /* 0x000fe400078e0a08 */
[----:B------:R-:W-:Y:S02]  /*10410*/  IMAD.MOV R7, RZ, RZ, -R7 ;  /* 0x000000ffff077224 */ /* 0x000fe400078e0a07 */
[----:B------:R-:W-:-:S04]  /*10420*/  IMAD.HI.U32 R10, R0, R3, RZ ;  /* 0x00000003000a7227 */ /* 0x000fc800078e00ff */
[C---:B------:R-:W-:Y:S02]  /*10430*/  IMAD R8, R29.reuse, R8, R5 ;  /* 0x000000081d087224 */ /* 0x040fe400078e0205 */
[----:B------:R-:W-:Y:S02]  /*10440*/  IMAD R4, R29, R7, R4 ;  /* 0x000000071d047224 */ /* 0x000fe400078e0204 */
[----:B------:R-:W-:Y:S01]  /*10450*/  IMAD.MOV R10, RZ, RZ, -R10 ;  /* 0x000000ffff0a7224 */ /* 0x000fe200078e0a0a */
[----:B------:R0:W-:Y:S01]  /*10460*/  STL [R1+0x8], R8 ;  /* 0x0000080801007387 */ /* 0x0001e20000100800 */
[----:B------:R-:W-:-:S03]  /*10470*/  IMAD.HI.U32 R5, R0, R2, RZ ;  /* 0x0000000200057227 */ /* 0x000fc600078e00ff */
[----:B------:R-:W-:Y:S01]  /*10480*/  STL [R1+0x4], R4 ;  /* 0x0000040401007387 */ /* 0x000fe20000100800 */
[----:B------:R-:W-:Y:S01]  /*10490*/  IMAD R7, R29, R10, R3 ;  /* 0x0000000a1d077224 */ /* 0x000fe200078e0203 */
[----:B0-----:R-:W-:-:S04]  /*104a0*/  IABS R8, R25 ;  /* 0x0000001900087213 */ /* 0x001fc80000000000 */
[----:B------:R0:W-:Y:S02]  /*104b0*/  STL [R1], R7 ;  /* 0x0000000701007387 */ /* 0x0001e40000100800 */
[----:B0-----:R-:W-:-:S04]  /*104c0*/  IMAD.MOV R7, RZ, RZ, -R5 ;  /* 0x000000ffff077224 */ /* 0x001fc800078e0a05 */
[----:B------:R-:W-:Y:S01]  /*104d0*/  IMAD R2, R29, R7, R2 ;  /* 0x000000071d027224 */ /* 0x000fe200078e0202 */
[----:B------:R-:W-:-:S04]  /*104e0*/  IABS R7, R23 ;  /* 0x0000001700077213 */ /* 0x000fc80000000000 */
[----:B------:R-:W-:Y:S01]  /*104f0*/  STL [R1+0x5e28], R2 ;  /* 0x005e280201007387 */ /* 0x000fe20000100800 */
[----:B--2---:R-:W-:Y:S02]  /*10500*/  IABS R3, R9 ;  /* 0x0000000900037213 */ /* 0x004fe40000000000 */
[----:B---3--:R-:W-:Y:S02]  /*10510*/  IABS R4, R6 ;  /* 0x0000000600047213 */ /* 0x008fe40000000000 */
[----:B-----5:R-:W-:-:S05]  /*10520*/  IABS R6, R11 ;  /* 0x0000000b00067213 */ /* 0x020fca0000000000 */
[----:B------:R-:W-:Y:S02]  /*10530*/  IMAD.MOV.U32 R5, RZ, RZ, R6 ;  /* 0x000000ffff057224 */ /* 0x000fe400078e0006 */
[----:B------:R-:W-:Y:S02]  /*10540*/  IMAD.MOV.U32 R6, RZ, RZ, R8 ;  /* 0x000000ffff067224 */ /* 0x000fe400078e0008 */
[----:B------:R-:W-:-:S04]  /*10550*/  IMAD.HI.U32 R10, R0, R3, RZ ;  /* 0x00000003000a7227 */ /* 0x000fc800078e00ff */
[----:B------:R-:W-:-:S04]  /*10560*/  IMAD.HI.U32 R11, R0, R6, RZ ;  /* 0x00000006000b7227 */ /* 0x000fc800078e00ff */
[----:B------:R-:W-:-:S04]  /*10570*/  IMAD.HI.U32 R8, R0, R5, RZ ;  /* 0x0000000500087227 */ /* 0x000fc800078e00ff */
[----:B------:R-:W-:-:S04]  /*10580*/  IMAD.HI.U32 R9, R0, R4, RZ ;  /* 0x0000000400097227 */ /* 0x000fc800078e00ff */
[----:B------:R-:W-:Y:S02]  /*10590*/  IMAD.MOV R10, RZ, RZ, -R10 ;  /* 0x000000ffff0a7224 */ /* 0x000fe400078e0a0a */
[----:B------:R-:W-:Y:S02]  /*105a0*/  IMAD.MOV R11, RZ, RZ, -R11 ;  /* 0x000000ffff0b7224 */ /* 0x000fe400078e0a0b */
[----:B------:R-:W-:Y:S02]  /*105b0*/  IMAD.MOV R8, RZ, RZ, -R8 ;  /* 0x000000ffff087224 */ /* 0x000fe400078e0a08 */
[----:B------:R-:W-:Y:S02]  /*105c0*/  IMAD.MOV R9, RZ, RZ, -R9 ;  /* 0x000000ffff097224 */ /* 0x000fe400078e0a09 */
[C---:B------:R-:W-:Y:S02]  /*105d0*/  IMAD R3, R29.reuse, R10, R3 ;  /* 0x0000000a1d037224 */ /* 0x040fe400078e0203 */
[----:B------:R-:W-:Y:S01]  /*105e0*/  IMAD R6, R29, R11, R6 ;  /* 0x0000000b1d067224 */ /* 0x000fe200078e0206 */
[----:B------:R-:W-:Y:S01]  /*105f0*/  IABS R11, R12 ;  /* 0x0000000c000b7213 */ /* 0x000fe20000000000 */
[----:B------:R-:W-:-:S04]  /*10600*/  IMAD.HI.U32 R10, R0, R7, RZ ;  /* 0x00000007000a7227 */ /* 0x000fc800078e00ff */
[C---:B------:R-:W-:Y:S01]  /*10610*/  IMAD R5, R29.reuse, R8, R5 ;  /* 0x000000081d057224 */ /* 0x040fe200078e0205 */
[----:B------:R-:W-:Y:S01]  /*10620*/  IABS R8, R17 ;  /* 0x0000001100087213 */ /* 0x000fe20000000000 */
[----:B------:R-:W-:Y:S01]  /*10630*/  IMAD R4, R29, R9, R4 ;  /* 0x000000091d047224 */ /* 0x000fe200078e0204 */
[----:B------:R-:W-:Y:S01]  /*10640*/  IABS R9, R16 ;  /* 0x0000001000097213 */ /* 0x000fe20000000000 */
[----:B------:R-:W-:Y:S02]  /*10650*/  IMAD.MOV R12, RZ, RZ, -R10 ;  /* 0x000000ffff0c7224 */ /* 0x000fe400078e0a0a */
[----:B------:R-:W-:Y:S02]  /*10660*/  IMAD.MOV.U32 R10, RZ, RZ, R11 ;  /* 0x000000ffff0a7224 */ /* 0x000fe400078e000b */
[----:B------:R-:W-:Y:S02]  /*10670*/  IMAD.MOV.U32 R11, RZ, RZ, R13 ;  /* 0x000000ffff0b7224 */ /* 0x000fe400078e000d */
[----:B------:R-:W-:-:S04]  /*10680*/  IMAD.HI.U32 R17, R0, R8, RZ ;  /* 0x0000000800117227 */ /* 0x000fc800078e00ff */
[----:B------:R-:W-:Y:S01]  /*10690*/  IMAD R7, R29, R12, R7 ;  /* 0x0000000c1d077224 */ /* 0x000fe200078e0207 */
[----:B------:R-:W-:Y:S01]  /*106a0*/  IABS R12, R18 ;  /* 0x00000012000c7213 */ /* 0x000fe20000000000 */
[----:B------:R-:W-:-:S04]  /*106b0*/  IMAD.HI.U32 R16, R0, R9, RZ ;  /* 0x0000000900107227 */ /* 0x000fc800078e00ff */
[----:B------:R-:W-:-:S04]  /*106c0*/  IMAD.HI.U32 R13, R0, R10, RZ ;  /* 0x0000000a000d7227 */ /* 0x000fc800078e00ff */
[----:B------:R-:W-:-:S04]  /*106d0*/  IMAD.HI.U32 R18, R0, R11, RZ ;  /* 0x0000000b00127227 */ /* 0x000fc800078e00ff */
[----:B------:R-:W-:Y:S02]  /*106e0*/  IMAD.MOV R17, RZ, RZ, -R17 ;  /* 0x000000ffff117224 */ /* 0x000fe400078e0a11 */
[----:B------:R-:W-:Y:S02]  /*106f0*/  IMAD.MOV R16, RZ, RZ, -R16 ;  /* 0x000000ffff107224 */ /* 0x000fe400078e0a10 */
[----:B------:R-:W-:Y:S01]  /*10700*/  IMAD.MOV R13, RZ, RZ, -R13 ;  /* 0x000000ffff0d7224 */ /* 0x000fe200078e0a0d */
[----:B------:R-:W-:Y:S01]  /*10710*/  STL [R1+0x5e24], R3 ;  /* 0x005e240301007387 */ /* 0x000fe20000100800 */
[----:B------:R-:W-:Y:S02]  /*10720*/  IMAD.MOV R18, RZ, RZ, -R18 ;  /* 0x000000ffff127224 */ /* 0x000fe400078e0a12 */
[C---:B------:R-:W-:Y:S01]  /*10730*/  IMAD R8, R29.reuse, R17, R8 ;  /* 0x000000111d087224 */ /* 0x040fe200078e0208 */
[----:B------:R-:W-:Y:S01]  /*10740*/  STL [R1+0x5e20], R4 ;  /* 0x005e200401007387 */ /* 0x000fe20000100800 */
[----:B------:R-:W-:-:S02]  /*10750*/  IMAD R9, R29, R16, R9 ;  /* 0x000000101d097224 */ /* 0x000fc400078e0209 */
[C---:B------:R-:W-:Y:S01]  /*10760*/  IMAD R10, R29.reuse, R13, R10 ;  /* 0x0000000d1d0a7224 */ /* 0x040fe200078e020a */
[----:B------:R-:W-:Y:S01]  /*10770*/  STL [R1+0x5e1c], R5 ;  /* 0x005e1c0501007387 */ /* 0x000fe20000100800 */
[----:B------:R-:W-:-:S03]  /*10780*/  IMAD R11, R29, R18, R11 ;  /* 0x000000121d0b7224 */ /* 0x000fc600078e020b */
[----:B------:R0:W-:Y:S04]  /*10790*/  STL [R1+0x5e18], R6 ;  /* 0x005e180601007387 */ /* 0x0001e80000100800 */
[----:B------:R-:W-:Y:S04]  /*107a0*/  STL [R1+0x5e2c], R7 ;  /* 0x005e2c0701007387 */ /* 0x000fe80000100800 */
[----:B------:R-:W-:Y:S04]  /*107b0*/  STL [R1+0x5e30], R8 ;  /* 0x005e300801007387 */ /* 0x000fe80000100800 */
[----:B------:R-:W-:Y:S04]  /*107c0*/  STL [R1+0x5e34], R9 ;  /* 0x005e340901007387 */ /* 0x000fe80000100800 */
[----:B------:R-:W-:Y:S04]  /*107d0*/  STL [R1+0x5e38], R10 ;  /* 0x005e380a01007387 */ /* 0x000fe80000100800 */
[----:B------:R-:W-:Y:S04]  /*107e0*/  STL [R1+0x5e3c], R11 ;  /* 0x005e3c0b01007387 */ /* 0x000fe80000100800 */
[----:B0-----:R-:W2:Y:S04]  /*107f0*/  LDL R6, [R1+0x5bf0] ;  /* 0x005bf00001067983 */ /* 0x001ea80000100800 */
[----:B------:R-:W3:Y:S01]  /*10800*/  LDL.LU R4, [R1+0x58] ;  /* 0x0000580001047983 */ /* 0x000ee20000300800 */
[----:B------:R-:W-:Y:S01]  /*10810*/  IMAD.HI.U32 R17, R0, R12, RZ ;  /* 0x0000000c00117227 */ /* 0x000fe200078e00ff */
[----:B------:R-:W-:-:S02]  /*10820*/  IABS R13, R20 ;  /* 0x00000014000d7213 */ /* 0x000fc40000000000 */
[----:B------:R-:W-:Y:S01]  /*10830*/  IABS R16, R19 ;  /* 0x0000001300107213 */ /* 0x000fe20000000000 */
[----:B------:R-:W-:Y:S01]  /*10840*/  IMAD.MOV R20, RZ, RZ, -R17 ;  /* 0x000000ffff147224 */ /* 0x000fe200078e0a11 */
[----:B------:R-:W-:Y:S01]  /*10850*/  IABS R19, R15 ;  /* 0x0000000f00137213 */ /* 0x000fe20000000000 */
[----:B------:R0:W-:Y:S02]  /*10860*/  STL [R1+0x5de4], R15 ;  /* 0x005de40f01007387 */ /* 0x0001e40000100800 */
[----:B------:R-:W-:Y:S02]  /*10870*/  IMAD R12, R29, R20, R12 ;  /* 0x000000141d0c7224 */ /* 0x000fe400078e020c */
[----:B0-----:R-:W4:Y:S04]  /*10880*/  LDL.LU R15, [R1+0x50] ;  /* 0x00005000010f7983 */ /* 0x001f280000300800 */
[----:B------:R-:W5:Y:S04]  /*10890*/  LDL.LU R11, [R1+0x4c] ;  /* 0x00004c00010b7983 */ /* 0x000f680000300800 */
[----:B------:R-:W5:Y:S04]  /*108a0*/  LDL.LU R8, [R1+0x48] ;  /* 0x0000480001087983 */ /* 0x000f680000300800 */
[----:B------:R-:W5:Y:S04]  /*108b0*/  LDL.LU R7, [R1+0x3ac] ;  /* 0x0003ac0001077983 */ /* 0x000f680000300800 */
[----:B------:R-:W5:Y:S04]  /*108c0*/  LDL.LU R3, [R1+0x3b0] ;  /* 0x0003b00001037983 */ /* 0x000f680000300800 */
[----:B------:R-:W5:Y:S04]  /*108d0*/  LDL.LU R2, [R1+0x3b4] ;  /* 0x0003b40001027983 */ /* 0x000f680000300800 */
[----:B------:R-:W-:Y:S04]  /*108e0*/  STL [R1+0x5e40], R12 ;  /* 0x005e400c01007387 */ /* 0x000fe80000100800 */
[----:B------:R-:W4:Y:S01]  /*108f0*/  LDL R5, [R1+0x5bf4] ;  /* 0x005bf40001057983 */ /* 0x000f220000100800 */
[----:B------:R-:W-:-:S02]  /*10900*/  ISETP.GT.U32.AND P1, PT, R21, R14, PT ;  /* 0x0000000e1500720c */ /* 0x000fc40003f24070 */
[----:B------:R-:W-:Y:S01]  /*10910*/  IABS R18, R22 ;  /* 0x0000001600127213 */ /* 0x000fe20000000000 */
[----:B------:R-:W-:-:S04]  /*10920*/  IMAD.HI.U32 R22, R0, R13, RZ ;  /* 0x0000000d00167227 */ /* 0x000fc800078e00ff */
[----:B------:R-:W-:Y:S02]  /*10930*/  IMAD.MOV.U32 R17, RZ, RZ, R19 ;  /* 0x000000ffff117224 */ /* 0x000fe400078e0013 */
[----:B------:R-:W-:Y:S01]  /*10940*/  IMAD.HI.U32 R23, R0, R16, RZ ;  /* 0x0000001000177227 */ /* 0x000fe200078e00ff */
[----:B------:R-:W-:-:S03]  /*10950*/  IABS R19, R24 ;  /* 0x0000001800137213 */ /* 0x000fc60000000000 */
[----:B------:R-:W-:Y:S02]  /*10960*/  IMAD.MOV R22, RZ, RZ, -R22 ;  /* 0x000000ffff167224 */ /* 0x000fe400078e0a16 */
[----:B------:R-:W-:-:S04]  /*10970*/  IMAD.HI.U32 R20, R0, R17, RZ ;  /* 0x0000001100147227 */ /* 0x000fc800078e00ff */
[----:B------:R-:W-:Y:S02]  /*10980*/  IMAD.MOV R23, RZ, RZ, -R23 ;  /* 0x000000ffff177224 */ /* 0x000fe400078e0a17 */
[----:B------:R-:W-:-:S04]  /*10990*/  IMAD.HI.U32 R25, R0, R18, RZ ;  /* 0x0000001200197227 */ /* 0x000fc800078e00ff */
[C---:B------:R-:W-:Y:S02]  /*109a0*/  IMAD R13, R29.reuse, R22, R13 ;  /* 0x000000161d0d7224 */ /* 0x040fe400078e020d */
[----:B------:R-:W-:Y:S02]  /*109b0*/  IMAD.MOV R24, RZ, RZ, -R20 ;  /* 0x000000ffff187224 */ /* 0x000fe400078e0a14 */
[----:B------:R-:W-:Y:S02]  /*109c0*/  IMAD R16, R29, R23, R16 ;  /* 0x000000171d107224 */ /* 0x000fe400078e0210 */
[----:B------:R-:W-:-:S04]  /*109d0*/  IMAD.HI.U32 R22, R0, R19, RZ ;  /* 0x0000001300167227 */ /* 0x000fc800078e00ff */
[----:B------:R-:W-:Y:S02]  /*109e0*/  IMAD.MOV R20, RZ, RZ, -R25 ;  /* 0x000000ffff147224 */ /* 0x000fe400078e0a19 */
[----:B------:R-:W-:Y:S02]  /*109f0*/  @!P1 IMAD.IADD R14, R14, 0x1, -R21 ;  /* 0x000000010e0e9824 */ /* 0x000fe400078e0a15 */
[----:B------:R-:W-:Y:S02]  /*10a00*/  IMAD.MOV R22, RZ, RZ, -R22 ;  /* 0x000000ffff167224 */ /* 0x000fe400078e0a16 */
[C---:B------:R-:W-:Y:S02]  /*10a10*/  IMAD R18, R29.reuse, R20, R18 ;  /* 0x000000141d127224 */ /* 0x040fe400078e0212 */
[C---:B------:R-:W-:Y:S01]  /*10a20*/  IMAD R17, R29.reuse, R24, R17 ;  /* 0x000000181d117224 */ /* 0x040fe200078e0211 */
[----:B------:R-:W-:Y:S01]  /*10a30*/  STL [R1+0x5e44], R13 ;  /* 0x005e440d01007387 */ /* 0x000fe20000100800 */
[----:B------:R-:W-:-:S03]  /*10a40*/  IMAD R19, R29, R22, R19 ;  /* 0x000000161d137224 */ /* 0x000fc600078e0213 */
[----:B------:R0:W-:Y:S04]  /*10a50*/  STL [R1+0x5e48], R16 ;  /* 0x005e481001007387 */ /* 0x0001e80000100800 */
[----:B------:R-:W-:Y:S04]  /*10a60*/  STL [R1+0x5e4c], R17 ;  /* 0x005e4c1101007387 */ /* 0x000fe80000100800 */
[----:B------:R-:W-:Y:S04]  /*10a70*/  STL [R1+0x5e50], R18 ;  /* 0x005e501201007387 */ /* 0x000fe80000100800 */
[----:B------:R-:W-:Y:S01]  /*10a80*/  STL [R1+0x5e54], R19 ;  /* 0x005e541301007387 */ /* 0x000fe20000100800 */
[----:B---3--:R-:W-:-:S02]  /*10a90*/  ISETP.GT.U32.AND P0, PT, R21, R4, PT ;  /* 0x000000041500720c */ /* 0x008fc40003f04070 */
[----:B--2---:R-:W-:Y:S02]  /*10aa0*/  IABS R23, R6 ;  /* 0x0000000600177213 */ /* 0x004fe40000000000 */
[----:B------:R-:W2:Y:S09]  /*10ab0*/  LDL.LU R6, [R1+0x3bc] ;  /* 0x0003bc0001067983 */ /* 0x000eb20000300800 */
[----:B------:R-:W-:-:S05]  /*10ac0*/  @!P0 IMAD.IADD R4, R4, 0x1, -R21 ;  /* 0x0000000104048824 */ /* 0x000fca00078e0a15 */
[----:B------:R-:W-:Y:S01]  /*10ad0*/  ISETP.GT.U32.AND P1, PT, R21, R4, PT ;  /* 0x000000041500720c */ /* 0x000fe20003f24070 */
[----:B------:R-:W-:-:S04]  /*10ae0*/  IMAD.MOV.U32 R20, RZ, RZ, R23 ;  /* 0x000000ffff147224 */ /* 0x000fc800078e0017 */
[----:B------:R-:W-:-:S04]  /*10af0*/  IMAD.HI.U32 R22, R0, R20, RZ ;  /* 0x0000001400167227 */ /* 0x000fc800078e00ff */
[----:B------:R-:W-:-:S04]  /*10b00*/  IMAD.MOV R22, RZ, RZ, -R22 ;  /* 0x000000ffff167224 */ /* 0x000fc800078e0a16 */
[----:B------:R-:W-:Y:S02]  /*10b10*/  @!P1 IMAD.IADD R4, R4, 0x1, -R21 ;  /* 0x0000000104049824 */ /* 0x000fe400078e0a15 */
[----:B------:R-:W-:Y:S01]  /*10b20*/  IMAD R20, R29, R22, R20 ;  /* 0x000000161d147224 */ /* 0x000fe200078e0214 */
[----:B----4-:R-:W-:Y:S02]  /*10b30*/  IABS R23, R5 ;  /* 0x0000000500177213 */ /* 0x010fe40000000000 */
[----:B------:R-:W3:Y:S04]  /*10b40*/  LDL.LU R5, [R1+0x3b8] ;  /* 0x0003b80001057983 */ /* 0x000ee80000300800 */
[----:B------:R-:W4:Y:S04]  /*10b50*/  LDL.LU R24, [R1+0x39c] ;  /* 0x00039c0001187983 */ /* 0x000f280000300800 */
[----:B------:R-:W4:Y:S04]  /*10b60*/  LDL.LU R25, [R1+0x3a0] ;  /* 0x0003a00001197983 */ /* 0x000f280000300800 */
[----:B0-----:R-:W4:Y:S04]  /*10b70*/  LDL.LU R16, [R1+0x3a8] ;  /* 0x0003a80001107983 */ /* 0x001f280000300800 */
[----:B------:R-:W4:Y:S04]  /*10b80*/  LDL.LU R9, [R1+0x3a4] ;  /* 0x0003a40001097983 */ /* 0x000f280000300800 */
[----:B------:R0:W-:Y:S04]  /*10b90*/  STL [R1+0x58], R4 ;  /* 0x0000580401007387 */ /* 0x0001e80000100800 */
[----:B------:R-:W4:Y:S04]  /*10ba0*/  LDL.LU R10, [R1+0x384] ;  /* 0x00038400010a7983 */ /* 0x000f280000300800 */
[----:B0-----:R-:W4:Y:S04]  /*10bb0*/  LDL.LU R4, [R1+0x388] ;  /* 0x0003880001047983 */ /* 0x001f280000300800 */
[----:B------:R0:W-:Y:S04]  /*10bc0*/  STL [R1+0x5e58], R20 ;  /* 0x005e581401007387 */ /* 0x0001e80000100800 */
[----:B0-----:R-:W4:Y:S01]  /*10bd0*/  LDL.LU R20, [R1+0x398] ;  /* 0x0003980001147983 */ /* 0x001f220000300800 */
[----:B------:R-:W-:-:S02]  /*10be0*/  ISETP.GT.U32.AND P2, PT, R21, R15, PT ;  /* 0x0000000f1500720c */ /* 0x000fc40003f44070 */
[C---:B-----5:R-:W-:Y:S02]  /*10bf0*/  ISETP.GT.U32.AND P5, PT, R21.reuse, R11, PT ;  /* 0x0000000b1500720c */ /* 0x060fe40003fa4070 */
[C---:B------:R-:W-:Y:S02]  /*10c00*/  ISETP.GT.U32.AND P6, PT, R21.reuse, R8, PT ;  /* 0x000000081500720c */ /* 0x040fe40003fc4070 */
[C---:B------:R-:W-:Y:S02]  /*10c10*/  ISETP.GT.U32.AND P4, PT, R21.reuse, R3, PT ;  /* 0x000000031500720c */ /* 0x040fe40003f84070 */
[C---:B------:R-:W-:Y:S02]  /*10c20*/  ISETP.GT.U32.AND P3, PT, R21.reuse, R7, PT ;  /* 0x000000071500720c */ /* 0x040fe40003f64070 */
[----:B------:R-:W-:-:S03]  /*10c30*/  ISETP.GT.U32.AND P0, PT, R21, R2, PT ;  /* 0x000000021500720c */ /* 0x000fc60003f04070 */
[--C-:B------:R-:W-:Y:S02]  /*10c40*/  @!P2 IMAD.IADD R15, R15, 0x1, -R21.reuse ;  /* 0x000000010f0fa824 */ /* 0x100fe400078e0a15 */
[--C-:B------:R-:W-:Y:S02]  /*10c50*/  @!P5 IMAD.IADD R11, R11, 0x1, -R21.reuse ;  /* 0x000000010b0bd824 */ /* 0x100fe400078e0a15 */
[--C-:B------:R-:W-:Y:S01]  /*10c60*/  @!P6 IMAD.IADD R8, R8, 0x1, -R21.reuse ;  /* 0x000000010808e824 */ /* 0x100fe200078e0a15 */
[----:B------:R-:W-:Y:S01]  /*10c70*/  ISETP.GT.U32.AND P2, PT, R21, R14, PT ;  /* 0x0000000e1500720c */ /* 0x000fe20003f44070 */
[--C-:B------:R-:W-:Y:S02]  /*10c80*/  @!P4 IMAD.IADD R3, R3, 0x1, -R21.reuse ;  /* 0x000000010303c824 */ /* 0x100fe400078e0a15 */
[--C-:B------:R-:W-:Y:S01]  /*10c90*/  @!P3 IMAD.IADD R7, R7, 0x1, -R21.reuse ;  /* 0x000000010707b824 */ /* 0x100fe200078e0a15 */
[C---:B------:R-:W-:Y:S02]  /*10ca0*/  ISETP.GT.U32.AND P3, PT, R21.reuse, R15, PT ;  /* 0x0000000f1500720c */ /* 0x040fe40003f64070 */
[C---:B------:R-:W-:Y:S01]  /*10cb0*/  ISETP.GT.U32.AND P4, PT, R21.reuse, R11, PT ;  /* 0x0000000b1500720c */ /* 0x040fe20003f84070 */
[----:B------:R-:W-:Y:S01]  /*10cc0*/  @!P0 IMAD.IADD R2, R2, 0x1, -R21 ;  /* 0x0000000102028824 */ /* 0x000fe200078e0a15 */
[----:B------:R-:W-:-:S02]  /*10cd0*/  ISETP.GT.U32.AND P5, PT, R21, R8, PT ;  /* 0x000000081500720c */ /* 0x000fc40003fa4070 */
[C---:B------:R-:W-:Y:S02]  /*10ce0*/  ISETP.GT.U32.AND P1, PT, R21.reuse, R3, PT ;  /* 0x000000031500720c */ /* 0x040fe40003f24070 */
[C---:B------:R-:W-:Y:S01]  /*10cf0*/  ISETP.GT.U32.AND P0, PT, R21.reuse, R7, PT ;  /* 0x000000071500720c */ /* 0x040fe20003f04070 */
[----:B------:R-:W-:Y:S01]  /*10d00*/  @!P2 IMAD.IADD R14, R14, 0x1, -R21 ;  /* 0x000000010e0ea824 */ /* 0x000fe200078e0a15 */
[----:B------:R-:W-:-:S03]  /*10d10*/  ISETP.GT.U32.AND P6, PT, R21, R2, PT ;  /* 0x000000021500720c */ /* 0x000fc60003fc4070 */
[--C-:B------:R-:W-:Y:S02]  /*10d20*/  @!P3 IMAD.IADD R15, R15, 0x1, -R21.reuse ;  /* 0x000000010f0fb824 */ /* 0x100fe400078e0a15 */
[--C-:B------:R-:W-:Y:S02]  /*10d30*/  @!P4 IMAD.IADD R11, R11, 0x1, -R21.reuse ;  /* 0x000000010b0bc824 */ /* 0x100fe400078e0a15 */
[--C-:B------:R-:W-:Y:S01]  /*10d40*/  @!P5 IMAD.IADD R8, R8, 0x1, -R21.reuse ;  /* 0x000000010808d824 */ /* 0x100fe200078e0a15 */
[----:B------:R-:W-:Y:S01]  /*10d50*/  STL [R1+0x5e14], R14 ;  /* 0x005e140e01007387 */ /* 0x000fe20000100800 */
[--C-:B------:R-:W-:Y:S02]  /*10d60*/  @!P1 IMAD.IADD R3, R3, 0x1, -R21.reuse ;  /* 0x0000000103039824 */ /* 0x100fe400078e0a15 */
[--C-:B------:R-:W-:Y:S01]  /*10d70*/  @!P0 IMAD.IADD R7, R7, 0x1, -R21.reuse ;  /* 0x0000000107078824 */ /* 0x100fe200078e0a15 */
[----:B------:R-:W-:Y:S04]  /*10d80*/  STL [R1+0x50], R15 ;  /* 0x0000500f01007387 */ /* 0x000fe80000100800 */
[----:B------:R-:W-:Y:S04]  /*10d90*/  STL [R1+0x4c], R11 ;  /* 0x00004c0b01007387 */ /* 0x000fe80000100800 */
[----:B------:R-:W-:Y:S04]  /*10da0*/  STL [R1+0x48], R8 ;  /* 0x0000480801007387 */ /* 0x000fe80000100800 */
[----:B------:R0:W-:Y:S04]  /*10db0*/  STL [R1+0x3b0], R3 ;  /* 0x0003b00301007387 */ /* 0x0001e80000100800 */
[----:B------:R1:W-:Y:S01]  /*10dc0*/  STL [R1+0x3ac], R7 ;  /* 0x0003ac0701007387 */ /* 0x0003e20000100800 */
[----:B------:R-:W-:-:S03]  /*10dd0*/  @!P6 IMAD.IADD R2, R2, 0x1, -R21 ;  /* 0x000000010202e824 */ /* 0x000fc600078e0a15 */
[----:B0-----:R-:W5:Y:S04]  /*10de0*/  LDL.LU R3, [R1+0x38c] ;  /* 0x00038c0001037983 */ /* 0x001f680000300800 */
[----:B------:R-:W5:Y:S04]  /*10df0*/  LDL.LU R13, [R1+0x394] ;  /* 0x00039400010d7983 */ /* 0x000f680000300800 */
[----:B------:R-:W5:Y:S04]  /*10e00*/  LDL.LU R12, [R1+0x390] ;  /* 0x00039000010c7983 */ /* 0x000f680000300800 */
[----:B------:R0:W-:Y:S04]  /*10e10*/  STL [R1+0x3b4], R2 ;  /* 0x0003b40201007387 */ /* 0x0001e80000100800 */
[----:B------:R-:W5:Y:S04]  /*10e20*/  LDL.LU R8, [R1+0x370] ;  /* 0x0003700001087983 */ /* 0x000f680000300800 */
[----:B-1----:R-:W5:Y:S04]  /*10e30*/  LDL.LU R7, [R1+0x374] ;  /* 0x0003740001077983 */ /* 0x002f680000300800 */
[----:B0-----:R-:W5:Y:S04]  /*10e40*/  LDL.LU R2, [R1+0x378] ;  /* 0x0003780001027983 */ /* 0x001f680000300800 */
[----:B------:R-:W5:Y:S04]  /*10e50*/  LDL.LU R19, [R1+0x380] ;  /* 0x0003800001137983 */ /* 0x000f680000300800 */
[----:B------:R-:W5:Y:S01]  /*10e60*/  LDL.LU R18, [R1+0x37c] ;  /* 0x00037c0001127983 */ /* 0x000f620000300800 */
[----:B------:R-:W-:-:S03]  /*10e70*/  IMAD.MOV.U32 R22, RZ, RZ, R23 ;  /* 0x000000ffff167224 */ /* 0x000fc600078e0017 */
[----:B------:R-:W5:Y:S04]  /*10e80*/  LDL.LU R17, [R1+0x35c] ;  /* 0x00035c0001117983 */ /* 0x000f680000300800 */
[----:B------:R-:W5:Y:S01]  /*10e90*/  LDL.LU R15, [R1+0x360] ;  /* 0x00036000010f7983 */ /* 0x000f620000300800 */
[----:B------:R-:W-:-:S03]  /*10ea0*/  IMAD.HI.U32 R21, R0, R22, RZ ;  /* 0x0000001600157227 */ /* 0x000fc600078e00ff */
[----:B------:R-:W5:Y:S01]  /*10eb0*/  LDL.LU R11, [R1+0x364] ;  /* 0x00036400010b7983 */ /* 0x000f620000300800 */
[----:B------:R-:W-:-:S04]  /*10ec0*/  IMAD.MOV R21, RZ, RZ, -R21 ;  /* 0x000000ffff157224 */ /* 0x000fc800078e0a15 */
[C---:B------:R-:W-:Y:S01]  /*10ed0*/  IMAD R21, R29.reuse, R21, R22 ;  /* 0x000000151d157224 */ /* 0x040fe200078e0216 */
[----:B--2---:R-:W-:-:S13]  /*10ee0*/  ISETP.GT.U32.AND P2, PT, R29, R6, PT ;  /* 0x000000061d00720c */ /* 0x004fda0003f44070 */
[----:B------:R-:W-:Y:S01]  /*10ef0*/  @!P2 IMAD.IADD R6, R6, 0x1, -R29 ;  /* 0x000000010606a824 */ /* 0x000fe200078e0a1d */
[C---:B---3--:R-:W-:Y:S02]  /*10f00*/  ISETP.GT.U32.AND P3, PT, R29.reuse, R5, PT ;  /* 0x000000051d00720c */ /* 0x048fe40003f64070 */
[C---:B----4-:R-:W-:Y:S02]  /*10f10*/  ISETP.GT.U32.AND P5, PT, R29.reuse, R24, PT ;  /* 0x000000181d00720c */ /* 0x050fe40003fa4070 */
[C---:B------:R-:W-:Y:S02]  /*10f20*/  ISETP.GT.U32.AND P0, PT, R29.reuse, R25, PT ;  /* 0x000000191d00720c */ /* 0x040fe40003f04070 */
[C---:B------:R-:W-:Y:S02]  /*10f30*/  ISETP.GT.U32.AND P6, PT, R29.reuse, R16, PT ;  /* 0x000000101d00720c */ /* 0x040fe40003fc4070 */
[----:B------:R-:W-:-:S05]  /*10f40*/  ISETP.GT.U32.AND P1, PT, R29, R9, PT ;  /* 0x000000091d00720c */ /* 0x000fca0003f24070 */
[--C-:B------:R-:W-:Y:S01]  /*10f50*/  @!P3 IMAD.IADD R5, R5, 0x1, -R29.reuse ;  /* 0x000000010505b824 */ /* 0x100fe200078e0a1d */
[C---:B------:R-:W-:Y:S02]  /*10f60*/  ISETP.GT.U32.AND P2, PT, R29.reuse, R10, PT ;  /* 0x0000000a1d00720c */ /* 0x040fe40003f44070 */
[C---:B------:R-:W-:Y:S02]  /*10f70*/  ISETP.GT.U32.AND P4, PT, R29.reuse, R20, PT ;  /* 0x000000141d00720c */ /* 0x040fe40003f84070 */
[C---:B------:R-:W-:Y:S01]  /*10f80*/  ISETP.GT.U32.AND P3, PT, R29.reuse, R4, PT ;  /* 0x000000041d00720c */ /* 0x040fe20003f64070 */
[----:B------:R-:W-:Y:S01]  /*10f90*/  @!P5 IMAD.IADD R24, R24, 0x1, -R29 ;  /* 0x000000011818d824 */ /* 0x000fe200078e0a1d */
[----:B------:R-:W-:-:S09]  /*10fa0*/  ISETP.GT.U32.AND P5, PT, R29, R5, PT ;  /* 0x000000051d00720c */ /* 0x000fd20003fa4070 */
[--C-:B------:R-:W-:Y:S01]  /*10fb0*/  @!P4 IMAD.IADD R20, R20, 0x1, -R29.reuse ;  /* 0x000000011414c824 */ /* 0x100fe200078e0a1d */
[----:B------:R-:W-:Y:S01]  /*10fc0*/  ISETP.GT.U32.AND P4, PT, R29, R6, PT ;  /* 0x000000061d00720c */ /* 0x000fe20003f84070 */
[--C-:B------:R-:W-:Y:S02]  /*10fd0*/  @!P0 IMAD.IADD R25, R25, 0x1, -R29.reuse ;  /* 0x0000000119198824 */ /* 0x100fe400078e0a1d */
[--C-:B------:R-:W-:Y:S01]  /*10fe0*/  @!P1 IMAD.IADD R9, R9, 0x1, -R29.reuse ;  /* 0x0000000109099824 */ /* 0x100fe200078e0a1d */
[C---:B------:R-:W-:Y:S01]  /*10ff0*/  ISETP.GT.U32.AND P0, PT, R29.reuse, R20, PT ;  /* 0x000000141d00720c */ /* 0x040fe20003f04070 */
[--C-:B------:R-:W-:Y:S01]  /*11000*/  @!P6 IMAD.IADD R16, R16, 0x1, -R29.reuse ;  /* 0x000000011010e824 */ /* 0x100fe200078e0a1d */
[C---:B------:R-:W-:Y:S01]  /*11010*/  ISETP.GT.U32.AND P1, PT, R29.reuse, R24, PT ;  /* 0x000000181d00720c */ /* 0x040fe20003f24070 */
[--C-:B------:R-:W-:Y:S01]  /*11020*/  @!P2 IMAD.IADD R10, R10, 0x1, -R29.reuse ;  /* 0x000000010a0aa824 */ /* 0x100fe200078e0a1d */
[C---:B------:R-:W-:Y:S01]  /*11030*/  ISETP.GT.U32.AND P2, PT, R29.reuse, R25, PT ;  /* 0x000000191d00720c */ /* 0x040fe20003f44070 */
[----:B------:R-:W-:Y:S01]  /*11040*/  @!P3 IMAD.IADD R4, R4, 0x1, -R29 ;  /* 0x000000010404b824 */ /* 0x000fe200078e0a1d */
[----:B------:R-:W-:-:S03]  /*11050*/  ISETP.GT.U32.AND P3, PT, R29, R16, PT ;  /* 0x000000101d00720c */ /* 0x000fc60003f64070 */
[--C-:B------:R-:W-:Y:S01]  /*11060*/  @!P4 IMAD.IADD R6, R6, 0x1, -R29.reuse ;  /* 0x000000010606c824 */ /* 0x100fe200078e0a1d */
[----:B------:R-:W-:Y:S01]  /*11070*/  ISETP.GT.U32.AND P4, PT, R29, R9, PT ;  /* 0x000000091d00720c */ /* 0x000fe20003f84070 */
[--C-:B------:R-:W-:Y:S02]  /*11080*/  @!P5 IMAD.IADD R5, R5, 0x1, -R29.reuse ;  /* 0x000000010505d824 */ /* 0x100fe400078e0a1d */
[--C-:B------:R-:W-:Y:S01]  /*11090*/  @!P0 IMAD.IADD R20, R20, 0x1, -R29.reuse ;  /* 0x0000000114148824 */ /* 0x100fe200078e0a1d */
[----:B------:R0:W-:Y:S01]  /*110a0*/  STL [R1+0x3bc], R6 ;  /* 0x0003bc0601007387 */ /* 0x0001e20000100800 */
[--C-:B------:R-:W-:Y:S02]  /*110b0*/  @!P1 IMAD.IADD R24, R24, 0x1, -R29.reuse ;  /* 0x0000000118189824 */ /* 0x100fe400078e0a1d */
[--C-:B------:R-:W-:Y:S02]  /*110c0*/  @!P2 IMAD.IADD R25, R25, 0x1, -R29.reuse ;  /* 0x000000011919a824 */ /* 0x100fe400078e0a1d */
[--C-:B------:R-:W-:Y:S01]  /*110d0*/  @!P3 IMAD.IADD R16, R16, 0x1, -R29.reuse ;  /* 0x000000011010b824 */ /* 0x100fe200078e0a1d */
[----:B0-----:R-:W2:Y:S03]  /*110e0*/  LDL.LU R6, [R1+0x36c] ;  /* 0x00036c0001067983 */ /* 0x001ea60000300800 */
[----:B------:R-:W-:Y:S01]  /*110f0*/  @!P4 IMAD.IADD R9, R9, 0x1, -R29 ;  /* 0x000000010909c824 */ /* 0x000fe200078e0a1d */
[----:B------:R0:W-:Y:S04]  /*11100*/  STL [R1+0x3b8], R5 ;  /* 0x0003b80501007387 */ /* 0x0001e80000100800 */
[----:B0-----:R-:W3:Y:S04]  /*11110*/  LDL.LU R5, [R1+0x368] ;  /* 0x0003680001057983 */ /* 0x001ee80000300800 */
[----:B------:R-:W-:Y:S04]  /*11120*/  STL [R1+0x5e5c], R21 ;  /* 0x005e5c1501007387 */ /* 0x000fe80000100800 */
[----:B------:R-:W-:Y:S04]  /*11130*/  STL [R1+0x398], R20 ;  /* 0x0003981401007387 */ /* 0x000fe80000100800 */
[----:B------:R-:W-:Y:S04]  /*11140*/  STL [R1+0x39c], R24 ;  /* 0x00039c1801007387 */ /* 0x000fe80000100800 */
[----:B------:R-:W-:Y:S04]  /*11150*/  STL [R1+0x3a0], R25 ;  /* 0x0003a01901007387 */ /* 0x000fe80000100800 */
[----:B------:R0:W-:Y:S04]  /*11160*/  STL [R1+0x3a4], R9 ;  /* 0x0003a40901007387 */ /* 0x0001e80000100800 */
[----:B------:R-:W-:Y:S04]  /*11170*/  STL [R1+0x3a8], R16 ;  /* 0x0003a81001007387 */ /* 0x000fe80000100800 */
[----:B0-----:R-:W4:Y:S01]  /*11180*/  LDL R9, [R1+0x5bf8] ;  /* 0x005bf80001097983 */ /* 0x001f220000100800 */
[----:B------:R-:W-:-:S02]  /*11190*/  ISETP.GT.U32.AND P6, PT, R29, R4, PT ;  /* 0x000000041d00720c */ /* 0x000fc40003fc4070 */
[C---:B-----5:R-:W-:Y:S02]  /*111a0*/  ISETP.GT.U32.AND P0, PT, R29.reuse, R3, PT ;  /* 0x000000031d00720c */ /* 0x060fe40003f04070 */
[C---:B------:R-:W-:Y:S02]  /*111b0*/  ISETP.GT.U32.AND P1, PT, R29.reuse, R13, PT ;  /* 0x0000000d1d00720c */ /* 0x040fe40003f24070 */
[C---:B------:R-:W-:Y:S02]  /*111c0*/  ISETP.GT.U32.AND P2, PT, R29.reuse, R12, PT ;  /* 0x0000000c1d00720c */ /* 0x040fe40003f44070 */
[----:B------:R-:W-:-:S05]  /*111d0*/  ISETP.GT.U32.AND P3, PT, R29, R8, PT ;  /* 0x000000081d00720c */ /* 0x000fca0003f64070 */
[--C-:B------:R-:W-:Y:S01]  /*111e0*/  @!P6 IMAD.IADD R4, R4, 0x1, -R29.reuse ;  /* 0x000000010404e824 */ /* 0x100fe200078e0a1d */
[----:B------:R-:W-:Y:S01]  /*111f0*/  ISETP.GT.U32.AND P6, PT, R29, R19, PT ;  /* 0x000000131d00720c */ /* 0x000fe20003fc4070 */
[--C-:B------:R-:W-:Y:S01]  /*11200*/  @!P0 IMAD.IADD R3, R3, 0x1, -R29.reuse ;  /* 0x0000000103038824 */ /* 0x100fe200078e0a1d */
[----:B------:R-:W-:Y:S01]  /*11210*/  ISETP.GT.U32.AND P0, PT, R29, R18, PT ;  /* 0x000000121d00720c */ /* 0x000fe20003f04070 */
[--C-:B------:R-:W-:Y:S01]  /*11220*/  @!P1 IMAD.IADD R13, R13, 0x1, -R29.reuse ;  /* 0x000000010d0d9824 */ /* 0x100fe200078e0a1d */
[C---:B------:R-:W-:Y:S01]  /*11230*/  ISETP.GT.U32.AND P5, PT, R29.reuse, R10, PT ;  /* 0x0000000a1d00720c */ /* 0x040fe20003fa4070 */
[--C-:B------:R-:W-:Y:S01]  /*11240*/  @!P2 IMAD.IADD R12, R12, 0x1, -R29.reuse ;  /* 0x000000010c0ca824 */ /* 0x100fe200078e0a1d */
[C---:B------:R-:W-:Y:S02]  /*11250*/  ISETP.GT.U32.AND P1, PT, R29.reuse, R17, PT ;  /* 0x000000111d00720c */ /* 0x040fe40003f24070 */
[----:B------:R-:W-:Y:S01]  /*11260*/  ISETP.GT.U32.AND P2, PT, R29, R15, PT ;  /* 0x0000000f1d00720c */ /* 0x000fe20003f44070 */
[----:B------:R-:W-:-:S04]  /*11270*/  @!P3 IMAD.IADD R8, R8, 0x1, -R29 ;  /* 0x000000010808b824 */ /* 0x000fc800078e0a1d */
[--C-:B------:R-:W-:Y:S01]  /*11280*/  @!P6 IMAD.IADD R19, R19, 0x1, -R29.reuse ;  /* 0x000000011313e824 */ /* 0x100fe200078e0a1d */
[C---:B------:R-:W-:Y:S01]  /*11290*/  ISETP.GT.U32.AND P6, PT, R29.reuse, R3, PT ;  /* 0x000000031d00720c */ /* 0x040fe20003fc4070 */
[--C-:B------:R-:W-:Y:S01]  /*112a0*/  @!P0 IMAD.IADD R18, R18, 0x1, -R29.reuse ;  /* 0x0000000112128824 */ /* 0x100fe200078e0a1d */
[C---:B------:R-:W-:Y:S01]  /*112b0*/  ISETP.GT.U32.AND P0, PT, R29.reuse, R13, PT ;  /* 0x0000000d1d00720c */ /* 0x040fe20003f04070 */
[--C-:B------:R-:W-:Y:S01]  /*112c0*/  @!P5 IMAD.IADD R10, R10, 0x1, -R29.reuse ;  /* 0x000000010a0ad824 */ /* 0x100fe200078e0a1d */
[----:B------:R-:W-:Y:S01]  /*112d0*/  ISETP.GT.U32.AND P4, PT, R29, R7, PT ;  /* 0x000000071d00720c */ /* 0x000fe20003f84070 */
[--C-:B------:R-:W-:Y:S01]  /*112e0*/  @!P1 IMAD.IADD R17, R17, 0x1, -R29.reuse ;  /* 0x0000000111119824 */ /* 0x100fe200078e0a1d */
[----:B------:R-:W-:Y:S01]  /*112f0*/  ISETP.GT.U32.AND P1, PT, R29, R12, PT ;  /* 0x0000000c1d00720c */ /* 0x000fe20003f24070 */
[----:B------:R-:W-:Y:S01]  /*11300*/  @!P2 IMAD.IADD R15, R15, 0x1, -R29 ;  /* 0x000000010f0fa824 */ /* 0x000fe200078e0a1d */
[C---:B------:R-:W-:Y:S01]  /*11310*/  ISETP.GT.U32.AND P2, PT, R29.reuse, R8, PT ;  /* 0x000000081d00720c */ /* 0x040fe20003f44070 */
[----:B------:R0:W-:Y:S01]  /*11320*/  STL [R1+0x388], R4 ;  /* 0x0003880401007387 */ /* 0x0001e20000100800 */
[----:B------:R-:W-:-:S03]  /*11330*/  ISETP.GT.U32.AND P3, PT, R29, R11, PT ;  /* 0x0000000b1d00720c */ /* 0x000fc60003f64070 */
[----:B------:R1:W-:Y:S01]  /*11340*/  STL [R1+0x384], R10 ;  /* 0x0003840a01007387 */ /* 0x0003e20000100800 */
[----:B------:R-:W-:-:S03]  /*11350*/  @!P6 IMAD.IADD R3, R3, 0x1, -R29 ;  /* 0x000000010303e824 */ /* 0x000fc600078e0a1d */
[----:B0-----:R-:W5:Y:S04]  /*11360*/  LDL.LU R4, [R1+0x348] ;  /* 0x0003480001047983 */ /* 0x001f680000300800 */
[----:B------:R-:W5:Y:S01]  /*11370*/  LDL.LU R24, [R1+0x34c] ;  /* 0x00034c0001187983 */ /* 0x000f620000300800 */
[----:B------:R-:W-:-:S03]  /*11380*/  @!P0 IMAD.IADD R13, R13, 0x1, -R29 ;  /* 0x000000010d0d8824 */ /* 0x000fc600078e0a1d */
[----:B------:R-:W5:Y:S01]  /*11390*/  LDL.LU R25, [R1+0x350] ;  /* 0x0003500001197983 */ /* 0x000f620000300800 */
[--C-:B------:R-:W-:Y:S02]  /*113a0*/  @!P4 IMAD.IADD R7, R7, 0x1, -R29.reuse ;  /* 0x000000010707c824 */ /* 0x100fe400078e0a1d */
[--C-:B------:R-:W-:Y:S01]  /*113b0*/  @!P1 IMAD.IADD R12, R12, 0x1, -R29.reuse ;  /* 0x000000010c0c9824 */ /* 0x100fe200078e0a1d */
[----:B-1----:R-:W5:Y:S01]  /*113c0*/  LDL.LU R10, [R1+0x358] ;  /* 0x00035800010a7983 */ /* 0x002f620000300800 */
[--C-:B------:R-:W-:Y:S02]  /*113d0*/  @!P2 IMAD.IADD R8, R8, 0x1, -R29.reuse ;  /* 0x000000010808a824 */ /* 0x100fe400078e0a1d */
[----:B------:R-:W-:Y:S01]  /*113e0*/  @!P3 IMAD.IADD R11, R11, 0x1, -R29 ;  /* 0x000000010b0bb824 */ /* 0x000fe200078e0a1d */
[----:B------:R-:W-:-:S13]  /*113f0*/  ISETP.GT.U32.AND P3, PT, R29, R7, PT ;  /* 0x000000071d00720c */ /* 0x000fda0003f64070 */
[----:B------:R-:W-:Y:S01]  /*11400*/  @!P3 IMAD.IADD R7, R7, 0x1, -R29 ;  /* 0x000000010707b824 */ /* 0x000fe200078e0a1d */
[----:B----4-:R-:W-:Y:S02]  /*11410*/  IABS R22, R9 ;  /* 0x0000000900167213 */ /* 0x010fe40000000000 */
[----:B------:R-:W4:Y:S04]  /*11420*/  LDL.LU R9, [R1+0x354] ;  /* 0x0003540001097983 */ /* 0x000f280000300800 */
[----:B------:R0:W-:Y:S04]  /*11430*/  STL [R1+0x38c], R3 ;  /* 0x00038c0301007387 */ /* 0x0001e80000100800 */
[----:B0-----:R-:W4:Y:S04]  /*11440*/  LDL.LU R3, [R1+0x334] ;  /* 0x0003340001037983 */ /* 0x001f280000300800 */
[----:B------:R0:W-:Y:S04]  /*11450*/  STL [R1+0x394], R13 ;  /* 0x0003940d01007387 */ /* 0x0001e80000100800 */
[----:B------:R-:W4:Y:S04]  /*11460*/  LDL.LU R20, [R1+0x338] ;  /* 0x0003380001147983 */ /* 0x000f280000300800 */
[----:B------:R1:W-:Y:S04]  /*11470*/  STL [R1+0x390], R12 ;  /* 0x0003900c01007387 */ /* 0x0003e80000100800 */
[----:B------:R-:W4:Y:S04]  /*11480*/  LDL.LU R16, [R1+0x33c] ;  /* 0x00033c0001107983 */ /* 0x000f280000300800 */
[----:B------:R2:W-:Y:S04]  /*11490*/  STL [R1+0x370], R8 ;  /* 0x0003700801007387 */ /* 0x0005e80000100800 */
[----:B0-----:R-:W4:Y:S04]  /*114a0*/  LDL.LU R13, [R1+0x344] ;  /* 0x00034400010d7983 */ /* 0x001f280000300800 */
[----:B-1----:R-:W4:Y:S04]  /*114b0*/  LDL.LU R12, [R1+0x340] ;  /* 0x00034000010c7983 */ /* 0x002f280000300800 */
[----:B------:R0:W-:Y:S04]  /*114c0*/  STL [R1+0x374], R7 ;  /* 0x0003740701007387 */ /* 0x0001e80000100800 */
[----:B--2---:R-:W2:Y:S01]  /*114d0*/  LDL.LU R8, [R1+0x320] ;  /* 0x0003200001087983 */ /* 0x004ea20000300800 */
[----:B------:R-:W-:-:S02]  /*114e0*/  ISETP.GT.U32.AND P5, PT, R29, R2, PT ;  /* 0x000000021d00720c */ /* 0x000fc40003fa4070 */
[C---:B------:R-:W-:Y:S02]  /*114f0*/  ISETP.GT.U32.AND P4, PT, R29.reuse, R6, PT ;  /* 0x000000061d00720c */ /* 0x040fe40003f84070 */
[C---:B------:R-:W-:Y:S01]  /*11500*/  ISETP.GT.U32.AND P0, PT, R29.reuse, R18, PT ;  /* 0x000000121d00720c */ /* 0x040fe20003f04070 */
[----:B0-----:R-:W2:Y:S08]  /*11510*/  LDL.LU R7, [R1+0x324] ;  /* 0x0003240001077983 */ /* 0x001eb00000300800 */
[--C-:B------:R-:W-:Y:S01]  /*11520*/  @!P5 IMAD.IADD R2, R2, 0x1, -R29.reuse ;  /* 0x000000010202d824 */ /* 0x100fe200078e0a1d */
[C---:B---3--:R-:W-:Y:S01]  /*11530*/  ISETP.GT.U32.AND P5, PT, R29.reuse, R5, PT ;  /* 0x000000051d00720c */ /* 0x048fe20003fa4070 */
[----:B------:R-:W-:Y:S01]  /*11540*/  @!P4 IMAD.IADD R6, R6, 0x1, -R29 ;  /* 0x000000010606c824 */ /* 0x000fe200078e0a1d */
[----:B------:R-:W-:-:S02]  /*11550*/  ISETP.GT.U32.AND P1, PT, R29, R17, PT ;  /* 0x000000111d00720c */ /* 0x000fc40003f24070 */
[----:B------:R-:W-:-:S09]  /*11560*/  ISETP.GT.U32.AND P4, PT, R29, R2, PT ;  /* 0x000000021d00720c */ /* 0x000fd20003f84070 */
[--C-:B------:R-:W-:Y:S01]  /*11570*/  @!P5 IMAD.IADD R5, R5, 0x1, -R29.reuse ;  /* 0x000000010505d824 */ /* 0x100fe200078e0a1d */
[C---:B------:R-:W-:Y:S01]  /*11580*/  ISETP.GT.U32.AND P5, PT, R29.reuse, R19, PT ;  /* 0x000000131d00720c */ /* 0x040fe20003fa4070 */
[--C-:B------:R-:W-:Y:S01]  /*11590*/  @!P0 IMAD.IADD R18, R18, 0x1, -R29.reuse ;  /* 0x0000000112128824 */ /* 0x100fe200078e0a1d */
[C---:B------:R-:W-:Y:S02]  /*115a0*/  ISETP.GT.U32.AND P2, PT, R29.reuse, R15, PT ;  /* 0x0000000f1d00720c */ /* 0x040fe40003f44070 */
[C---:B------:R-:W-:Y:S01]  /*115b0*/  ISETP.GT.U32.AND P6, PT, R29.reuse, R5, PT ;  /* 0x000000051d00720c */ /* 0x040fe20003fc4070 */
[--C-:B------:R-:W-:Y:S01]  /*115c0*/  @!P4 IMAD.IADD R2, R2, 0x1, -R29.reuse ;  /* 0x000000010202c824 */ /* 0x100fe200078e0a1d */
[----:B-----5:R-:W-:Y:S01]  /*115d0*/  ISETP.GT.U32.AND P0, PT, R29, R24, PT ;  /* 0x000000181d00720c */ /* 0x020fe20003f04070 */
[----:B------:R-:W-:Y:S01]  /*115e0*/  @!P1 IMAD.IADD R17, R17, 0x1, -R29 ;  /* 0x0000000111119824 */ /* 0x000fe200078e0a1d */
[----:B------:R-:W-:-:S05]  /*115f0*/  ISETP.GT.U32.AND P1, PT, R29, R25, PT ;  /* 0x000000191d00720c */ /* 0x000fca0003f24070 */
[--C-:B------:R-:W-:Y:S01]  /*11600*/  @!P5 IMAD.IADD R19, R19, 0x1, -R29.reuse ;  /* 0x000000011313d824 */ /* 0x100fe200078e0a1d */
[----:B------:R-:W-:Y:S01]  /*11610*/  ISETP.GT.U32.AND P5, PT, R29, R4, PT ;  /* 0x000000041d00720c */ /* 0x000fe20003fa4070 */
[----:B------:R0:W-:Y:S02]  /*11620*/  STL [R1+0x378], R2 ;  /* 0x0003780201007387 */ /* 0x0001e40000100800 */
[--C-:B------:R-:W-:Y:S01]  /*11630*/  @!P6 IMAD.IADD R5, R5, 0x1, -R29.reuse ;  /* 0x000000010505e824 */ /* 0x100fe200078e0a1d */
[----:B------:R-:W-:Y:S01]  /*11640*/  ISETP.GT.U32.AND P3, PT, R29, R11, PT ;  /* 0x0000000b1d00720c */ /* 0x000fe20003f64070 */
[----:B------:R-:W-:Y:S01]  /*11650*/  @!P2 IMAD.IADD R15, R15, 0x1, -R29 ;  /* 0x000000010f0fa824 */ /* 0x000fe200078e0a1d */
[----:B0-----:R-:W3:Y:S01]  /*11660*/  LDL.LU R2, [R1+0x328] ;  /* 0x0003280001027983 */ /* 0x001ee20000300800 */
[----:B------:R-:W-:-:S06]  /*11670*/  ISETP.GT.U32.AND P2, PT, R29, R10, PT ;  /* 0x0000000a1d00720c */ /* 0x000fcc0003f44070 */
[--C-:B------:R-:W-:Y:S01]  /*11680*/  @!P5 IMAD.IADD R4, R4, 0x1, -R29.reuse ;  /* 0x000000010404d824 */ /* 0x100fe200078e0a1d */
[----:B------:R-:W-:Y:S01]  /*11690*/  ISETP.GT.U32.AND P4, PT, R29, R6, PT ;  /* 0x000000061d00720c */ /* 0x000fe20003f84070 */
[--C-:B------:R-:W-:Y:S02]  /*116a0*/  @!P0 IMAD.IADD R24, R24, 0x1, -R29.reuse ;  /* 0x0000000118188824 */ /* 0x100fe400078e0a1d */
[--C-:B------:R-:W-:Y:S01]  /*116b0*/  @!P1 IMAD.IADD R25, R25, 0x1, -R29.reuse ;  /* 0x0000000119199824 */ /* 0x100fe200078e0a1d */
[----:B------:R-:W-:Y:S01]  /*116c0*/  STL [R1+0x380], R19 ;  /* 0x0003801301007387 */ /* 0x000fe20000100800 */
[----:B------:R-:W-:-:S03]  /*116d0*/  @!P3 IMAD.IADD R11, R11, 0x1, -R29 ;  /* 0x000000010b0bb824 */ /* 0x000fc600078e0a1d */
[----:B------:R-:W-:Y:S01]  /*116e0*/  STL [R1+0x37c], R18 ;  /* 0x00037c1201007387 */ /* 0x000fe20000100800 */
[----:B------:R-:W-:-:S03]  /*116f0*/  @!P2 IMAD.IADD R10, R10, 0x1, -R29 ;  /* 0x000000010a0aa824 */ /* 0x000fc600078e0a1d */
[----:B------:R-:W-:Y:S01]  /*11700*/  STL [R1+0x35c], R17 ;  /* 0x00035c1101007387 */ /* 0x000fe20000100800 */
[----:B------:R-:W-:-:S03]  /*11710*/  @!P4 IMAD.IADD R6, R6, 0x1, -R29 ;  /* 0x000000010606c824 */ /* 0x000fc600078e0a1d */
[----:B------:R-:W-:Y:S04]  /*11720*/  STL [R1+0x360], R15 ;  /* 0x0003600f01007387 */ /* 0x000fe80000100800 */
[----:B------:R-:W-:Y:S04]  /*11730*/  STL [R1+0x364], R11 ;  /* 0x0003640b01007387 */ /* 0x000fe80000100800 */
[----:B------:R0:W-:Y:S04]  /*11740*/  STL [R1+0x368], R5 ;  /* 0x0003680501007387 */ /* 0x0001e80000100800 */
[----:B------:R1:W-:Y:S04]  /*11750*/  STL [R1+0x36c], R6 ;  /* 0x00036c0601007387 */ /* 0x0003e80000100800 */
[----:B0-----:R-:W5:Y:S04]  /*11760*/  LDL.LU R5, [R1+0x330] ;  /* 0x0003300001057983 */ /* 0x001f680000300800 */
[----:B------:R-:W5:Y:S04]  /*11770*/  LDL.LU R19, [R1+0x32c] ;  /* 0x00032c0001137983 */ /* 0x000f680000300800 */
[----:B------:R-:W5:Y:S04]  /*11780*/  LDL.LU R15, [R1+0x30c] ;  /* 0x00030c00010f7983 */ /* 0x000f680000300800 */
[----:B------:R-:W5:Y:S04]  /*11790*/  LDL.LU R11, [R1+0x310] ;  /* 0x00031000010b7983 */ /* 0x000f680000300800 */
[----:B-1----:R-:W5:Y:S01]  /*117a0*/  LDL.LU R6, [R1+0x314] ;  /* 0x0003140001067983 */ /* 0x002f620000300800 */
[----:B----4-:R-:W-:-:S02]  /*117b0*/  ISETP.GT.U32.AND P3, PT, R29, R9, PT ;  /* 0x000000091d00720c */ /* 0x010fc40003f64070 */
[C---:B------:R-:W-:Y:S02]  /*117c0*/  ISETP.GT.U32.AND P6, PT, R29.reuse, R20, PT ;  /* 0x000000141d00720c */ /* 0x040fe40003fc4070 */
[C---:B------:R-:W-:Y:S02]  /*117d0*/  ISETP.GT.U32.AND P5, PT, R29.reuse, R16, PT ;  /* 0x000000101d00720c */ /* 0x040fe40003fa4070 */
[C---:B------:R-:W-:Y:S02]  /*117e0*/  ISETP.GT.U32.AND P0, PT, R29.reuse, R13, PT ;  /* 0x0000000d1d00720c */ /* 0x040fe40003f04070 */
[----:B------:R-:W-:-:S07]  /*117f0*/  ISETP.GT.U32.AND P1, PT, R29, R12, PT ;  /* 0x0000000c1d00720c */ /* 0x000fce0003f24070 */
[--C-:B------:R-:W-:Y:S01]  /*11800*/  @!P6 IMAD.IADD R20, R20, 0x1, -R29.reuse ;  /* 0x000000011414e824 */ /* 0x100fe200078e0a1d */
[C---:B------:R-:W-:Y:S01]  /*11810*/  ISETP.GT.U32.AND P6, PT, R29.reuse, R4, PT ;  /* 0x000000041d00720c */ /* 0x040fe20003fc4070 */
[--C-:B------:R-:W-:Y:S01]  /*11820*/  @!P5 IMAD.IADD R16, R16, 0x1, -R29.reuse ;  /* 0x000000011010d824 */ /* 0x100fe200078e0a1d */
[----:B------:R-:W-:Y:S01]  /*11830*/  ISETP.GT.U32.AND P5, PT, R29, R24, PT ;  /* 0x000000181d00720c */ /* 0x000fe20003fa4070 */
[--C-:B------:R-:W-:Y:S01]  /*11840*/  @!P0 IMAD.IADD R13, R13, 0x1, -R29.reuse ;  /* 0x000000010d0d8824 */ /* 0x100fe200078e0a1d */
[C---:B------:R-:W-:Y:S02]  /*11850*/  ISETP.GT.U32.AND P0, PT, R29.reuse, R25, PT ;  /* 0x000000191d00720c */ /* 0x040fe40003f04070 */
[C---:B--2---:R-:W-:Y:S01]  /*11860*/  ISETP.GT.U32.AND P2, PT, R29.reuse, R8, PT ;  /* 0x000000081d00720c */ /* 0x044fe20003f44070 */
[----:B------:R-:W-:Y:S01]  /*11870*/  @!P1 IMAD.IADD R12, R12, 0x1, -R29 ;  /* 0x000000010c0c9824 */ /* 0x000fe200078e0a1d */
[----:B------:R-:W-:-:S05]  /*11880*/  ISETP.GT.U32.AND P1, PT, R29, R10, PT ;  /* 0x0000000a1d00720c */ /* 0x000fca0003f24070 */
[--C-:B------:R-:W-:Y:S02]  /*11890*/  @!P6 IMAD.IADD R4, R4, 0x1, -R29.reuse ;  /* 0x000000010404e824 */ /* 0x100fe400078e0a1d */
[--C-:B------:R-:W-:Y:S02]  /*118a0*/  @!P3 IMAD.IADD R9, R9, 0x1, -R29.reuse ;  /* 0x000000010909b824 */ /* 0x100fe400078e0a1d */
[--C-:B------:R-:W-:Y:S01]  /*118b0*/  @!P5 IMAD.IADD R24, R24, 0x1, -R29.reuse ;  /* 0x000000011818d824 */ /* 0x100fe200078e0a1d */
[----:B------:R0:W-:Y:S01]  /*118c0*/  STL [R1+0x348], R4 ;  /* 0x0003480401007387 */ /* 0x0001e20000100800 */
[--C-:B------:R-:W-:Y:S02]  /*118d0*/  @!P0 IMAD.IADD R25, R25, 0x1, -R29.reuse ;  /* 0x0000000119198824 */ /* 0x100fe400078e0a1d */
[--C-:B------:R-:W-:Y:S01]  /*118e0*/  @!P2 IMAD.IADD R8, R8, 0x1, -R29.reuse ;  /* 0x000000010808a824 */ /* 0x100fe200078e0a1d */
[----:B------:R-:W-:Y:S01]  /*118f0*/  ISETP.GT.U32.AND P2, PT, R29, R9, PT ;  /* 0x000000091d00720c */ /* 0x000fe20003f44070 */
[--C-:B------:R-:W-:Y:S01]  /*11900*/  @!P1 IMAD.IADD R10, R10, 0x1, -R29.reuse ;  /* 0x000000010a0a9824 */ /* 0x100fe200078e0a1d */
[----:B0-----:R-:W2:Y:S04]  /*11910*/  LDL.LU R4, [R1+0x31c] ;  /* 0x00031c0001047983 */ /* 0x001ea80000300800 */
[----:B------:R0:W-:Y:S04]  /*11920*/  STL [R1+0x34c], R24 ;  /* 0x00034c1801007387 */ /* 0x0001e80000100800 */
[----:B------:R-:W4:Y:S04]  /*11930*/  LDL.LU R18, [R1+0x318] ;  /* 0x0003180001127983 */ /* 0x000f280000300800 */
[----:B------:R1:W-:Y:S04]  /*11940*/  STL [R1+0x350], R25 ;  /* 0x0003501901007387 */ /* 0x0003e80000100800 */
[----:B------:R-:W2:Y:S04]  /*11950*/  LDL.LU R17, [R1+0x2f8] ;  /* 0x0002f80001117983 */ /* 0x000ea80000300800 */
[----:B------:R3:W-:Y:S04]  /*11960*/  STL [R1+0x358], R10 ;  /* 0x0003580a01007387 */ /* 0x0007e80000100800 */
[----:B0-----:R-:W2:Y:S04]  /*11970*/  LDL.LU R24, [R1+0x2fc] ;  /* 0x0002fc0001187983 */ /* 0x001ea80000300800 */
[----:B-1----:R-:W2:Y:S01]  /*11980*/  LDL.LU R25, [R1+0x300] ;  /* 0x0003000001197983 */ /* 0x002ea20000300800 */
[----:B------:R-:W-:-:S05]  /*11990*/  @!P2 IMAD.IADD R9, R9, 0x1, -R29 ;  /* 0x000000010909a824 */ /* 0x000fca00078e0a1d */
[----:B------:R0:W-:Y:S04]  /*119a0*/  STL [R1+0x354], R9 ;  /* 0x0003540901007387 */ /* 0x0001e80000100800 */
[----:B---3--:R-:W3:Y:S04]  /*119b0*/  LDL.LU R10, [R1+0x308] ;  /* 0x00030800010a7983 */ /* 0x008ee80000300800 */
[----:B0-----:R-:W3:Y:S01]  /*119c0*/  LDL.LU R9, [R1+0x304] ;  /* 0x0003040001097983 */ /* 0x001ee20000300800 */
[C---:B------:R-:W-:Y:S02]  /*119d0*/  ISETP.GT.U32.AND P4, PT, R29.reuse, R3, PT ;  /* 0x000000031d00720c */ /* 0x040fe40003f84070 */
[----:B------:R-:W-:-:S11]  /*119e0*/  ISETP.GT.U32.AND P3, PT, R29, R7, PT ;  /* 0x000000071d00720c */ /* 0x000fd60003f64070 */
[--C-:B------:R-:W-:Y:S01]  /*119f0*/  @!P4 IMAD.IADD R3, R3, 0x1, -R29.reuse ;  /* 0x000000010303c824 */ /* 0x100fe200078e0a1d */
[----:B------:R-:W-:Y:S01]  /*11a00*/  ISETP.GT.U32.AND P4, PT, R29, R2, PT ;  /* 0x000000021d00720c */ /* 0x000fe20003f84070 */
[----:B------:R-:W-:Y:S01]  /*11a10*/  @!P3 IMAD.IADD R7, R7, 0x1, -R29 ;  /* 0x000000010707b824 */ /* 0x000fe200078e0a1d */
[C---:B------:R-:W-:Y:S02]  /*11a20*/  ISETP.GT.U32.AND P5, PT, R29.reuse, R16, PT ;  /* 0x000000101d00720c */ /* 0x040fe40003fa4070 */
[C---:B------:R-:W-:Y:S02]  /*11a30*/  ISETP.GT.U32.AND P3, PT, R29.reuse, R3, PT ;  /* 0x000000031d00720c */ /* 0x040fe40003f64070 */
[----:B------:R-:W-:-:S07]  /*11a40*/  ISETP.GT.U32.AND P0, PT, R29, R13, PT ;  /* 0x0000000d1d00720c */ /* 0x000fce0003f04070 */
[--C-:B------:R-:W-:Y:S01]  /*11a50*/  @!P4 IMAD.IADD R2, R2, 0x1, -R29.reuse ;  /* 0x000000010202c824 */ /* 0x100fe200078e0a1d */
[----:B------:R-:W-:Y:S01]  /*11a60*/  ISETP.GT.U32.AND P4, PT, R29, R20, PT ;  /* 0x000000141d00720c */ /* 0x000fe20003f84070 */
[----:B------:R-:W-:-:S03]  /*11a70*/  @!P5 IMAD.IADD R16, R16, 0x1, -R29 ;  /* 0x000000011010d824 */ /* 0x000fc600078e0a1d */
[----:B------:R-:W-:Y:S01]  /*11a80*/  ISETP.GT.U32.AND P6, PT, R29, R2, PT ;  /* 0x000000021d00720c */ /* 0x000fe20003fc4070 */
[----:B------:R-:W-:Y:S01]  /*11a90*/  @!P3 IMAD.IADD R3, R3, 0x1, -R29 ;  /* 0x000000010303b824 */ /* 0x000fe200078e0a1d */
[C---:B------:R-:W-:Y:S02]  /*11aa0*/  ISETP.GT.U32.AND P1, PT, R29.reuse, R12, PT ;  /* 0x0000000c1d00720c */ /* 0x040fe40003f24070 */
[----:B-----5:R-:W-:-:S05]  /*11ab0*/  ISETP.GT.U32.AND P5, PT, R29, R19, PT ;  /* 0x000000131d00720c */ /* 0x020fca0003fa4070 */
[--C-:B------:R-:W-:Y:S01]  /*11ac0*/  @!P4 IMAD.IADD R20, R20, 0x1, -R29.reuse ;  /* 0x000000011414c824 */ /* 0x100fe200078e0a1d */
[----:B------:R-:W-:Y:S01]  /*11ad0*/  ISETP.GT.U32.AND P4, PT, R29, R5, PT ;  /* 0x000000051d00720c */ /* 0x000fe20003f84070 */
[--C-:B------:R-:W-:Y:S01]  /*11ae0*/  @!P0 IMAD.IADD R13, R13, 0x1, -R29.reuse ;  /* 0x000000010d0d8824 */ /* 0x100fe200078e0a1d */
[C---:B------:R-:W-:Y:S01]  /*11af0*/  ISETP.GT.U32.AND P2, PT, R29.reuse, R8, PT ;  /* 0x000000081d00720c */ /* 0x040fe20003f44070 */
[----:B------:R0:W-:Y:S01]  /*11b00*/  STL [R1+0x334], R3 ;  /* 0x0003340301007387 */ /* 0x0001e20000100800 */
[C---:B------:R-:W-:Y:S01]  /*11b10*/  ISETP.GT.U32.AND P0, PT, R29.reuse, R15, PT ;  /* 0x0000000f1d00720c */ /* 0x040fe20003f04070 */
[--C-:B------:R-:W-:Y:S01]  /*11b20*/  @!P6 IMAD.IADD R2, R2, 0x1, -R29.reuse ;  /* 0x000000010202e824 */ /* 0x100fe200078e0a1d */
[----:B------:R-:W-:Y:S01]  /*11b30*/  ISETP.GT.U32.AND P3, PT, R29, R7, PT ;  /* 0x000000071d00720c */ /* 0x000fe20003f64070 */
[----:B0-----:R-:W5:Y:S06]  /*11b40*/  LDL.LU R3, [R1+0x2e4] ;  /* 0x0002e40001037983 */ /* 0x001f6c0000300800 */
[----:B------:R-:W-:-:S02]  /*11b50*/  @!P4 IMAD.IADD R5, R5, 0x1, -R29 ;  /* 0x000000010505c824 */ /* 0x000fc400078e0a1d */
[--C-:B------:R-:W-:Y:S01]  /*11b60*/  @!P1 IMAD.IADD R12, R12, 0x1, -R29.reuse ;  /* 0x000000010c0c9824 */ /* 0x100fe200078e0a1d */
[----:B------:R-:W-:Y:S01]  /*11b70*/  ISETP.GT.U32.AND P1, PT, R29, R11, PT ;  /* 0x0000000b1d00720c */ /* 0x000fe20003f24070 */
[--C-:B------:R-:W-:Y:S02]  /*11b80*/  @!P5 IMAD.IADD R19, R19, 0x1, -R29.reuse ;  /* 0x000000011313d824 */ /* 0x100fe400078e0a1d */
[--C-:B------:R-:W-:Y:S01]  /*11b90*/  @!P2 IMAD.IADD R8, R8, 0x1, -R29.reuse ;  /* 0x000000010808a824 */ /* 0x100fe200078e0a1d */
[----:B------:R-:W-:Y:S01]  /*11ba0*/  ISETP.GT.U32.AND P2, PT, R29, R6, PT ;  /* 0x000000061d00720c */ /* 0x000fe20003f44070 */
[--C-:B------:R-:W-:Y:S01]  /*11bb0*/  @!P0 IMAD.IADD R15, R15, 0x1, -R29.reuse ;  /* 0x000000010f0f8824 */ /* 0x100fe200078e0a1d */
[----:B------:R-:W-:Y:S01]  /*11bc0*/  STL [R1+0x338], R20 ;  /* 0x0003381401007387 */ /* 0x000fe20000100800 */
[--C-:B------:R-:W-:Y:S02]  /*11bd0*/  @!P3 IMAD.IADD R7, R7, 0x1, -R29.reuse ;  /* 0x000000010707b824 */ /* 0x100fe400078e0a1d */
[----:B------:R-:W-:Y:S01]  /*11be0*/  IMAD.HI.U32 R23, R0, R22, RZ ;  /* 0x0000001600177227 */ /* 0x000fe200078e00ff */
[----:B------:R-:W-:Y:S03]  /*11bf0*/  STL [R1+0x33c], R16 ;  /* 0x00033c1001007387 */ /* 0x000fe60000100800 */
[----:B------:R-:W-:Y:S01]  /*11c00*/  @!P1 IMAD.IADD R11, R11, 0x1, -R29 ;  /* 0x000000010b0b9824 */ /* 0x000fe200078e0a1d */
[----:B------:R-:W-:Y:S01]  /*11c10*/  STL [R1+0x344], R13 ;  /* 0x0003440d01007387 */ /* 0x000fe20000100800 */
[----:B------:R-:W-:-:S02]  /*11c20*/  IMAD.MOV R23, RZ, RZ, -R23 ;  /* 0x000000ffff177224 */ /* 0x000fc400078e0a17 */
[----:B------:R-:W-:Y:S01]  /*11c30*/  @!P2 IMAD.IADD R6, R6, 0x1, -R29 ;  /* 0x000000010606a824 */ /* 0x000fe200078e0a1d */
[----:B------:R-:W-:Y:S04]  /*11c40*/  STL [R1+0x340], R12 ;  /* 0x0003400c01007387 */ /* 0x000fe80000100800 */
[----:B------:R-:W-:Y:S04]  /*11c50*/  STL [R1+0x320], R8 ;  /* 0x0003200801007387 */ /* 0x000fe80000100800 */
[----:B------:R0:W-:Y:S04]  /*11c60*/  STL [R1+0x328], R2 ;  /* 0x0003280201007387 */ /* 0x0001e80000100800 */
[----:B------:R1:W-:Y:S01]  /*11c70*/  STL [R1+0x324], R7 ;  /* 0x0003240701007387 */ /* 0x0003e20000100800 */
[----:B------:R-:W-:-:S03]  /*11c80*/  IMAD R22, R29, R23, R22 ;  /* 0x000000171d167224 */ /* 0x000fc600078e0216 */
[----:B0-----:R-:W5:Y:S04]  /*11c90*/  LDL R2, [R1+0x5bfc] ;  /* 0x005bfc0001027983 */ /* 0x001f680000100800 */
[----:B------:R-:W5:Y:S04]  /*11ca0*/  LDL.LU R8, [R1+0x2e8] ;  /* 0x0002e80001087983 */ /* 0x000f680000300800 */
[----:B------:R-:W5:Y:S04]  /*11cb0*/  LDL.LU R16, [R1+0x2ec] ;  /* 0x0002ec0001107983 */ /* 0x000f680000300800 */
[----:B------:R-:W5:Y:S04]  /*11cc0*/  LDL.LU R13, [R1+0x2f4] ;  /* 0x0002f400010d7983 */ /* 0x000f680000300800 */
[----:B------:R-:W5:Y:S04]  /*11cd0*/  LDL.LU R12, [R1+0x2f0] ;  /* 0x0002f000010c7983 */ /* 0x000f680000300800 */
[----:B------:R-:W-:Y:S04]  /*11ce0*/  STL [R1+0x5e60], R22 ;  /* 0x005e601601007387 */ /* 0x000fe80000100800 */
[----:B-1----:R-:W5:Y:S01]  /*11cf0*/  LDL.LU R7, [R1+0x2d0] ;  /* 0x0002d00001077983 */ /* 0x002f620000300800 */
[----:B----4-:R-:W-:-:S02]  /*11d00*/  ISETP.GT.U32.AND P6, PT, R29, R18, PT ;  /* 0x000000121d00720c */ /* 0x010fc40003fc4070 */
[C---:B--2---:R-:W-:Y:S02]  /*11d10*/  ISETP.GT.U32.AND P4, PT, R29.reuse, R17, PT ;  /* 0x000000111d00720c */ /* 0x044fe40003f84070 */
[C---:B------:R-:W-:Y:S02]  /*11d20*/  ISETP.GT.U32.AND P5, PT, R29.reuse, R24, PT ;  /* 0x000000181d00720c */ /* 0x040fe40003fa4070 */
[----:B------:R-:W-:-:S07]  /*11d30*/  ISETP.GT.U32.AND P0, PT, R29, R25, PT ;  /* 0x000000191d00720c */ /* 0x000fce0003f04070 */
[--C-:B------:R-:W-:Y:S01]  /*11d40*/  @!P6 IMAD.IADD R18, R18, 0x1, -R29.reuse ;  /* 0x000000011212e824 */ /* 0x100fe200078e0a1d */
[----:B------:R-:W-:Y:S01]  /*11d50*/  ISETP.GT.U32.AND P6, PT, R29, R5, PT ;  /* 0x000000051d00720c */ /* 0x000fe20003fc4070 */
[--C-:B------:R-:W-:Y:S01]  /*11d60*/  @!P4 IMAD.IADD R17, R17, 0x1, -R29.reuse ;  /* 0x000000011111c824 */ /* 0x100fe200078e0a1d */
[C---:B------:R-:W-:Y:S02]  /*11d70*/  ISETP.GT.U32.AND P3, PT, R29.reuse, R4, PT ;  /* 0x000000041d00720c */ /* 0x040fe40003f64070 */
[C---:B------:R-:W-:Y:S01]  /*11d80*/  ISETP.GT.U32.AND P4, PT, R29.reuse, R19, PT ;  /* 0x000000131d00720c */ /* 0x040fe20003f84070 */
[--C-:B------:R-:W-:Y:S01]  /*11d90*/  @!P5 IMAD.IADD R24, R24, 0x1, -R29.reuse ;  /* 0x000000011818d824 */ /* 0x100fe200078e0a1d */
[C---:B---3--:R-:W-:Y:S02]  /*11da0*/  ISETP.GT.U32.AND P1, PT, R29.reuse, R10, PT ;  /* 0x0000000a1d00720c */ /* 0x048fe40003f24070 */
[----:B------:R-:W-:Y:S01]  /*11db0*/  ISETP.GT.U32.AND P5, PT, R29, R15, PT ;  /* 0x0000000f1d00720c */ /* 0x000fe20003fa4070 */
[----:B------:R-:W-:Y:S01]  /*11dc0*/  @!P0 IMAD.IADD R25, R25, 0x1, -R29 ;  /* 0x0000000119198824 */ /* 0x000fe200078e0a1d */
[----:B------:R-:W-:-:S02]  /*11dd0*/  ISETP.GT.U32.AND P0, PT, R29, R11, PT ;  /* 0x0000000b1d00720c */ /* 0x000fc40003f04070 */
[----:B------:R-:W-:Y:S01]  /*11de0*/  ISETP.GT.U32.AND P2, PT, R29, R9, PT ;  /* 0x000000091d00720c */ /* 0x000fe20003f44070 */
[--C-:B------:R-:W-:Y:S02]  /*11df0*/  @!P6 IMAD.IADD R5, R5, 0x1, -R29.reuse ;  /* 0x000000010505e824 */ /* 0x100fe400078e0a1d */
[--C-:B------:R-:W-:Y:S02]  /*11e00*/  @!P3 IMAD.IADD R4, R4, 0x1, -R29.reuse ;  /* 0x000000010404b824 */ /* 0x100fe400078e0a1d */
[--C-:B------:R-:W-:Y:S01]  /*11e10*/  @!P4 IMAD.IADD R19, R19, 0x1, -R29.reuse ;  /* 0x000000011313c824 */ /* 0x100fe200078e0a1d */
[----:B------:R0:W-:Y:S01]  /*11e20*/  STL [R1+0x330], R5 ;  /* 0x0003300501007387 */ /* 0x0001e20000100800 */
[--C-:B------:R-:W-:Y:S01]  /*11e30*/  @!P1 IMAD.IADD R10, R10, 0x1, -R29.reuse ;  /* 0x000000010a0a9824 */ /* 0x100fe200078e0a1d */
[----:B------:R-:W-:Y:S01]  /*11e40*/  ISETP.GT.U32.AND P1, PT, R29, R6, PT ;  /* 0x000000061d00720c */ /* 0x000fe20003f24070 */
[--C-:B------:R-:W-:Y:S02]  /*11e50*/  @!P5 IMAD.IADD R15, R15, 0x1, -R29.reuse ;  /* 0x000000010f0fd824 */ /* 0x100fe400078e0a1d */
[----:B------:R-:W-:-:S02]  /*11e60*/  @!P0 IMAD.IADD R11, R11, 0x1, -R29 ;  /* 0x000000010b0b8824 */ /* 0x000fc400078e0a1d */
[--C-:B------:R-:W-:Y:S01]  /*11e70*/  @!P2 IMAD.IADD R9, R9, 0x1, -R29.reuse ;  /* 0x000000010909a824 */ /* 0x100fe200078e0a1d */
[----:B------:R-:W-:Y:S01]  /*11e80*/  ISETP.GT.U32.AND P2, PT, R29, R4, PT ;  /* 0x000000041d00720c */ /* 0x000fe20003f44070 */
[----:B0-----:R-:W2:Y:S04]  /*11e90*/  LDL.LU R5, [R1+0x2d4] ;  /* 0x0002d40001057983 */ /* 0x001ea80000300800 */
[----:B------:R0:W-:Y:S04]  /*11ea0*/  STL [R1+0x32c], R19 ;  /* 0x00032c1301007387 */ /* 0x0001e80000100800 */
[----:B------:R-:W3:Y:S04]  /*11eb0*/  LDL.LU R20, [R1+0x2d8] ;  /* 0x0002d80001147983 */ /* 0x000ee80000300800 */
[----:B------:R1:W-:Y:S04]  /*11ec0*/  STL [R1+0x30c], R15 ;  /* 0x00030c0f01007387 */ /* 0x0003e80000100800 */
[----:B0-----:R-:W4:Y:S04]  /*11ed0*/  LDL.LU R19, [R1+0x2e0] ;  /* 0x0002e00001137983 */ /* 0x001f280000300800 */
[----:B------:R0:W-:Y:S04]  /*11ee0*/  STL [R1+0x310], R11 ;  /* 0x0003100b01007387 */ /* 0x0001e80000100800 */
[----:B-1----:R-:W2:Y:S01]  /*11ef0*/  LDL.LU R15, [R1+0x2dc] ;  /* 0x0002dc00010f7983 */ /* 0x002ea20000300800 */
[----:B------:R-:W-:-:S03]  /*11f00*/  @!P1 IMAD.IADD R6, R6, 0x1, -R29 ;  /* 0x0000000106069824 */ /* 0x000fc600078e0a1d */
[----:B0-----:R-:W2:Y:S01]  /*11f10*/  LDL.LU R11, [R1+0x2bc] ;  /* 0x0002bc00010b7983 */ /* 0x001ea20000300800 */
[----:B------:R-:W-:-:S03]  /*11f20*/  @!P2 IMAD.IADD R4, R4, 0x1, -R29 ;  /* 0x000000010404a824 */ /* 0x000fc600078e0a1d */
[----:B------:R0:W-:Y:S04]  /*11f30*/  STL [R1+0x314], R6 ;  /* 0x0003140601007387 */ /* 0x0001e80000100800 */
[----:B0-----:R-:W2:Y:S04]  /*11f40*/  LDL.LU R6, [R1+0x2c0] ;  /* 0x0002c00001067983 */ /* 0x001ea80000300800 */
[----:B------:R0:W-:Y:S04]  /*11f50*/  STL [R1+0x31c], R4 ;  /* 0x00031c0401007387 */ /* 0x0001e80000100800 */
[----:B0-----:R-:W2:Y:S01]  /*11f60*/  LDL.LU R4, [R1+0x2c4] ;  /* 0x0002c40001047983 */ /* 0x001ea20000300800 */
[----:B-----5:R-:W-:-:S02]  /*11f70*/  ISETP.GT.U32.AND P3, PT, R29, R3, PT ;  /* 0x000000031d00720c */ /* 0x020fc40003f64070 */
[C---:B------:R-:W-:Y:S02]  /*11f80*/  ISETP.GT.U32.AND P4, PT, R29.reuse, R17, PT ;  /* 0x000000111d00720c */ /* 0x040fe40003f84070 */
[----:B------:R-:W-:-:S09]  /*11f90*/  ISETP.GT.U32.AND P5, PT, R29, R24, PT ;  /* 0x000000181d00720c */ /* 0x000fd20003fa4070 */
[----:B------:R-:W-:Y:S01]  /*11fa0*/  @!P3 IMAD.IADD R3, R3, 0x1, -R29 ;  /* 0x000000010303b824 */ /* 0x000fe200078e0a1d */
[----:B------:R-:W-:-:S04]  /*11fb0*/  ISETP.GT.U32.AND P3, PT, R29, R18, PT ;  /* 0x000000121d00720c */ /* 0x000fc80003f64070 */
[----:B------:R-:W-:Y:S01]  /*11fc0*/  ISETP.GT.U32.AND P6, PT, R29, R3, PT ;  /* 0x000000031d00720c */ /* 0x000fe20003fc4070 */
[----:B------:R-:W-:Y:S01]  /*11fd0*/  @!P4 IMAD.IADD R17, R17, 0x1, -R29 ;  /* 0x000000011111c824 */ /* 0x000fe200078e0a1d */
[C---:B------:R-:W-:Y:S02]  /*11fe0*/  ISETP.GT.U32.AND P0, PT, R29.reuse, R25, PT ;  /* 0x000000191d00720c */ /* 0x040fe40003f04070 */
[----:B------:R-:W-:-:S05]  /*11ff0*/  ISETP.GT.U32.AND P1, PT, R29, R10, PT ;  /* 0x0000000a1d00720c */ /* 0x000fca0003f24070 */
[--C-:B------:R-:W-:Y:S01]  /*12000*/  @!P3 IMAD.IADD R18, R18, 0x1, -R29.reuse ;  /* 0x000000011212b824 */ /* 0x100fe200078e0a1d */
[C---:B------:R-:W-:Y:S01]  /*12010*/  ISETP.GT.U32.AND P3, PT, R29.reuse, R8, PT ;  /* 0x000000081d00720c */ /* 0x040fe20003f64070 */
[--C-:B------:R-:W-:Y:S01]  /*12020*/  @!P5 IMAD.IADD R24, R24, 0x1, -R29.reuse ;  /* 0x000000011818d824 */ /* 0x100fe200078e0a1d */
[C---:B------:R-:W-:Y:S02]  /*12030*/  ISETP.GT.U32.AND P4, PT, R29.reuse, R16, PT ;  /* 0x000000101d00720c */ /* 0x040fe40003f84070 */
[----:B------:R-:W-:Y:S02]  /*12040*/  ISETP.GT.U32.AND P5, PT, R29, R13, PT ;  /* 0x0000000d1d00720c */ /* 0x000fe40003fa4070 */
[----:B------:R-:W-:Y:S02]  /*12050*/  IABS R23, R2 ;  /* 0x0000000200177213 */ /* 0x000fe40000000000 */
[----:B------:R-:W5:Y:S01]  /*12060*/  LDL.LU R2, [R1+0x2cc] ;  /* 0x0002cc0001027983 */ /* 0x000f620000300800 */
[--C-:B------:R-:W-:Y:S01]  /*12070*/  @!P6 IMAD.IADD R3, R3, 0x1, -R29.reuse ;  /* 0x000000010303e824 */ /* 0x100fe200078e0a1d */
[----:B------:R-:W-:Y:S01]  /*12080*/  ISETP.GT.U32.AND P2, PT, R29, R9, PT ;  /* 0x000000091d00720c */ /* 0x000fe20003f44070 */
[----:B------:R-:W-:-:S02]  /*12090*/  @!P0 IMAD.IADD R25, R25, 0x1, -R29 ;  /* 0x0000000119198824 */ /* 0x000fc400078e0a1d */
[--C-:B------:R-:W-:Y:S01]  /*120a0*/  @!P3 IMAD.IADD R8, R8, 0x1, -R29.reuse ;  /* 0x000000010808b824 */ /* 0x100fe200078e0a1d */
[C---:B------:R-:W-:Y:S01]  /*120b0*/  ISETP.GT.U32.AND P0, PT, R29.reuse, R12, PT ;  /* 0x0000000c1d00720c */ /* 0x040fe20003f04070 */
[--C-:B------:R-:W-:Y:S01]  /*120c0*/  @!P1 IMAD.IADD R10, R10, 0x1, -R29.reuse ;  /* 0x000000010a0a9824 */ /* 0x100fe200078e0a1d */
[----:B------:R-:W-:Y:S01]  /*120d0*/  ISETP.GT.U32.AND P1, PT, R29, R7, PT ;  /* 0x000000071d00720c */ /* 0x000fe20003f24070 */
[--C-:B------:R-:W-:Y:S02]  /*120e0*/  @!P4 IMAD.IADD R16, R16, 0x1, -R29.reuse ;  /* 0x000000011010c824 */ /* 0x100fe400078e0a1d */
[----:B------:R-:W-:-:S04]  /*120f0*/  @!P5 IMAD.IADD R13, R13, 0x1, -R29 ;  /* 0x000000010d0dd824 */ /* 0x000fc800078e0a1d */
[--C-:B------:R-:W-:Y:S01]  /*12100*/  @!P2 IMAD.IADD R9, R9, 0x1, -R29.reuse ;  /* 0x000000010909a824 */ /* 0x100fe200078e0a1d */
[----:B------:R-:W-:Y:S03]  /*12110*/  STL [R1+0x318], R18 ;  /* 0x0003181201007387 */ /* 0x000fe60000100800 */
[--C-:B------:R-:W-:Y:S01]  /*12120*/  @!P0 IMAD.IADD R12, R12, 0x1, -R29.reuse ;  /* 0x000000010c0c8824 */ /* 0x100fe200078e0a1d */
[----:B------:R-:W-:Y:S01]  /*12130*/  STL [R1+0x2f8], R17 ;  /* 0x0002f81101007387 */ /* 0x000fe20000100800 */
[----:B------:R-:W-:-:S03]  /*12140*/  @!P1 IMAD.IADD R7, R7, 0x1, -R29 ;  /* 0x0000000107079824 */ /* 0x000fc600078e0a1d */
[----:B------:R-:W-:Y:S04]  /*12150*/  STL [R1+0x2fc], R24 ;  /* 0x0002fc1801007387 */ /* 0x000fe80000100800 */
        /* <DEDUP_REMOVED lines=9> */
[----:B---3--:R-:W-:-:S02]  /*121f0*/  ISETP.GT.U32.AND P6, PT, R29, R20, PT ;  /* 0x000000141d00720c */ /* 0x008fc40003fc4070 */
[C---:B----4-:R-:W-:Y:S02]  /*12200*/  ISETP.GT.U32.AND P3, PT, R29.reuse, R19, PT ;  /* 0x000000131d00720c */ /* 0x050fe40003f64070 */
[C---:B--2---:R-:W-:Y:S02]  /*12210*/  ISETP.GT.U32.AND P4, PT, R29.reuse, R15, PT ;  /* 0x0000000f1d00720c */ /* 0x044fe40003f84070 */
[----:B------:R-:W-:-:S07]  /*12220*/  ISETP.GT.U32.AND P5, PT, R29, R11, PT ;  /* 0x0000000b1d00720c */ /* 0x000fce0003fa4070 */
[--C-:B------:R-:W-:Y:S01]  /*12230*/  @!P6 IMAD.IADD R20, R20, 0x1, -R29.reuse ;  /* 0x000000011414e824 */ /* 0x100fe200078e0a1d */
[----:B------:R-:W-:Y:S01]  /*12240*/  ISETP.GT.U32.AND P2, PT, R29, R5, PT ;  /* 0x000000051d00720c */ /* 0x000fe20003f44070 */
[--C-:B------:R-:W-:Y:S01]  /*12250*/  @!P3 IMAD.IADD R19, R19, 0x1, -R29.reuse ;  /* 0x000000011313b824 */ /* 0x100fe200078e0a1d */
[C---:B------:R-:W-:Y:S02]  /*12260*/  ISETP.GT.U32.AND P6, PT, R29.reuse, R8, PT ;  /* 0x000000081d00720c */ /* 0x040fe40003fc4070 */
[----:B------:R-:W-:Y:S01]  /*12270*/  ISETP.GT.U32.AND P3, PT, R29, R16, PT ;  /* 0x000000101d00720c */ /* 0x000fe20003f64070 */
[--C-:B------:R-:W-:Y:S01]  /*12280*/  @!P4 IMAD.IADD R15, R15, 0x1, -R29.reuse ;  /* 0x000000010f0fc824 */ /* 0x100fe200078e0a1d */
[C---:B------:R-:W-:Y:S02]  /*12290*/  ISETP.GT.U32.AND P4, PT, R29.reuse, R13, PT ;  /* 0x0000000d1d00720c */ /* 0x040fe40003f84070 */
[----:B------:R-:W-:Y:S01]  /*122a0*/  ISETP.GT.U32.AND P0, PT, R29, R6, PT ;  /* 0x000000061d00720c */ /* 0x000fe20003f04070 */
[----:B------:R-:W-:Y:S01]  /*122b0*/  @!P5 IMAD.IADD R11, R11, 0x1, -R29 ;  /* 0x000000010b0bd824 */ /* 0x000fe200078e0a1d */
[----:B------:R-:W-:-:S03]  /*122c0*/  ISETP.GT.U32.AND P5, PT, R29, R12, PT ;  /* 0x0000000c1d00720c */ /* 0x000fc60003fa4070 */
[--C-:B------:R-:W-:Y:S02]  /*122d0*/  @!P2 IMAD.IADD R5, R5, 0x1, -R29.reuse ;  /* 0x000000010505a824 */ /* 0x100fe400078e0a1d */
[--C-:B------:R-:W-:Y:S01]  /*122e0*/  @!P6 IMAD.IADD R8, R8, 0x1, -R29.reuse ;  /* 0x000000010808e824 */ /* 0x100fe200078e0a1d */
[----:B------:R-:W-:Y:S01]  /*122f0*/  ISETP.GT.U32.AND P1, PT, R29, R4, PT ;  /* 0x000000041d00720c */ /* 0x000fe20003f24070 */
[----:B------:R-:W-:-:S04]  /*12300*/  @!P3 IMAD.IADD R16, R16, 0x1, -R29 ;  /* 0x000000011010b824 */ /* 0x000fc800078e0a1d */
[--C-:B------:R-:W-:Y:S01]  /*12310*/  @!P0 IMAD.IADD R6, R6, 0x1, -R29.reuse ;  /* 0x0000000106068824 */ /* 0x100fe200078e0a1d */
[----:B------:R-:W-:Y:S01]  /*12320*/  ISETP.GT.U32.AND P0, PT, R29, R7, PT ;  /* 0x000000071d00720c */ /* 0x000fe20003f04070 */
[----:B------:R0:W-:Y:S01]  /*12330*/  STL [R1+0x2e8], R8 ;  /* 0x0002e80801007387 */ /* 0x0001e20000100800 */
[--C-:B------:R-:W-:Y:S02]  /*12340*/  @!P4 IMAD.IADD R13, R13, 0x1, -R29.reuse ;  /* 0x000000010d0dc824 */ /* 0x100fe400078e0a1d */
[----:B------:R-:W-:-:S03]  /*12350*/  @!P5 IMAD.IADD R12, R12, 0x1, -R29 ;  /* 0x000000010c0cd824 */ /* 0x000fc600078e0a1d */
[--C-:B------:R-:W-:Y:S01]  /*12360*/  @!P1 IMAD.IADD R4, R4, 0x1, -R29.reuse ;  /* 0x0000000104049824 */ /* 0x100fe200078e0a1d */
[----:B------:R-:W-:Y:S01]  /*12370*/  ISETP.GT.U32.AND P1, PT, R29, R5, PT ;  /* 0x000000051d00720c */ /* 0x000fe20003f24070 */
[----:B0-----:R-:W2:Y:S04]  /*12380*/  LDL.LU R8, [R1+0x2b4] ;  /* 0x0002b40001087983 */ /* 0x001ea80000300800 */
[----:B------:R0:W-:Y:S04]  /*12390*/  STL [R1+0x2ec], R16 ;  /* 0x0002ec1001007387 */ /* 0x0001e80000100800 */
[----:B------:R-:W3:Y:S04]  /*123a0*/  LDL.LU R14, [R1+0x294] ;  /* 0x00029400010e7983 */ /* 0x000ee80000300800 */
[----:B------:R1:W-:Y:S04]  /*123b0*/  STL [R1+0x2f4], R13 ;  /* 0x0002f40d01007387 */ /* 0x0003e80000100800 */
[----:B------:R-:W4:Y:S04]  /*123c0*/  LDL.LU R17, [R1+0x298] ;  /* 0x0002980001117983 */ /* 0x000f280000300800 */
[----:B------:R-:W-:Y:S04]  /*123d0*/  STL [R1+0x2f0], R12 ;  /* 0x0002f00c01007387 */ /* 0x000fe80000100800 */
[----:B0-----:R-:W2:Y:S01]  /*123e0*/  LDL.LU R16, [R1+0x29c] ;  /* 0x00029c0001107983 */ /* 0x001ea20000300800 */
[----:B------:R-:W-:-:S02]  /*123f0*/  @!P0 IMAD.IADD R7, R7, 0x1, -R29 ;  /* 0x0000000107078824 */ /* 0x000fc400078e0a1d */
[----:B------:R-:W-:Y:S01]  /*12400*/  @!P1 IMAD.IADD R5, R5, 0x1, -R29 ;  /* 0x0000000105059824 */ /* 0x000fe200078e0a1d */
[----:B-1----:R-:W2:Y:S04]  /*12410*/  LDL.LU R13, [R1+0x2a4] ;  /* 0x0002a400010d7983 */ /* 0x002ea80000300800 */
[----:B------:R-:W-:Y:S04]  /*12420*/  STL [R1+0x2d0], R7 ;  /* 0x0002d00701007387 */ /* 0x000fe80000100800 */
[----:B------:R0:W-:Y:S04]  /*12430*/  STL [R1+0x2d4], R5 ;  /* 0x0002d40501007387 */ /* 0x0001e80000100800 */
[----:B0-----:R-:W2:Y:S04]  /*12440*/  LDL.LU R5, [R1+0x2a0] ;  /* 0x0002a00001057983 */ /* 0x001ea80000300800 */
[----:B------:R-:W2:Y:S04]  /*12450*/  LDL.LU R12, [R1+0x280] ;  /* 0x00028000010c7983 */ /* 0x000ea80000300800 */
[----:B------:R-:W2:Y:S01]  /*12460*/  LDL.LU R7, [R1+0x284] ;  /* 0x0002840001077983 */ /* 0x000ea20000300800 */
[----:B-----5:R-:W-:-:S02]  /*12470*/  ISETP.GT.U32.AND P2, PT, R29, R2, PT ;  /* 0x000000021d00720c */ /* 0x020fc40003f44070 */
[----:B------:R-:W-:-:S11]  /*12480*/  ISETP.GT.U32.AND P3, PT, R29, R19, PT ;  /* 0x000000131d00720c */ /* 0x000fd60003f64070 */
[--C-:B------:R-:W-:Y:S01]  /*12490*/  @!P2 IMAD.IADD R2, R2, 0x1, -R29.reuse ;  /* 0x000000010202a824 */ /* 0x100fe200078e0a1d */
[C---:B------:R-:W-:Y:S02]  /*124a0*/  ISETP.GT.U32.AND P2, PT, R29.reuse, R20, PT ;  /* 0x000000141d00720c */ /* 0x040fe40003f44070 */
[C---:B------:R-:W-:Y:S02]  /*124b0*/  ISETP.GT.U32.AND P4, PT, R29.reuse, R15, PT ;  /* 0x0000000f1d00720c */ /* 0x040fe40003f84070 */
[C---:B------:R-:W-:Y:S02]  /*124c0*/  ISETP.GT.U32.AND P6, PT, R29.reuse, R2, PT ;  /* 0x000000021d00720c */ /* 0x040fe40003fc4070 */
[----:B------:R-:W-:Y:S01]  /*124d0*/  ISETP.GT.U32.AND P5, PT, R29, R11, PT ;  /* 0x0000000b1d00720c */ /* 0x000fe20003fa4070 */
[----:B------:R-:W-:Y:S01]  /*124e0*/  @!P3 IMAD.IADD R19, R19, 0x1, -R29 ;  /* 0x000000011313b824 */ /* 0x000fe200078e0a1d */
[----:B------:R-:W-:-:S05]  /*124f0*/  ISETP.GT.U32.AND P3, PT, R29, R18, PT ;  /* 0x000000121d00720c */ /* 0x000fca0003f64070 */
[--C-:B------:R-:W-:Y:S01]  /*12500*/  @!P2 IMAD.IADD R20, R20, 0x1, -R29.reuse ;  /* 0x000000011414a824 */ /* 0x100fe200078e0a1d */
[----:B------:R-:W-:Y:S01]  /*12510*/  ISETP.GT.U32.AND P2, PT, R29, R3, PT ;  /* 0x000000031d00720c */ /* 0x000fe20003f44070 */
[--C-:B------:R-:W-:Y:S01]  /*12520*/  @!P4 IMAD.IADD R15, R15, 0x1, -R29.reuse ;  /* 0x000000010f0fc824 */ /* 0x100fe200078e0a1d */
[C---:B------:R-:W-:Y:S01]  /*12530*/  ISETP.GT.U32.AND P0, PT, R29.reuse, R6, PT ;  /* 0x000000061d00720c */ /* 0x040fe20003f04070 */
[--C-:B------:R-:W-:Y:S01]  /*12540*/  @!P6 IMAD.IADD R2, R2, 0x1, -R29.reuse ;  /* 0x000000010202e824 */ /* 0x100fe200078e0a1d */
[C---:B------:R-:W-:Y:S02]  /*12550*/  ISETP.GT.U32.AND P1, PT, R29.reuse, R4, PT ;  /* 0x000000041d00720c */ /* 0x040fe40003f24070 */
[----:B------:R-:W-:Y:S01]  /*12560*/  ISETP.GT.U32.AND P4, PT, R29, R25, PT ;  /* 0x000000191d00720c */ /* 0x000fe20003f84070 */
[--C-:B------:R-:W-:Y:S01]  /*12570*/  @!P5 IMAD.IADD R11, R11, 0x1, -R29.reuse ;  /* 0x000000010b0bd824 */ /* 0x100fe200078e0a1d */
[----:B------:R-:W-:Y:S01]  /*12580*/  ISETP.GT.U32.AND P5, PT, R29, R10, PT ;  /* 0x0000000a1d00720c */ /* 0x000fe20003fa4070 */
[----:B------:R-:W-:-:S04]  /*12590*/  @!P3 IMAD.IADD R18, R18, 0x1, -R29 ;  /* 0x000000011212b824 */ /* 0x000fc800078e0a1d */
[--C-:B------:R-:W-:Y:S02]  /*125a0*/  @!P2 IMAD.IADD R3, R3, 0x1, -R29.reuse ;  /* 0x000000010303a824 */ /* 0x100fe400078e0a1d */
[--C-:B------:R-:W-:Y:S01]  /*125b0*/  @!P0 IMAD.IADD R6, R6, 0x1, -R29.reuse ;  /* 0x0000000106068824 */ /* 0x100fe200078e0a1d */
[----:B------:R-:W-:Y:S01]  /*125c0*/  ISETP.GT.U32.AND P0, PT, R29, R9, PT ;  /* 0x000000091d00720c */ /* 0x000fe20003f04070 */
[--C-:B------:R-:W-:Y:S02]  /*125d0*/  @!P1 IMAD.IADD R4, R4, 0x1, -R29.reuse ;  /* 0x0000000104049824 */ /* 0x100fe400078e0a1d */
[--C-:B------:R-:W-:Y:S01]  /*125e0*/  @!P4 IMAD.IADD R25, R25, 0x1, -R29.reuse ;  /* 0x000000011919c824 */ /* 0x100fe200078e0a1d */
[----:B------:R-:W-:Y:S01]  /*125f0*/  STL [R1+0x2d8], R20 ;  /* 0x0002d81401007387 */ /* 0x000fe20000100800 */
[----:B------:R-:W-:-:S03]  /*12600*/  @!P5 IMAD.IADD R10, R10, 0x1, -R29 ;  /* 0x000000010a0ad824 */ /* 0x000fc600078e0a1d */
[----:B------:R-:W-:Y:S04]  /*12610*/  STL [R1+0x2e0], R19 ;  /* 0x0002e01301007387 */ /* 0x000fe80000100800 */
[----:B------:R-:W-:Y:S04]  /*12620*/  STL [R1+0x2dc], R15 ;  /* 0x0002dc0f01007387 */ /* 0x000fe80000100800 */
[----:B------:R-:W-:Y:S04]  /*12630*/  STL [R1+0x2bc], R11 ;  /* 0x0002bc0b01007387 */ /* 0x000fe80000100800 */
[----:B------:R-:W-:Y:S04]  /*12640*/  STL [R1+0x2c0], R6 ;  /* 0x0002c00601007387 */ /* 0x000fe80000100800 */
[----:B------:R0:W-:Y:S01]  /*12650*/  STL [R1+0x2cc], R2 ;  /* 0x0002cc0201007387 */ /* 0x0001e20000100800 */
[----:B------:R-:W-:-:S03]  /*12660*/  @!P0 IMAD.IADD R9, R9, 0x1, -R29 ;  /* 0x0000000109098824 */ /* 0x000fc600078e0a1d */
        /* <DEDUP_REMOVED lines=8> */
[----:B--2---:R-:W-:-:S09]  /*126f0*/  ISETP.GT.U32.AND P3, PT, R29, R16, PT ;  /* 0x000000101d00720c */ /* 0x004fd20003f64070 */
[--C-:B------:R-:W-:Y:S01]  /*12700*/  @!P6 IMAD.IADD R14, R14, 0x1, -R29.reuse ;  /* 0x000000010e0ee824 */ /* 0x100fe200078e0a1d */
[C---:B------:R-:W-:Y:S02]  /*12710*/  ISETP.GT.U32.AND P1, PT, R29.reuse, R8, PT ;  /* 0x000000081d00720c */ /* 0x040fe40003f24070 */
[C---:B------:R-:W-:Y:S02]  /*12720*/  ISETP.GT.U32.AND P4, PT, R29.reuse, R13, PT ;  /* 0x0000000d1d00720c */ /* 0x040fe40003f84070 */
[----:B------:R-:W-:Y:S01]  /*12730*/  ISETP.GT.U32.AND P6, PT, R29, R3, PT ;  /* 0x000000031d00720c */ /* 0x000fe20003fc4070 */
[--C-:B------:R-:W-:Y:S01]  /*12740*/  @!P2 IMAD.IADD R17, R17, 0x1, -R29.reuse ;  /* 0x000000011111a824 */ /* 0x100fe200078e0a1d */
[C---:B------:R-:W-:Y:S01]  /*12750*/  ISETP.GT.U32.AND P2, PT, R29.reuse, R18, PT ;  /* 0x000000121d00720c */ /* 0x040fe20003f44070 */
[----:B------:R-:W-:Y:S01]  /*12760*/  @!P3 IMAD.IADD R16, R16, 0x1, -R29 ;  /* 0x000000011010b824 */ /* 0x000fe200078e0a1d */
[C---:B------:R-:W-:Y:S02]  /*12770*/  ISETP.GT.U32.AND P3, PT, R29.reuse, R25, PT ;  /* 0x000000191d00720c */ /* 0x040fe40003f64070 */
[----:B------:R-:W-:-:S03]  /*12780*/  ISETP.GT.U32.AND P5, PT, R29, R5, PT ;  /* 0x000000051d00720c */ /* 0x000fc60003fa4070 */
[--C-:B------:R-:W-:Y:S02]  /*12790*/  @!P1 IMAD.IADD R8, R8, 0x1, -R29.reuse ;  /* 0x0000000108089824 */ /* 0x100fe400078e0a1d */
[--C-:B------:R-:W-:Y:S01]  /*127a0*/  @!P4 IMAD.IADD R13, R13, 0x1, -R29.reuse ;  /* 0x000000010d0dc824 */ /* 0x100fe200078e0a1d */
[----:B------:R-:W-:Y:S01]  /*127b0*/  ISETP.GT.U32.AND P0, PT, R29, R12, PT ;  /* 0x0000000c1d00720c */ /* 0x000fe20003f04070 */
[--C-:B------:R-:W-:Y:S01]  /*127c0*/  @!P6 IMAD.IADD R3, R3, 0x1, -R29.reuse ;  /* 0x000000010303e824 */ /* 0x100fe200078e0a1d */
[C---:B------:R-:W-:Y:S02]  /*127d0*/  ISETP.GT.U32.AND P4, PT, R29.reuse, R10, PT ;  /* 0x0000000a1d00720c */ /* 0x040fe40003f84070 */
[----:B------:R-:W-:Y:S01]  /*127e0*/  ISETP.GT.U32.AND P1, PT, R29, R7, PT ;  /* 0x000000071d00720c */ /* 0x000fe20003f24070 */
[--C-:B------:R-:W-:Y:S01]  /*127f0*/  @!P2 IMAD.IADD R18, R18, 0x1, -R29.reuse ;  /* 0x000000011212a824 */ /* 0x100fe200078e0a1d */
[----:B------:R0:W-:Y:S01]  /*12800*/  STL [R1+0x2c8], R3 ;  /* 0x0002c80301007387 */ /* 0x0001e20000100800 */
[--C-:B------:R-:W-:Y:S01]  /*12810*/  @!P5 IMAD.IADD R5, R5, 0x1, -R29.reuse ;  /* 0x000000010505d824 */ /* 0x100fe200078e0a1d */
[----:B------:R-:W-:Y:S01]  /*12820*/  ISETP.GT.U32.AND P5, PT, R29, R9, PT ;  /* 0x000000091d00720c */ /* 0x000fe20003fa4070 */
[--C-:B------:R-:W-:Y:S01]  /*12830*/  @!P3 IMAD.IADD R25, R25, 0x1, -R29.reuse ;  /* 0x000000011919b824 */ /* 0x100fe200078e0a1d */
[----:B0-----:R-:W2:Y:S04]  /*12840*/  LDL.LU R3, [R1+0x274] ;  /* 0x0002740001037983 */ /* 0x001ea80000300800 */
[----:B------:R-:W3:Y:S01]  /*12850*/  LDL.LU R20, [R1+0x27c] ;  /* 0x00027c0001147983 */ /* 0x000ee20000300800 */
[----:B------:R-:W-:-:S03]  /*12860*/  @!P0 IMAD.IADD R12, R12, 0x1, -R29 ;  /* 0x000000010c0c8824 */ /* 0x000fc600078e0a1d */
[----:B------:R0:W-:Y:S01]  /*12870*/  STL [R1+0x2a8], R18 ;  /* 0x0002a81201007387 */ /* 0x0001e20000100800 */
[----:B------:R-:W-:-:S03]  /*12880*/  ISETP.GT.U32.AND P0, PT, R29, R8, PT ;  /* 0x000000081d00720c */ /* 0x000fc60003f04070 */
[----:B------:R-:W4:Y:S01]  /*12890*/  LDL.LU R19, [R1+0x278] ;  /* 0x0002780001137983 */ /* 0x000f220000300800 */
[----:B------:R-:W-:-:S03]  /*128a0*/  @!P1 IMAD.IADD R7, R7, 0x1, -R29 ;  /* 0x0000000107079824 */ /* 0x000fc600078e0a1d */
[----:B------:R1:W-:Y:S01]  /*128b0*/  STL [R1+0x2ac], R25 ;  /* 0x0002ac1901007387 */ /* 0x0003e20000100800 */
[----:B------:R-:W-:-:S03]  /*128c0*/  @!P4 IMAD.IADD R10, R10, 0x1, -R29 ;  /* 0x000000010a0ac824 */ /* 0x000fc600078e0a1d */
[----:B0-----:R-:W2:Y:S01]  /*128d0*/  LDL.LU R18, [R1+0x258] ;  /* 0x0002580001127983 */ /* 0x001ea20000300800 */
[----:B------:R-:W-:Y:S01]  /*128e0*/  ISETP.GT.U32.AND P1, PT, R29, R14, PT ;  /* 0x0000000e1d00720c */ /* 0x000fe20003f24070 */
[--C-:B------:R-:W-:Y:S01]  /*128f0*/  @!P5 IMAD.IADD R9, R9, 0x1, -R29.reuse ;  /* 0x000000010909d824 */ /* 0x100fe200078e0a1d */
[C---:B------:R-:W-:Y:S01]  /*12900*/  ISETP.GT.U32.AND P2, PT, R29.reuse, R17, PT ;  /* 0x000000111d00720c */ /* 0x040fe20003f44070 */
[----:B-1----:R-:W2:Y:S01]  /*12910*/  LDL.LU R25, [R1+0x25c] ;  /* 0x00025c0001197983 */ /* 0x002ea20000300800 */
[C---:B------:R-:W-:Y:S02]  /*12920*/  ISETP.GT.U32.AND P3, PT, R29.reuse, R16, PT ;  /* 0x000000101d00720c */ /* 0x040fe40003f64070 */
[C---:B------:R-:W-:Y:S01]  /*12930*/  ISETP.GT.U32.AND P5, PT, R29.reuse, R5, PT ;  /* 0x000000051d00720c */ /* 0x040fe20003fa4070 */
[----:B------:R0:W-:Y:S01]  /*12940*/  STL [R1+0x2b0], R10 ;  /* 0x0002b00a01007387 */ /* 0x0001e20000100800 */
[----:B------:R-:W-:Y:S01]  /*12950*/  ISETP.GT.U32.AND P4, PT, R29, R13, PT ;  /* 0x0000000d1d00720c */ /* 0x000fe20003f84070 */
[----:B------:R-:W-:-:S02]  /*12960*/  @!P0 IMAD.IADD R8, R8, 0x1, -R29 ;  /* 0x0000000108088824 */ /* 0x000fc400078e0a1d */
[----:B0-----:R-:W2:Y:S02]  /*12970*/  LDL.LU R10, [R1+0x260] ;  /* 0x00026000010a7983 */ /* 0x001ea40000300800 */
[--C-:B------:R-:W-:Y:S02]  /*12980*/  @!P1 IMAD.IADD R14, R14, 0x1, -R29.reuse ;  /* 0x000000010e0e9824 */ /* 0x100fe400078e0a1d */
[--C-:B------:R-:W-:Y:S01]  /*12990*/  @!P2 IMAD.IADD R17, R17, 0x1, -R29.reuse ;  /* 0x000000011111a824 */ /* 0x100fe200078e0a1d */
[----:B------:R0:W-:Y:S01]  /*129a0*/  STL [R1+0x2b8], R9 ;  /* 0x0002b80901007387 */ /* 0x0001e20000100800 */
[--C-:B------:R-:W-:Y:S02]  /*129b0*/  @!P3 IMAD.IADD R16, R16, 0x1, -R29.reuse ;  /* 0x000000011010b824 */ /* 0x100fe400078e0a1d */
[--C-:B------:R-:W-:Y:S02]  /*129c0*/  @!P5 IMAD.IADD R5, R5, 0x1, -R29.reuse ;  /* 0x000000010505d824 */ /* 0x100fe400078e0a1d */
[----:B------:R-:W-:Y:S01]  /*129d0*/  @!P4 IMAD.IADD R13, R13, 0x1, -R29 ;  /* 0x000000010d0dc824 */ /* 0x000fe200078e0a1d */
[----:B0-----:R-:W2:Y:S04]  /*129e0*/  LDL.LU R9, [R1+0x268] ;  /* 0x0002680001097983 */ /* 0x001ea80000300800 */
[----:B------:R0:W-:Y:S04]  /*129f0*/  STL [R1+0x2b4], R8 ;  /* 0x0002b40801007387 */ /* 0x0001e80000100800 */
[----:B0-----:R-:W2:Y:S04]  /*12a00*/  LDL.LU R8, [R1+0x264] ;  /* 0x0002640001087983 */ /* 0x001ea80000300800 */
[----:B------:R-:W-:Y:S04]  /*12a10*/  STL [R1+0x294], R14 ;  /* 0x0002940e01007387 */ /* 0x000fe80000100800 */
[----:B------:R-:W-:Y:S04]  /*12a20*/  STL [R1+0x298], R17 ;  /* 0x0002981101007387 */ /* 0x000fe80000100800 */
[----:B------:R-:W-:Y:S04]  /*12a30*/  STL [R1+0x29c], R16 ;  /* 0x00029c1001007387 */ /* 0x000fe80000100800 */
[----:B------:R0:W-:Y:S04]  /*12a40*/  STL [R1+0x2a0], R5 ;  /* 0x0002a00501007387 */ /* 0x0001e80000100800 */
[----:B------:R-:W-:Y:S04]  /*12a50*/  STL [R1+0x2a4], R13 ;  /* 0x0002a40d01007387 */ /* 0x000fe80000100800 */
[----:B0-----:R-:W2:Y:S01]  /*12a60*/  LDL R5, [R1+0x5c00] ;  /* 0x005c000001057983 */ /* 0x001ea20000100800 */
[----:B------:R-:W-:-:S02]  /*12a70*/  ISETP.GT.U32.AND P6, PT, R29, R7, PT ;  /* 0x000000071d00720c */ /* 0x000fc40003fc4070 */
[C---:B-----5:R-:W-:Y:S02]  /*12a80*/  ISETP.GT.U32.AND P1, PT, R29.reuse, R2, PT ;  /* 0x000000021d00720c */ /* 0x060fe40003f24070 */
[C---:B------:R-:W-:Y:S02]  /*12a90*/  ISETP.GT.U32.AND P2, PT, R29.reuse, R15, PT ;  /* 0x0000000f1d00720c */ /* 0x040fe40003f44070 */
[C---:B------:R-:W-:Y:S02]  /*12aa0*/  ISETP.GT.U32.AND P3, PT, R29.reuse, R11, PT ;  /* 0x0000000b1d00720c */ /* 0x040fe40003f64070 */
[----:B------:R-:W-:-:S05]  /*12ab0*/  ISETP.GT.U32.AND P4, PT, R29, R6, PT ;  /* 0x000000061d00720c */ /* 0x000fca0003f84070 */
[--C-:B------:R-:W-:Y:S02]  /*12ac0*/  @!P6 IMAD.IADD R7, R7, 0x1, -R29.reuse ;  /* 0x000000010707e824 */ /* 0x100fe400078e0a1d */
[--C-:B------:R-:W-:Y:S01]  /*12ad0*/  @!P1 IMAD.IADD R2, R2, 0x1, -R29.reuse ;  /* 0x0000000102029824 */ /* 0x100fe200078e0a1d */
[----:B------:R-:W-:Y:S01]  /*12ae0*/  ISETP.GT.U32.AND P0, PT, R29, R12, PT ;  /* 0x0000000c1d00720c */ /* 0x000fe20003f04070 */
[--C-:B------:R-:W-:Y:S02]  /*12af0*/  @!P2 IMAD.IADD R15, R15, 0x1, -R29.reuse ;  /* 0x000000010f0fa824 */ /* 0x100fe400078e0a1d */
[--C-:B------:R-:W-:Y:S01]  /*12b00*/  @!P3 IMAD.IADD R11, R11, 0x1, -R29.reuse ;  /* 0x000000010b0bb824 */ /* 0x100fe200078e0a1d */
[----:B------:R-:W-:Y:S01]  /*12b10*/  ISETP.GT.U32.AND P5, PT, R29, R4, PT ;  /* 0x000000041d00720c */ /* 0x000fe20003fa4070 */
[----:B------:R-:W-:Y:S01]  /*12b20*/  @!P4 IMAD.IADD R6, R6, 0x1, -R29 ;  /* 0x000000010606c824 */ /* 0x000fe200078e0a1d */
[----:B------:R0:W-:Y:S01]  /*12b30*/  STL [R1+0x284], R7 ;  /* 0x0002840701007387 */ /* 0x0001e20000100800 */
[----:B------:R-:W-:-:S06]  /*12b40*/  IMAD.HI.U32 R24, R0, R23, RZ ;  /* 0x0000001700187227 */ /* 0x000fcc00078e00ff */
[----:B------:R-:W-:-:S04]  /*12b50*/  @!P0 IMAD.IADD R12, R12, 0x1, -R29 ;  /* 0x000000010c0c8824 */ /* 0x000fc800078e0a1d */
[----:B------:R-:W-:Y:S01]  /*12b60*/  @!P5 IMAD.IADD R4, R4, 0x1, -R29 ;  /* 0x000000010404d824 */ /* 0x000fe200078e0a1d */
[----:B------:R-:W-:Y:S01]  /*12b70*/  STL [R1+0x280], R12 ;  /* 0x0002800c01007387 */ /* 0x000fe20000100800 */
[----:B------:R-:W-:-:S03]  /*12b80*/  IMAD.MOV R24, RZ, RZ, -R24 ;  /* 0x000000ffff187224 */ /* 0x000fc600078e0a18 */
[----:B0-----:R-:W5:Y:S04]  /*12b90*/  LDL.LU R7, [R1+0x244] ;  /* 0x0002440001077983 */ /* 0x001f680000300800 */
[----:B------:R-:W5:Y:S01]  /*12ba0*/  LDL.LU R17, [R1+0x248] ;  /* 0x0002480001117983 */ /* 0x000f620000300800 */
[----:B------:R-:W-:-:S03]  /*12bb0*/  IMAD R23, R29, R24, R23 ;  /* 0x000000181d177224 */ /* 0x000fc600078e0217 */
[----:B------:R-:W5:Y:S04]  /*12bc0*/  LDL.LU R16, [R1+0x24c] ;  /* 0x00024c0001107983 */ /* 0x000f680000300800 */
[----:B------:R-:W5:Y:S01]  /*12bd0*/  LDL.LU R13, [R1+0x254] ;  /* 0x00025400010d7983 */ /* 0x000f620000300800 */
[C---:B---3--:R-:W-:Y:S02]  /*12be0*/  ISETP.GT.U32.AND P6, PT, R29.reuse, R20, PT ;  /* 0x000000141d00720c */ /* 0x048fe40003fc4070 */
[C---:B----4-:R-:W-:Y:S02]  /*12bf0*/  ISETP.GT.U32.AND P1, PT, R29.reuse, R19, PT ;  /* 0x000000131d00720c */ /* 0x050fe40003f24070 */
[C---:B--2---:R-:W-:Y:S02]  /*12c00*/  ISETP.GT.U32.AND P2, PT, R29.reuse, R18, PT ;  /* 0x000000121d00720c */ /* 0x044fe40003f44070 */
[----:B------:R-:W-:-:S07]  /*12c10*/  ISETP.GT.U32.AND P3, PT, R29, R25, PT ;  /* 0x000000191d00720c */ /* 0x000fce0003f64070 */
[--C-:B------:R-:W-:Y:S01]  /*12c20*/  @!P6 IMAD.IADD R20, R20, 0x1, -R29.reuse ;  /* 0x000000011414e824 */ /* 0x100fe200078e0a1d */
[----:B------:R-:W-:Y:S01]  /*12c30*/  ISETP.GT.U32.AND P6, PT, R29, R2, PT ;  /* 0x000000021d00720c */ /* 0x000fe20003fc4070 */
[--C-:B------:R-:W-:Y:S01]  /*12c40*/  @!P1 IMAD.IADD R19, R19, 0x1, -R29.reuse ;  /* 0x0000000113139824 */ /* 0x100fe200078e0a1d */
[C---:B------:R-:W-:Y:S01]  /*12c50*/  ISETP.GT.U32.AND P1, PT, R29.reuse, R15, PT ;  /* 0x0000000f1d00720c */ /* 0x040fe20003f24070 */
[--C-:B------:R-:W-:Y:S01]  /*12c60*/  @!P2 IMAD.IADD R18, R18, 0x1, -R29.reuse ;  /* 0x000000011212a824 */ /* 0x100fe200078e0a1d */
[C---:B------:R-:W-:Y:S02]  /*12c70*/  ISETP.GT.U32.AND P2, PT, R29.reuse, R11, PT ;  /* 0x0000000b1d00720c */ /* 0x040fe40003f44070 */
[----:B------:R-:W-:Y:S01]  /*12c80*/  ISETP.GT.U32.AND P4, PT, R29, R10, PT ;  /* 0x0000000a1d00720c */ /* 0x000fe20003f84070 */
[----:B------:R-:W-:Y:S01]  /*12c90*/  @!P3 IMAD.IADD R25, R25, 0x1, -R29 ;  /* 0x000000011919b824 */ /* 0x000fe200078e0a1d */
[----:B------:R-:W-:-:S05]  /*12ca0*/  ISETP.GT.U32.AND P3, PT, R29, R6, PT ;  /* 0x000000061d00720c */ /* 0x000fca0003f64070 */
[--C-:B------:R-:W-:Y:S02]  /*12cb0*/  @!P6 IMAD.IADD R2, R2, 0x1, -R29.reuse ;  /* 0x000000010202e824 */ /* 0x100fe400078e0a1d */
[--C-:B------:R-:W-:Y:S02]  /*12cc0*/  @!P1 IMAD.IADD R15, R15, 0x1, -R29.reuse ;  /* 0x000000010f0f9824 */ /* 0x100fe400078e0a1d */
[--C-:B------:R-:W-:Y:S02]  /*12cd0*/  @!P2 IMAD.IADD R11, R11, 0x1, -R29.reuse ;  /* 0x000000010b0ba824 */ /* 0x100fe400078e0a1d */
[--C-:B------:R-:W-:Y:S01]  /*12ce0*/  @!P4 IMAD.IADD R10, R10, 0x1, -R29.reuse ;  /* 0x000000010a0ac824 */ /* 0x100fe200078e0a1d */
[----:B------:R-:W-:Y:S01]  /*12cf0*/  ISETP.GT.U32.AND P4, PT, R29, R4, PT ;  /* 0x000000041d00720c */ /* 0x000fe20003f84070 */
[----:B------:R-:W-:-:S12]  /*12d00*/  @!P3 IMAD.IADD R6, R6, 0x1, -R29 ;  /* 0x000000010606b824 */ /* 0x000fd800078e0a1d */
[----:B------:R-:W-:Y:S01]  /*12d10*/  @!P4 IMAD.IADD R4, R4, 0x1, -R29 ;  /* 0x000000010404c824 */ /* 0x000fe200078e0a1d */
[----:B------:R-:W-:Y:S02]  /*12d20*/  IABS R24, R5 ;  /* 0x0000000500187213 */ /* 0x000fe40000000000 */
[----:B------:R-:W2:Y:S04]  /*12d30*/  LDL.LU R5, [R1+0x250] ;  /* 0x0002500001057983 */ /* 0x000ea80000300800 */
[----:B------:R0:W-:Y:S04]  /*12d40*/  STL [R1+0x288], R2 ;  /* 0x0002880201007387 */ /* 0x0001e80000100800 */
[----:B0-----:R-:W3:Y:S04]  /*12d50*/  LDL.LU R2, [R1+0x230] ;  /* 0x0002300001027983 */ /* 0x001ee80000300800 */
[----:B------:R0:W-:Y:S04]  /*12d60*/  STL [R1+0x290], R15 ;  /* 0x0002900f01007387 */ /* 0x0001e80000100800 */
[----:B------:R-:W4:Y:S04]  /*12d70*/  LDL.LU R21, [R1+0x234] ;  /* 0x0002340001157983 */ /* 0x000f280000300800 */
[----:B------:R1:W-:Y:S04]  /*12d80*/  STL [R1+0x28c], R11 ;  /* 0x00028c0b01007387 */ /* 0x0003e80000100800 */
[----:B------:R-:W3:Y:S04]  /*12d90*/  LDL.LU R12, [R1+0x238] ;  /* 0x00023800010c7983 */ /* 0x000ee80000300800 */
[----:B------:R5:W-:Y:S04]  /*12da0*/  STL [R1+0x26c], R6 ;  /* 0x00026c0601007387 */ /* 0x000be80000100800 */
[----:B0-----:R-:W3:Y:S04]  /*12db0*/  LDL.LU R15, [R1+0x240] ;  /* 0x00024000010f7983 */ /* 0x001ee80000300800 */
[----:B-1----:R-:W3:Y:S04]  /*12dc0*/  LDL.LU R11, [R1+0x23c] ;  /* 0x00023c00010b7983 */ /* 0x002ee80000300800 */
[----:B------:R0:W-:Y:S04]  /*12dd0*/  STL [R1+0x270], R4 ;  /* 0x0002700401007387 */ /* 0x0001e80000100800 */
[----:B-----5:R-:W5:Y:S01]  /*12de0*/  LDL.LU R6, [R1+0x21c] ;  /* 0x00021c0001067983 */ /* 0x020f620000300800 */
[----:B------:R-:W-:-:S02]  /*12df0*/  ISETP.GT.U32.AND P0, PT, R29, R3, PT ;  /* 0x000000031d00720c */ /* 0x000fc40003f04070 */
[C---:B------:R-:W-:Y:S02]  /*12e00*/  ISETP.GT.U32.AND P5, PT, R29.reuse, R9, PT ;  /* 0x000000091d00720c */ /* 0x040fe40003fa4070 */
[----:B------:R-:W-:Y:S01]  /*12e10*/  ISETP.GT.U32.AND P1, PT, R29, R19, PT ;  /* 0x000000131d00720c */ /* 0x000fe20003f24070 */
[----:B0-----:R-:W5:Y:S08]  /*12e20*/  LDL.LU R4, [R1+0x220] ;  /* 0x0002200001047983 */ /* 0x001f700000300800 */
[--C-:B------:R-:W-:Y:S01]  /*12e30*/  @!P0 IMAD.IADD R3, R3, 0x1, -R29.reuse ;  /* 0x0000000103038824 */ /* 0x100fe200078e0a1d */
[----:B------:R-:W-:Y:S01]  /*12e40*/  ISETP.GT.U32.AND P0, PT, R29, R8, PT ;  /* 0x000000081d00720c */ /* 0x000fe20003f04070 */
[----:B------:R-:W-:Y:S01]  /*12e50*/  @!P5 IMAD.IADD R9, R9, 0x1, -R29 ;  /* 0x000000010909d824 */ /* 0x000fe200078e0a1d */
[----:B------:R-:W-:-:S02]  /*12e60*/  ISETP.GT.U32.AND P2, PT, R29, R18, PT ;  /* 0x000000121d00720c */ /* 0x000fc40003f44070 */
[----:B------:R-:W-:-:S09]  /*12e70*/  ISETP.GT.U32.AND P5, PT, R29, R3, PT ;  /* 0x000000031d00720c */ /* 0x000fd20003fa4070 */
[--C-:B------:R-:W-:Y:S01]  /*12e80*/  @!P0 IMAD.IADD R8, R8, 0x1, -R29.reuse ;  /* 0x0000000108088824 */ /* 0x100fe200078e0a1d */
[C---:B------:R-:W-:Y:S02]  /*12e90*/  ISETP.GT.U32.AND P0, PT, R29.reuse, R20, PT ;  /* 0x000000141d00720c */ /* 0x040fe40003f04070 */
[C---:B------:R-:W-:Y:S02]  /*12ea0*/  ISETP.GT.U32.AND P3, PT, R29.reuse, R25, PT ;  /* 0x000000191d00720c */ /* 0x040fe40003f64070 */
[----:B------:R-:W-:Y:S01]  /*12eb0*/  ISETP.GT.U32.AND P6, PT, R29, R8, PT ;  /* 0x000000081d00720c */ /* 0x000fe20003fc4070 */
[--C-:B------:R-:W-:Y:S01]  /*12ec0*/  @!P1 IMAD.IADD R19, R19, 0x1, -R29.reuse ;  /* 0x0000000113139824 */ /* 0x100fe200078e0a1d */
[----:B------:R-:W-:Y:S01]  /*12ed0*/  ISETP.GT.U32.AND P1, PT, R29, R17, PT ;  /* 0x000000111d00720c */ /* 0x000fe20003f24070 */
[--C-:B------:R-:W-:Y:S02]  /*12ee0*/  @!P5 IMAD.IADD R3, R3, 0x1, -R29.reuse ;  /* 0x000000010303d824 */ /* 0x100fe400078e0a1d */
[----:B------:R-:W-:-:S04]  /*12ef0*/  @!P2 IMAD.IADD R18, R18, 0x1, -R29 ;  /* 0x000000011212a824 */ /* 0x000fc800078e0a1d */
[--C-:B------:R-:W-:Y:S01]  /*12f00*/  @!P0 IMAD.IADD R20, R20, 0x1, -R29.reuse ;  /* 0x0000000114148824 */ /* 0x100fe200078e0a1d */
[C---:B------:R-:W-:Y:S02]  /*12f10*/  ISETP.GT.U32.AND P0, PT, R29.reuse, R7, PT ;  /* 0x000000071d00720c */ /* 0x040fe40003f04070 */
[C---:B------:R-:W-:Y:S02]  /*12f20*/  ISETP.GT.U32.AND P2, PT, R29.reuse, R16, PT ;  /* 0x000000101d00720c */ /* 0x040fe40003f44070 */
[----:B------:R-:W-:Y:S01]  /*12f30*/  ISETP.GT.U32.AND P4, PT, R29, R10, PT ;  /* 0x0000000a1d00720c */ /* 0x000fe20003f84070 */
[----:B------:R0:W-:Y:S01]  /*12f40*/  STL [R1+0x274], R3 ;  /* 0x0002740301007387 */ /* 0x0001e20000100800 */
[--C-:B------:R-:W-:Y:S01]  /*12f50*/  @!P3 IMAD.IADD R25, R25, 0x1, -R29.reuse ;  /* 0x000000011919b824 */ /* 0x100fe200078e0a1d */
[----:B------:R-:W-:Y:S01]  /*12f60*/  ISETP.GT.U32.AND P3, PT, R29, R13, PT ;  /* 0x0000000d1d00720c */ /* 0x000fe20003f64070 */
[--C-:B------:R-:W-:Y:S01]  /*12f70*/  @!P6 IMAD.IADD R8, R8, 0x1, -R29.reuse ;  /* 0x000000010808e824 */ /* 0x100fe200078e0a1d */
[----:B0-----:R-:W5:Y:S04]  /*12f80*/  LDL.LU R3, [R1+0x224] ;  /* 0x0002240001037983 */ /* 0x001f680000300800 */
[----:B------:R-:W-:-:S02]  /*12f90*/  @!P0 IMAD.IADD R7, R7, 0x1, -R29 ;  /* 0x0000000107078824 */ /* 0x000fc400078e0a1d */
[--C-:B------:R-:W-:Y:S02]  /*12fa0*/  @!P1 IMAD.IADD R17, R17, 0x1, -R29.reuse ;  /* 0x0000000111119824 */ /* 0x100fe400078e0a1d */
[--C-:B------:R-:W-:Y:S02]  /*12fb0*/  @!P2 IMAD.IADD R16, R16, 0x1, -R29.reuse ;  /* 0x000000011010a824 */ /* 0x100fe400078e0a1d */
[--C-:B------:R-:W-:Y:S01]  /*12fc0*/  @!P4 IMAD.IADD R10, R10, 0x1, -R29.reuse ;  /* 0x000000010a0ac824 */ /* 0x100fe200078e0a1d */
[----:B------:R-:W-:Y:S01]  /*12fd0*/  ISETP.GT.U32.AND P5, PT, R29, R9, PT ;  /* 0x000000091d00720c */ /* 0x000fe20003fa4070 */
[--C-:B------:R-:W-:Y:S01]  /*12fe0*/  @!P3 IMAD.IADD R13, R13, 0x1, -R29.reuse ;  /* 0x000000010d0db824 */ /* 0x100fe200078e0a1d */
[----:B------:R0:W-:Y:S04]  /*12ff0*/  STL [R1+0x27c], R20 ;  /* 0x00027c1401007387 */ /* 0x0001e80000100800 */
[----:B------:R1:W-:Y:S04]  /*13000*/  STL [R1+0x278], R19 ;  /* 0x0002781301007387 */ /* 0x0003e80000100800 */
[----:B------:R-:W-:Y:S03]  /*13010*/  STL [R1+0x258], R18 ;  /* 0x0002581201007387 */ /* 0x000fe60000100800 */
[----:B------:R-:W-:Y:S01]  /*13020*/  @!P5 IMAD.IADD R9, R9, 0x1, -R29 ;  /* 0x000000010909d824 */ /* 0x000fe200078e0a1d */
[----:B------:R-:W-:Y:S04]  /*13030*/  STL [R1+0x25c], R25 ;  /* 0x00025c1901007387 */ /* 0x000fe80000100800 */
[----:B------:R1:W-:Y:S04]  /*13040*/  STL [R1+0x260], R10 ;  /* 0x0002600a01007387 */ /* 0x0003e80000100800 */
[----:B0-----:R-:W5:Y:S04]  /*13050*/  LDL.LU R20, [R1+0x22c] ;  /* 0x00022c0001147983 */ /* 0x001f680000300800 */
[----:B------:R0:W-:Y:S04]  /*13060*/  STL [R1+0x268], R9 ;  /* 0x0002680901007387 */ /* 0x0001e80000100800 */
[----:B-1----:R-:W5:Y:S04]  /*13070*/  LDL.LU R19, [R1+0x228] ;  /* 0x0002280001137983 */ /* 0x002f680000300800 */
[----:B------:R-:W5:Y:S04]  /*13080*/  LDL.LU R10, [R1+0x208] ;  /* 0x00020800010a7983 */ /* 0x000f680000300800 */
[----:B------:R1:W-:Y:S04]  /*13090*/  STL [R1+0x264], R8 ;  /* 0x0002640801007387 */ /* 0x0003e80000100800 */
[----:B0-----:R-:W5:Y:S04]  /*130a0*/  LDL.LU R9, [R1+0x20c] ;  /* 0x00020c0001097983 */ /* 0x001f680000300800 */
[----:B-1----:R-:W5:Y:S01]  /*130b0*/  LDL.LU R8, [R1+0x210] ;  /* 0x0002100001087983 */ /* 0x002f620000300800 */
[----:B--2---:R-:W-:-:S02]  /*130c0*/  ISETP.GT.U32.AND P4, PT, R29, R5, PT ;  /* 0x000000051d00720c */ /* 0x004fc40003f84070 */
[C---:B----4-:R-:W-:Y:S02]  /*130d0*/  ISETP.GT.U32.AND P6, PT, R29.reuse, R21, PT ;  /* 0x000000151d00720c */ /* 0x050fe40003fc4070 */
[C---:B---3--:R-:W-:Y:S02]  /*130e0*/  ISETP.GT.U32.AND P0, PT, R29.reuse, R12, PT ;  /* 0x0000000c1d00720c */ /* 0x048fe40003f04070 */
[C---:B------:R-:W-:Y:S02]  /*130f0*/  ISETP.GT.U32.AND P1, PT, R29.reuse, R15, PT ;  /* 0x0000000f1d00720c */ /* 0x040fe40003f24070 */
[----:B------:R-:W-:-:S07]  /*13100*/  ISETP.GT.U32.AND P2, PT, R29, R11, PT ;  /* 0x0000000b1d00720c */ /* 0x000fce0003f44070 */
[--C-:B------:R-:W-:Y:S01]  /*13110*/  @!P6 IMAD.IADD R21, R21, 0x1, -R29.reuse ;  /* 0x000000011515e824 */ /* 0x100fe200078e0a1d */
[C---:B------:R-:W-:Y:S01]  /*13120*/  ISETP.GT.U32.AND P6, PT, R29.reuse, R7, PT ;  /* 0x000000071d00720c */ /* 0x040fe20003fc4070 */
[--C-:B------:R-:W-:Y:S01]  /*13130*/  @!P0 IMAD.IADD R12, R12, 0x1, -R29.reuse ;  /* 0x000000010c0c8824 */ /* 0x100fe200078e0a1d */
[----:B-----5:R-:W-:Y:S01]  /*13140*/  ISETP.GT.U32.AND P3, PT, R29, R6, PT ;  /* 0x000000061d00720c */ /* 0x020fe20003f64070 */
[--C-:B------:R-:W-:Y:S01]  /*13150*/  @!P1 IMAD.IADD R15, R15, 0x1, -R29.reuse ;  /* 0x000000010f0f9824 */ /* 0x100fe200078e0a1d */
[----:B------:R-:W-:Y:S01]  /*13160*/  ISETP.GT.U32.AND P0, PT, R29, R17, PT ;  /* 0x000000111d00720c */ /* 0x000fe20003f04070 */
[--C-:B------:R-:W-:Y:S01]  /*13170*/  @!P4 IMAD.IADD R5, R5, 0x1, -R29.reuse ;  /* 0x000000010505c824 */ /* 0x100fe200078e0a1d */
[----:B------:R-:W-:Y:S01]  /*13180*/  ISETP.GT.U32.AND P1, PT, R29, R16, PT ;  /* 0x000000101d00720c */ /* 0x000fe20003f24070 */
[----:B------:R-:W-:Y:S01]  /*13190*/  @!P2 IMAD.IADD R11, R11, 0x1, -R29 ;  /* 0x000000010b0ba824 */ /* 0x000fe200078e0a1d */
[----:B------:R-:W-:-:S05]  /*131a0*/  ISETP.GT.U32.AND P2, PT, R29, R13, PT ;  /* 0x0000000d1d00720c */ /* 0x000fca0003f44070 */
[--C-:B------:R-:W-:Y:S02]  /*131b0*/  @!P6 IMAD.IADD R7, R7, 0x1, -R29.reuse ;  /* 0x000000010707e824 */ /* 0x100fe400078e0a1d */
[--C-:B------:R-:W-:Y:S01]  /*131c0*/  @!P3 IMAD.IADD R6, R6, 0x1, -R29.reuse ;  /* 0x000000010606b824 */ /* 0x100fe200078e0a1d */
[----:B------:R-:W-:Y:S01]  /*131d0*/  ISETP.GT.U32.AND P3, PT, R29, R5, PT ;  /* 0x000000051d00720c */ /* 0x000fe20003f64070 */
[--C-:B------:R-:W-:Y:S01]  /*131e0*/  @!P0 IMAD.IADD R17, R17, 0x1, -R29.reuse ;  /* 0x0000000111118824 */ /* 0x100fe200078e0a1d */
[----:B------:R0:W-:Y:S01]  /*131f0*/  STL [R1+0x244], R7 ;  /* 0x0002440701007387 */ /* 0x0001e20000100800 */
[--C-:B------:R-:W-:Y:S02]  /*13200*/  @!P1 IMAD.IADD R16, R16, 0x1, -R29.reuse ;  /* 0x0000000110109824 */ /* 0x100fe400078e0a1d */
[--C-:B------:R-:W-:Y:S01]  /*13210*/  @!P2 IMAD.IADD R13, R13, 0x1, -R29.reuse ;  /* 0x000000010d0da824 */ /* 0x100fe200078e0a1d */
[----:B0-----:R-:W2:Y:S07]  /*13220*/  LDL.LU R7, [R1+0x218] ;  /* 0x0002180001077983 */ /* 0x001eae0000300800 */
[----:B------:R-:W-:Y:S01]  /*13230*/  @!P3 IMAD.IADD R5, R5, 0x1, -R29 ;  /* 0x000000010505b824 */ /* 0x000fe200078e0a1d */
[----:B------:R0:W-:Y:S04]  /*13240*/  STL [R1+0x248], R17 ;  /* 0x0002481101007387 */ /* 0x0001e80000100800 */
[----:B------:R-:W3:Y:S04]  /*13250*/  LDL.LU R14, [R1+0x214] ;  /* 0x00021400010e7983 */ /* 0x000ee80000300800 */
[----:B------:R1:W-:Y:S04]  /*13260*/  STL [R1+0x24c], R16 ;  /* 0x00024c1001007387 */ /* 0x0003e80000100800 */
[----:B------:R4:W-:Y:S04]  /*13270*/  STL [R1+0x254], R13 ;  /* 0x0002540d01007387 */ /* 0x0009e80000100800 */
[----:B------:R-:W5:Y:S04]  /*13280*/  LDL.LU R18, [R1+0x1f4] ;  /* 0x0001f40001127983 */ /* 0x000f680000300800 */
[----:B0-----:R-:W2:Y:S04]  /*13290*/  LDL.LU R17, [R1+0x1f8] ;  /* 0x0001f80001117983 */ /* 0x001ea80000300800 */
[----:B------:R0:W-:Y:S04]  /*132a0*/  STL [R1+0x250], R5 ;  /* 0x0002500501007387 */ /* 0x0001e80000100800 */
[----:B-1----:R-:W2:Y:S04]  /*132b0*/  LDL.LU R16, [R1+0x1fc] ;  /* 0x0001fc0001107983 */ /* 0x002ea80000300800 */
[----:B----4-:R-:W4:Y:S04]  /*132c0*/  LDL.LU R13, [R1+0x204] ;  /* 0x00020400010d7983 */ /* 0x010f280000300800 */
[----:B0-----:R-:W4:Y:S01]  /*132d0*/  LDL.LU R5, [R1+0x200] ;  /* 0x0002000001057983 */ /* 0x001f220000300800 */
[----:B------:R-:W-:-:S02]  /*132e0*/  ISETP.GT.U32.AND P5, PT, R29, R2, PT ;  /* 0x000000021d00720c */ /* 0x000fc40003fa4070 */
[----:B------:R-:W-:-:S11]  /*132f0*/  ISETP.GT.U32.AND P4, PT, R29, R4, PT ;  /* 0x000000041d00720c */ /* 0x000fd60003f84070 */
[--C-:B------:R-:W-:Y:S01]  /*13300*/  @!P5 IMAD.IADD R2, R2, 0x1, -R29.reuse ;  /* 0x000000010202d824 */ /* 0x100fe200078e0a1d */
[C---:B------:R-:W-:Y:S01]  /*13310*/  ISETP.GT.U32.AND P5, PT, R29.reuse, R3, PT ;  /* 0x000000031d00720c */ /* 0x040fe20003fa4070 */
[----:B------:R-:W-:Y:S01]  /*13320*/  @!P4 IMAD.IADD R4, R4, 0x1, -R29 ;  /* 0x000000010404c824 */ /* 0x000fe200078e0a1d */
[C---:B------:R-:W-:Y:S02]  /*13330*/  ISETP.GT.U32.AND P0, PT, R29.reuse, R12, PT ;  /* 0x0000000c1d00720c */ /* 0x040fe40003f04070 */
[C---:B------:R-:W-:Y:S02]  /*13340*/  ISETP.GT.U32.AND P4, PT, R29.reuse, R2, PT ;  /* 0x000000021d00720c */ /* 0x040fe40003f84070 */
[----:B------:R-:W-:-:S07]  /*13350*/  ISETP.GT.U32.AND P1, PT, R29, R15, PT ;  /* 0x0000000f1d00720c */ /* 0x000fce0003f24070 */
[--C-:B------:R-:W-:Y:S01]  /*13360*/  @!P5 IMAD.IADD R3, R3, 0x1, -R29.reuse ;  /* 0x000000010303d824 */ /* 0x100fe200078e0a1d */
[C---:B------:R-:W-:Y:S01]  /*13370*/  ISETP.GT.U32.AND P5, PT, R29.reuse, R21, PT ;  /* 0x000000151d00720c */ /* 0x040fe20003fa4070 */
[--C-:B------:R-:W-:Y:S01]  /*13380*/  @!P0 IMAD.IADD R12, R12, 0x1, -R29.reuse ;  /* 0x000000010c0c8824 */ /* 0x100fe200078e0a1d */
[C---:B------:R-:W-:Y:S02]  /*13390*/  ISETP.GT.U32.AND P2, PT, R29.reuse, R11, PT ;  /* 0x0000000b1d00720c */ /* 0x040fe40003f44070 */
[C---:B------:R-:W-:Y:S01]  /*133a0*/  ISETP.GT.U32.AND P6, PT, R29.reuse, R3, PT ;  /* 0x000000031d00720c */ /* 0x040fe20003fc4070 */
[--C-:B------:R-:W-:Y:S01]  /*133b0*/  @!P4 IMAD.IADD R2, R2, 0x1, -R29.reuse ;  /* 0x000000010202c824 */ /* 0x100fe200078e0a1d */
[----:B------:R-:W-:Y:S01]  /*133c0*/  ISETP.GT.U32.AND P0, PT, R29, R19, PT ;  /* 0x000000131d00720c */ /* 0x000fe20003f04070 */
[----:B------:R-:W-:-:S06]  /*133d0*/  @!P1 IMAD.IADD R15, R15, 0x1, -R29 ;  /* 0x000000010f0f9824 */ /* 0x000fcc00078e0a1d */
[--C-:B------:R-:W-:Y:S01]  /*133e0*/  @!P5 IMAD.IADD R21, R21, 0x1, -R29.reuse ;  /* 0x000000011515d824 */ /* 0x100fe200078e0a1d */
[C---:B------:R-:W-:Y:S02]  /*133f0*/  ISETP.GT.U32.AND P5, PT, R29.reuse, R20, PT ;  /* 0x000000141d00720c */ /* 0x040fe40003fa4070 */
[----:B------:R-:W-:Y:S01]  /*13400*/  ISETP.GT.U32.AND P1, PT, R29, R10, PT ;  /* 0x0000000a1d00720c */ /* 0x000fe20003f24070 */
[----:B------:R0:W-:Y:S01]  /*13410*/  STL [R1+0x230], R2 ;  /* 0x0002300201007387 */ /* 0x0001e20000100800 */
[--C-:B------:R-:W-:Y:S01]  /*13420*/  @!P6 IMAD.IADD R3, R3, 0x1, -R29.reuse ;  /* 0x000000010303e824 */ /* 0x100fe200078e0a1d */
[----:B------:R-:W-:Y:S01]  /*13430*/  ISETP.GT.U32.AND P3, PT, R29, R6, PT ;  /* 0x000000061d00720c */ /* 0x000fe20003f64070 */
[--C-:B------:R-:W-:Y:S01]  /*13440*/  @!P2 IMAD.IADD R11, R11, 0x1, -R29.reuse ;  /* 0x000000010b0ba824 */ /* 0x100fe200078e0a1d */
[----:B0-----:R-:W4:Y:S06]  /*13450*/  LDL.LU R2, [R1+0x1e0] ;  /* 0x0001e00001027983 */ /* 0x001f2c0000300800 */
[--C-:B------:R-:W-:Y:S01]  /*13460*/  @!P5 IMAD.IADD R20, R20, 0x1, -R29.reuse ;  /* 0x000000011414d824 */ /* 0x100fe200078e0a1d */
[----:B------:R-:W-:Y:S01]  /*13470*/  ISETP.GT.U32.AND P2, PT, R29, R9, PT ;  /* 0x000000091d00720c */ /* 0x000fe20003f44070 */
[--C-:B------:R-:W-:Y:S01]  /*13480*/  @!P0 IMAD.IADD R19, R19, 0x1, -R29.reuse ;  /* 0x0000000113138824 */ /* 0x100fe200078e0a1d */
[----:B------:R-:W-:Y:S01]  /*13490*/  ISETP.GT.U32.AND P4, PT, R29, R4, PT ;  /* 0x000000041d00720c */ /* 0x000fe20003f84070 */
[----:B------:R-:W-:-:S02]  /*134a0*/  @!P1 IMAD.IADD R10, R10, 0x1, -R29 ;  /* 0x000000010a0a9824 */ /* 0x000fc400078e0a1d */
[--C-:B------:R-:W-:Y:S01]  /*134b0*/  @!P3 IMAD.IADD R6, R6, 0x1, -R29.reuse ;  /* 0x000000010606b824 */ /* 0x100fe200078e0a1d */
[----:B------:R-:W-:Y:S01]  /*134c0*/  ISETP.GT.U32.AND P3, PT, R29, R8, PT ;  /* 0x000000081d00720c */ /* 0x000fe20003f64070 */
[----:B------:R-:W-:Y:S04]  /*134d0*/  STL [R1+0x234], R21 ;  /* 0x0002341501007387 */ /* 0x000fe80000100800 */
[----:B------:R-:W-:Y:S02]  /*134e0*/  STL [R1+0x238], R12 ;  /* 0x0002380c01007387 */ /* 0x000fe40000100800 */
[--C-:B------:R-:W-:Y:S02]  /*134f0*/  @!P2 IMAD.IADD R9, R9, 0x1, -R29.reuse ;  /* 0x000000010909a824 */ /* 0x100fe400078e0a1d */
[--C-:B------:R-:W-:Y:S01]  /*13500*/  @!P4 IMAD.IADD R4, R4, 0x1, -R29.reuse ;  /* 0x000000010404c824 */ /* 0x100fe200078e0a1d */
[----:B------:R-:W-:Y:S04]  /*13510*/  STL [R1+0x240], R15 ;  /* 0x0002400f01007387 */ /* 0x000fe80000100800 */
[----:B------:R-:W-:Y:S04]  /*13520*/  STL [R1+0x23c], R11 ;  /* 0x00023c0b01007387 */ /* 0x000fe80000100800 */
[----:B------:R0:W-:Y:S01]  /*13530*/  STL [R1+0x21c], R6 ;  /* 0x00021c0601007387 */ /* 0x0001e20000100800 */
[----:B------:R-:W-:-:S03]  /*13540*/  @!P3 IMAD.IADD R8, R8, 0x1, -R29 ;  /* 0x000000010808b824 */ /* 0x000fc600078e0a1d */
[----:B0-----:R-:W4:Y:S04]  /*13550*/  LDL R6, [R1+0x5c04] ;  /* 0x005c040001067983 */ /* 0x001f280000100800 */
[----:B------:R0:W-:Y:S04]  /*13560*/  STL [R1+0x220], R4 ;  /* 0x0002200401007387 */ /* 0x0001e80000100800 */
[----:B0-----:R-:W4:Y:S04]  /*13570*/  LDL.LU R4, [R1+0x1e4] ;  /* 0x0001e40001047983 */ /* 0x001f280000300800 */
[----:B------:R-:W4:Y:S04]  /*13580*/  LDL.LU R12, [R1+0x1e8] ;  /* 0x0001e800010c7983 */ /* 0x000f280000300800 */
[----:B------:R0:W-:Y:S04]  /*13590*/  STL [R1+0x224], R3 ;  /* 0x0002240301007387 */ /* 0x0001e80000100800 */
[----:B------:R-:W4:Y:S04]  /*135a0*/  LDL.LU R15, [R1+0x1f0] ;  /* 0x0001f000010f7983 */ /* 0x000f280000300800 */
[----:B------:R-:W4:Y:S04]  /*135b0*/  LDL.LU R11, [R1+0x1ec] ;  /* 0x0001ec00010b7983 */ /* 0x000f280000300800 */
[----:B0-----:R-:W4:Y:S01]  /*135c0*/  LDL.LU R3, [R1+0x1cc] ;  /* 0x0001cc0001037983 */ /* 0x001f220000300800 */
[----:B---3--:R-:W-:-:S02]  /*135d0*/  ISETP.GT.U32.AND P6, PT, R29, R14, PT ;  /* 0x0000000e1d00720c */ /* 0x008fc40003fc4070 */
[C---:B-----5:R-:W-:Y:S02]  /*135e0*/  ISETP.GT.U32.AND P5, PT, R29.reuse, R18, PT ;  /* 0x000000121d00720c */ /* 0x060fe40003fa4070 */
[----:B--2---:R-:W-:-:S09]  /*135f0*/  ISETP.GT.U32.AND P0, PT, R29, R17, PT ;  /* 0x000000111d00720c */ /* 0x004fd20003f04070 */
[--C-:B------:R-:W-:Y:S01]  /*13600*/  @!P6 IMAD.IADD R14, R14, 0x1, -R29.reuse ;  /* 0x000000010e0ee824 */ /* 0x100fe200078e0a1d */
[C---:B------:R-:W-:Y:S01]  /*13610*/  ISETP.GT.U32.AND P1, PT, R29.reuse, R16, PT ;  /* 0x000000101d00720c */ /* 0x040fe20003f24070 */
[--C-:B------:R-:W-:Y:S01]  /*13620*/  @!P5 IMAD.IADD R18, R18, 0x1, -R29.reuse ;  /* 0x000000011212d824 */ /* 0x100fe200078e0a1d */
[C---:B------:R-:W-:Y:S02]  /*13630*/  ISETP.GT.U32.AND P6, PT, R29.reuse, R20, PT ;  /* 0x000000141d00720c */ /* 0x040fe40003fc4070 */
[----:B------:R-:W-:Y:S01]  /*13640*/  ISETP.GT.U32.AND P5, PT, R29, R19, PT ;  /* 0x000000131d00720c */ /* 0x000fe20003fa4070 */
[----:B------:R-:W-:Y:S01]  /*13650*/  @!P0 IMAD.IADD R17, R17, 0x1, -R29 ;  /* 0x0000000111118824 */ /* 0x000fe200078e0a1d */
[C---:B----4-:R-:W-:Y:S02]  /*13660*/  ISETP.GT.U32.AND P2, PT, R29.reuse, R13, PT ;  /* 0x0000000d1d00720c */ /* 0x050fe40003f44070 */
[----:B------:R-:W-:-:S05]  /*13670*/  ISETP.GT.U32.AND P0, PT, R29, R10, PT ;  /* 0x0000000a1d00720c */ /* 0x000fca0003f04070 */
[--C-:B------:R-:W-:Y:S01]  /*13680*/  @!P1 IMAD.IADD R16, R16, 0x1, -R29.reuse ;  /* 0x0000000110109824 */ /* 0x100fe200078e0a1d */
[----:B------:R-:W-:Y:S01]  /*13690*/  ISETP.GT.U32.AND P1, PT, R29, R9, PT ;  /* 0x000000091d00720c */ /* 0x000fe20003f24070 */
[--C-:B------:R-:W-:Y:S02]  /*136a0*/  @!P6 IMAD.IADD R20, R20, 0x1, -R29.reuse ;  /* 0x000000011414e824 */ /* 0x100fe400078e0a1d */
[--C-:B------:R-:W-:Y:S02]  /*136b0*/  @!P5 IMAD.IADD R19, R19, 0x1, -R29.reuse ;  /* 0x000000011313d824 */ /* 0x100fe400078e0a1d */
[--C-:B------:R-:W-:Y:S01]  /*136c0*/  @!P2 IMAD.IADD R13, R13, 0x1, -R29.reuse ;  /* 0x000000010d0da824 */ /* 0x100fe200078e0a1d */
[C---:B------:R-:W-:Y:S01]  /*136d0*/  ISETP.GT.U32.AND P2, PT, R29.reuse, R8, PT ;  /* 0x000000081d00720c */ /* 0x040fe20003f44070 */
[----:B------:R-:W-:Y:S01]  /*136e0*/  @!P0 IMAD.IADD R10, R10, 0x1, -R29 ;  /* 0x000000010a0a8824 */ /* 0x000fe200078e0a1d */
[----:B------:R0:W-:Y:S01]  /*136f0*/  STL [R1+0x22c], R20 ;  /* 0x00022c1401007387 */ /* 0x0001e20000100800 */
[----:B------:R-:W-:-:S03]  /*13700*/  ISETP.GT.U32.AND P4, PT, R29, R7, PT ;  /* 0x000000071d00720c */ /* 0x000fc60003f84070 */
[----:B------:R1:W-:Y:S01]  /*13710*/  STL [R1+0x228], R19 ;  /* 0x0002281301007387 */ /* 0x0003e20000100800 */
[--C-:B------:R-:W-:Y:S01]  /*13720*/  @!P1 IMAD.IADD R9, R9, 0x1, -R29.reuse ;  /* 0x0000000109099824 */ /* 0x100fe200078e0a1d */
[----:B------:R-:W-:Y:S02]  /*13730*/  ISETP.GT.U32.AND P3, PT, R29, R5, PT ;  /* 0x000000051d00720c */ /* 0x000fe40003f64070 */
[----:B0-----:R-:W2:Y:S04]  /*13740*/  LDL.LU R20, [R1+0x1d4] ;  /* 0x0001d40001147983 */ /* 0x001ea80000300800 */
[----:B------:R0:W-:Y:S04]  /*13750*/  STL [R1+0x208], R10 ;  /* 0x0002080a01007387 */ /* 0x0001e80000100800 */
[----:B-1----:R-:W3:Y:S04]  /*13760*/  LDL.LU R19, [R1+0x1dc] ;  /* 0x0001dc0001137983 */ /* 0x002ee80000300800 */
[----:B------:R1:W-:Y:S04]  /*13770*/  STL [R1+0x20c], R9 ;  /* 0x00020c0901007387 */ /* 0x0003e80000100800 */
[----:B0-----:R-:W4:Y:S01]  /*13780*/  LDL.LU R10, [R1+0x1d8] ;  /* 0x0001d800010a7983 */ /* 0x001f220000300800 */
[----:B------:R-:W-:-:S03]  /*13790*/  @!P2 IMAD.IADD R8, R8, 0x1, -R29 ;  /* 0x000000010808a824 */ /* 0x000fc600078e0a1d */
[----:B-1----:R-:W5:Y:S01]  /*137a0*/  LDL.LU R9, [R1+0x1b8] ;  /* 0x0001b80001097983 */ /* 0x002f620000300800 */
[--C-:B------:R-:W-:Y:S02]  /*137b0*/  @!P4 IMAD.IADD R7, R7, 0x1, -R29.reuse ;  /* 0x000000010707c824 */ /* 0x100fe400078e0a1d */
[--C-:B------:R-:W-:Y:S01]  /*137c0*/  @!P3 IMAD.IADD R5, R5, 0x1, -R29.reuse ;  /* 0x000000010505b824 */ /* 0x100fe200078e0a1d */
[----:B------:R0:W-:Y:S02]  /*137d0*/  STL [R1+0x210], R8 ;  /* 0x0002100801007387 */ /* 0x0001e40000100800 */
[----:B------:R-:W-:Y:S02]  /*137e0*/  ISETP.GT.U32.AND P3, PT, R29, R7, PT ;  /* 0x000000071d00720c */ /* 0x000fe40003f64070 */
[----:B0-----:R-:W5:Y:S11]  /*137f0*/  LDL.LU R8, [R1+0x1bc] ;  /* 0x0001bc0001087983 */ /* 0x001f760000300800 */
[----:B------:R-:W-:-:S05]  /*13800*/  @!P3 IMAD.IADD R7, R7, 0x1, -R29 ;  /* 0x000000010707b824 */ /* 0x000fca00078e0a1d */
[----:B------:R0:W-:Y:S04]  /*13810*/  STL [R1+0x218], R7 ;  /* 0x0002180701007387 */ /* 0x0001e80000100800 */
[----:B0-----:R-:W5:Y:S01]  /*13820*/  LDL.LU R7, [R1+0x1c0] ;  /* 0x0001c00001077983 */ /* 0x001f620000300800 */
[C---:B------:R-:W-:Y:S02]  /*13830*/  ISETP.GT.U32.AND P4, PT, R29.reuse, R2, PT ;  /* 0x000000021d00720c */ /* 0x040fe40003f84070 */
[C---:B------:R-:W-:Y:S02]  /*13840*/  ISETP.GT.U32.AND P5, PT, R29.reuse, R18, PT ;  /* 0x000000121d00720c */ /* 0x040fe40003fa4070 */
[----:B------:R-:W-:-:S09]  /*13850*/  ISETP.GT.U32.AND P0, PT, R29, R17, PT ;  /* 0x000000111d00720c */ /* 0x000fd20003f04070 */
[--C-:B------:R-:W-:Y:S01]  /*13860*/  @!P4 IMAD.IADD R2, R2, 0x1, -R29.reuse ;  /* 0x000000010202c824 */ /* 0x100fe200078e0a1d */
[C---:B------:R-:W-:Y:S01]  /*13870*/  ISETP.GT.U32.AND P4, PT, R29.reuse, R14, PT ;  /* 0x0000000e1d00720c */ /* 0x040fe20003f84070 */
[----:B------:R-:W-:Y:S01]  /*13880*/  IMAD.HI.U32 R25, R0, R24, RZ ;  /* 0x0000001800197227 */ /* 0x000fe200078e00ff */
[C---:B------:R-:W-:Y:S02]  /*13890*/  ISETP.GT.U32.AND P1, PT, R29.reuse, R16, PT ;  /* 0x000000101d00720c */ /* 0x040fe40003f24070 */
[----:B------:R-:W-:Y:S01]  /*138a0*/  ISETP.GT.U32.AND P6, PT, R29, R2, PT ;  /* 0x000000021d00720c */ /* 0x000fe20003fc4070 */
[----:B------:R-:W-:Y:S02]  /*138b0*/  @!P5 IMAD.IADD R18, R18, 0x1, -R29 ;  /* 0x000000011212d824 */ /* 0x000fe400078e0a1d */
[----:B------:R-:W-:Y:S02]  /*138c0*/  IMAD.MOV R25, RZ, RZ, -R25 ;  /* 0x000000ffff197224 */ /* 0x000fe400078e0a19 */
[----:B------:R-:W-:-:S04]  /*138d0*/  @!P0 IMAD.IADD R17, R17, 0x1, -R29 ;  /* 0x0000000111118824 */ /* 0x000fc800078e0a1d */
[--C-:B------:R-:W-:Y:S01]  /*138e0*/  @!P4 IMAD.IADD R14, R14, 0x1, -R29.reuse ;  /* 0x000000010e0ec824 */ /* 0x100fe200078e0a1d */
[C---:B------:R-:W-:Y:S02]  /*138f0*/  ISETP.GT.U32.AND P4, PT, R29.reuse, R4, PT ;  /* 0x000000041d00720c */ /* 0x040fe40003f84070 */
[C---:B------:R-:W-:Y:S01]  /*13900*/  ISETP.GT.U32.AND P5, PT, R29.reuse, R12, PT ;  /* 0x0000000c1d00720c */ /* 0x040fe20003fa4070 */
[C---:B------:R-:W-:Y:S01]  /*13910*/  IMAD R24, R29.reuse, R25, R24 ;  /* 0x000000191d187224 */ /* 0x040fe200078e0218 */
[----:B------:R-:W-:Y:S02]  /*13920*/  IABS R25, R6 ;  /* 0x0000000600197213 */ /* 0x000fe40000000000 */
[----:B------:R-:W5:Y:S01]  /*13930*/  LDL.LU R6, [R1+0x1c8] ;  /* 0x0001c80001067983 */ /* 0x000f620000300800 */
[C---:B------:R-:W-:Y:S01]  /*13940*/  ISETP.GT.U32.AND P0, PT, R29.reuse, R15, PT ;  /* 0x0000000f1d00720c */ /* 0x040fe20003f04070 */
[--C-:B------:R-:W-:Y:S01]  /*13950*/  @!P6 IMAD.IADD R2, R2, 0x1, -R29.reuse ;  /* 0x000000010202e824 */ /* 0x100fe200078e0a1d */
[C---:B------:R-:W-:Y:S01]  /*13960*/  ISETP.GT.U32.AND P2, PT, R29.reuse, R13, PT ;  /* 0x0000000d1d00720c */ /* 0x040fe20003f44070 */
[----:B------:R-:W-:Y:S01]  /*13970*/  @!P1 IMAD.IADD R16, R16, 0x1, -R29 ;  /* 0x0000000110109824 */ /* 0x000fe200078e0a1d */
[----:B------:R-:W-:-:S02]  /*13980*/  ISETP.GT.U32.AND P1, PT, R29, R11, PT ;  /* 0x0000000b1d00720c */ /* 0x000fc40003f24070 */
[--C-:B------:R-:W-:Y:S02]  /*13990*/  @!P4 IMAD.IADD R4, R4, 0x1, -R29.reuse ;  /* 0x000000010404c824 */ /* 0x100fe400078e0a1d */
[----:B------:R-:W-:Y:S01]  /*139a0*/  @!P5 IMAD.IADD R12, R12, 0x1, -R29 ;  /* 0x000000010c0cd824 */ /* 0x000fe200078e0a1d */
[----:B------:R-:W-:-:S04]  /*139b0*/  ISETP.GT.U32.AND P3, PT, R29, R5, PT ;  /* 0x000000051d00720c */ /* 0x000fc80003f64070 */
[--C-:B------:R-:W-:Y:S02]  /*139c0*/  @!P0 IMAD.IADD R15, R15, 0x1, -R29.reuse ;  /* 0x000000010f0f8824 */ /* 0x100fe400078e0a1d */
[--C-:B------:R-:W-:Y:S01]  /*139d0*/  @!P2 IMAD.IADD R13, R13, 0x1, -R29.reuse ;  /* 0x000000010d0da824 */ /* 0x100fe200078e0a1d */
[----:B------:R-:W-:Y:S01]  /*139e0*/  ISETP.GT.U32.AND P2, PT, R29, R3, PT ;  /* 0x000000031d00720c */ /* 0x000fe20003f44070 */
[--C-:B------:R-:W-:Y:S01]  /*139f0*/  @!P1 IMAD.IADD R11, R11, 0x1, -R29.reuse ;  /* 0x000000010b0b9824 */ /* 0x100fe200078e0a1d */
[----:B------:R-:W-:Y:S04]  /*13a00*/  STL [R1+0x214], R14 ;  /* 0x0002140e01007387 */ /* 0x000fe80000100800 */
[--C-:B------:R-:W-:Y:S01]  /*13a10*/  @!P3 IMAD.IADD R5, R5, 0x1, -R29.reuse ;  /* 0x000000010505b824 */ /* 0x100fe200078e0a1d */
[----:B------:R-:W-:Y:S04]  /*13a20*/  STL [R1+0x1f4], R18 ;  /* 0x0001f41201007387 */ /* 0x000fe80000100800 */
[----:B------:R-:W-:Y:S04]  /*13a30*/  STL [R1+0x1f8], R17 ;  /* 0x0001f81101007387 */ /* 0x000fe80000100800 */
[----:B------:R-:W-:Y:S04]  /*13a40*/  STL [R1+0x1fc], R16 ;  /* 0x0001fc1001007387 */ /* 0x000fe80000100800 */
[----:B------:R-:W-:Y:S01]  /*13a50*/  STL [R1+0x204], R13 ;  /* 0x0002040d01007387 */ /* 0x000fe20000100800 */
[----:B------:R-:W-:-:S03]  /*13a60*/  @!P2 IMAD.IADD R3, R3, 0x1, -R29 ;  /* 0x000000010303a824 */ /* 0x000fc600078e0a1d */
[----:B------:R0:W-:Y:S04]  /*13a70*/  STL [R1+0x1e0], R2 ;  /* 0x0001e00201007387 */ /* 0x0001e80000100800 */
[----:B------:R1:W-:Y:S04]  /*13a80*/  STL [R1+0x200], R5 ;  /* 0x0002000501007387 */ /* 0x0003e80000100800 */
[----:B0-----:R-:W5:Y:S01]  /*13a90*/  LDL.LU R2, [R1+0x1c4] ;  /* 0x0001c40001027983 */ /* 0x001f620000300800 */
[----:B------:R-:W-:-:S03]  /*13aa0*/  ISETP.GT.U32.AND P3, PT, R29, R26, PT ;  /* 0x0000001a1d00720c */ /* 0x000fc60003f64070 */
[----:B------:R-:W5:Y:S04]  /*13ab0*/  LDL.LU R18, [R1+0x1a4] ;  /* 0x0001a40001127983 */ /* 0x000f680000300800 */
[----:B------:R-:W5:Y:S04]  /*13ac0*/  LDL.LU R17, [R1+0x1a8] ;  /* 0x0001a80001117983 */ /* 0x000f680000300800 */
[----:B-1----:R-:W5:Y:S02]  /*13ad0*/  LDL.LU R5, [R1+0x1ac] ;  /* 0x0001ac0001057983 */ /* 0x002f640000300800 */
[----:B------:R-:W-:Y:S01]  /*13ae0*/  @!P3 IMAD.IADD R26, R26, 0x1, -R29 ;  /* 0x000000011a1ab824 */ /* 0x000fe200078e0a1d */
[----:B--2---:R-:W-:-:S02]  /*13af0*/  ISETP.GT.U32.AND P6, PT, R29, R20, PT ;  /* 0x000000141d00720c */ /* 0x004fc40003fc4070 */
[C---:B---3--:R-:W-:Y:S02]  /*13b00*/  ISETP.GT.U32.AND P4, PT, R29.reuse, R19, PT ;  /* 0x000000131d00720c */ /* 0x048fe40003f84070 */
[C---:B----4-:R-:W-:Y:S02]  /*13b10*/  ISETP.GT.U32.AND P5, PT, R29.reuse, R10, PT ;  /* 0x0000000a1d00720c */ /* 0x050fe40003fa4070 */
[----:B-----5:R-:W-:-:S07]  /*13b20*/  ISETP.GT.U32.AND P0, PT, R29, R9, PT ;  /* 0x000000091d00720c */ /* 0x020fce0003f04070 */
        /* <DEDUP_REMOVED lines=11> */
[--C-:B------:R-:W-:Y:S01]  /*13be0*/  @!P5 IMAD.IADD R15, R15, 0x1, -R29.reuse ;  /* 0x000000010f0fd824 */ /* 0x100fe200078e0a1d */
[----:B------:R0:W-:Y:S01]  /*13bf0*/  STL [R1+0x1e4], R4 ;  /* 0x0001e40401007387 */ /* 0x0001e20000100800 */
[--C-:B------:R-:W-:Y:S01]  /*13c00*/  @!P1 IMAD.IADD R8, R8, 0x1, -R29.reuse ;  /* 0x0000000108089824 */ /* 0x100fe200078e0a1d */
[----:B------:R-:W-:Y:S01]  /*13c10*/  ISETP.GT.U32.AND P1, PT, R29, R3, PT ;  /* 0x000000031d00720c */ /* 0x000fe20003f24070 */
[----:B------:R-:W-:Y:S01]  /*13c20*/  @!P0 IMAD.IADD R11, R11, 0x1, -R29 ;  /* 0x000000010b0b8824 */ /* 0x000fe200078e0a1d */
[----:B0-----:R-:W2:Y:S01]  /*13c30*/  LDL.LU R4, [R1+0x1b4] ;  /* 0x0001b40001047983 */ /* 0x001ea20000300800 */
[----:B------:R-:W-:-:S03]  /*13c40*/  ISETP.GT.U32.AND P2, PT, R29, R7, PT ;  /* 0x000000071d00720c */ /* 0x000fc60003f44070 */
[----:B------:R-:W3:Y:S04]  /*13c50*/  LDL.LU R21, [R1+0x1b0] ;  /* 0x0001b00001157983 */ /* 0x000ee80000300800 */
[----:B------:R0:W-:Y:S04]  /*13c60*/  STL [R1+0x1e8], R12 ;  /* 0x0001e80c01007387 */ /* 0x0001e80000100800 */
[----:B------:R-:W4:Y:S04]  /*13c70*/  LDL.LU R14, [R1+0x190] ;  /* 0x00019000010e7983 */ /* 0x000f280000300800 */
[----:B------:R-:W-:Y:S04]  /*13c80*/  STL [R1+0x1f0], R15 ;  /* 0x0001f00f01007387 */ /* 0x000fe80000100800 */
[----:B------:R1:W-:Y:S04]  /*13c90*/  STL [R1+0x1ec], R11 ;  /* 0x0001ec0b01007387 */ /* 0x0003e80000100800 */
[----:B------:R-:W5:Y:S01]  /*13ca0*/  LDL.LU R16, [R1+0x194] ;  /* 0x0001940001107983 */ /* 0x000f620000300800 */
[----:B------:R-:W-:-:S03]  /*13cb0*/  @!P1 IMAD.IADD R3, R3, 0x1, -R29 ;  /* 0x0000000103039824 */ /* 0x000fc600078e0a1d */
[----:B------:R-:W2:Y:S01]  /*13cc0*/  LDL.LU R13, [R1+0x198] ;  /* 0x00019800010d7983 */ /* 0x000ea20000300800 */
[--C-:B------:R-:W-:Y:S01]  /*13cd0*/  @!P2 IMAD.IADD R7, R7, 0x1, -R29.reuse ;  /* 0x000000010707a824 */ /* 0x100fe200078e0a1d */
[C---:B------:R-:W-:Y:S02]  /*13ce0*/  ISETP.GT.U32.AND P2, PT, R29.reuse, R26, PT ;  /* 0x0000001a1d00720c */ /* 0x040fe40003f44070 */
[----:B------:R1:W-:Y:S04]  /*13cf0*/  STL [R1+0x1cc], R3 ;  /* 0x0001cc0301007387 */ /* 0x0003e80000100800 */
[----:B0-----:R-:W3:Y:S04]  /*13d00*/  LDL.LU R12, [R1+0x1a0] ;  /* 0x0001a000010c7983 */ /* 0x001ee80000300800 */
[----:B-1----:R-:W3:Y:S03]  /*13d10*/  LDL.LU R11, [R1+0x19c] ;  /* 0x00019c00010b7983 */ /* 0x002ee60000300800 */
[----:B------:R-:W-:Y:S01]  /*13d20*/  @!P2 IMAD.IADD R26, R26, 0x1, -R29 ;  /* 0x000000011a1aa824 */ /* 0x000fe200078e0a1d */
[----:B------:R-:W3:Y:S04]  /*13d30*/  LDL.LU R15, [R1+0x44] ;  /* 0x00004400010f7983 */ /* 0x000ee80000300800 */
[----:B------:R-:W-:Y:S04]  /*13d40*/  STL [R1+0x1d0], R26 ;  /* 0x0001d01a01007387 */ /* 0x000fe80000100800 */
[----:B------:R-:W3:Y:S01]  /*13d50*/  LDL.LU R3, [R1+0x180] ;  /* 0x0001800001037983 */ /* 0x000ee20000300800 */
[----:B------:R-:W-:-:S02]  /*13d60*/  ISETP.GT.U32.AND P3, PT, R29, R6, PT ;  /* 0x000000061d00720c */ /* 0x000fc40003f64070 */
[----:B------:R-:W-:-:S11]  /*13d70*/  ISETP.GT.U32.AND P4, PT, R29, R19, PT ;  /* 0x000000131d00720c */ /* 0x000fd60003f84070 */
[--C-:B------:R-:W-:Y:S01]  /*13d80*/  @!P3 IMAD.IADD R6, R6, 0x1, -R29.reuse ;  /* 0x000000010606b824 */ /* 0x100fe200078e0a1d */
[C---:B------:R-:W-:Y:S02]  /*13d90*/  ISETP.GT.U32.AND P3, PT, R29.reuse, R20, PT ;  /* 0x000000141d00720c */ /* 0x040fe40003f64070 */
[C---:B------:R-:W-:Y:S02]  /*13da0*/  ISETP.GT.U32.AND P5, PT, R29.reuse, R10, PT ;  /* 0x0000000a1d00720c */ /* 0x040fe40003fa4070 */
[----:B------:R-:W-:Y:S01]  /*13db0*/  ISETP.GT.U32.AND P6, PT, R29, R6, PT ;  /* 0x000000061d00720c */ /* 0x000fe20003fc4070 */
[----:B------:R-:W-:Y:S01]  /*13dc0*/  @!P4 IMAD.IADD R19, R19, 0x1, -R29 ;  /* 0x000000011313c824 */ /* 0x000fe200078e0a1d */
[----:B------:R-:W-:-:S07]  /*13dd0*/  ISETP.GT.U32.AND P0, PT, R29, R9, PT ;  /* 0x000000091d00720c */ /* 0x000fce0003f04070 */
[--C-:B------:R-:W-:Y:S01]  /*13de0*/  @!P3 IMAD.IADD R20, R20, 0x1, -R29.reuse ;  /* 0x000000011414b824 */ /* 0x100fe200078e0a1d */
[C---:B------:R-:W-:Y:S02]  /*13df0*/  ISETP.GT.U32.AND P3, PT, R29.reuse, R2, PT ;  /* 0x000000021d00720c */ /* 0x040fe40003f64070 */
[C---:B------:R-:W-:Y:S01]  /*13e00*/  ISETP.GT.U32.AND P4, PT, R29.reuse, R18, PT ;  /* 0x000000121d00720c */ /* 0x040fe20003f84070 */
[--C-:B------:R-:W-:Y:S02]  /*13e10*/  @!P5 IMAD.IADD R10, R10, 0x1, -R29.reuse ;  /* 0x000000010a0ad824 */ /* 0x100fe400078e0a1d */
[----:B------:R-:W-:Y:S01]  /*13e20*/  @!P6 IMAD.IADD R6, R6, 0x1, -R29 ;  /* 0x000000010606e824 */ /* 0x000fe200078e0a1d */
[C---:B------:R-:W-:Y:S02]  /*13e30*/  ISETP.GT.U32.AND P5, PT, R29.reuse, R17, PT ;  /* 0x000000111d00720c */ /* 0x040fe40003fa4070 */
[C---:B------:R-:W-:Y:S02]  /*13e40*/  ISETP.GT.U32.AND P1, PT, R29.reuse, R8, PT ;  /* 0x000000081d00720c */ /* 0x040fe40003f24070 */
[----:B------:R-:W-:-:S03]  /*13e50*/  ISETP.GT.U32.AND P2, PT, R29, R7, PT ;  /* 0x000000071d00720c */ /* 0x000fc60003f44070 */
[--C-:B------:R-:W-:Y:S02]  /*13e60*/  @!P3 IMAD.IADD R2, R2, 0x1, -R29.reuse ;  /* 0x000000010202b824 */ /* 0x100fe400078e0a1d */
[--C-:B------:R-:W-:Y:S02]  /*13e70*/  @!P0 IMAD.IADD R9, R9, 0x1, -R29.reuse ;  /* 0x0000000109098824 */ /* 0x100fe400078e0a1d */
[--C-:B------:R-:W-:Y:S01]  /*13e80*/  @!P4 IMAD.IADD R18, R18, 0x1, -R29.reuse ;  /* 0x000000011212c824 */ /* 0x100fe200078e0a1d */
[----:B------:R-:W-:Y:S01]  /*13e90*/  ISETP.GT.U32.AND P0, PT, R29, R5, PT ;  /* 0x000000051d00720c */ /* 0x000fe20003f04070 */
[----:B------:R-:W-:Y:S01]  /*13ea0*/  STL [R1+0x1d4], R20 ;  /* 0x0001d41401007387 */ /* 0x000fe20000100800 */
[--C-:B------:R-:W-:Y:S02]  /*13eb0*/  @!P5 IMAD.IADD R17, R17, 0x1, -R29.reuse ;  /* 0x000000011111d824 */ /* 0x100fe400078e0a1d */
[--C-:B------:R-:W-:Y:S01]  /*13ec0*/  @!P1 IMAD.IADD R8, R8, 0x1, -R29.reuse ;  /* 0x0000000108089824 */ /* 0x100fe200078e0a1d */
[----:B------:R-:W-:Y:S01]  /*13ed0*/  STL [R1+0x1dc], R19 ;  /* 0x0001dc1301007387 */ /* 0x000fe20000100800 */
[----:B------:R-:W-:-:S03]  /*13ee0*/  @!P2 IMAD.IADD R7, R7, 0x1, -R29 ;  /* 0x000000010707a824 */ /* 0x000fc600078e0a1d */
[----:B------:R-:W-:Y:S04]  /*13ef0*/  STL [R1+0x1d8], R10 ;  /* 0x0001d80a01007387 */ /* 0x000fe80000100800 */
[----:B------:R-:W-:Y:S01]  /*13f00*/  STL [R1+0x1b8], R9 ;  /* 0x0001b80901007387 */ /* 0x000fe20000100800 */
[----:B------:R-:W-:-:S03]  /*13f10*/  @!P0 IMAD.IADD R5, R5, 0x1, -R29 ;  /* 0x0000000105058824 */ /* 0x000fc600078e0a1d */
[----:B------:R-:W-:Y:S04]  /*13f20*/  STL [R1+0x1bc], R8 ;  /* 0x0001bc0801007387 */ /* 0x000fe80000100800 */
[----:B------:R0:W-:Y:S04]  /*13f30*/  STL [R1+0x1c8], R6 ;  /* 0x0001c80601007387 */ /* 0x0001e80000100800 */
[----:B------:R1:W-:Y:S04]  /*13f40*/  STL [R1+0x1c0], R7 ;  /* 0x0001c00701007387 */ /* 0x0003e80000100800 */
[----:B0-----:R-:W3:Y:S04]  /*13f50*/  LDL.LU R6, [R1+0x184] ;  /* 0x0001840001067983 */ /* 0x001ee80000300800 */
[----:B------:R-:W3:Y:S04]  /*13f60*/  LDL.LU R10, [R1+0x188] ;  /* 0x00018800010a7983 */ /* 0x000ee80000300800 */
[----:B------:R-:W3:Y:S04]  /*13f70*/  LDL.LU R9, [R1+0x18c] ;  /* 0x00018c0001097983 */ /* 0x000ee80000300800 */
[----:B------:R-:W3:Y:S04]  /*13f80*/  LDL.LU R8, [R1+0x16c] ;  /* 0x00016c0001087983 */ /* 0x000ee80000300800 */
[----:B-1----:R-:W3:Y:S01]  /*13f90*/  LDL.LU R7, [R1+0x170] ;  /* 0x0001700001077983 */ /* 0x002ee20000300800 */
[----:B----4-:R-:W-:-:S02]  /*13fa0*/  ISETP.GT.U32.AND P6, PT, R29, R14, PT ;  /* 0x0000000e1d00720c */ /* 0x010fc40003fc4070 */
[C---:B-----5:R-:W-:Y:S02]  /*13fb0*/  ISETP.GT.U32.AND P3, PT, R29.reuse, R16, PT ;  /* 0x000000101d00720c */ /* 0x060fe40003f64070 */
[----:B--2---:R-:W-:-:S09]  /*13fc0*/  ISETP.GT.U32.AND P4, PT, R29, R13, PT ;  /* 0x0000000d1d00720c */ /* 0x004fd20003f84070 */
[--C-:B------:R-:W-:Y:S01]  /*13fd0*/  @!P6 IMAD.IADD R14, R14, 0x1, -R29.reuse ;  /* 0x000000010e0ee824 */ /* 0x100fe200078e0a1d */
[C---:B------:R-:W-:Y:S02]  /*13fe0*/  ISETP.GT.U32.AND P6, PT, R29.reuse, R2, PT ;  /* 0x000000021d00720c */ /* 0x040fe40003fc4070 */
[C---:B------:R-:W-:Y:S02]  /*13ff0*/  ISETP.GT.U32.AND P1, PT, R29.reuse, R4, PT ;  /* 0x000000041d00720c */ /* 0x040fe40003f24070 */
[C---:B---3--:R-:W-:Y:S01]  /*14000*/  ISETP.GT.U32.AND P5, PT, R29.reuse, R12, PT ;  /* 0x0000000c1d00720c */ /* 0x048fe20003fa4070 */
[--C-:B------:R-:W-:Y:S01]  /*14010*/  @!P3 IMAD.IADD R16, R16, 0x1, -R29.reuse ;  /* 0x000000011010b824 */ /* 0x100fe200078e0a1d */
[C---:B------:R-:W-:Y:S02]  /*14020*/  ISETP.GT.U32.AND P3, PT, R29.reuse, R18, PT ;  /* 0x000000121d00720c */ /* 0x040fe40003f64070 */
[----:B------:R-:W-:Y:S01]  /*14030*/  ISETP.GT.U32.AND P2, PT, R29, R21, PT ;  /* 0x000000151d00720c */ /* 0x000fe20003f44070 */
[----:B------:R-:W-:Y:S01]  /*14040*/  @!P4 IMAD.IADD R13, R13, 0x1, -R29 ;  /* 0x000000010d0dc824 */ /* 0x000fe200078e0a1d */
[----:B------:R-:W-:-:S02]  /*14050*/  ISETP.GT.U32.AND P4, PT, R29, R17, PT ;  /* 0x000000111d00720c */ /* 0x000fc40003f84070 */
[----:B------:R-:W-:Y:S01]  /*14060*/  ISETP.GT.U32.AND P0, PT, R29, R11, PT ;  /* 0x0000000b1d00720c */ /* 0x000fe20003f04070 */
[----:B------:R-:W-:-:S04]  /*14070*/  @!P6 IMAD.IADD R2, R2, 0x1, -R29 ;  /* 0x000000010202e824 */ /* 0x000fc800078e0a1d */
[--C-:B------:R-:W-:Y:S01]  /*14080*/  @!P5 IMAD.IADD R12, R12, 0x1, -R29.reuse ;  /* 0x000000010c0cd824 */ /* 0x100fe200078e0a1d */
[C---:B------:R-:W-:Y:S01]  /*14090*/  ISETP.GT.U32.AND P5, PT, R29.reuse, R5, PT ;  /* 0x000000051d00720c */ /* 0x040fe20003fa4070 */
[--C-:B------:R-:W-:Y:S01]  /*140a0*/  @!P3 IMAD.IADD R18, R18, 0x1, -R29.reuse ;  /* 0x000000011212b824 */ /* 0x100fe200078e0a1d */
[----:B------:R0:W-:Y:S01]  /*140b0*/  STL [R1+0x1c4], R2 ;  /* 0x0001c40201007387 */ /* 0x0001e20000100800 */
[--C-:B------:R-:W-:Y:S01]  /*140c0*/  @!P1 IMAD.IADD R4, R4, 0x1, -R29.reuse ;  /* 0x0000000104049824 */ /* 0x100fe200078e0a1d */
[----:B------:R-:W-:Y:S01]  /*140d0*/  ISETP.GT.U32.AND P1, PT, R29, R15, PT ;  /* 0x0000000f1d00720c */ /* 0x000fe20003f24070 */
[--C-:B------:R-:W-:Y:S01]  /*140e0*/  @!P2 IMAD.IADD R21, R21, 0x1, -R29.reuse ;  /* 0x000000011515a824 */ /* 0x100fe200078e0a1d */
[----:B------:R-:W-:Y:S01]  /*140f0*/  ISETP.GT.U32.AND P2, PT, R29, R3, PT ;  /* 0x000000031d00720c */ /* 0x000fe20003f44070 */
[--C-:B------:R-:W-:Y:S02]  /*14100*/  @!P4 IMAD.IADD R17, R17, 0x1, -R29.reuse ;  /* 0x000000011111c824 */ /* 0x100fe400078e0a1d */
[----:B------:R-:W-:Y:S01]  /*14110*/  @!P0 IMAD.IADD R11, R11, 0x1, -R29 ;  /* 0x000000010b0b8824 */ /* 0x000fe200078e0a1d */
[----:B0-----:R-:W2:Y:S01]  /*14120*/  LDL.LU R2, [R1+0x174] ;  /* 0x0001740001027983 */ /* 0x001ea20000300800 */
[----:B------:R-:W-:-:S03]  /*14130*/  ISETP.GT.U32.AND P0, PT, R29, R4, PT ;  /* 0x000000041d00720c */ /* 0x000fc60003f04070 */
[----:B------:R-:W3:Y:S04]  /*14140*/  LDL.LU R20, [R1+0x17c] ;  /* 0x00017c0001147983 */ /* 0x000ee80000300800 */
[----:B------:R0:W-:Y:S04]  /*14150*/  STL [R1+0x1a4], R18 ;  /* 0x0001a41201007387 */ /* 0x0001e80000100800 */
[----:B------:R-:W4:Y:S01]  /*14160*/  LDL.LU R19, [R1+0x178] ;  /* 0x0001780001137983 */ /* 0x000f220000300800 */
[----:B------:R-:W-:-:S03]  /*14170*/  @!P5 IMAD.IADD R5, R5, 0x1, -R29 ;  /* 0x000000010505d824 */ /* 0x000fc600078e0a1d */
[----:B0-----:R-:W5:Y:S04]  /*14180*/  LDL.LU R18, [R1+0x158] ;  /* 0x0001580001127983 */ /* 0x001f680000300800 */
[----:B------:R0:W-:Y:S01]  /*14190*/  STL [R1+0x1a8], R17 ;  /* 0x0001a81101007387 */ /* 0x0001e20000100800 */
[--C-:B------:R-:W-:Y:S01]  /*141a0*/  @!P1 IMAD.IADD R15, R15, 0x1, -R29.reuse ;  /* 0x000000010f0f9824 */ /* 0x100fe200078e0a1d */
[----:B------:R-:W-:Y:S01]  /*141b0*/  ISETP.GT.U32.AND P1, PT, R29, R21, PT ;  /* 0x000000151d00720c */ /* 0x000fe20003f24070 */
[----:B------:R-:W-:Y:S01]  /*141c0*/  @!P2 IMAD.IADD R3, R3, 0x1, -R29 ;  /* 0x000000010303a824 */ /* 0x000fe200078e0a1d */
[----:B0-----:R-:W2:Y:S01]  /*141d0*/  LDL.LU R17, [R1+0x15c] ;  /* 0x00015c0001117983 */ /* 0x001ea20000300800 */
[----:B------:R-:W-:-:S03]  /*141e0*/  ISETP.GT.U32.AND P2, PT, R29, R14, PT ;  /* 0x0000000e1d00720c */ /* 0x000fc60003f44070 */
[----:B------:R0:W-:Y:S01]  /*141f0*/  STL [R1+0x1ac], R5 ;  /* 0x0001ac0501007387 */ /* 0x0001e20000100800 */
[C---:B------:R-:W-:Y:S01]  /*14200*/  ISETP.GT.U32.AND P3, PT, R29.reuse, R16, PT ;  /* 0x000000101d00720c */ /* 0x040fe20003f64070 */
[--C-:B------:R-:W-:Y:S01]  /*14210*/  @!P0 IMAD.IADD R4, R4, 0x1, -R29.reuse ;  /* 0x0000000104048824 */ /* 0x100fe200078e0a1d */
[C---:B------:R-:W-:Y:S02]  /*14220*/  ISETP.GT.U32.AND P4, PT, R29.reuse, R13, PT ;  /* 0x0000000d1d00720c */ /* 0x040fe40003f84070 */
[C---:B------:R-:W-:Y:S01]  /*14230*/  ISETP.GT.U32.AND P0, PT, R29.reuse, R11, PT ;  /* 0x0000000b1d00720c */ /* 0x040fe20003f04070 */
[----:B0-----:R-:W2:Y:S01]  /*14240*/  LDL.LU R5, [R1+0x160] ;  /* 0x0001600001057983 */ /* 0x001ea20000300800 */
[----:B------:R-:W-:Y:S01]  /*14250*/  ISETP.GT.U32.AND P5, PT, R29, R12, PT ;  /* 0x0000000c1d00720c */ /* 0x000fe20003fa4070 */
[--C-:B------:R-:W-:Y:S02]  /*14260*/  @!P1 IMAD.IADD R21, R21, 0x1, -R29.reuse ;  /* 0x0000000115159824 */ /* 0x100fe400078e0a1d */
[--C-:B------:R-:W-:Y:S01]  /*14270*/  @!P2 IMAD.IADD R14, R14, 0x1, -R29.reuse ;  /* 0x000000010e0ea824 */ /* 0x100fe200078e0a1d */
[----:B------:R0:W-:Y:S03]  /*14280*/  STL [R1+0x1b4], R4 ;  /* 0x0001b40401007387 */ /* 0x0001e60000100800 */
[----:B------:R-:W-:-:S02]  /*14290*/  @!P3 IMAD.IADD R16, R16, 0x1, -R29 ;  /* 0x000000011010b824 */ /* 0x000fc400078e0a1d */
[--C-:B------:R-:W-:Y:S02]  /*142a0*/  @!P4 IMAD.IADD R13, R13, 0x1, -R29.reuse ;  /* 0x000000010d0dc824 */ /* 0x100fe400078e0a1d */
[--C-:B------:R-:W-:Y:S02]  /*142b0*/  @!P0 IMAD.IADD R11, R11, 0x1, -R29.reuse ;  /* 0x000000010b0b8824 */ /* 0x100fe400078e0a1d */
[----:B------:R-:W-:Y:S01]  /*142c0*/  @!P5 IMAD.IADD R12, R12, 0x1, -R29 ;  /* 0x000000010c0cd824 */ /* 0x000fe200078e0a1d */
[----:B0-----:R-:W2:Y:S04]  /*142d0*/  LDL.LU R4, [R1+0x168] ;  /* 0x0001680001047983 */ /* 0x001ea80000300800 */
[----:B------:R-:W-:Y:S04]  /*142e0*/  STL [R1+0x1b0], R21 ;  /* 0x0001b01501007387 */ /* 0x000fe80000100800 */
[----:B------:R-:W-:Y:S04]  /*142f0*/  STL [R1+0x190], R14 ;  /* 0x0001900e01007387 */ /* 0x000fe80000100800 */
[----:B------:R-:W-:Y:S04]  /*14300*/  STL [R1+0x194], R16 ;  /* 0x0001941001007387 */ /* 0x000fe80000100800 */
[----:B------:R-:W-:Y:S04]  /*14310*/  STL [R1+0x198], R13 ;  /* 0x0001980d01007387 */ /* 0x000fe80000100800 */
[----:B------:R0:W-:Y:S04]  /*14320*/  STL [R1+0x19c], R11 ;  /* 0x00019c0b01007387 */ /* 0x0001e80000100800 */
[----:B------:R-:W-:Y:S04]  /*14330*/  STL [R1+0x1a0], R12 ;  /* 0x0001a00c01007387 */ /* 0x000fe80000100800 */
[----:B0-----:R-:W2:Y:S01]  /*14340*/  LDL R11, [R1+0x5c08] ;  /* 0x005c0800010b7983 */ /* 0x001ea20000100800 */
[----:B------:R-:W-:-:S02]  /*14350*/  ISETP.GT.U32.AND P6, PT, R29, R3, PT ;  /* 0x000000031d00720c */ /* 0x000fc40003fc4070 */
[C---:B------:R-:W-:Y:S02]  /*14360*/  ISETP.GT.U32.AND P2, PT, R29.reuse, R6, PT ;  /* 0x000000061d00720c */ /* 0x040fe40003f44070 */
        /* <DEDUP_REMOVED lines=9> */
[--C-:B------:R-:W-:Y:S01]  /*14400*/  @!P5 IMAD.IADD R8, R8, 0x1, -R29.reuse ;  /* 0x000000010808d824 */ /* 0x100fe200078e0a1d */
[----:B------:R0:W-:Y:S07]  /*14410*/  STL [R1+0x180], R3 ;  /* 0x0001800301007387 */ /* 0x0001ee0000100800 */
[----:B------:R-:W-:-:S04]  /*14420*/  @!P1 IMAD.IADD R15, R15, 0x1, -R29 ;  /* 0x000000010f0f9824 */ /* 0x000fc800078e0a1d */
[----:B------:R-:W-:Y:S01]  /*14430*/  @!P0 IMAD.IADD R7, R7, 0x1, -R29 ;  /* 0x0000000107078824 */ /* 0x000fe200078e0a1d */
[----:B------:R1:W-:Y:S04]  /*14440*/  STL [R1+0x44], R15 ;  /* 0x0000440f01007387 */ /* 0x0003e80000100800 */
[----:B0-----:R-:W2:Y:S01]  /*14450*/  LDL.LU R3, [R1+0x13c] ;  /* 0x00013c0001037983 */ /* 0x001ea20000300800 */
[----:B------:R-:W-:-:S03]  /*14460*/  IMAD.HI.U32 R26, R0, R25, RZ ;  /* 0x00000019001a7227 */ /* 0x000fc600078e00ff */
[----:B------:R-:W2:Y:S04]  /*14470*/  LDL.LU R16, [R1+0x140] ;  /* 0x0001400001107983 */ /* 0x000ea80000300800 */
[----:B------:R-:W2:Y:S01]  /*14480*/  LDL.LU R13, [R1+0x144] ;  /* 0x00014400010d7983 */ /* 0x000ea20000300800 */
[----:B------:R-:W-:-:S03]  /*14490*/  IMAD.MOV R26, RZ, RZ, -R26 ;  /* 0x000000ffff1a7224 */ /* 0x000fc600078e0a1a */
[----:B------:R-:W2:Y:S04]  /*144a0*/  LDL.LU R12, [R1+0x154] ;  /* 0x00015400010c7983 */ /* 0x000ea80000300800 */
[----:B-1----:R-:W2:Y:S01]  /*144b0*/  LDL.LU R15, [R1+0x150] ;  /* 0x00015000010f7983 */ /* 0x002ea20000300800 */
[C---:B------:R-:W-:Y:S01]  /*144c0*/  IMAD R25, R29.reuse, R26, R25 ;  /* 0x0000001a1d197224 */ /* 0x040fe200078e0219 */
[C---:B---3--:R-:W-:Y:S02]  /*144d0*/  ISETP.GT.U32.AND P6, PT, R29.reuse, R20, PT ;  /* 0x000000141d00720c */ /* 0x048fe40003fc4070 */
[C---:B----4-:R-:W-:Y:S02]  /*144e0*/  ISETP.GT.U32.AND P2, PT, R29.reuse, R19, PT ;  /* 0x000000131d00720c */ /* 0x050fe40003f44070 */
[----:B-----5:R-:W-:-:S09]  /*144f0*/  ISETP.GT.U32.AND P3, PT, R29, R18, PT ;  /* 0x000000121d00720c */ /* 0x020fd20003f64070 */
[--C-:B------:R-:W-:Y:S01]  /*14500*/  @!P6 IMAD.IADD R20, R20, 0x1, -R29.reuse ;  /* 0x000000011414e824 */ /* 0x100fe200078e0a1d */
[C---:B------:R-:W-:Y:S02]  /*14510*/  ISETP.GT.U32.AND P6, PT, R29.reuse, R6, PT ;  /* 0x000000061d00720c */ /* 0x040fe40003fc4070 */
[----:B--2---:R-:W-:Y:S01]  /*14520*/  ISETP.GT.U32.AND P4, PT, R29, R17, PT ;  /* 0x000000111d00720c */ /* 0x004fe20003f84070 */
[--C-:B------:R-:W-:Y:S01]  /*14530*/  @!P2 IMAD.IADD R19, R19, 0x1, -R29.reuse ;  /* 0x000000011313a824 */ /* 0x100fe200078e0a1d */
[C---:B------:R-:W-:Y:S01]  /*14540*/  ISETP.GT.U32.AND P2, PT, R29.reuse, R10, PT ;  /* 0x0000000a1d00720c */ /* 0x040fe20003f44070 */
[----:B------:R-:W-:Y:S01]  /*14550*/  @!P3 IMAD.IADD R18, R18, 0x1, -R29 ;  /* 0x000000011212b824 */ /* 0x000fe200078e0a1d */
[C---:B------:R-:W-:Y:S02]  /*14560*/  ISETP.GT.U32.AND P3, PT, R29.reuse, R9, PT ;  /* 0x000000091d00720c */ /* 0x040fe40003f64070 */
[----:B------:R-:W-:-:S07]  /*14570*/  ISETP.GT.U32.AND P5, PT, R29, R5, PT ;  /* 0x000000051d00720c */ /* 0x000fce0003fa4070 */
[--C-:B------:R-:W-:Y:S01]  /*14580*/  @!P4 IMAD.IADD R17, R17, 0x1, -R29.reuse ;  /* 0x000000011111c824 */ /* 0x100fe200078e0a1d */
[----:B------:R-:W-:Y:S01]  /*14590*/  ISETP.GT.U32.AND P4, PT, R29, R8, PT ;  /* 0x000000081d00720c */ /* 0x000fe20003f84070 */
[--C-:B------:R-:W-:Y:S02]  /*145a0*/  @!P6 IMAD.IADD R6, R6, 0x1, -R29.reuse ;  /* 0x000000010606e824 */ /* 0x100fe400078e0a1d */
[--C-:B------:R-:W-:Y:S02]  /*145b0*/  @!P2 IMAD.IADD R10, R10, 0x1, -R29.reuse ;  /* 0x000000010a0aa824 */ /* 0x100fe400078e0a1d */
[--C-:B------:R-:W-:Y:S02]  /*145c0*/  @!P3 IMAD.IADD R9, R9, 0x1, -R29.reuse ;  /* 0x000000010909b824 */ /* 0x100fe400078e0a1d */
[--C-:B------:R-:W-:Y:S01]  /*145d0*/  @!P5 IMAD.IADD R5, R5, 0x1, -R29.reuse ;  /* 0x000000010505d824 */ /* 0x100fe200078e0a1d */
[----:B------:R-:W-:Y:S01]  /*145e0*/  ISETP.GT.U32.AND P5, PT, R29, R7, PT ;  /* 0x000000071d00720c */ /* 0x000fe20003fa4070 */
[----:B------:R0:W-:Y:S04]  /*145f0*/  STL [R1+0x184], R6 ;  /* 0x0001840601007387 */ /* 0x0001e80000100800 */
[--C-:B------:R-:W-:Y:S01]  /*14600*/  @!P4 IMAD.IADD R8, R8, 0x1, -R29.reuse ;  /* 0x000000010808c824 */ /* 0x100fe200078e0a1d */
[----:B0-----:R-:W2:Y:S04]  /*14610*/  LDL.LU R6, [R1+0x124] ;  /* 0x0001240001067983 */ /* 0x001ea80000300800 */
[----:B------:R0:W-:Y:S04]  /*14620*/  STL [R1+0x188], R10 ;  /* 0x0001880a01007387 */ /* 0x0001e80000100800 */
[----:B------:R-:W3:Y:S04]  /*14630*/  LDL.LU R21, [R1+0x128] ;  /* 0x0001280001157983 */ /* 0x000ee80000300800 */
[----:B------:R1:W-:Y:S01]  /*14640*/  STL [R1+0x18c], R9 ;  /* 0x00018c0901007387 */ /* 0x0003e20000100800 */
[----:B------:R-:W-:Y:S01]  /*14650*/  @!P5 IMAD.IADD R7, R7, 0x1, -R29 ;  /* 0x000000010707d824 */ /* 0x000fe200078e0a1d */
[----:B------:R-:W-:-:S02]  /*14660*/  IABS R26, R11 ;  /* 0x0000000b001a7213 */ /* 0x000fc40000000000 */
[----:B------:R-:W4:Y:S04]  /*14670*/  LDL.LU R11, [R1+0x130] ;  /* 0x00013000010b7983 */ /* 0x000f280000300800 */
[----:B------:R5:W-:Y:S04]  /*14680*/  STL [R1+0x16c], R8 ;  /* 0x00016c0801007387 */ /* 0x000be80000100800 */
[----:B0-----:R-:W2:Y:S04]  /*14690*/  LDL.LU R10, [R1+0x138] ;  /* 0x00013800010a7983 */ /* 0x001ea80000300800 */
[----:B-1----:R-:W2:Y:S04]  /*146a0*/  LDL.LU R9, [R1+0x134] ;  /* 0x0001340001097983 */ /* 0x002ea80000300800 */
[----:B------:R0:W-:Y:S04]  /*146b0*/  STL [R1+0x170], R7 ;  /* 0x0001700701007387 */ /* 0x0001e80000100800 */
[----:B-----5:R-:W5:Y:S01]  /*146c0*/  LDL.LU R8, [R1+0x100] ;  /* 0x0001000001087983 */ /* 0x020f620000300800 */
[----:B------:R-:W-:-:S02]  /*146d0*/  ISETP.GT.U32.AND P1, PT, R29, R2, PT ;  /* 0x000000021d00720c */ /* 0x000fc40003f24070 */
[C---:B------:R-:W-:Y:S02]  /*146e0*/  ISETP.GT.U32.AND P0, PT, R29.reuse, R4, PT ;  /* 0x000000041d00720c */ /* 0x040fe40003f04070 */
[C---:B------:R-:W-:Y:S01]  /*146f0*/  ISETP.GT.U32.AND P2, PT, R29.reuse, R19, PT ;  /* 0x000000131d00720c */ /* 0x040fe20003f44070 */
[----:B0-----:R-:W5:Y:S08]  /*14700*/  LDL.LU R7, [R1+0x104] ;  /* 0x0001040001077983 */ /* 0x001f700000300800 */
[--C-:B------:R-:W-:Y:S01]  /*14710*/  @!P1 IMAD.IADD R2, R2, 0x1, -R29.reuse ;  /* 0x0000000102029824 */ /* 0x100fe200078e0a1d */
[C---:B------:R-:W-:Y:S01]  /*14720*/  ISETP.GT.U32.AND P1, PT, R29.reuse, R27, PT ;  /* 0x0000001b1d00720c */ /* 0x040fe20003f24070 */
        /* <DEDUP_REMOVED lines=22> */
[--C-:B------:R-:W-:Y:S01]  /*14890*/  @!P3 IMAD.IADD R13, R13, 0x1, -R29.reuse ;  /* 0x000000010d0db824 */ /* 0x100fe200078e0a1d */
[----:B------:R-:W-:Y:S01]  /*148a0*/  ISETP.GT.U32.AND P0, PT, R29, R4, PT ;  /* 0x000000041d00720c */ /* 0x000fe20003f04070 */
[--C-:B------:R-:W-:Y:S01]  /*148b0*/  @!P5 IMAD.IADD R5, R5, 0x1, -R29.reuse ;  /* 0x000000010505d824 */ /* 0x100fe200078e0a1d */
[----:B------:R-:W-:Y:S01]  /*148c0*/  ISETP.GT.U32.AND P5, PT, R29, R15, PT ;  /* 0x0000000f1d00720c */ /* 0x000fe20003fa4070 */
[--C-:B------:R-:W-:Y:S01]  /*148d0*/  @!P4 IMAD.IADD R12, R12, 0x1, -R29.reuse ;  /* 0x000000010c0cc824 */ /* 0x100fe200078e0a1d */
[----:B------:R0:W-:Y:S04]  /*148e0*/  STL [R1+0x17c], R20 ;  /* 0x00017c1401007387 */ /* 0x0001e80000100800 */
[----:B------:R1:W-:Y:S04]  /*148f0*/  STL [R1+0x178], R19 ;  /* 0x0001781301007387 */ /* 0x0003e80000100800 */
[----:B------:R-:W-:Y:S01]  /*14900*/  STL [R1+0x158], R18 ;  /* 0x0001581201007387 */ /* 0x000fe20000100800 */
[----:B------:R-:W-:-:S02]  /*14910*/  @!P0 IMAD.IADD R4, R4, 0x1, -R29 ;  /* 0x0000000104048824 */ /* 0x000fc400078e0a1d */
[----:B------:R-:W-:Y:S01]  /*14920*/  @!P5 IMAD.IADD R15, R15, 0x1, -R29 ;  /* 0x000000010f0fd824 */ /* 0x000fe200078e0a1d */
[----:B------:R-:W-:Y:S04]  /*14930*/  STL [R1+0x15c], R17 ;  /* 0x00015c1101007387 */ /* 0x000fe80000100800 */
[----:B------:R1:W-:Y:S04]  /*14940*/  STL [R1+0x160], R5 ;  /* 0x0001600501007387 */ /* 0x0003e80000100800 */
[----:B------:R-:W5:Y:S04]  /*14950*/  LDL.LU R14, [R1+0x120] ;  /* 0x00012000010e7983 */ /* 0x000f680000300800 */
[----:B------:R1:W-:Y:S04]  /*14960*/  STL [R1+0x168], R4 ;  /* 0x0001680401007387 */ /* 0x0003e80000100800 */
[----:B0-----:R-:W5:Y:S04]  /*14970*/  LDL.LU R20, [R1+0x118] ;  /* 0x0001180001147983 */ /* 0x001f680000300800 */
[----:B-1----:R-:W5:Y:S04]  /*14980*/  LDL.LU R19, [R1+0xe8] ;  /* 0x0000e80001137983 */ /* 0x002f680000300800 */
[----:B------:R-:W-:Y:S04]  /*14990*/  STL [R1+0x164], R27 ;  /* 0x0001641b01007387 */ /* 0x000fe80000100800 */
[----:B------:R-:W5:Y:S04]  /*149a0*/  LDL.LU R5, [R1+0xec] ;  /* 0x0000ec0001057983 */ /* 0x000f680000300800 */
[----:B------:R-:W5:Y:S01]  /*149b0*/  LDL.LU R4, [R1+0xf0] ;  /* 0x0000f00001047983 */ /* 0x000f620000300800 */
[----:B---3--:R-:W-:-:S02]  /*149c0*/  ISETP.GT.U32.AND P6, PT, R29, R21, PT ;  /* 0x000000151d00720c */ /* 0x008fc40003fc4070 */
[C---:B----4-:R-:W-:Y:S02]  /*149d0*/  ISETP.GT.U32.AND P1, PT, R29.reuse, R11, PT ;  /* 0x0000000b1d00720c */ /* 0x050fe40003f24070 */
[C---:B--2---:R-:W-:Y:S02]  /*149e0*/  ISETP.GT.U32.AND P2, PT, R29.reuse, R10, PT ;  /* 0x0000000a1d00720c */ /* 0x044fe40003f44070 */
[----:B------:R-:W-:-:S07]  /*149f0*/  ISETP.GT.U32.AND P3, PT, R29, R9, PT ;  /* 0x000000091d00720c */ /* 0x000fce0003f64070 */
[--C-:B------:R-:W-:Y:S01]  /*14a00*/  @!P6 IMAD.IADD R21, R21, 0x1, -R29.reuse ;  /* 0x000000011515e824 */ /* 0x100fe200078e0a1d */
[----:B------:R-:W-:Y:S01]  /*14a10*/  ISETP.GT.U32.AND P6, PT, R29, R3, PT ;  /* 0x000000031d00720c */ /* 0x000fe20003fc4070 */
[--C-:B------:R-:W-:Y:S01]  /*14a20*/  @!P1 IMAD.IADD R11, R11, 0x1, -R29.reuse ;  /* 0x000000010b0b9824 */ /* 0x100fe200078e0a1d */
[C---:B-----5:R-:W-:Y:S01]  /*14a30*/  ISETP.GT.U32.AND P4, PT, R29.reuse, R8, PT ;  /* 0x000000081d00720c */ /* 0x060fe20003f84070 */
[--C-:B------:R-:W-:Y:S01]  /*14a40*/  @!P2 IMAD.IADD R10, R10, 0x1, -R29.reuse ;  /* 0x000000010a0aa824 */ /* 0x100fe200078e0a1d */
[C---:B------:R-:W-:Y:S02]  /*14a50*/  ISETP.GT.U32.AND P1, PT, R29.reuse, R16, PT ;  /* 0x000000101d00720c */ /* 0x040fe40003f24070 */
        /* <DEDUP_REMOVED lines=10> */
[----:B0-----:R-:W2:Y:S04]  /*14b00*/  LDL.LU R3, [R1+0xfc] ;  /* 0x0000fc0001037983 */ /* 0x001ea80000300800 */
[----:B------:R0:W-:Y:S03]  /*14b10*/  STL [R1+0x140], R16 ;  /* 0x0001401001007387 */ /* 0x0001e60000100800 */
[----:B------:R-:W-:Y:S01]  /*14b20*/  @!P4 IMAD.IADD R15, R15, 0x1, -R29 ;  /* 0x000000010f0fc824 */ /* 0x000fe200078e0a1d */
[----:B------:R-:W3:Y:S04]  /*14b30*/  LDL.LU R18, [R1+0xf8] ;  /* 0x0000f80001127983 */ /* 0x000ee80000300800 */
[----:B------:R1:W-:Y:S04]  /*14b40*/  STL [R1+0x144], R13 ;  /* 0x0001440d01007387 */ /* 0x0003e80000100800 */
[----:B------:R4:W-:Y:S04]  /*14b50*/  STL [R1+0x154], R12 ;  /* 0x0001540c01007387 */ /* 0x0009e80000100800 */
[----:B------:R-:W5:Y:S04]  /*14b60*/  LDL.LU R17, [R1+0xc4] ;  /* 0x0000c40001117983 */ /* 0x000f680000300800 */
[----:B0-----:R-:W2:Y:S04]  /*14b70*/  LDL.LU R16, [R1+0xc8] ;  /* 0x0000c80001107983 */ /* 0x001ea80000300800 */
[----:B------:R0:W-:Y:S04]  /*14b80*/  STL [R1+0x150], R15 ;  /* 0x0001500f01007387 */ /* 0x0001e80000100800 */
[----:B-1----:R-:W2:Y:S04]  /*14b90*/  LDL.LU R13, [R1+0xd8] ;  /* 0x0000d800010d7983 */ /* 0x002ea80000300800 */
[----:B----4-:R-:W4:Y:S01]  /*14ba0*/  LDL.LU R12, [R1+0xe4] ;  /* 0x0000e400010c7983 */ /* 0x010f220000300800 */
[----:B------:R-:W-:-:S02]  /*14bb0*/  ISETP.GT.U32.AND P0, PT, R29, R6, PT ;  /* 0x000000061d00720c */ /* 0x000fc40003f04070 */
[C---:B------:R-:W-:Y:S01]  /*14bc0*/  ISETP.GT.U32.AND P5, PT, R29.reuse, R7, PT ;  /* 0x000000071d00720c */ /* 0x040fe20003fa4070 */
[----:B0-----:R-:W4:Y:S10]  /*14bd0*/  LDL.LU R15, [R1+0xe0] ;  /* 0x0000e000010f7983 */ /* 0x001f340000300800 */
[--C-:B------:R-:W-:Y:S01]  /*14be0*/  @!P0 IMAD.IADD R6, R6, 0x1, -R29.reuse ;  /* 0x0000000106068824 */ /* 0x100fe200078e0a1d */
[----:B------:R-:W-:Y:S01]  /*14bf0*/  ISETP.GT.U32.AND P0, PT, R29, R2, PT ;  /* 0x000000021d00720c */ /* 0x000fe20003f04070 */
[----:B------:R-:W-:Y:S01]  /*14c00*/  @!P5 IMAD.IADD R7, R7, 0x1, -R29 ;  /* 0x000000010707d824 */ /* 0x000fe200078e0a1d */
[----:B------:R-:W-:-:S02]  /*14c10*/  ISETP.GT.U32.AND P1, PT, R29, R11, PT ;  /* 0x0000000b1d00720c */ /* 0x000fc40003f24070 */
[C---:B------:R-:W-:Y:S02]  /*14c20*/  ISETP.GT.U32.AND P5, PT, R29.reuse, R6, PT ;  /* 0x000000061d00720c */ /* 0x040fe40003fa4070 */
[----:B------:R-:W-:-:S07]  /*14c30*/  ISETP.GT.U32.AND P2, PT, R29, R10, PT ;  /* 0x0000000a1d00720c */ /* 0x000fce0003f44070 */
[--C-:B------:R-:W-:Y:S01]  /*14c40*/  @!P0 IMAD.IADD R2, R2, 0x1, -R29.reuse ;  /* 0x0000000102028824 */ /* 0x100fe200078e0a1d */
[----:B------:R-:W-:Y:S01]  /*14c50*/  ISETP.GT.U32.AND P0, PT, R29, R21, PT ;  /* 0x000000151d00720c */ /* 0x000fe20003f04070 */
[----:B------:R-:W-:-:S03]  /*14c60*/  @!P1 IMAD.IADD R11, R11, 0x1, -R29 ;  /* 0x000000010b0b9824 */ /* 0x000fc600078e0a1d */
[C---:B------:R-:W-:Y:S01]  /*14c70*/  ISETP.GT.U32.AND P6, PT, R29.reuse, R2, PT ;  /* 0x000000021d00720c */ /* 0x040fe20003fc4070 */
[----:B------:R-:W-:Y:S01]  /*14c80*/  @!P5 IMAD.IADD R6, R6, 0x1, -R29 ;  /* 0x000000010606d824 */ /* 0x000fe200078e0a1d */
[C---:B------:R-:W-:Y:S02]  /*14c90*/  ISETP.GT.U32.AND P3, PT, R29.reuse, R9, PT ;  /* 0x000000091d00720c */ /* 0x040fe40003f64070 */
[----:B------:R-:W-:-:S05]  /*14ca0*/  ISETP.GT.U32.AND P1, PT, R29, R20, PT ;  /* 0x000000141d00720c */ /* 0x000fca0003f24070 */
[--C-:B------:R-:W-:Y:S01]  /*14cb0*/  @!P0 IMAD.IADD R21, R21, 0x1, -R29.reuse ;  /* 0x0000000115158824 */ /* 0x100fe200078e0a1d */
[C---:B------:R-:W-:Y:S01]  /*14cc0*/  ISETP.GT.U32.AND P0, PT, R29.reuse, R14, PT ;  /* 0x0000000e1d00720c */ /* 0x040fe20003f04070 */
[--C-:B------:R-:W-:Y:S01]  /*14cd0*/  @!P2 IMAD.IADD R10, R10, 0x1, -R29.reuse ;  /* 0x000000010a0aa824 */ /* 0x100fe200078e0a1d */
[----:B------:R0:W-:Y:S01]  /*14ce0*/  STL [R1+0x124], R6 ;  /* 0x0001240601007387 */ /* 0x0001e20000100800 */
[C---:B------:R-:W-:Y:S01]  /*14cf0*/  ISETP.GT.U32.AND P2, PT, R29.reuse, R19, PT ;  /* 0x000000131d00720c */ /* 0x040fe20003f44070 */
[--C-:B------:R-:W-:Y:S01]  /*14d00*/  @!P6 IMAD.IADD R2, R2, 0x1, -R29.reuse ;  /* 0x000000010202e824 */ /* 0x100fe200078e0a1d */
[C---:B------:R-:W-:Y:S01]  /*14d10*/  ISETP.GT.U32.AND P4, PT, R29.reuse, R8, PT ;  /* 0x000000081d00720c */ /* 0x040fe20003f84070 */
[----:B0-----:R-:W4:Y:S07]  /*14d20*/  LDL.LU R6, [R1+0xac] ;  /* 0x0000ac0001067983 */ /* 0x001f2e0000300800 */
[--C-:B------:R-:W-:Y:S01]  /*14d30*/  @!P0 IMAD.IADD R14, R14, 0x1, -R29.reuse ;  /* 0x000000010e0e8824 */ /* 0x100fe200078e0a1d */
[----:B------:R-:W-:Y:S01]  /*14d40*/  ISETP.GT.U32.AND P5, PT, R29, R7, PT ;  /* 0x000000071d00720c */ /* 0x000fe20003fa4070 */
[--C-:B------:R-:W-:Y:S01]  /*14d50*/  @!P3 IMAD.IADD R9, R9, 0x1, -R29.reuse ;  /* 0x000000010909b824 */ /* 0x100fe200078e0a1d */
[----:B------:R-:W-:Y:S01]  /*14d60*/  ISETP.GT.U32.AND P3, PT, R29, R5, PT ;  /* 0x000000051d00720c */ /* 0x000fe20003f64070 */
[----:B------:R-:W-:-:S02]  /*14d70*/  @!P1 IMAD.IADD R20, R20, 0x1, -R29 ;  /* 0x0000000114149824 */ /* 0x000fc400078e0a1d */
[--C-:B------:R-:W-:Y:S01]  /*14d80*/  @!P2 IMAD.IADD R19, R19, 0x1, -R29.reuse ;  /* 0x000000011313a824 */ /* 0x100fe200078e0a1d */
[----:B------:R-:W-:Y:S01]  /*14d90*/  STL [R1+0x128], R21 ;  /* 0x0001281501007387 */ /* 0x000fe20000100800 */
[----:B------:R-:W-:-:S03]  /*14da0*/  @!P4 IMAD.IADD R8, R8, 0x1, -R29 ;  /* 0x000000010808c824 */ /* 0x000fc600078e0a1d */
[----:B------:R-:W-:Y:S03]  /*14db0*/  STL [R1+0x130], R11 ;  /* 0x0001300b01007387 */ /* 0x000fe60000100800 */
[--C-:B------:R-:W-:Y:S01]  /*14dc0*/  @!P5 IMAD.IADD R7, R7, 0x1, -R29.reuse ;  /* 0x000000010707d824 */ /* 0x100fe200078e0a1d */
[----:B------:R-:W-:Y:S01]  /*14dd0*/  STL [R1+0x138], R10 ;  /* 0x0001380a01007387 */ /* 0x000fe20000100800 */
[--C-:B------:R-:W-:Y:S01]  /*14de0*/  @!P3 IMAD.IADD R5, R5, 0x1, -R29.reuse ;  /* 0x000000010505b824 */ /* 0x100fe200078e0a1d */
[----:B------:R-:W-:Y:S02]  /*14df0*/  ISETP.GT.U32.AND P4, PT, R29, R4, PT ;  /* 0x000000041d00720c */ /* 0x000fe40003f84070 */
[----:B------:R-:W-:Y:S04]  /*14e00*/  STL [R1+0x134], R9 ;  /* 0x0001340901007387 */ /* 0x000fe80000100800 */
[----:B------:R-:W-:Y:S04]  /*14e10*/  STL [R1+0x100], R8 ;  /* 0x0001000801007387 */ /* 0x000fe80000100800 */
[----:B------:R0:W-:Y:S04]  /*14e20*/  STL [R1+0x110], R2 ;  /* 0x0001100201007387 */ /* 0x0001e80000100800 */
[----:B------:R1:W-:Y:S04]  /*14e30*/  STL [R1+0x104], R7 ;  /* 0x0001040701007387 */ /* 0x0003e80000100800 */
[----:B0-----:R-:W4:Y:S04]  /*14e40*/  LDL R2, [R1+0x5c0c] ;  /* 0x005c0c0001027983 */ /* 0x001f280000100800 */
[----:B------:R-:W4:Y:S04]  /*14e50*/  LDL.LU R11, [R1+0xb0] ;  /* 0x0000b000010b7983 */ /* 0x000f280000300800 */
[----:B------:R-:W4:Y:S04]  /*14e60*/  LDL.LU R10, [R1+0xb8] ;  /* 0x0000b800010a7983 */ /* 0x000f280000300800 */
[----:B------:R-:W4:Y:S01]  /*14e70*/  LDL.LU R9, [R1+0xc0] ;  /* 0x0000c00001097983 */ /* 0x000f220000300800 */
[----:B------:R-:W-:-:S03]  /*14e80*/  @!P4 IMAD.IADD R4, R4, 0x1, -R29 ;  /* 0x000000010404c824 */ /* 0x000fc600078e0a1d */
[----:B------:R-:W4:Y:S04]  /*14e90*/  LDL.LU R8, [R1+0xbc] ;  /* 0x0000bc0001087983 */ /* 0x000f280000300800 */
[----:B-1----:R-:W4:Y:S01]  /*14ea0*/  LDL.LU R7, [R1+0x84] ;  /* 0x0000840001077983 */ /* 0x002f220000300800 */
[C---:B---3--:R-:W-:Y:S02]  /*14eb0*/  ISETP.GT.U32.AND P6, PT, R29.reuse, R18, PT ;  /* 0x000000121d00720c */ /* 0x048fe40003fc4070 */
[C---:B-----5:R-:W-:Y:S02]  /*14ec0*/  ISETP.GT.U32.AND P0, PT, R29.reuse, R17, PT ;  /* 0x000000111d00720c */ /* 0x060fe40003f04070 */
[----:B--2---:R-:W-:-:S09]  /*14ed0*/  ISETP.GT.U32.AND P1, PT, R29, R16, PT ;  /* 0x000000101d00720c */ /* 0x004fd20003f24070 */
[--C-:B------:R-:W-:Y:S01]  /*14ee0*/  @!P6 IMAD.IADD R18, R18, 0x1, -R29.reuse ;  /* 0x000000011212e824 */ /* 0x100fe200078e0a1d */
[----:B------:R-:W-:Y:S01]  /*14ef0*/  ISETP.GT.U32.AND P2, PT, R29, R13, PT ;  /* 0x0000000d1d00720c */ /* 0x000fe20003f44070 */
[--C-:B------:R-:W-:Y:S01]  /*14f00*/  @!P0 IMAD.IADD R17, R17, 0x1, -R29.reuse ;  /* 0x0000000111118824 */ /* 0x100fe200078e0a1d */
[C---:B------:R-:W-:Y:S02]  /*14f10*/  ISETP.GT.U32.AND P6, PT, R29.reuse, R14, PT ;  /* 0x0000000e1d00720c */ /* 0x040fe40003fc4070 */
[C---:B------:R-:W-:Y:S01]  /*14f20*/  ISETP.GT.U32.AND P0, PT, R29.reuse, R20, PT ;  /* 0x000000141d00720c */ /* 0x040fe20003f04070 */
[----:B------:R-:W-:Y:S01]  /*14f30*/  @!P1 IMAD.IADD R16, R16, 0x1, -R29 ;  /* 0x0000000110109824 */ /* 0x000fe200078e0a1d */
[C---:B------:R-:W-:Y:S02]  /*14f40*/  ISETP.GT.U32.AND P1, PT, R29.reuse, R19, PT ;  /* 0x000000131d00720c */ /* 0x040fe40003f24070 */
[----:B----4-:R-:W-:-:S05]  /*14f50*/  ISETP.GT.U32.AND P3, PT, R29, R12, PT ;  /* 0x0000000c1d00720c */ /* 0x010fca0003f64070 */
[--C-:B------:R-:W-:Y:S01]  /*14f60*/  @!P2 IMAD.IADD R13, R13, 0x1, -R29.reuse ;  /* 0x000000010d0da824 */ /* 0x100fe200078e0a1d */
[----:B------:R-:W-:Y:S01]  /*14f70*/  ISETP.GT.U32.AND P2, PT, R29, R5, PT ;  /* 0x000000051d00720c */ /* 0x000fe20003f44070 */
[--C-:B------:R-:W-:Y:S02]  /*14f80*/  @!P6 IMAD.IADD R14, R14, 0x1, -R29.reuse ;  /* 0x000000010e0ee824 */ /* 0x100fe400078e0a1d */
[--C-:B------:R-:W-:Y:S02]  /*14f90*/  @!P0 IMAD.IADD R20, R20, 0x1, -R29.reuse ;  /* 0x0000000114148824 */ /* 0x100fe400078e0a1d */
[--C-:B------:R-:W-:Y:S01]  /*14fa0*/  @!P1 IMAD.IADD R19, R19, 0x1, -R29.reuse ;  /* 0x0000000113139824 */ /* 0x100fe200078e0a1d */
[----:B------:R0:W-:Y:S01]  /*14fb0*/  STL [R1+0x120], R14 ;  /* 0x0001200e01007387 */ /* 0x0001e20000100800 */
[----:B------:R-:W-:-:S03]  /*14fc0*/  @!P3 IMAD.IADD R12, R12, 0x1, -R29 ;  /* 0x000000010c0cb824 */ /* 0x000fc600078e0a1d */
[----:B------:R1:W-:Y:S03]  /*14fd0*/  STL [R1+0x118], R20 ;  /* 0x0001181401007387 */ /* 0x0003e60000100800 */
[----:B------:R-:W-:Y:S01]  /*14fe0*/  @!P2 IMAD.IADD R5, R5, 0x1, -R29 ;  /* 0x000000010505a824 */ /* 0x000fe200078e0a1d */
[----:B------:R-:W2:Y:S01]  /*14ff0*/  LDL.LU R21, [R1+0x8c] ;  /* 0x00008c0001157983 */ /* 0x000ea20000300800 */
[----:B------:R-:W-:-:S03]  /*15000*/  ISETP.GT.U32.AND P3, PT, R29, R4, PT ;  /* 0x000000041d00720c */ /* 0x000fc60003f64070 */
[----:B------:R-:W-:Y:S04]  /*15010*/  STL [R1+0xe8], R19 ;  /* 0x0000e81301007387 */ /* 0x000fe80000100800 */
[----:B0-----:R-:W3:Y:S04]  /*15020*/  LDL.LU R14, [R1+0x98] ;  /* 0x00009800010e7983 */ /* 0x001ee80000300800 */
[----:B------:R0:W-:Y:S04]  /*15030*/  STL [R1+0xec], R5 ;  /* 0x0000ec0501007387 */ /* 0x0001e80000100800 */
[----:B-1----:R-:W4:Y:S04]  /*15040*/  LDL.LU R20, [R1+0x94] ;  /* 0x0000940001147983 */ /* 0x002f280000300800 */
[----:B0-----:R-:W5:Y:S01]  /*15050*/  LDL.LU R5, [R1+0x70] ;  /* 0x0000700001057983 */ /* 0x001f620000300800 */
[----:B------:R-:W-:-:S05]  /*15060*/  @!P3 IMAD.IADD R4, R4, 0x1, -R29 ;  /* 0x000000010404b824 */ /* 0x000fca00078e0a1d */
[----:B------:R0:W-:Y:S04]  /*15070*/  STL [R1+0xf0], R4 ;  /* 0x0000f00401007387 */ /* 0x0001e80000100800 */
[----:B0-----:R-:W5:Y:S01]  /*15080*/  LDL.LU R4, [R1+0x74] ;  /* 0x0000740001047983 */ /* 0x001f620000300800 */
        /* <DEDUP_REMOVED lines=8> */
[----:B------:R-:W-:Y:S01]  /*15110*/  @!P5 IMAD.IADD R6, R6, 0x1, -R29 ;  /* 0x000000010606d824 */ /* 0x000fe200078e0a1d */
[----:B------:R-:W-:Y:S01]  /*15120*/  ISETP.GT.U32.AND P5, PT, R29, R18, PT ;  /* 0x000000121d00720c */ /* 0x000fe20003fa4070 */
[----:B------:R-:W-:-:S03]  /*15130*/  IMAD.HI.U32 R27, R0, R26, RZ ;  /* 0x0000001a001b7227 */ /* 0x000fc600078e00ff */
[----:B------:R-:W-:Y:S01]  /*15140*/  ISETP.GT.U32.AND P6, PT, R29, R6, PT ;  /* 0x000000061d00720c */ /* 0x000fe20003fc4070 */
[----:B------:R-:W-:Y:S01]  /*15150*/  @!P4 IMAD.IADD R3, R3, 0x1, -R29 ;  /* 0x000000010303c824 */ /* 0x000fe200078e0a1d */
[----:B------:R-:W-:Y:S01]  /*15160*/  ISETP.GT.U32.AND P2, PT, R29, R13, PT ;  /* 0x0000000d1d00720c */ /* 0x000fe20003f44070 */
[----:B------:R-:W-:Y:S02]  /*15170*/  IMAD.MOV R27, RZ, RZ, -R27 ;  /* 0x000000ffff1b7224 */ /* 0x000fe400078e0a1b */
[----:B------:R-:W-:-:S04]  /*15180*/  @!P0 IMAD.IADD R17, R17, 0x1, -R29 ;  /* 0x0000000111118824 */ /* 0x000fc800078e0a1d */
[--C-:B------:R-:W-:Y:S01]  /*15190*/  @!P5 IMAD.IADD R18, R18, 0x1, -R29.reuse ;  /* 0x000000011212d824 */ /* 0x100fe200078e0a1d */
[C---:B------:R-:W-:Y:S01]  /*151a0*/  ISETP.GT.U32.AND P5, PT, R29.reuse, R11, PT ;  /* 0x0000000b1d00720c */ /* 0x040fe20003fa4070 */
[--C-:B------:R-:W-:Y:S01]  /*151b0*/  @!P1 IMAD.IADD R16, R16, 0x1, -R29.reuse ;  /* 0x0000000110109824 */ /* 0x100fe200078e0a1d */
[C---:B------:R-:W-:Y:S01]  /*151c0*/  ISETP.GT.U32.AND P0, PT, R29.reuse, R10, PT ;  /* 0x0000000a1d00720c */ /* 0x040fe20003f04070 */
[C---:B------:R-:W-:Y:S01]  /*151d0*/  IMAD R26, R29.reuse, R27, R26 ;  /* 0x0000001b1d1a7224 */ /* 0x040fe200078e021a */
[----:B------:R-:W-:Y:S01]  /*151e0*/  ISETP.GT.U32.AND P1, PT, R29, R9, PT ;  /* 0x000000091d00720c */ /* 0x000fe20003f24070 */
[----:B------:R0:W-:Y:S01]  /*151f0*/  STL [R1+0xfc], R3 ;  /* 0x0000fc0301007387 */ /* 0x0001e20000100800 */
[----:B------:R-:W-:Y:S01]  /*15200*/  IABS R27, R2 ;  /* 0x00000002001b7213 */ /* 0x000fe20000000000 */
[--C-:B------:R-:W-:Y:S02]  /*15210*/  @!P6 IMAD.IADD R6, R6, 0x1, -R29.reuse ;  /* 0x000000010606e824 */ /* 0x100fe400078e0a1d */
[----:B0-----:R-:W5:Y:S04]  /*15220*/  LDL.LU R3, [R1+0x78] ;  /* 0x0000780001037983 */ /* 0x001f680000300800 */
[----:B------:R-:W5:Y:S01]  /*15230*/  LDL.LU R2, [R1+0x80] ;  /* 0x0000800001027983 */ /* 0x000f620000300800 */
[--C-:B------:R-:W-:Y:S01]  /*15240*/  @!P5 IMAD.IADD R11, R11, 0x1, -R29.reuse ;  /* 0x000000010b0bd824 */ /* 0x100fe200078e0a1d */
[----:B------:R-:W-:Y:S01]  /*15250*/  ISETP.GT.U32.AND P3, PT, R29, R12, PT ;  /* 0x0000000c1d00720c */ /* 0x000fe20003f64070 */
[--C-:B------:R-:W-:Y:S01]  /*15260*/  @!P2 IMAD.IADD R13, R13, 0x1, -R29.reuse ;  /* 0x000000010d0da824 */ /* 0x100fe200078e0a1d */
[C---:B------:R-:W-:Y:S01]  /*15270*/  ISETP.GT.U32.AND P2, PT, R29.reuse, R8, PT ;  /* 0x000000081d00720c */ /* 0x040fe20003f44070 */
[--C-:B------:R-:W-:Y:S01]  /*15280*/  @!P0 IMAD.IADD R10, R10, 0x1, -R29.reuse ;  /* 0x000000010a0a8824 */ /* 0x100fe200078e0a1d */
[----:B------:R-:W-:Y:S01]  /*15290*/  ISETP.GT.U32.AND P4, PT, R29, R15, PT ;  /* 0x0000000f1d00720c */ /* 0x000fe20003f84070 */
[--C-:B------:R-:W-:Y:S01]  /*152a0*/  @!P1 IMAD.IADD R9, R9, 0x1, -R29.reuse ;  /* 0x0000000109099824 */ /* 0x100fe200078e0a1d */
[----:B------:R-:W-:Y:S04]  /*152b0*/  STL [R1+0xf8], R18 ;  /* 0x0000f81201007387 */ /* 0x000fe80000100800 */
[----:B------:R-:W-:Y:S03]  /*152c0*/  STL [R1+0xc4], R17 ;  /* 0x0000c41101007387 */ /* 0x000fe60000100800 */
[--C-:B------:R-:W-:Y:S01]  /*152d0*/  @!P3 IMAD.IADD R12, R12, 0x1, -R29.reuse ;  /* 0x000000010c0cb824 */ /* 0x100fe200078e0a1d */
[----:B------:R-:W-:Y:S01]  /*152e0*/  ISETP.GT.U32.AND P3, PT, R29, R7, PT ;  /* 0x000000071d00720c */ /* 0x000fe20003f64070 */
[--C-:B------:R-:W-:Y:S01]  /*152f0*/  @!P2 IMAD.IADD R8, R8, 0x1, -R29.reuse ;  /* 0x000000010808a824 */ /* 0x100fe200078e0a1d */
[----:B------:R-:W-:Y:S01]  /*15300*/  STL [R1+0xc8], R16 ;  /* 0x0000c81001007387 */ /* 0x000fe20000100800 */
[----:B------:R-:W-:-:S03]  /*15310*/  @!P4 IMAD.IADD R15, R15, 0x1, -R29 ;  /* 0x000000010f0fc824 */ /* 0x000fc600078e0a1d */
[----:B------:R-:W-:Y:S04]  /*15320*/  STL [R1+0xd8], R13 ;  /* 0x0000d80d01007387 */ /* 0x000fe80000100800 */
[----:B------:R-:W-:Y:S04]  /*15330*/  STL [R1+0xe4], R12 ;  /* 0x0000e40c01007387 */ /* 0x000fe80000100800 */
[----:B------:R0:W-:Y:S04]  /*15340*/  STL [R1+0xac], R6 ;  /* 0x0000ac0601007387 */ /* 0x0001e80000100800 */
[----:B------:R1:W-:Y:S04]  /*15350*/  STL [R1+0xe0], R15 ;  /* 0x0000e00f01007387 */ /* 0x0003e80000100800 */
[----:B0-----:R-:W5:Y:S04]  /*15360*/  LDL.LU R6, [R1+0x7c] ;  /* 0x00007c0001067983 */ /* 0x001f680000300800 */
[----:B------:R-:W5:Y:S01]  /*15370*/  LDL.LU R19, [R1+0x40] ;  /* 0x0000400001137983 */ /* 0x000f620000300800 */
[----:B------:R-:W-:-:S03]  /*15380*/  @!P3 IMAD.IADD R7, R7, 0x1, -R29 ;  /* 0x000000010707b824 */ /* 0x000fc600078e0a1d */
[----:B------:R-:W5:Y:S04]  /*15390*/  LDL.LU R18, [R1+0x3c] ;  /* 0x00003c0001127983 */ /* 0x000f680000300800 */
[----:B------:R-:W5:Y:S04]  /*153a0*/  LDL.LU R17, [R1+0x38] ;  /* 0x0000380001117983 */ /* 0x000f680000300800 */
[----:B------:R-:W5:Y:S04]  /*153b0*/  LDL.LU R16, [R1+0x6c] ;  /* 0x00006c0001107983 */ /* 0x000f680000300800 */
[----:B-1----:R-:W5:Y:S01]  /*153c0*/  LDL.LU R15, [R1+0x34] ;  /* 0x00003400010f7983 */ /* 0x002f620000300800 */
[----:B--2---:R-:W-:-:S02]  /*153d0*/  ISETP.GT.U32.AND P6, PT, R29, R21, PT ;  /* 0x000000151d00720c */ /* 0x004fc40003fc4070 */
[C---:B---3--:R-:W-:Y:S02]  /*153e0*/  ISETP.GT.U32.AND P5, PT, R29.reuse, R14, PT ;  /* 0x0000000e1d00720c */ /* 0x048fe40003fa4070 */
[C---:B----4-:R-:W-:Y:S02]  /*153f0*/  ISETP.GT.U32.AND P0, PT, R29.reuse, R20, PT ;  /* 0x000000141d00720c */ /* 0x050fe40003f04070 */
[----:B-----5:R-:W-:-:S07]  /*15400*/  ISETP.GT.U32.AND P1, PT, R29, R5, PT ;  /* 0x000000051d00720c */ /* 0x020fce0003f24070 */
[--C-:B------:R-:W-:Y:S01]  /*15410*/  @!P6 IMAD.IADD R21, R21, 0x1, -R29.reuse ;  /* 0x000000011515e824 */ /* 0x100fe200078e0a1d */
[C---:B------:R-:W-:Y:S01]  /*15420*/  ISETP.GT.U32.AND P6, PT, R29.reuse, R11, PT ;  /* 0x0000000b1d00720c */ /* 0x040fe20003fc4070 */
[--C-:B------:R-:W-:Y:S01]  /*15430*/  @!P5 IMAD.IADD R14, R14, 0x1, -R29.reuse ;  /* 0x000000010e0ed824 */ /* 0x100fe200078e0a1d */
[C---:B------:R-:W-:Y:S01]  /*15440*/  ISETP.GT.U32.AND P5, PT, R29.reuse, R10, PT ;  /* 0x0000000a1d00720c */ /* 0x040fe20003fa4070 */
[--C-:B------:R-:W-:Y:S01]  /*15450*/  @!P0 IMAD.IADD R20, R20, 0x1, -R29.reuse ;  /* 0x0000000114148824 */ /* 0x100fe200078e0a1d */
[----:B------:R-:W-:Y:S01]  /*15460*/  ISETP.GT.U32.AND P0, PT, R29, R9, PT ;  /* 0x000000091d00720c */ /* 0x000fe20003f04070 */
[----:B------:R-:W-:Y:S01]  /*15470*/  @!P1 IMAD.IADD R5, R5, 0x1, -R29 ;  /* 0x0000000105059824 */ /* 0x000fe200078e0a1d */
[C---:B------:R-:W-:Y:S02]  /*15480*/  ISETP.GT.U32.AND P1, PT, R29.reuse, R8, PT ;  /* 0x000000081d00720c */ /* 0x040fe40003f24070 */
[----:B------:R-:W-:-:S05]  /*15490*/  ISETP.GT.U32.AND P2, PT, R29, R4, PT ;  /* 0x000000041d00720c */ /* 0x000fca0003f44070 */
[--C-:B------:R-:W-:Y:S02]  /*154a0*/  @!P6 IMAD.IADD R11, R11, 0x1, -R29.reuse ;  /* 0x000000010b0be824 */ /* 0x100fe400078e0a1d */
[--C-:B------:R-:W-:Y:S02]  /*154b0*/  @!P5 IMAD.IADD R10, R10, 0x1, -R29.reuse ;  /* 0x000000010a0ad824 */ /* 0x100fe400078e0a1d */
[--C-:B------:R-:W-:Y:S01]  /*154c0*/  @!P0 IMAD.IADD R9, R9, 0x1, -R29.reuse ;  /* 0x0000000109098824 */ /* 0x100fe200078e0a1d */
[----:B------:R0:W-:Y:S04]  /*154d0*/  STL [R1+0xb0], R11 ;  /* 0x0000b00b01007387 */ /* 0x0001e80000100800 */
[----:B------:R1:W-:Y:S01]  /*154e0*/  STL [R1+0xb8], R10 ;  /* 0x0000b80a01007387 */ /* 0x0003e20000100800 */
[----:B------:R-:W-:-:S02]  /*154f0*/  @!P1 IMAD.IADD R8, R8, 0x1, -R29 ;  /* 0x0000000108089824 */ /* 0x000fc400078e0a1d */
[----:B------:R-:W-:Y:S01]  /*15500*/  @!P2 IMAD.IADD R4, R4, 0x1, -R29 ;  /* 0x000000010404a824 */ /* 0x000fe200078e0a1d */
[----:B------:R-:W2:Y:S01]  /*15510*/  LDL.LU R13, [R1+0x30] ;  /* 0x00003000010d7983 */ /* 0x000ea20000300800 */
[----:B------:R-:W-:-:S03]  /*15520*/  ISETP.GT.U32.AND P2, PT, R29, R7, PT ;  /* 0x000000071d00720c */ /* 0x000fc60003f44070 */
[----:B------:R-:W-:Y:S04]  /*15530*/  STL [R1+0xc0], R9 ;  /* 0x0000c00901007387 */ /* 0x000fe80000100800 */
[----:B------:R-:W3:Y:S04]  /*15540*/  LDL.LU R12, [R1+0x2c] ;  /* 0x00002c00010c7983 */ /* 0x000ee80000300800 */
[----:B------:R-:W-:Y:S04]  /*15550*/  STL [R1+0xbc], R8 ;  /* 0x0000bc0801007387 */ /* 0x000fe80000100800 */
[----:B0-----:R-:W4:Y:S01]  /*15560*/  LDL.LU R11, [R1+0x28] ;  /* 0x00002800010b7983 */ /* 0x001f220000300800 */
[----:B------:R-:W-:-:S03]  /*15570*/  @!P2 IMAD.IADD R7, R7, 0x1, -R29 ;  /* 0x000000010707a824 */ /* 0x000fc600078e0a1d */
[----:B-1----:R-:W5:Y:S04]  /*15580*/  LDL.LU R10, [R1+0x24] ;  /* 0x00002400010a7983 */ /* 0x002f680000300800 */
[----:B------:R0:W-:Y:S04]  /*15590*/  STL [R1+0x84], R7 ;  /* 0x0000840701007387 */ /* 0x0001e80000100800 */
[----:B0-----:R-:W5:Y:S04]  /*155a0*/  LDL.LU R7, [R1+0x68] ;  /* 0x0000680001077983 */ /* 0x001f680000300800 */
[----:B------:R-:W5:Y:S04]  /*155b0*/  LDL.LU R9, [R1+0x20] ;  /* 0x0000200001097983 */ /* 0x000f680000300800 */
[----:B------:R-:W5:Y:S01]  /*155c0*/  LDL.LU R8, [R1+0x60] ;  /* 0x0000600001087983 */ /* 0x000f620000300800 */
[----:B------:R-:W-:-:S13]  /*155d0*/  ISETP.GT.U32.AND P4, PT, R29, R28, PT ;  /* 0x0000001c1d00720c */ /* 0x000fda0003f84070 */
[----:B------:R-:W-:Y:S01]  /*155e0*/  @!P4 IMAD.IADD R28, R28, 0x1, -R29 ;  /* 0x000000011c1cc824 */ /* 0x000fe200078e0a1d */
[C---:B------:R-:W-:Y:S02]  /*155f0*/  ISETP.GT.U32.AND P4, PT, R29.reuse, R2, PT ;  /* 0x000000021d00720c */ /* 0x040fe40003f84070 */
[C---:B------:R-:W-:Y:S02]  /*15600*/  ISETP.GT.U32.AND P3, PT, R29.reuse, R3, PT ;  /* 0x000000031d00720c */ /* 0x040fe40003f64070 */
[----:B------:R-:W-:-:S09]  /*15610*/  ISETP.GT.U32.AND P5, PT, R29, R14, PT ;  /* 0x0000000e1d00720c */ /* 0x000fd20003fa4070 */
[--C-:B------:R-:W-:Y:S01]  /*15620*/  @!P4 IMAD.IADD R2, R2, 0x1, -R29.reuse ;  /* 0x000000010202c824 */ /* 0x100fe200078e0a1d */
[----:B------:R-:W-:Y:S01]  /*15630*/  ISETP.GT.U32.AND P4, PT, R29, R21, PT ;  /* 0x000000151d00720c */ /* 0x000fe20003f84070 */
[--C-:B------:R-:W-:Y:S01]  /*15640*/  @!P3 IMAD.IADD R3, R3, 0x1, -R29.reuse ;  /* 0x000000010303b824 */ /* 0x100fe200078e0a1d */
[C---:B------:R-:W-:Y:S02]  /*15650*/  ISETP.GT.U32.AND P0, PT, R29.reuse, R20, PT ;  /* 0x000000141d00720c */ /* 0x040fe40003f04070 */
[C---:B------:R-:W-:Y:S02]  /*15660*/  ISETP.GT.U32.AND P6, PT, R29.reuse, R2, PT ;  /* 0x000000021d00720c */ /* 0x040fe40003fc4070 */
[C---:B------:R-:W-:Y:S01]  /*15670*/  ISETP.GT.U32.AND P3, PT, R29.reuse, R28, PT ;  /* 0x0000001c1d00720c */ /* 0x040fe20003f64070 */
[----:B------:R-:W-:Y:S01]  /*15680*/  @!P5 IMAD.IADD R14, R14, 0x1, -R29 ;  /* 0x000000010e0ed824 */ /* 0x000fe200078e0a1d */
[----:B------:R-:W-:-:S05]  /*15690*/  ISETP.GT.U32.AND P1, PT, R29, R5, PT ;  /* 0x000000051d00720c */ /* 0x000fca0003f24070 */
[--C-:B------:R-:W-:Y:S01]  /*156a0*/  @!P4 IMAD.IADD R21, R21, 0x1, -R29.reuse ;  /* 0x000000011515c824 */ /* 0x100fe200078e0a1d */
[C---:B------:R-:W-:Y:S02]  /*156b0*/  ISETP.GT.U32.AND P4, PT, R29.reuse, R6, PT ;  /* 0x000000061d00720c */ /* 0x040fe40003f84070 */
[C---:B------:R-:W-:Y:S01]  /*156c0*/  ISETP.GT.U32.AND P5, PT, R29.reuse, R19, PT ;  /* 0x000000131d00720c */ /* 0x040fe20003fa4070 */
[--C-:B------:R-:W-:Y:S01]  /*156d0*/  @!P6 IMAD.IADD R2, R2, 0x1, -R29.reuse ;  /* 0x000000010202e824 */ /* 0x100fe200078e0a1d */
[C---:B------:R-:W-:Y:S01]  /*156e0*/  ISETP.GT.U32.AND P2, PT, R29.reuse, R4, PT ;  /* 0x000000041d00720c */ /* 0x040fe20003f44070 */
[--C-:B------:R-:W-:Y:S01]  /*156f0*/  @!P0 IMAD.IADD R20, R20, 0x1, -R29.reuse ;  /* 0x0000000114148824 */ /* 0x100fe200078e0a1d */
[C---:B------:R-:W-:Y:S01]  /*15700*/  ISETP.GT.U32.AND P0, PT, R29.reuse, R18, PT ;  /* 0x000000121d00720c */ /* 0x040fe20003f04070 */
[--C-:B------:R-:W-:Y:S01]  /*15710*/  @!P3 IMAD.IADD R28, R28, 0x1, -R29.reuse ;  /* 0x000000011c1cb824 */ /* 0x100fe200078e0a1d */
[----:B------:R-:W-:Y:S01]  /*15720*/  ISETP.GT.U32.AND P3, PT, R29, R3, PT ;  /* 0x000000031d00720c */ /* 0x000fe20003f64070 */
[----:B------:R-:W-:-:S04]  /*15730*/  @!P1 IMAD.IADD R5, R5, 0x1, -R29 ;  /* 0x0000000105059824 */ /* 0x000fc800078e0a1d */
[--C-:B------:R-:W-:Y:S01]  /*15740*/  @!P4 IMAD.IADD R6, R6, 0x1, -R29.reuse ;  /* 0x000000010606c824 */ /* 0x100fe200078e0a1d */
[----:B------:R-:W-:Y:S01]  /*15750*/  ISETP.GT.U32.AND P1, PT, R29, R17, PT ;  /* 0x000000111d00720c */ /* 0x000fe20003f24070 */
[--C-:B------:R-:W-:Y:S02]  /*15760*/  @!P5 IMAD.IADD R19, R19, 0x1, -R29.reuse ;  /* 0x000000011313d824 */ /* 0x100fe400078e0a1d */
[--C-:B------:R-:W-:Y:S01]  /*15770*/  @!P2 IMAD.IADD R4, R4, 0x1, -R29.reuse ;  /* 0x000000010404a824 */ /* 0x100fe200078e0a1d */
[----:B------:R-:W-:Y:S01]  /*15780*/  ISETP.GT.U32.AND P2, PT, R29, R16, PT ;  /* 0x000000101d00720c */ /* 0x000fe20003f44070 */
[--C-:B------:R-:W-:Y:S01]  /*15790*/  @!P0 IMAD.IADD R18, R18, 0x1, -R29.reuse ;  /* 0x0000000112128824 */ /* 0x100fe200078e0a1d */
[----:B------:R-:W-:Y:S01]  /*157a0*/  STL [R1+0x88], R28 ;  /* 0x0000881c01007387 */ /* 0x000fe20000100800 */
[--C-:B------:R-:W-:Y:S01]  /*157b0*/  @!P3 IMAD.IADD R3, R3, 0x1, -R29.reuse ;  /* 0x000000010303b824 */ /* 0x100fe200078e0a1d */
[----:B------:R-:W-:Y:S02]  /*157c0*/  ISETP.GT.U32.AND P3, PT, R29, R15, PT ;  /* 0x0000000f1d00720c */ /* 0x000fe40003f64070 */
[----:B------:R-:W-:Y:S03]  /*157d0*/  STL [R1+0x8c], R21 ;  /* 0x00008c1501007387 */ /* 0x000fe60000100800 */
[--C-:B------:R-:W-:Y:S01]  /*157e0*/  @!P1 IMAD.IADD R17, R17, 0x1, -R29.reuse ;  /* 0x0000000111119824 */ /* 0x100fe200078e0a1d */
[----:B------:R-:W-:Y:S04]  /*157f0*/  STL [R1+0x98], R14 ;  /* 0x0000980e01007387 */ /* 0x000fe80000100800 */
[----:B------:R-:W-:Y:S04]  /*15800*/  STL [R1+0x94], R20 ;  /* 0x0000941401007387 */ /* 0x000fe80000100800 */
[----:B------:R0:W-:Y:S04]  /*15810*/  STL [R1+0x70], R5 ;  /* 0x0000700501007387 */ /* 0x0001e80000100800 */
[----:B------:R-:W-:Y:S01]  /*15820*/  STL [R1+0x74], R4 ;  /* 0x0000740401007387 */ /* 0x000fe20000100800 */
[----:B------:R-:W-:-:S03]  /*15830*/  @!P2 IMAD.IADD R16, R16, 0x1, -R29 ;  /* 0x000000011010a824 */ /* 0x000fc600078e0a1d */
[----:B0-----:R-:W5:Y:S04]  /*15840*/  LDL.LU R5, [R1+0x64] ;  /* 0x0000640001057983 */ /* 0x001f680000300800 */
[----:B------:R0:W-:Y:S01]  /*15850*/  STL [R1+0x78], R3 ;  /* 0x0000780301007387 */ /* 0x0001e20000100800 */
[----:B------:R-:W-:-:S03]  /*15860*/  @!P3 IMAD.IADD R15, R15, 0x1, -R29 ;  /* 0x000000010f0fb824 */ /* 0x000fc600078e0a1d */
[----:B0-----:R-:W5:Y:S04]  /*15870*/  LDL.LU R3, [R1+0x148] ;  /* 0x0001480001037983 */ /* 0x001f680000300800 */
[----:B------:R0:W-:Y:S04]  /*15880*/  STL [R1+0x80], R2 ;  /* 0x0000800201007387 */ /* 0x0001e80000100800 */
[----:B0-----:R-:W5:Y:S04]  /*15890*/  LDL.LU R2, [R1+0x14c] ;  /* 0x00014c0001027983 */ /* 0x001f680000300800 */
[----:B------:R-:W5:Y:S01]  /*158a0*/  LDL.LU R4, [R1+0x108] ;  /* 0x0001080001047983 */ /* 0x000f620000300800 */
[----:B--2---:R-:W-:-:S02]  /*158b0*/  ISETP.GT.U32.AND P6, PT, R29, R13, PT ;  /* 0x0000000d1d00720c */ /* 0x004fc40003fc4070 */
[C---:B---3--:R-:W-:Y:S02]  /*158c0*/  ISETP.GT.U32.AND P4, PT, R29.reuse, R12, PT ;  /* 0x0000000c1d00720c */ /* 0x048fe40003f84070 */
[----:B----4-:R-:W-:-:S09]  /*158d0*/  ISETP.GT.U32.AND P5, PT, R29, R11, PT ;  /* 0x0000000b1d00720c */ /* 0x010fd20003fa4070 */
[--C-:B------:R-:W-:Y:S01]  /*158e0*/  @!P6 IMAD.IADD R13, R13, 0x1, -R29.reuse ;  /* 0x000000010d0de824 */ /* 0x100fe200078e0a1d */
[C---:B------:R-:W-:Y:S02]  /*158f0*/  ISETP.GT.U32.AND P6, PT, R29.reuse, R6, PT ;  /* 0x000000061d00720c */ /* 0x040fe40003fc4070 */
[C---:B-----5:R-:W-:Y:S01]  /*15900*/  ISETP.GT.U32.AND P0, PT, R29.reuse, R10, PT ;  /* 0x0000000a1d00720c */ /* 0x060fe20003f04070 */
[--C-:B------:R-:W-:Y:S01]  /*15910*/  @!P4 IMAD.IADD R12, R12, 0x1, -R29.reuse ;  /* 0x000000010c0cc824 */ /* 0x100fe200078e0a1d */
[----:B------:R-:W-:Y:S01]  /*15920*/  ISETP.GT.U32.AND P4, PT, R29, R19, PT ;  /* 0x000000131d00720c */ /* 0x000fe20003f84070 */
[----:B------:R-:W-:Y:S01]  /*15930*/  @!P5 IMAD.IADD R11, R11, 0x1, -R29 ;  /* 0x000000010b0bd824 */ /* 0x000fe200078e0a1d */
[C---:B------:R-:W-:Y:S02]  /*15940*/  ISETP.GT.U32.AND P5, PT, R29.reuse, R18, PT ;  /* 0x000000121d00720c */ /* 0x040fe40003fa4070 */
[----:B------:R-:W-:-:S05]  /*15950*/  ISETP.GT.U32.AND P1, PT, R29, R7, PT ;  /* 0x000000071d00720c */ /* 0x000fca0003f24070 */
[--C-:B------:R-:W-:Y:S02]  /*15960*/  @!P6 IMAD.IADD R6, R6, 0x1, -R29.reuse ;  /* 0x000000010606e824 */ /* 0x100fe400078e0a1d */
[--C-:B------:R-:W-:Y:S01]  /*15970*/  @!P0 IMAD.IADD R10, R10, 0x1, -R29.reuse ;  /* 0x000000010a0a8824 */ /* 0x100fe200078e0a1d */
[----:B------:R-:W-:Y:S01]  /*15980*/  ISETP.GT.U32.AND P2, PT, R29, R9, PT ;  /* 0x000000091d00720c */ /* 0x000fe20003f44070 */
[--C-:B------:R-:W-:Y:S01]  /*15990*/  @!P4 IMAD.IADD R19, R19, 0x1, -R29.reuse ;  /* 0x000000011313c824 */ /* 0x100fe200078e0a1d */
[C---:B------:R-:W-:Y:S01]  /*159a0*/  ISETP.GT.U32.AND P0, PT, R29.reuse, R17, PT ;  /* 0x000000111d00720c */ /* 0x040fe20003f04070 */
[----:B------:R0:W-:Y:S01]  /*159b0*/  STL [R1+0x7c], R6 ;  /* 0x00007c0601007387 */ /* 0x0001e20000100800 */
[----:B------:R-:W-:Y:S01]  /*159c0*/  ISETP.GT.U32.AND P3, PT, R29, R8, PT ;  /* 0x000000081d00720c */ /* 0x000fe20003f64070 */
[--C-:B------:R-:W-:Y:S02]  /*159d0*/  @!P5 IMAD.IADD R18, R18, 0x1, -R29.reuse ;  /* 0x000000011212d824 */ /* 0x100fe400078e0a1d */
[--C-:B------:R-:W-:Y:S01]  /*159e0*/  @!P1 IMAD.IADD R7, R7, 0x1, -R29.reuse ;  /* 0x0000000107079824 */ /* 0x100fe200078e0a1d */
[----:B------:R-:W-:Y:S01]  /*159f0*/  ISETP.GT.U32.AND P1, PT, R29, R16, PT ;  /* 0x000000101d00720c */ /* 0x000fe20003f24070 */
[----:B0-----:R-:W2:Y:S04]  /*15a00*/  LDL.LU R6, [R1+0x10c] ;  /* 0x00010c0001067983 */ /* 0x001ea80000300800 */
[----:B------:R-:W3:Y:S04]  /*15a10*/  LDL.LU R22, [R1+0x114] ;  /* 0x0001140001167983 */ /* 0x000ee80000300800 */
[----:B------:R-:W4:Y:S04]  /*15a20*/  LDL.LU R21, [R1+0x12c] ;  /* 0x00012c0001157983 */ /* 0x000f280000300800 */
[----:B------:R0:W-:Y:S04]  /*15a30*/  STL [R1+0x40], R19 ;  /* 0x0000401301007387 */ /* 0x0001e80000100800 */
[----:B------:R-:W5:Y:S04]  /*15a40*/  LDL.LU R20, [R1+0x11c] ;  /* 0x00011c0001147983 */ /* 0x000f680000300800 */
[----:B------:R1:W-:Y:S01]  /*15a50*/  STL [R1+0x3c], R18 ;  /* 0x00003c1201007387 */ /* 0x0003e20000100800 */
[----:B------:R-:W-:-:S03]  /*15a60*/  @!P2 IMAD.IADD R9, R9, 0x1, -R29 ;  /* 0x000000010909a824 */ /* 0x000fc600078e0a1d */
[----:B0-----:R-:W3:Y:S01]  /*15a70*/  LDL.LU R19, [R1+0xcc] ;  /* 0x0000cc0001137983 */ /* 0x001ee20000300800 */
[----:B------:R-:W-:Y:S01]  /*15a80*/  ISETP.GT.U32.AND P2, PT, R29, R15, PT ;  /* 0x0000000f1d00720c */ /* 0x000fe20003f44070 */
[--C-:B------:R-:W-:Y:S02]  /*15a90*/  @!P0 IMAD.IADD R17, R17, 0x1, -R29.reuse ;  /* 0x0000000111118824 */ /* 0x100fe400078e0a1d */
[--C-:B------:R-:W-:Y:S01]  /*15aa0*/  @!P3 IMAD.IADD R8, R8, 0x1, -R29.reuse ;  /* 0x000000010808b824 */ /* 0x100fe200078e0a1d */
[C---:B------:R-:W-:Y:S01]  /*15ab0*/  ISETP.GT.U32.AND P3, PT, R29.reuse, R13, PT ;  /* 0x0000000d1d00720c */ /* 0x040fe20003f64070 */
[----:B-1----:R-:W3:Y:S01]  /*15ac0*/  LDL.LU R18, [R1+0xd0] ;  /* 0x0000d00001127983 */ /* 0x002ee20000300800 */
[C---:B------:R-:W-:Y:S01]  /*15ad0*/  ISETP.GT.U32.AND P4, PT, R29.reuse, R12, PT ;  /* 0x0000000c1d00720c */ /* 0x040fe20003f84070 */
[----:B------:R-:W-:Y:S01]  /*15ae0*/  @!P1 IMAD.IADD R16, R16, 0x1, -R29 ;  /* 0x0000000110109824 */ /* 0x000fe200078e0a1d */
[C---:B------:R-:W-:Y:S01]  /*15af0*/  ISETP.GT.U32.AND P5, PT, R29.reuse, R11, PT ;  /* 0x0000000b1d00720c */ /* 0x040fe20003fa4070 */
[----:B------:R0:W-:Y:S01]  /*15b00*/  STL [R1+0x38], R17 ;  /* 0x0000381101007387 */ /* 0x0001e20000100800 */
[----:B------:R-:W-:-:S02]  /*15b10*/  ISETP.GT.U32.AND P1, PT, R29, R7, PT ;  /* 0x000000071d00720c */ /* 0x000fc40003f24070 */
[----:B------:R-:W-:Y:S01]  /*15b20*/  ISETP.GT.U32.AND P0, PT, R29, R10, PT ;  /* 0x0000000a1d00720c */ /* 0x000fe20003f04070 */
[----:B0-----:R-:W3:Y:S01]  /*15b30*/  LDL.LU R17, [R1+0xd4] ;  /* 0x0000d40001117983 */ /* 0x001ee20000300800 */
[----:B------:R-:W-:-:S03]  /*15b40*/  @!P2 IMAD.IADD R15, R15, 0x1, -R29 ;  /* 0x000000010f0fa824 */ /* 0x000fc600078e0a1d */
[--C-:B------:R-:W-:Y:S01]  /*15b50*/  @!P3 IMAD.IADD R13, R13, 0x1, -R29.reuse ;  /* 0x000000010d0db824 */ /* 0x100fe200078e0a1d */
[----:B------:R0:W-:Y:S01]  /*15b60*/  STL [R1+0x6c], R16 ;  /* 0x00006c1001007387 */ /* 0x0001e20000100800 */
[--C-:B------:R-:W-:Y:S02]  /*15b70*/  @!P4 IMAD.IADD R12, R12, 0x1, -R29.reuse ;  /* 0x000000010c0cc824 */ /* 0x100fe400078e0a1d */
[--C-:B------:R-:W-:Y:S02]  /*15b80*/  @!P5 IMAD.IADD R11, R11, 0x1, -R29.reuse ;  /* 0x000000010b0bd824 */ /* 0x100fe400078e0a1d */
[--C-:B------:R-:W-:Y:S02]  /*15b90*/  @!P1 IMAD.IADD R7, R7, 0x1, -R29.reuse ;  /* 0x0000000107079824 */ /* 0x100fe400078e0a1d */
[----:B------:R-:W-:Y:S01]  /*15ba0*/  @!P0 IMAD.IADD R10, R10, 0x1, -R29 ;  /* 0x000000010a0a8824 */ /* 0x000fe200078e0a1d */
[----:B0-----:R-:W3:Y:S04]  /*15bb0*/  LDL.LU R16, [R1+0xf4] ;  /* 0x0000f40001107983 */ /* 0x001ee80000300800 */
[----:B------:R0:W-:Y:S04]  /*15bc0*/  STL [R1+0x34], R15 ;  /* 0x0000340f01007387 */ /* 0x0001e80000100800 */
[----:B0-----:R-:W3:Y:S04]  /*15bd0*/  LDL.LU R15, [R1+0xdc] ;  /* 0x0000dc00010f7983 */ /* 0x001ee80000300800 */
[----:B------:R-:W-:Y:S04]  /*15be0*/  STL [R1+0x30], R13 ;  /* 0x0000300d01007387 */ /* 0x000fe80000100800 */
[----:B------:R-:W-:Y:S04]  /*15bf0*/  STL [R1+0x2c], R12 ;  /* 0x00002c0c01007387 */ /* 0x000fe80000100800 */
[----:B------:R-:W-:Y:S04]  /*15c00*/  STL [R1+0x28], R11 ;  /* 0x0000280b01007387 */ /* 0x000fe80000100800 */
[----:B------:R0:W-:Y:S04]  /*15c10*/  STL [R1+0x68], R7 ;  /* 0x0000680701007387 */ /* 0x0001e80000100800 */
[----:B------:R1:W-:Y:S04]  /*15c20*/  STL [R1+0x24], R10 ;  /* 0x0000240a01007387 */ /* 0x0003e80000100800 */
[----:B0-----:R-:W3:Y:S01]  /*15c30*/  LDL R7, [R1+0x5c10] ;  /* 0x005c100001077983 */ /* 0x001ee20000100800 */
[----:B------:R-:W-:-:S02]  /*15c40*/  ISETP.GT.U32.AND P6, PT, R29, R8, PT ;  /* 0x000000081d00720c */ /* 0x000fc40003fc4070 */
[C---:B------:R-:W-:Y:S01]  /*15c50*/  ISETP.GT.U32.AND P3, PT, R29.reuse, R5, PT ;  /* 0x000000051d00720c */ /* 0x040fe20003f64070 */
[----:B------:R-:W3:Y:S01]  /*15c60*/  LDL.LU R13, [R1+0x9c] ;  /* 0x00009c00010d7983 */ /* 0x000ee20000300800 */
[C---:B------:R-:W-:Y:S02]  /*15c70*/  ISETP.GT.U32.AND P4, PT, R29.reuse, R3, PT ;  /* 0x000000031d00720c */ /* 0x040fe40003f84070 */
[----:B------:R-:W-:-:S07]  /*15c80*/  ISETP.GT.U32.AND P5, PT, R29, R2, PT ;  /* 0x000000021d00720c */ /* 0x000fce0003fa4070 */
[--C-:B------:R-:W-:Y:S01]  /*15c90*/  @!P6 IMAD.IADD R8, R8, 0x1, -R29.reuse ;  /* 0x000000010808e824 */ /* 0x100fe200078e0a1d */
[----:B------:R-:W-:Y:S01]  /*15ca0*/  ISETP.GT.U32.AND P0, PT, R29, R4, PT ;  /* 0x000000041d00720c */ /* 0x000fe20003f04070 */
[--C-:B------:R-:W-:Y:S02]  /*15cb0*/  @!P3 IMAD.IADD R5, R5, 0x1, -R29.reuse ;  /* 0x000000010505b824 */ /* 0x100fe400078e0a1d */
[--C-:B------:R-:W-:Y:S01]  /*15cc0*/  @!P4 IMAD.IADD R3, R3, 0x1, -R29.reuse ;  /* 0x000000010303c824 */ /* 0x100fe200078e0a1d */
[----:B------:R-:W-:Y:S01]  /*15cd0*/  ISETP.GT.U32.AND P2, PT, R29, R9, PT ;  /* 0x000000091d00720c */ /* 0x000fe20003f44070 */
[----:B------:R-:W-:-:S08]  /*15ce0*/  @!P5 IMAD.IADD R2, R2, 0x1, -R29 ;  /* 0x000000010202d824 */ /* 0x000fd000078e0a1d */
[----:B------:R-:W-:-:S04]  /*15cf0*/  @!P0 IMAD.IADD R4, R4, 0x1, -R29 ;  /* 0x0000000104048824 */ /* 0x000fc800078e0a1d */
[----:B------:R-:W-:Y:S02]  /*15d00*/  @!P2 IMAD.IADD R9, R9, 0x1, -R29 ;  /* 0x000000010909a824 */ /* 0x000fe400078e0a1d */
[----:B------:R-:W-:-:S03]  /*15d10*/  IMAD.HI.U32 R28, R0, R27, RZ ;  /* 0x0000001b001c7227 */ /* 0x000fc600078e00ff */
[----:B------:R0:W-:Y:S01]  /*15d20*/  STL [R1+0x20], R9 ;  /* 0x0000200901007387 */ /* 0x0001e20000100800 */
[----:B------:R-:W-:-:S03]  /*15d30*/  IMAD.MOV R28, RZ, RZ, -R28 ;  /* 0x000000ffff1c7224 */ /* 0x000fc600078e0a1c */
[----:B------:R-:W3:Y:S04]  /*15d40*/  LDL.LU R12, [R1+0xa0] ;  /* 0x0000a000010c7983 */ /* 0x000ee80000300800 */
[----:B------:R0:W-:Y:S01]  /*15d50*/  STL [R1+0x60], R8 ;  /* 0x0000600801007387 */ /* 0x0001e20000100800 */
[----:B------:R-:W-:-:S03]  /*15d60*/  IMAD R27, R29, R28, R27 ;  /* 0x0000001c1d1b7224 */ /* 0x000fc600078e021b */
[----:B------:R-:W3:Y:S04]  /*15d70*/  LDL.LU R11, [R1+0xa4] ;  /* 0x0000a400010b7983 */ /* 0x000ee80000300800 */
[----:B-1----:R-:W3:Y:S04]  /*15d80*/  LDL.LU R10, [R1+0xb4] ;  /* 0x0000b400010a7983 */ /* 0x002ee80000300800 */
[----:B0-----:R-:W3:Y:S04]  /*15d90*/  LDL.LU R9, [R1+0xa8] ;  /* 0x0000a80001097983 */ /* 0x001ee80000300800 */
[----:B------:R-:W3:Y:S01]  /*15da0*/  LDL.LU R8, [R1+0x1c] ;  /* 0x00001c0001087983 */ /* 0x000ee20000300800 */
[----:B----4-:R-:W-:-:S02]  /*15db0*/  ISETP.GT.U32.AND P6, PT, R29, R21, PT ;  /* 0x000000151d00720c */ /* 0x010fc40003fc4070 */
[C---:B-----5:R-:W-:Y:S02]  /*15dc0*/  ISETP.GT.U32.AND P3, PT, R29.reuse, R20, PT ;  /* 0x000000141d00720c */ /* 0x060fe40003f64070 */
[C---:B--2---:R-:W-:Y:S02]  /*15dd0*/  ISETP.GT.U32.AND P1, PT, R29.reuse, R6, PT ;  /* 0x000000061d00720c */ /* 0x044fe40003f24070 */
[----:B---3--:R-:W-:-:S07]  /*15de0*/  ISETP.GT.U32.AND P4, PT, R29, R19, PT ;  /* 0x000000131d00720c */ /* 0x008fce0003f84070 */
[--C-:B------:R-:W-:Y:S01]  /*15df0*/  @!P6 IMAD.IADD R21, R21, 0x1, -R29.reuse ;  /* 0x000000011515e824 */ /* 0x100fe200078e0a1d */
[C---:B------:R-:W-:Y:S01]  /*15e00*/  ISETP.GT.U32.AND P5, PT, R29.reuse, R18, PT ;  /* 0x000000121d00720c */ /* 0x040fe20003fa4070 */
[--C-:B------:R-:W-:Y:S01]  /*15e10*/  @!P3 IMAD.IADD R20, R20, 0x1, -R29.reuse ;  /* 0x000000011414b824 */ /* 0x100fe200078e0a1d */
[C---:B------:R-:W-:Y:S02]  /*15e20*/  ISETP.GT.U32.AND P6, PT, R29.reuse, R5, PT ;  /* 0x000000051d00720c */ /* 0x040fe40003fc4070 */
[----:B------:R-:W-:Y:S01]  /*15e30*/  ISETP.GT.U32.AND P3, PT, R29, R3, PT ;  /* 0x000000031d00720c */ /* 0x000fe20003f64070 */
[--C-:B------:R-:W-:Y:S01]  /*15e40*/  @!P4 IMAD.IADD R19, R19, 0x1, -R29.reuse ;  /* 0x000000011313c824 */ /* 0x100fe200078e0a1d */
[C---:B------:R-:W-:Y:S02]  /*15e50*/  ISETP.GT.U32.AND P4, PT, R29.reuse, R2, PT ;  /* 0x000000021d00720c */ /* 0x040fe40003f84070 */
[----:B------:R-:W-:Y:S01]  /*15e60*/  ISETP.GT.U32.AND P0, PT, R29, R17, PT ;  /* 0x000000111d00720c */ /* 0x000fe20003f04070 */
[----:B------:R-:W-:-:S04]  /*15e70*/  @!P1 IMAD.IADD R6, R6, 0x1, -R29 ;  /* 0x0000000106069824 */ /* 0x000fc800078e0a1d */
[--C-:B------:R-:W-:Y:S01]  /*15e80*/  @!P5 IMAD.IADD R18, R18, 0x1, -R29.reuse ;  /* 0x000000011212d824 */ /* 0x100fe200078e0a1d */
[----:B------:R-:W-:Y:S01]  /*15e90*/  ISETP.GT.U32.AND P5, PT, R29, R4, PT ;  /* 0x000000041d00720c */ /* 0x000fe20003fa4070 */
[--C-:B------:R-:W-:Y:S02]  /*15ea0*/  @!P6 IMAD.IADD R5, R5, 0x1, -R29.reuse ;  /* 0x000000010505e824 */ /* 0x100fe400078e0a1d */
[--C-:B------:R-:W-:Y:S02]  /*15eb0*/  @!P3 IMAD.IADD R3, R3, 0x1, -R29.reuse ;  /* 0x000000010303b824 */ /* 0x100fe400078e0a1d */
[--C-:B------:R-:W-:Y:S02]  /*15ec0*/  @!P4 IMAD.IADD R2, R2, 0x1, -R29.reuse ;  /* 0x000000010202c824 */ /* 0x100fe400078e0a1d */
[--C-:B------:R-:W-:Y:S01]  /*15ed0*/  @!P0 IMAD.IADD R17, R17, 0x1, -R29.reuse ;  /* 0x0000000111118824 */ /* 0x100fe200078e0a1d */
[----:B------:R-:W-:Y:S01]  /*15ee0*/  ISETP.GT.U32.AND P0, PT, R29, R6, PT ;  /* 0x000000061d00720c */ /* 0x000fe20003f04070 */
[----:B------:R-:W-:Y:S04]  /*15ef0*/  STL [R1+0x64], R5 ;  /* 0x0000640501007387 */ /* 0x000fe80000100800 */
[----:B------:R-:W-:-:S08]  /*15f00*/  @!P5 IMAD.IADD R4, R4, 0x1, -R29 ;  /* 0x000000010404d824 */ /* 0x000fd000078e0a1d */
[----:B------:R-:W-:Y:S01]  /*15f10*/  @!P0 IMAD.IADD R6, R6, 0x1, -R29 ;  /* 0x0000000106068824 */ /* 0x000fe200078e0a1d */
[----:B------:R-:W-:Y:S02]  /*15f20*/  IABS R28, R7 ;  /* 0x00000007001c7213 */ /* 0x000fe40000000000 */
[----:B------:R-:W2:Y:S04]  /*15f30*/  LDL.LU R7, [R1+0x18] ;  /* 0x0000180001077983 */ /* 0x000ea80000300800 */
[----:B------:R-:W-:Y:S04]  /*15f40*/  STL [R1+0x148], R3 ;  /* 0x0001480301007387 */ /* 0x000fe80000100800 */
[----:B------:R0:W-:Y:S04]  /*15f50*/  STL [R1+0x14c], R2 ;  /* 0x00014c0201007387 */ /* 0x0001e80000100800 */
[----:B0-----:R-:W3:Y:S04]  /*15f60*/  LDL.LU R2, [R1+0x14] ;  /* 0x0000140001027983 */ /* 0x001ee80000300800 */
[----:B------:R-:W4:Y:S04]  /*15f70*/  LDL.LU R3, [R1+0x90] ;  /* 0x0000900001037983 */ /* 0x000f280000300800 */
[----:B------:R0:W-:Y:S04]  /*15f80*/  STL [R1+0x108], R4 ;  /* 0x0001080401007387 */ /* 0x0001e80000100800 */
[----:B0-----:R-:W5:Y:S04]  /*15f90*/  LDL.LU R4, [R1+0x10] ;  /* 0x0000100001047983 */ /* 0x001f680000300800 */
[----:B------:R-:W5:Y:S04]  /*15fa0*/  LDL.LU R5, [R1+0xc] ;  /* 0x00000c0001057983 */ /* 0x000f680000300800 */
[----:B------:R0:W-:Y:S04]  /*15fb0*/  STL [R1+0x10c], R6 ;  /* 0x00010c0601007387 */ /* 0x0001e80000100800 */
[----:B0-----:R-:W5:Y:S04]  /*15fc0*/  LDL.LU R6, [R1+0x8] ;  /* 0x0000080001067983 */ /* 0x001f680000300800 */
[----:B------:R-:W5:Y:S01]  /*15fd0*/  LDL.LU R14, [R1+0x4] ;  /* 0x00000400010e7983 */ /* 0x000f620000300800 */
[----:B------:R-:W-:-:S02]  /*15fe0*/  ISETP.GT.U32.AND P2, PT, R29, R22, PT ;  /* 0x000000161d00720c */ /* 0x000fc40003f44070 */
[----:B------:R-:W-:-:S11]  /*15ff0*/  ISETP.GT.U32.AND P1, PT, R29, R16, PT ;  /* 0x000000101d00720c */ /* 0x000fd60003f24070 */
[--C-:B------:R-:W-:Y:S01]  /*16000*/  @!P2 IMAD.IADD R22, R22, 0x1, -R29.reuse ;  /* 0x000000011616a824 */ /* 0x100fe200078e0a1d */
[----:B------:R-:W-:Y:S01]  /*16010*/  ISETP.GT.U32.AND P2, PT, R29, R15, PT ;  /* 0x0000000f1d00720c */ /* 0x000fe20003f44070 */
[----:B------:R-:W-:-:S03]  /*16020*/  @!P1 IMAD.IADD R16, R16, 0x1, -R29 ;  /* 0x0000000110109824 */ /* 0x000fc600078e0a1d */
[C---:B------:R-:W-:Y:S02]  /*16030*/  ISETP.GT.U32.AND P1, PT, R29.reuse, R22, PT ;  /* 0x000000161d00720c */ /* 0x040fe40003f24070 */
[----:B------:R-:W-:-:S07]  /*16040*/  ISETP.GT.U32.AND P3, PT, R29, R20, PT ;  /* 0x000000141d00720c */ /* 0x000fce0003f64070 */
[--C-:B------:R-:W-:Y:S01]  /*16050*/  @!P2 IMAD.IADD R15, R15, 0x1, -R29.reuse ;  /* 0x000000010f0fa824 */ /* 0x100fe200078e0a1d */
[C---:B------:R-:W-:Y:S02]  /*16060*/  ISETP.GT.U32.AND P2, PT, R29.reuse, R21, PT ;  /* 0x000000151d00720c */ /* 0x040fe40003f44070 */
[C---:B------:R-:W-:Y:S02]  /*16070*/  ISETP.GT.U32.AND P4, PT, R29.reuse, R19, PT ;  /* 0x000000131d00720c */ /* 0x040fe40003f84070 */
[C---:B------:R-:W-:Y:S01]  /*16080*/  ISETP.GT.U32.AND P5, PT, R29.reuse, R18, PT ;  /* 0x000000121d00720c */ /* 0x040fe20003fa4070 */
[--C-:B------:R-:W-:Y:S01]  /*16090*/  @!P1 IMAD.IADD R22, R22, 0x1, -R29.reuse ;  /* 0x0000000116169824 */ /* 0x100fe200078e0a1d */
[C---:B------:R-:W-:Y:S02]  /*160a0*/  ISETP.GT.U32.AND P0, PT, R29.reuse, R17, PT ;  /* 0x000000111d00720c */ /* 0x040fe40003f04070 */
[C---:B------:R-:W-:Y:S01]  /*160b0*/  ISETP.GT.U32.AND P1, PT, R29.reuse, R16, PT ;  /* 0x000000101d00720c */ /* 0x040fe20003f24070 */
[----:B------:R-:W-:Y:S01]  /*160c0*/  @!P3 IMAD.IADD R20, R20, 0x1, -R29 ;  /* 0x000000011414b824 */ /* 0x000fe200078e0a1d */
[----:B------:R-:W-:-:S03]  /*160d0*/  ISETP.GT.U32.AND P6, PT, R29, R15, PT ;  /* 0x0000000f1d00720c */ /* 0x000fc60003fc4070 */
[--C-:B------:R-:W-:Y:S01]  /*160e0*/  @!P2 IMAD.IADD R21, R21, 0x1, -R29.reuse ;  /* 0x000000011515a824 */ /* 0x100fe200078e0a1d */
[C---:B------:R-:W-:Y:S02]  /*160f0*/  ISETP.GT.U32.AND P2, PT, R29.reuse, R13, PT ;  /* 0x0000000d1d00720c */ /* 0x040fe40003f44070 */
[----:B------:R-:W-:Y:S01]  /*16100*/  ISETP.GT.U32.AND P3, PT, R29, R12, PT ;  /* 0x0000000c1d00720c */ /* 0x000fe20003f64070 */
[--C-:B------:R-:W-:Y:S01]  /*16110*/  @!P4 IMAD.IADD R19, R19, 0x1, -R29.reuse ;  /* 0x000000011313c824 */ /* 0x100fe200078e0a1d */
[C---:B------:R-:W-:Y:S01]  /*16120*/  ISETP.GT.U32.AND P4, PT, R29.reuse, R11, PT ;  /* 0x0000000b1d00720c */ /* 0x040fe20003f84070 */
[--C-:B------:R-:W-:Y:S01]  /*16130*/  @!P5 IMAD.IADD R18, R18, 0x1, -R29.reuse ;  /* 0x000000011212d824 */ /* 0x100fe200078e0a1d */
[----:B------:R-:W-:Y:S01]  /*16140*/  ISETP.GT.U32.AND P5, PT, R29, R10, PT ;  /* 0x0000000a1d00720c */ /* 0x000fe20003fa4070 */
[--C-:B------:R-:W-:Y:S01]  /*16150*/  @!P0 IMAD.IADD R17, R17, 0x1, -R29.reuse ;  /* 0x0000000111118824 */ /* 0x100fe200078e0a1d */
[C---:B------:R-:W-:Y:S01]  /*16160*/  ISETP.GT.U32.AND P0, PT, R29.reuse, R9, PT ;  /* 0x000000091d00720c */ /* 0x040fe20003f04070 */
[--C-:B------:R-:W-:Y:S01]  /*16170*/  @!P1 IMAD.IADD R16, R16, 0x1, -R29.reuse ;  /* 0x0000000110109824 */ /* 0x100fe200078e0a1d */
[----:B------:R-:W-:Y:S01]  /*16180*/  ISETP.GT.U32.AND P1, PT, R29, R8, PT ;  /* 0x000000081d00720c */ /* 0x000fe20003f24070 */
[----:B------:R-:W-:-:S02]  /*16190*/  @!P6 IMAD.IADD R15, R15, 0x1, -R29 ;  /* 0x000000010f0fe824 */ /* 0x000fc400078e0a1d */
[--C-:B------:R-:W-:Y:S02]  /*161a0*/  @!P2 IMAD.IADD R13, R13, 0x1, -R29.reuse ;  /* 0x000000010d0da824 */ /* 0x100fe400078e0a1d */
[--C-:B------:R-:W-:Y:S02]  /*161b0*/  @!P3 IMAD.IADD R12, R12, 0x1, -R29.reuse ;  /* 0x000000010c0cb824 */ /* 0x100fe400078e0a1d */
[--C-:B------:R-:W-:Y:S02]  /*161c0*/  @!P4 IMAD.IADD R11, R11, 0x1, -R29.reuse ;  /* 0x000000010b0bc824 */ /* 0x100fe400078e0a1d */
[--C-:B------:R-:W-:Y:S02]  /*161d0*/  @!P5 IMAD.IADD R10, R10, 0x1, -R29.reuse ;  /* 0x000000010a0ad824 */ /* 0x100fe400078e0a1d */
[--C-:B------:R-:W-:Y:S02]  /*161e0*/  @!P0 IMAD.IADD R9, R9, 0x1, -R29.reuse ;  /* 0x0000000109098824 */ /* 0x100fe400078e0a1d */
[----:B------:R-:W-:Y:S01]  /*161f0*/  @!P1 IMAD.IADD R8, R8, 0x1, -R29 ;  /* 0x0000000108089824 */ /* 0x000fe200078e0a1d */
[----:B------:R0:W-:Y:S04]  /*16200*/  STL [R1+0x114], R22 ;  /* 0x0001141601007387 */ /* 0x0001e80000100800 */
[----:B0-----:R-:W5:Y:S04]  /*16210*/  LDL.LU R22, [R1+0x5e60] ;  /* 0x005e600001167983 */ /* 0x001f680000300800 */
        /* <DEDUP_REMOVED lines=13> */
[----:B0-----:R-:W5:Y:S01]  /*162f0*/  LDL.LU R15, [R1] ;  /* 0x00000000010f7983 */ /* 0x001f620000300800 */
[----:B--2---:R-:W-:-:S02]  /*16300*/  ISETP.GT.U32.AND P6, PT, R29, R7, PT ;  /* 0x000000071d00720c */ /* 0x004fc40003fc4070 */
[C---:B---3--:R-:W-:Y:S02]  /*16310*/  ISETP.GT.U32.AND P2, PT, R29.reuse, R2, PT ;  /* 0x000000021d00720c */ /* 0x048fe40003f44070 */
[----:B----4-:R-:W-:-:S09]  /*16320*/  ISETP.GT.U32.AND P3, PT, R29, R3, PT ;  /* 0x000000031d00720c */ /* 0x010fd20003f64070 */
[--C-:B------:R-:W-:Y:S01]  /*16330*/  @!P6 IMAD.IADD R7, R7, 0x1, -R29.reuse ;  /* 0x000000010707e824 */ /* 0x100fe200078e0a1d */
[C---:B------:R-:W-:Y:S02]  /*16340*/  ISETP.GT.U32.AND P6, PT, R29.reuse, R13, PT ;  /* 0x0000000d1d00720c */ /* 0x040fe40003fc4070 */
[C---:B-----5:R-:W-:Y:S02]  /*16350*/  ISETP.GT.U32.AND P4, PT, R29.reuse, R4, PT ;  /* 0x000000041d00720c */ /* 0x060fe40003f84070 */
[C---:B------:R-:W-:Y:S01]  /*16360*/  ISETP.GT.U32.AND P5, PT, R29.reuse, R5, PT ;  /* 0x000000051d00720c */ /* 0x040fe20003fa4070 */
[--C-:B------:R-:W-:Y:S01]  /*16370*/  @!P2 IMAD.IADD R2, R2, 0x1, -R29.reuse ;  /* 0x000000010202a824 */ /* 0x100fe200078e0a1d */
[----:B------:R-:W-:Y:S01]  /*16380*/  ISETP.GT.U32.AND P2, PT, R29, R12, PT ;  /* 0x0000000c1d00720c */ /* 0x000fe20003f44070 */
[----:B------:R-:W-:Y:S01]  /*16390*/  @!P3 IMAD.IADD R3, R3, 0x1, -R29 ;  /* 0x000000010303b824 */ /* 0x000fe200078e0a1d */
[C---:B------:R-:W-:Y:S02]  /*163a0*/  ISETP.GT.U32.AND P3, PT, R29.reuse, R11, PT ;  /* 0x0000000b1d00720c */ /* 0x040fe40003f64070 */
[----:B------:R-:W-:-:S02]  /*163b0*/  ISETP.GT.U32.AND P0, PT, R29, R6, PT ;  /* 0x000000061d00720c */ /* 0x000fc40003f04070 */
[----:B------:R-:W-:-:S03]  /*163c0*/  ISETP.GT.U32.AND P1, PT, R29, R14, PT ;  /* 0x0000000e1d00720c */ /* 0x000fc60003f24070 */
[--C-:B------:R-:W-:Y:S01]  /*163d0*/  @!P4 IMAD.IADD R4, R4, 0x1, -R29.reuse ;  /* 0x000000010404c824 */ /* 0x100fe200078e0a1d */
[----:B------:R-:W-:Y:S01]  /*163e0*/  ISETP.GT.U32.AND P4, PT, R29, R10, PT ;  /* 0x0000000a1d00720c */ /* 0x000fe20003f84070 */
[--C-:B------:R-:W-:Y:S01]  /*163f0*/  @!P5 IMAD.IADD R5, R5, 0x1, -R29.reuse ;  /* 0x000000010505d824 */ /* 0x100fe200078e0a1d */
[----:B------:R-:W-:Y:S01]  /*16400*/  ISETP.GT.U32.AND P5, PT, R29, R9, PT ;  /* 0x000000091d00720c */ /* 0x000fe20003fa4070 */
[----:B------:R-:W-:-:S04]  /*16410*/  @!P6 IMAD.IADD R13, R13, 0x1, -R29 ;  /* 0x000000010d0de824 */ /* 0x000fc800078e0a1d */
[--C-:B------:R-:W-:Y:S01]  /*16420*/  @!P0 IMAD.IADD R6, R6, 0x1, -R29.reuse ;  /* 0x0000000106068824 */ /* 0x100fe200078e0a1d */
[C---:B------:R-:W-:Y:S01]  /*16430*/  ISETP.GT.U32.AND P0, PT, R29.reuse, R8, PT ;  /* 0x000000081d00720c */ /* 0x040fe20003f04070 */
[--C-:B------:R-:W-:Y:S02]  /*16440*/  @!P2 IMAD.IADD R12, R12, 0x1, -R29.reuse ;  /* 0x000000010c0ca824 */ /* 0x100fe400078e0a1d */
[--C-:B------:R-:W-:Y:S01]  /*16450*/  @!P1 IMAD.IADD R14, R14, 0x1, -R29.reuse ;  /* 0x000000010e0e9824 */ /* 0x100fe200078e0a1d */
[----:B------:R-:W-:Y:S01]  /*16460*/  ISETP.GT.U32.AND P1, PT, R29, R7, PT ;  /* 0x000000071d00720c */ /* 0x000fe20003f24070 */
[--C-:B------:R-:W-:Y:S01]  /*16470*/  @!P3 IMAD.IADD R11, R11, 0x1, -R29.reuse ;  /* 0x000000010b0bb824 */ /* 0x100fe200078e0a1d */
[C---:B------:R-:W-:Y:S02]  /*16480*/  ISETP.GT.U32.AND P2, PT, R29.reuse, R2, PT ;  /* 0x000000021d00720c */ /* 0x040fe40003f44070 */
[C---:B------:R-:W-:Y:S01]  /*16490*/  ISETP.GT.U32.AND P3, PT, R29.reuse, R3, PT ;  /* 0x000000031d00720c */ /* 0x040fe20003f64070 */
[----:B------:R0:W-:Y:S01]  /*164a0*/  STL [R1+0x9c], R13 ;  /* 0x00009c0d01007387 */ /* 0x0001e20000100800 */
[--C-:B------:R-:W-:Y:S01]  /*164b0*/  @!P4 IMAD.IADD R10, R10, 0x1, -R29.reuse ;  /* 0x000000010a0ac824 */ /* 0x100fe200078e0a1d */
[----:B------:R-:W-:Y:S01]  /*164c0*/  ISETP.GT.U32.AND P4, PT, R29, R4, PT ;  /* 0x000000041d00720c */ /* 0x000fe20003f84070 */
[--C-:B------:R-:W-:Y:S01]  /*164d0*/  @!P5 IMAD.IADD R9, R9, 0x1, -R29.reuse ;  /* 0x000000010909d824 */ /* 0x100fe200078e0a1d */
[C---:B------:R-:W-:Y:S01]  /*164e0*/  ISETP.GT.U32.AND P5, PT, R29.reuse, R5, PT ;  /* 0x000000051d00720c */ /* 0x040fe20003fa4070 */
[--C-:B------:R-:W-:Y:S01]  /*164f0*/  @!P0 IMAD.IADD R8, R8, 0x1, -R29.reuse ;  /* 0x0000000108088824 */ /* 0x100fe200078e0a1d */
[----:B0-----:R-:W2:Y:S04]  /*16500*/  LDL.LU R13, [R1+0x5e44] ;  /* 0x005e4400010d7983 */ /* 0x001ea80000300800 */
[----:B------:R0:W-:Y:S01]  /*16510*/  STL [R1+0xa0], R12 ;  /* 0x0000a00c01007387 */ /* 0x0001e20000100800 */
[----:B------:R-:W-:Y:S01]  /*16520*/  ISETP.GT.U32.AND P0, PT, R29, R6, PT ;  /* 0x000000061d00720c */ /* 0x000fe20003f04070 */
[----:B------:R-:W-:-:S02]  /*16530*/  @!P1 IMAD.IADD R7, R7, 0x1, -R29 ;  /* 0x0000000107079824 */ /* 0x000fc400078e0a1d */
[--C-:B------:R-:W-:Y:S01]  /*16540*/  @!P2 IMAD.IADD R2, R2, 0x1, -R29.reuse ;  /* 0x000000010202a824 */ /* 0x100fe200078e0a1d */
[----:B0-----:R-:W3:Y:S04]  /*16550*/  LDL.LU R12, [R1+0x5e40] ;  /* 0x005e4000010c7983 */ /* 0x001ee80000300800 */
[----:B------:R0:W-:Y:S01]  /*16560*/  STL [R1+0xa4], R11 ;  /* 0x0000a40b01007387 */ /* 0x0001e20000100800 */
[----:B------:R-:W-:-:S03]  /*16570*/  @!P3 IMAD.IADD R3, R3, 0x1, -R29 ;  /* 0x000000010303b824 */ /* 0x000fc600078e0a1d */
[----:B0-----:R-:W4:Y:S04]  /*16580*/  LDL.LU R11, [R1+0x5e3c] ;  /* 0x005e3c00010b7983 */ /* 0x001f280000300800 */
[----:B------:R0:W-:Y:S01]  /*16590*/  STL [R1+0xb4], R10 ;  /* 0x0000b40a01007387 */ /* 0x0001e20000100800 */
[----:B------:R-:W-:-:S03]  /*165a0*/  @!P4 IMAD.IADD R4, R4, 0x1, -R29 ;  /* 0x000000010404c824 */ /* 0x000fc600078e0a1d */
[----:B0-----:R-:W5:Y:S04]  /*165b0*/  LDL.LU R10, [R1+0x5e38] ;  /* 0x005e3800010a7983 */ /* 0x001f680000300800 */
[----:B------:R0:W-:Y:S01]  /*165c0*/  STL [R1+0xa8], R9 ;  /* 0x0000a80901007387 */ /* 0x0001e20000100800 */
[----:B------:R-:W-:-:S03]  /*165d0*/  @!P5 IMAD.IADD R5, R5, 0x1, -R29 ;  /* 0x000000010505d824 */ /* 0x000fc600078e0a1d */
[----:B0-----:R-:W2:Y:S04]  /*165e0*/  LDL.LU R9, [R1+0x5e34] ;  /* 0x005e340001097983 */ /* 0x001ea80000300800 */
[----:B------:R0:W-:Y:S01]  /*165f0*/  STL [R1+0x1c], R8 ;  /* 0x00001c0801007387 */ /* 0x0001e20000100800 */
[----:B------:R-:W-:-:S03]  /*16600*/  @!P0 IMAD.IADD R6, R6, 0x1, -R29 ;  /* 0x0000000106068824 */ /* 0x000fc600078e0a1d */
[----:B0-----:R-:W3:Y:S04]  /*16610*/  LDL.LU R8, [R1+0x5e30] ;  /* 0x005e300001087983 */ /* 0x001ee80000300800 */
[----:B------:R0:W-:Y:S04]  /*16620*/  STL [R1+0x18], R7 ;  /* 0x0000180701007387 */ /* 0x0001e80000100800 */
[----:B0-----:R-:W4:Y:S04]  /*16630*/  LDL.LU R7, [R1+0x5e2c] ;  /* 0x005e2c0001077983 */ /* 0x001f280000300800 */
[----:B------:R0:W-:Y:S04]  /*16640*/  STL [R1+0x14], R2 ;  /* 0x0000140201007387 */ /* 0x0001e80000100800 */
[----:B0-----:R-:W5:Y:S04]  /*16650*/  LDL.LU R2, [R1+0x5e28] ;  /* 0x005e280001027983 */ /* 0x001f680000300800 */
[----:B------:R0:W-:Y:S04]  /*16660*/  STL [R1+0x90], R3 ;  /* 0x0000900301007387 */ /* 0x0001e80000100800 */
[----:B0-----:R-:W2:Y:S04]  /*16670*/  LDL.LU R3, [R1+0x5e24] ;  /* 0x005e240001037983 */ /* 0x001ea80000300800 */
[----:B------:R0:W-:Y:S04]  /*16680*/  STL [R1+0x10], R4 ;  /* 0x0000100401007387 */ /* 0x0001e80000100800 */
[----:B0-----:R-:W4:Y:S04]  /*16690*/  LDL.LU R4, [R1+0x5e20] ;  /* 0x005e200001047983 */ /* 0x001f280000300800 */
[----:B------:R0:W-:Y:S04]  /*166a0*/  STL [R1+0xc], R5 ;  /* 0x00000c0501007387 */ /* 0x0001e80000100800 */
[----:B0-----:R-:W4:Y:S04]  /*166b0*/  LDL.LU R5, [R1+0x5e1c] ;  /* 0x005e1c0001057983 */ /* 0x001f280000300800 */
[----:B------:R0:W-:Y:S04]  /*166c0*/  STL [R1+0x8], R6 ;  /* 0x0000080601007387 */ /* 0x0001e80000100800 */
[----:B0-----:R-:W4:Y:S01]  /*166d0*/  LDL.LU R6, [R1+0x5e18] ;  /* 0x005e180001067983 */ /* 0x001f220000300800 */
[----:B------:R-:W-:-:S02]  /*166e0*/  ISETP.GT.U32.AND P1, PT, R29, R15, PT ;  /* 0x0000000f1d00720c */ /* 0x000fc40003f24070 */
[----:B------:R-:W-:-:S11]  /*166f0*/  ISETP.GT.U32.AND P6, PT, R29, R14, PT ;  /* 0x0000000e1d00720c */ /* 0x000fd60003fc4070 */
[--C-:B------:R-:W-:Y:S02]  /*16700*/  @!P1 IMAD.IADD R15, R15, 0x1, -R29.reuse ;  /* 0x000000010f0f9824 */ /* 0x100fe400078e0a1d */
[----:B------:R-:W-:-:S05]  /*16710*/  @!P6 IMAD.IADD R14, R14, 0x1, -R29 ;  /* 0x000000010e0ee824 */ /* 0x000fca00078e0a1d */
[----:B------:R0:W-:Y:S02]  /*16720*/  STL [R1+0x4], R14 ;  /* 0x0000040e01007387 */ /* 0x0001e40000100800 */
[----:B0-----:R-:W0:Y:S01]  /*16730*/  LDC R14, c[0x0][0x230] ;  /* 0x00008c00ff0e7b82 */ /* 0x001e220000000800 */
[----:B------:R-:W-:-:S04]  /*16740*/  IMAD.HI.U32 R0, R0, R28, RZ ;  /* 0x0000001c00007227 */ /* 0x000fc800078e00ff */
[----:B------:R-:W-:-:S04]  /*16750*/  IMAD.MOV R0, RZ, RZ, -R0 ;  /* 0x000000ffff007224 */ /* 0x000fc800078e0a00 */
[----:B------:R-:W-:Y:S02]  /*16760*/  IMAD R28, R29, R0, R28 ;  /* 0x000000001d1c7224 */ /* 0x000fe400078e021c */
[----:B0-----:R-:W-:-:S05]  /*16770*/  VIADD R14, R14, 0x3f ;  /* 0x0000003f0e0e7836 */ /* 0x001fca0000000000 */
[----:B------:R-:W-:-:S04]  /*16780*/  SHF.R.S32.HI R0, RZ, 0x1f, R14 ;  /* 0x0000001fff007819 */ /* 0x000fc8000001140e */
[----:B------:R-:W-:Y:S02]  /*16790*/  LEA.HI R0, R0, R14, RZ, 0x6 ;  /* 0x0000000e00007211 */ /* 0x000fe400078f30ff */
[C---:B---3--:R-:W-:Y:S02]  /*167a0*/  ISETP.GT.U32.AND P1, PT, R29.reuse, R8, PT ;  /* 0x000000081d00720c */ /* 0x048fe40003f24070 */
[C---:B-----5:R-:W-:Y:S02]  /*167b0*/  ISETP.GT.U32.AND P2, PT, R29.reuse, R2, PT ;  /* 0x000000021d00720c */ /* 0x060fe40003f44070 */
[----:B--2---:R-:W-:-:S11]  /*167c0*/  ISETP.GT.U32.AND P3, PT, R29, R3, PT ;  /* 0x000000031d00720c */ /* 0x004fd60003f64070 */
[--C-:B------:R-:W-:Y:S01]  /*167d0*/  @!P2 IMAD.IADD R2, R2, 0x1, -R29.reuse ;  /* 0x000000010202a824 */ /* 0x100fe200078e0a1d */
[C---:B------:R-:W-:Y:S02]  /*167e0*/  ISETP.GT.U32.AND P2, PT, R29.reuse, R9, PT ;  /* 0x000000091d00720c */ /* 0x040fe40003f44070 */
[----:B----4-:R-:W-:Y:S01]  /*167f0*/  ISETP.GT.U32.AND P4, PT, R29, R4, PT ;  /* 0x000000041d00720c */ /* 0x010fe20003f84070 */
[----:B------:R-:W-:Y:S01]  /*16800*/  @!P3 IMAD.IADD R3, R3, 0x1, -R29 ;  /* 0x000000010303b824 */ /* 0x000fe200078e0a1d */
[C---:B------:R-:W-:Y:S02]  /*16810*/  ISETP.GT.U32.AND P3, PT, R29.reuse, R10, PT ;  /* 0x0000000a1d00720c */ /* 0x040fe40003f64070 */
[C---:B------:R-:W-:Y:S02]  /*16820*/  ISETP.GT.U32.AND P6, PT, R29.reuse, R7, PT ;  /* 0x000000071d00720c */ /* 0x040fe40003fc4070 */
[----:B------:R-:W-:-:S07]  /*16830*/  ISETP.GT.U32.AND P5, PT, R29, R5, PT ;  /* 0x000000051d00720c */ /* 0x000fce0003fa4070 */
[----:B------:R-:W-:Y:S01]  /*16840*/  @!P4 IMAD.IADD R4, R4, 0x1, -R29 ;  /* 0x000000010404c824 */ /* 0x000fe200078e0a1d */
[C---:B------:R-:W-:Y:S02]  /*16850*/  ISETP.GT.U32.AND P4, PT, R29.reuse, R11, PT ;  /* 0x0000000b1d00720c */ /* 0x040fe40003f84070 */
[----:B------:R-:W-:-:S03]  /*16860*/  ISETP.GT.U32.AND P0, PT, R29, R6, PT ;  /* 0x000000061d00720c */ /* 0x000fc60003f04070 */
[--C-:B------:R-:W-:Y:S01]  /*16870*/  @!P5 IMAD.IADD R5, R5, 0x1, -R29.reuse ;  /* 0x000000010505d824 */ /* 0x100fe200078e0a1d */
[C---:B------:R-:W-:Y:S01]  /*16880*/  ISETP.GT.U32.AND P5, PT, R29.reuse, R12, PT ;  /* 0x0000000c1d00720c */ /* 0x040fe20003fa4070 */
[--C-:B------:R-:W-:Y:S01]  /*16890*/  @!P1 IMAD.IADD R8, R8, 0x1, -R29.reuse ;  /* 0x0000000108089824 */ /* 0x100fe200078e0a1d */
[----:B------:R-:W-:Y:S01]  /*168a0*/  ISETP.GT.U32.AND P1, PT, R29, R2, PT ;  /* 0x000000021d00720c */ /* 0x000fe20003f24070 */
[--C-:B------:R-:W-:Y:S01]  /*168b0*/  @!P2 IMAD.IADD R9, R9, 0x1, -R29.reuse ;  /* 0x000000010909a824 */ /* 0x100fe200078e0a1d */
[----:B------:R-:W-:Y:S01]  /*168c0*/  ISETP.GT.U32.AND P2, PT, R29, R3, PT ;  /* 0x000000031d00720c */ /* 0x000fe20003f44070 */
[----:B------:R-:W-:-:S04]  /*168d0*/  @!P3 IMAD.IADD R10, R10, 0x1, -R29 ;  /* 0x000000010a0ab824 */ /* 0x000fc800078e0a1d */
[--C-:B------:R-:W-:Y:S01]  /*168e0*/  @!P0 IMAD.IADD R6, R6, 0x1, -R29.reuse ;  /* 0x0000000106068824 */ /* 0x100fe200078e0a1d */
[----:B------:R-:W-:Y:S01]  /*168f0*/  ISETP.GT.U32.AND P0, PT, R29, R13, PT ;  /* 0x0000000d1d00720c */ /* 0x000fe20003f04070 */
[--C-:B------:R-:W-:Y:S01]  /*16900*/  @!P6 IMAD.IADD R7, R7, 0x1, -R29.reuse ;  /* 0x000000010707e824 */ /* 0x100fe200078e0a1d */
[C---:B------:R-:W-:Y:S02]  /*16910*/  ISETP.GT.U32.AND P3, PT, R29.reuse, R4, PT ;  /* 0x000000041d00720c */ /* 0x040fe40003f64070 */
[----:B------:R-:W-:Y:S01]  /*16920*/  ISETP.GT.U32.AND P6, PT, R29, R15, PT ;  /* 0x0000000f1d00720c */ /* 0x000fe20003fc4070 */
        /* <DEDUP_REMOVED lines=8> */
[--C-:B------:R-:W-:Y:S01]  /*169b0*/  @!P2 IMAD.IADD R3, R3, 0x1, -R29.reuse ;  /* 0x000000010303a824 */ /* 0x100fe200078e0a1d */
[C---:B------:R-:W-:Y:S01]  /*169c0*/  ISETP.GT.U32.AND P2, PT, R29.reuse, R9, PT ;  /* 0x000000091d00720c */ /* 0x040fe20003f44070 */
[--C-:B------:R-:W-:Y:S01]  /*169d0*/  @!P3 IMAD.IADD R4, R4, 0x1, -R29.reuse ;  /* 0x000000010404b824 */ /* 0x100fe200078e0a1d */
[----:B------:R-:W-:Y:S01]  /*169e0*/  ISETP.GT.U32.AND P3, PT, R29, R10, PT ;  /* 0x0000000a1d00720c */ /* 0x000fe20003f64070 */
[--C-:B------:R-:W-:Y:S01]  /*169f0*/  @!P6 IMAD.IADD R15, R15, 0x1, -R29.reuse ;  /* 0x000000010f0fe824 */ /* 0x100fe200078e0a1d */
[----:B------:R0:W-:Y:S01]  /*16a00*/  STL [R1+0x5dec], R2 ;  /* 0x005dec0201007387 */ /* 0x0001e20000100800 */
[--C-:B------:R-:W-:Y:S02]  /*16a10*/  @!P4 IMAD.IADD R5, R5, 0x1, -R29.reuse ;  /* 0x000000010505c824 */ /* 0x100fe400078e0a1d */
[----:B------:R-:W-:Y:S01]  /*16a20*/  @!P5 IMAD.IADD R6, R6, 0x1, -R29 ;  /* 0x000000010606d824 */ /* 0x000fe200078e0a1d */
[----:B------:R-:W-:Y:S01]  /*16a30*/  STL [R1], R15 ;  /* 0x0000000f01007387 */ /* 0x000fe20000100800 */
[----:B------:R-:W-:-:S02]  /*16a40*/  ISETP.GT.U32.AND P4, PT, R29, R11, PT ;  /* 0x0000000b1d00720c */ /* 0x000fc40003f84070 */
[--C-:B------:R-:W-:Y:S01]  /*16a50*/  @!P0 IMAD.IADD R7, R7, 0x1, -R29.reuse ;  /* 0x0000000107078824 */ /* 0x100fe200078e0a1d */
[----:B------:R-:W-:Y:S01]  /*16a60*/  STL [R1+0x5de8], R3 ;  /* 0x005de80301007387 */ /* 0x000fe20000100800 */
[----:B------:R-:W-:-:S03]  /*16a70*/  @!P1 IMAD.IADD R8, R8, 0x1, -R29 ;  /* 0x0000000108089824 */ /* 0x000fc600078e0a1d */
[----:B------:R-:W-:Y:S01]  /*16a80*/  STL [R1+0x5df0], R4 ;  /* 0x005df00401007387 */ /* 0x000fe20000100800 */
[----:B------:R-:W-:-:S03]  /*16a90*/  @!P2 IMAD.IADD R9, R9, 0x1, -R29 ;  /* 0x000000010909a824 */ /* 0x000fc600078e0a1d */
[----:B------:R1:W-:Y:S01]  /*16aa0*/  STL [R1+0x5df4], R5 ;  /* 0x005df40501007387 */ /* 0x0003e20000100800 */
[----:B------:R-:W-:-:S03]  /*16ab0*/  @!P3 IMAD.IADD R10, R10, 0x1, -R29 ;  /* 0x000000010a0ab824 */ /* 0x000fc600078e0a1d */
[----:B------:R2:W-:Y:S04]  /*16ac0*/  STL [R1+0x5df8], R6 ;  /* 0x005df80601007387 */ /* 0x0005e80000100800 */
[----:B0-----:R-:W3:Y:S04]  /*16ad0*/  LDL R2, [R1+0x2ed4] ;  /* 0x002ed40001027983 */ /* 0x001ee80000100800 */
[----:B-1----:R-:W4:Y:S04]  /*16ae0*/  LDL R5, [R1+0x2ec4] ;  /* 0x002ec40001057983 */ /* 0x002f280000100800 */
[----:B--2---:R-:W2:Y:S04]  /*16af0*/  LDL R6, [R1+0x2ec8] ;  /* 0x002ec80001067983 */ /* 0x004ea80000100800 */
[----:B------:R-:W5:Y:S04]  /*16b00*/  LDL R4, [R1+0x2ec0] ;  /* 0x002ec00001047983 */ /* 0x000f680000100800 */
[----:B------:R-:W4:Y:S04]  /*16b10*/  LDL R3, [R1+0x146c] ;  /* 0x00146c0001037983 */ /* 0x000f280000100800 */
[----:B------:R-:W5:Y:S04]  /*16b20*/  LDL R15, [R1+0x5cb4] ;  /* 0x005cb400010f7983 */ /* 0x000f680000100800 */
[----:B------:R0:W-:Y:S01]  /*16b30*/  STL [R1+0x5dfc], R7 ;  /* 0x005dfc0701007387 */ /* 0x0001e20000100800 */
[----:B------:R-:W-:-:S03]  /*16b40*/  @!P4 IMAD.IADD R11, R11, 0x1, -R29 ;  /* 0x000000010b0bc824 */ /* 0x000fc600078e0a1d */
[----:B0-----:R-:W4:Y:S04]  /*16b50*/  LDL R7, [R1+0x2ecc] ;  /* 0x002ecc0001077983 */ /* 0x001f280000100800 */
[----:B------:R0:W-:Y:S04]  /*16b60*/  STL [R1+0x5e00], R8 ;  /* 0x005e000801007387 */ /* 0x0001e80000100800 */
[----:B0-----:R-:W5:Y:S04]  /*16b70*/  LDL R8, [R1+0x2ed0] ;  /* 0x002ed00001087983 */ /* 0x001f680000100800 */
[----:B------:R0:W-:Y:S04]  /*16b80*/  STL [R1+0x5e04], R9 ;  /* 0x005e040901007387 */ /* 0x0001e80000100800 */
[----:B0-----:R-:W4:Y:S04]  /*16b90*/  LDL R9, [R1+0x1468] ;  /* 0x0014680001097983 */ /* 0x001f280000100800 */
[----:B------:R0:W-:Y:S04]  /*16ba0*/  STL [R1+0x5e08], R10 ;  /* 0x005e080a01007387 */ /* 0x0001e80000100800 */
[----:B0-----:R-:W5:Y:S04]  /*16bb0*/  LDL.LU R10, [R1+0x5c] ;  /* 0x00005c00010a7983 */ /* 0x001f680000300800 */
[----:B------:R0:W-:Y:S04]  /*16bc0*/  STL [R1+0x5e0c], R11 ;  /* 0x005e0c0b01007387 */ /* 0x0001e80000100800 */
[----:B------:R-:W5:Y:S01]  /*16bd0*/  LDL.LU R14, [R1+0x5e14] ;  /* 0x005e1400010e7983 */ /* 0x000f620000300800 */
[----:B------:R-:W-:-:S02]  /*16be0*/  ISETP.GT.U32.AND P0, PT, R29, R16, PT ;  /* 0x000000101d00720c */ /* 0x000fc40003f04070 */
[C---:B------:R-:W-:Y:S02]  /*16bf0*/  ISETP.GT.U32.AND P2, PT, R29.reuse, R18, PT ;  /* 0x000000121d00720c */ /* 0x040fe40003f44070 */
[C---:B------:R-:W-:Y:S02]  /*16c00*/  ISETP.GT.U32.AND P5, PT, R29.reuse, R12, PT ;  /* 0x0000000c1d00720c */ /* 0x040fe40003fa4070 */
[C---:B------:R-:W-:Y:S02]  /*16c10*/  ISETP.GT.U32.AND P1, PT, R29.reuse, R17, PT ;  /* 0x000000111d00720c */ /* 0x040fe40003f24070 */
[C---:B------:R-:W-:Y:S01]  /*16c20*/  ISETP.GT.U32.AND P3, PT, R29.reuse, R19, PT ;  /* 0x000000131d00720c */ /* 0x040fe20003f64070 */
[----:B0-----:R-:W0:Y:S01]  /*16c30*/  S2R R11, SR_TID.X ;  /* 0x00000000000b7919 */ /* 0x001e220000002100 */
[----:B------:R-:W-:-:S03]  /*16c40*/  ISETP.GT.U32.AND P6, PT, R29, R13, PT ;  /* 0x0000000d1d00720c */ /* 0x000fc60003fc4070 */
[--C-:B------:R-:W-:Y:S01]  /*16c50*/  @!P0 IMAD.IADD R16, R16, 0x1, -R29.reuse ;  /* 0x0000000110108824 */ /* 0x100fe200078e0a1d */
[C---:B------:R-:W-:Y:S01]  /*16c60*/  ISETP.GT.U32.AND P0, PT, R29.reuse, R23, PT ;  /* 0x000000171d00720c */ /* 0x040fe20003f04070 */
[--C-:B------:R-:W-:Y:S01]  /*16c70*/  @!P2 IMAD.IADD R18, R18, 0x1, -R29.reuse ;  /* 0x000000011212a824 */ /* 0x100fe200078e0a1d */
[C---:B------:R-:W-:Y:S01]  /*16c80*/  ISETP.GT.U32.AND P2, PT, R29.reuse, R25, PT ;  /* 0x000000191d00720c */ /* 0x040fe20003f44070 */
[--C-:B------:R-:W-:Y:S01]  /*16c90*/  @!P5 IMAD.IADD R12, R12, 0x1, -R29.reuse ;  /* 0x000000010c0cd824 */ /* 0x100fe200078e0a1d */
[----:B------:R-:W-:Y:S01]  /*16ca0*/  ISETP.GT.U32.AND P5, PT, R29, R21, PT ;  /* 0x000000151d00720c */ /* 0x000fe20003fa4070 */
[--C-:B------:R-:W-:Y:S02]  /*16cb0*/  @!P1 IMAD.IADD R17, R17, 0x1, -R29.reuse ;  /* 0x0000000111119824 */ /* 0x100fe400078e0a1d */
[--C-:B------:R-:W-:Y:S02]  /*16cc0*/  @!P3 IMAD.IADD R19, R19, 0x1, -R29.reuse ;  /* 0x000000011313b824 */ /* 0x100fe400078e0a1d */
[----:B------:R-:W-:Y:S01]  /*16cd0*/  @!P6 IMAD.IADD R13, R13, 0x1, -R29 ;  /* 0x000000010d0de824 */ /* 0x000fe200078e0a1d */
[----:B------:R-:W-:-:S03]  /*16ce0*/  ISETP.GT.U32.AND P6, PT, R29, R22, PT ;  /* 0x000000161d00720c */ /* 0x000fc60003fc4070 */
[--C-:B------:R-:W-:Y:S01]  /*16cf0*/  @!P0 IMAD.IADD R23, R23, 0x1, -R29.reuse ;  /* 0x0000000117178824 */ /* 0x100fe200078e0a1d */
[----:B------:R-:W-:Y:S01]  /*16d00*/  ISETP.GT.U32.AND P0, PT, R29, R17, PT ;  /* 0x000000111d00720c */ /* 0x000fe20003f04070 */
[--C-:B------:R-:W-:Y:S01]  /*16d10*/  @!P2 IMAD.IADD R25, R25, 0x1, -R29.reuse ;  /* 0x000000011919a824 */ /* 0x100fe200078e0a1d */
[----:B------:R-:W-:Y:S01]  /*16d20*/  ISETP.GT.U32.AND P2, PT, R29, R19, PT ;  /* 0x000000131d00720c */ /* 0x000fe20003f44070 */
[----:B------:R-:W-:Y:S01]  /*16d30*/  @!P5 IMAD.IADD R21, R21, 0x1, -R29 ;  /* 0x000000011515d824 */ /* 0x000fe200078e0a1d */
[----:B------:R-:W-:-:S05]  /*16d40*/  ISETP.GT.U32.AND P5, PT, R29, R28, PT ;  /* 0x0000001c1d00720c */ /* 0x000fca0003fa4070 */
[----:B------:R-:W-:-:S04]  /*16d50*/  @!P6 IMAD.IADD R22, R22, 0x1, -R29 ;  /* 0x000000011616e824 */ /* 0x000fc800078e0a1d */
[--C-:B------:R-:W-:Y:S01]  /*16d60*/  @!P0 IMAD.IADD R17, R17, 0x1, -R29.reuse ;  /* 0x0000000111118824 */ /* 0x100fe200078e0a1d */
[----:B------:R-:W-:Y:S01]  /*16d70*/  ISETP.GT.U32.AND P0, PT, R29, R23, PT ;  /* 0x000000171d00720c */ /* 0x000fe20003f04070 */
[--C-:B------:R-:W-:Y:S01]  /*16d80*/  @!P2 IMAD.IADD R19, R19, 0x1, -R29.reuse ;  /* 0x000000011313a824 */ /* 0x100fe200078e0a1d */
[C---:B------:R-:W-:Y:S01]  /*16d90*/  ISETP.GT.U32.AND P2, PT, R29.reuse, R25, PT ;  /* 0x000000191d00720c */ /* 0x040fe20003f44070 */
[----:B------:R-:W-:Y:S01]  /*16da0*/  @!P5 IMAD.IADD R28, R28, 0x1, -R29 ;  /* 0x000000011c1cd824 */ /* 0x000fe200078e0a1d */
[----:B------:R-:W-:Y:S02]  /*16db0*/  ISETP.GT.U32.AND P5, PT, R29, R22, PT ;  /* 0x000000161d00720c */ /* 0x000fe40003fa4070 */
[----:B0-----:R-:W-:-:S07]  /*16dc0*/  SHF.R.U32.HI R11, RZ, 0x1, R11 ;  /* 0x00000001ff0b7819 */ /* 0x001fce000001160b */
[--C-:B------:R-:W-:Y:S02]  /*16dd0*/  @!P0 IMAD.IADD R23, R23, 0x1, -R29.reuse ;  /* 0x0000000117178824 */ /* 0x100fe400078e0a1d */
[--C-:B------:R-:W-:Y:S02]  /*16de0*/  @!P2 IMAD.IADD R25, R25, 0x1, -R29.reuse ;  /* 0x000000011919a824 */ /* 0x100fe400078e0a1d */
[----:B------:R-:W-:Y:S01]  /*16df0*/  @!P5 IMAD.IADD R22, R22, 0x1, -R29 ;  /* 0x000000011616d824 */ /* 0x000fe200078e0a1d */
[----:B---3--:R-:W-:Y:S02]  /*16e00*/  ISETP.GE.AND P0, PT, R2, RZ, PT ;  /* 0x000000ff0200720c */ /* 0x008fe40003f06270 */
[----:B--2---:R-:W-:Y:S02]  /*16e10*/  ISETP.GE.AND P2, PT, R6, RZ, PT ;  /* 0x000000ff0600720c */ /* 0x004fe40003f46270 */
[----:B----4-:R-:W-:Y:S02]  /*16e20*/  ISETP.GE.AND P5, PT, R9, RZ, PT ;  /* 0x000000ff0900720c */ /* 0x010fe40003fa6270 */
[----:B-----5:R-:W-:-:S05]  /*16e30*/  LOP3.LUT R0, R10, 0x10, R11, 0xf8, !PT ;  /* 0x000000100a007812 */ /* 0x020fca00078ef80b */
[----:B------:R0:W-:Y:S01]  /*16e40*/  STL [R1+0x5cb8], R0 ;  /* 0x005cb80001007387 */ /* 0x0001e20000100800 */
[----:B------:R-:W-:-:S03]  /*16e50*/  IMAD.MOV.U32 R10, RZ, RZ, R14 ;  /* 0x000000ffff0a7224 */ /* 0x000fc600078e000e */
[----:B------:R-:W2:Y:S04]  /*16e60*/  LDL R2, [R1+0x5cb0] ;  /* 0x005cb00001027983 */ /* 0x000ea80000100800 */
[----:B------:R-:W3:Y:S04]  /*16e70*/  LDL.LU R11, [R1+0x58] ;  /* 0x00005800010b7983 */ /* 0x000ee80000300800 */
[----:B------:R-:W4:Y:S04]  /*16e80*/  LDL.LU R14, [R1+0x5e10] ;  /* 0x005e1000010e7983 */ /* 0x000f280000300800 */
[----:B------:R-:W5:Y:S04]  /*16e90*/  LDL.LU R6, [R1+0x50] ;  /* 0x0000500001067983 */ /* 0x000f680000300800 */
[----:B------:R-:W2:Y:S01]  /*16ea0*/  LDL.LU R9, [R1+0x4c] ;  /* 0x00004c0001097983 */ /* 0x000ea20000300800 */
[----:B------:R-:W-:-:S13]  /*16eb0*/  ISETP.GT.U32.AND P4, PT, R29, R20, PT ;  /* 0x000000141d00720c */ /* 0x000fda0003f84070 */
[----:B------:R-:W-:Y:S01]  /*16ec0*/  @!P4 IMAD.IADD R20, R20, 0x1, -R29 ;  /* 0x000000011414c824 */ /* 0x000fe200078e0a1d */
[C---:B------:R-:W-:Y:S02]  /*16ed0*/  ISETP.GT.U32.AND P4, PT, R29.reuse, R27, PT ;  /* 0x0000001b1d00720c */ /* 0x040fe40003f84070 */
[----:B------:R-:W-:-:S11]  /*16ee0*/  ISETP.GT.U32.AND P1, PT, R29, R24, PT ;  /* 0x000000181d00720c */ /* 0x000fd60003f24070 */
[--C-:B------:R-:W-:Y:S01]  /*16ef0*/  @!P4 IMAD.IADD R27, R27, 0x1, -R29.reuse ;  /* 0x000000011b1bc824 */ /* 0x100fe200078e0a1d */
[C---:B------:R-:W-:Y:S01]  /*16f00*/  ISETP.GT.U32.AND P4, PT, R29.reuse, R21, PT ;  /* 0x000000151d00720c */ /* 0x040fe20003f84070 */
[----:B------:R-:W-:Y:S01]  /*16f10*/  @!P1 IMAD.IADD R24, R24, 0x1, -R29 ;  /* 0x0000000118189824 */ /* 0x000fe200078e0a1d */
[C---:B------:R-:W-:Y:S02]  /*16f20*/  ISETP.GT.U32.AND P1, PT, R29.reuse, R18, PT ;  /* 0x000000121d00720c */ /* 0x040fe40003f24070 */
[----:B------:R-:W-:-:S09]  /*16f30*/  ISETP.GT.U32.AND P3, PT, R29, R26, PT ;  /* 0x0000001a1d00720c */ /* 0x000fd20003f64070 */
[--C-:B------:R-:W-:Y:S01]  /*16f40*/  @!P4 IMAD.IADD R21, R21, 0x1, -R29.reuse ;  /* 0x000000011515c824 */ /* 0x100fe200078e0a1d */
[C---:B------:R-:W-:Y:S01]  /*16f50*/  ISETP.GT.U32.AND P4, PT, R29.reuse, R28, PT ;  /* 0x0000001c1d00720c */ /* 0x040fe20003f84070 */
[--C-:B------:R-:W-:Y:S01]  /*16f60*/  @!P1 IMAD.IADD R18, R18, 0x1, -R29.reuse ;  /* 0x0000000112129824 */ /* 0x100fe200078e0a1d */
[C---:B------:R-:W-:Y:S01]  /*16f70*/  ISETP.GT.U32.AND P1, PT, R29.reuse, R24, PT ;  /* 0x000000181d00720c */ /* 0x040fe20003f24070 */
[----:B------:R-:W-:Y:S01]  /*16f80*/  @!P3 IMAD.IADD R26, R26, 0x1, -R29 ;  /* 0x000000011a1ab824 */ /* 0x000fe200078e0a1d */
[C---:B------:R-:W-:Y:S02]  /*16f90*/  ISETP.GT.U32.AND P6, PT, R29.reuse, R16, PT ;  /* 0x000000101d00720c */ /* 0x040fe40003fc4070 */
[----:B------:R-:W-:-:S07]  /*16fa0*/  ISETP.GT.U32.AND P3, PT, R29, R20, PT ;  /* 0x000000141d00720c */ /* 0x000fce0003f64070 */
[--C-:B------:R-:W-:Y:S01]  /*16fb0*/  @!P4 IMAD.IADD R28, R28, 0x1, -R29.reuse ;  /* 0x000000011c1cc824 */ /* 0x100fe200078e0a1d */
[----:B------:R-:W-:Y:S01]  /*16fc0*/  ISETP.GE.AND P4, PT, R7, RZ, PT ;  /* 0x000000ff0700720c */ /* 0x000fe20003f86270 */
[--C-:B------:R-:W-:Y:S01]  /*16fd0*/  @!P1 IMAD.IADD R24, R24, 0x1, -R29.reuse ;  /* 0x0000000118189824 */ /* 0x100fe200078e0a1d */
[----:B------:R-:W-:Y:S01]  /*16fe0*/  ISETP.GE.AND P1, PT, R8, RZ, PT ;  /* 0x000000ff0800720c */ /* 0x000fe20003f26270 */
[--C-:B------:R-:W-:Y:S01]  /*16ff0*/  @!P6 IMAD.IADD R16, R16, 0x1, -R29.reuse ;  /* 0x000000011010e824 */ /* 0x100fe200078e0a1d */
[C---:B------:R-:W-:Y:S01]  /*17000*/  ISETP.GT.U32.AND P6, PT, R29.reuse, R27, PT ;  /* 0x0000001b1d00720c */ /* 0x040fe20003fc4070 */
[----:B------:R-:W-:Y:S01]  /*17010*/  @!P3 IMAD.IADD R20, R20, 0x1, -R29 ;  /* 0x000000011414b824 */ /* 0x000fe200078e0a1d */
[----:B------:R-:W-:Y:S01]  /*17020*/  ISETP.GT.U32.AND P3, PT, R29, R26, PT ;  /* 0x0000001a1d00720c */ /* 0x000fe20003f64070 */
[----:B------:R-:W4:Y:S04]  /*17030*/  LDL R7, [R1+0x5ca8] ;  /* 0x005ca80001077983 */ /* 0x000f280000100800 */
[----:B------:R-:W4:Y:S01]  /*17040*/  LDL R8, [R1+0x5ca4] ;  /* 0x005ca40001087983 */ /* 0x000f220000100800 */
[----:B------:R-:W-:Y:S01]  /*17050*/  @!P0 IMAD.MOV R10, RZ, RZ, -R10 ;  /* 0x000000ffff0a8224 */ /* 0x000fe200078e0a0a */
[----:B------:R-:W-:-:S04]  /*17060*/  ISETP.GE.AND P0, PT, R3, RZ, PT ;  /* 0x000000ff0300720c */ /* 0x000fc80003f06270 */
[--C-:B------:R-:W-:Y:S02]  /*17070*/  @!P6 IMAD.IADD R27, R27, 0x1, -R29.reuse ;  /* 0x000000011b1be824 */ /* 0x100fe400078e0a1d */
[----:B------:R-:W-:Y:S01]  /*17080*/  @!P3 IMAD.IADD R26, R26, 0x1, -R29 ;  /* 0x000000011a1ab824 */ /* 0x000fe200078e0a1d */
[----:B------:R-:W-:Y:S01]  /*17090*/  ISETP.GE.AND P3, PT, R5, RZ, PT ;  /* 0x000000ff0500720c */ /* 0x000fe20003f66270 */
[----:B---3--:R-:W-:Y:S01]  /*170a0*/  @!P5 IMAD.MOV R11, RZ, RZ, -R11 ;  /* 0x000000ffff0bd224 */ /* 0x008fe200078e0a0b */
[----:B------:R-:W-:Y:S01]  /*170b0*/  ISETP.GE.AND P5, PT, R4, RZ, PT ;  /* 0x000000ff0400720c */ /* 0x000fe20003fa6270 */
[----:B--2---:R-:W-:Y:S01]  /*170c0*/  @!P4 IMAD.MOV R9, RZ, RZ, -R9 ;  /* 0x000000ffff09c224 */ /* 0x004fe200078e0a09 */
[----:B------:R-:W-:Y:S02]  /*170d0*/  ISETP.GE.AND P4, PT, R15, RZ, PT ;  /* 0x000000ff0f00720c */ /* 0x000fe40003f86270 */
[----:B------:R-:W2:Y:S04]  /*170e0*/  LDL R15, [R1+0x5ca0] ;  /* 0x005ca000010f7983 */ /* 0x000ea80000100800 */
[----:B------:R-:W3:Y:S04]  /*170f0*/  LDL.LU R4, [R1+0x48] ;  /* 0x0000480001047983 */ /* 0x000ee80000300800 */
[----:B------:R-:W2:Y:S01]  /*17100*/  LDL.LU R3, [R1+0x3ac] ;  /* 0x0003ac0001037983 */ /* 0x000ea20000300800 */
[----:B-----5:R-:W-:Y:S01]  /*17110*/  @!P1 IMAD.MOV R6, RZ, RZ, -R6 ;  /* 0x000000ffff069224 */ /* 0x020fe200078e0a06 */
[----:B----4-:R-:W-:-:S02]  /*17120*/  ISETP.NE.AND P1, PT, R14, RZ, PT ;  /* 0x000000ff0e00720c */ /* 0x010fc40003f25270 */
[----:B------:R-:W4:Y:S01]  /*17130*/  LDL.LU R29, [R1+0x3b0] ;  /* 0x0003b000011d7983 */ /* 0x000f220000300800 */
[----:B0-----:R-:W-:-:S03]  /*17140*/  LOP3.LUT R0, RZ, R14, RZ, 0x33, !PT ;  /* 0x0000000eff007212 */ /* 0x001fc600078e33ff */
[----:B------:R-:W5:Y:S04]  /*17150*/  LDL R5, [R1+0x5c9c] ;  /* 0x005c9c0001057983 */ /* 0x000f680000100800 */
[----:B------:R-:W5:Y:S01]  /*17160*/  LDL.LU R14, [R1+0x3b4] ;  /* 0x0003b400010e7983 */ /* 0x000f620000300800 */
[C---:B------:R-:W-:Y:S02]  /*17170*/  SEL R11, R0.reuse, R11, !P1 ;  /* 0x0000000b000b7207 */ /* 0x040fe40004800000 */
[C---:B------:R-:W-:Y:S02]  /*17180*/  SEL R10, R0.reuse, R10, !P1 ;  /* 0x0000000a000a7207 */ /* 0x040fe40004800000 */
[C---:B------:R-:W-:Y:S02]  /*17190*/  SEL R6, R0.reuse, R6, !P1 ;  /* 0x0000000600067207 */ /* 0x040fe40004800000 */
[----:B------:R-:W-:Y:S01]  /*171a0*/  SEL R9, R0, R9, !P1 ;  /* 0x0000000900097207 */ /* 0x000fe20004800000 */
[----:B---3--:R-:W-:Y:S01]  /*171b0*/  @!P2 IMAD.MOV R4, RZ, RZ, -R4 ;  /* 0x000000ffff04a224 */ /* 0x008fe200078e0a04 */
[----:B------:R-:W-:-:S02]  /*171c0*/  ISETP.GE.AND P2, PT, R2, RZ, PT ;  /* 0x000000ff0200720c */ /* 0x000fc40003f46270 */
[----:B------:R-:W3:Y:S04]  /*171d0*/  LDL R2, [R1+0x5c98] ;  /* 0x005c980001027983 */ /* 0x000ee80000100800 */
[----:B------:R0:W-:Y:S01]  /*171e0*/  STL [R1+0x54c], R11 ;  /* 0x00054c0b01007387 */ /* 0x0001e20000100800 */
[----:B------:R-:W-:Y:S01]  /*171f0*/  SEL R4, R0, R4, !P1 ;  /* 0x0000000400047207 */ /* 0x000fe20004800000 */
[----:B--2---:R-:W-:Y:S02]  /*17200*/  @!P3 IMAD.MOV R3, RZ, RZ, -R3 ;  /* 0x000000ffff03b224 */ /* 0x004fe400078e0a03 */
[----:B0-----:R-:W2:Y:S04]  /*17210*/  LDL.LU R11, [R1+0x5e0c] ;  /* 0x005e0c00010b7983 */ /* 0x001ea80000300800 */
[----:B------:R0:W-:Y:S01]  /*17220*/  STL [R1+0x548], R10 ;  /* 0x0005480a01007387 */ /* 0x0001e20000100800 */
[----:B----4-:R-:W-:-:S03]  /*17230*/  @!P5 IMAD.MOV R29, RZ, RZ, -R29 ;  /* 0x000000ffff1dd224 */ /* 0x010fc600078e0a1d */
[----:B0-----:R-:W4:Y:S04]  /*17240*/  LDL.LU R10, [R1+0x5e08] ;  /* 0x005e0800010a7983 */ /* 0x001f280000300800 */
[----:B------:R0:W-:Y:S01]  /*17250*/  STL [R1+0x544], R6 ;  /* 0x0005440601007387 */ /* 0x0001e20000100800 */
[----:B-----5:R-:W-:-:S03]  /*17260*/  @!P0 IMAD.MOV R14, RZ, RZ, -R14 ;  /* 0x000000ffff0e8224 */ /* 0x020fc600078e0a0e */
[----:B0-----:R-:W5:Y:S04]  /*17270*/  LDL R6, [R1+0x5c88] ;  /* 0x005c880001067983 */ /* 0x001f680000100800 */
[----:B------:R0:W-:Y:S04]  /*17280*/  STL [R1+0x540], R9 ;  /* 0x0005400901007387 */ /* 0x0001e80000100800 */
[----:B0-----:R-:W2:Y:S04]  /*17290*/  LDL.LU R9, [R1+0x5e04] ;  /* 0x005e040001097983 */ /* 0x001ea80000300800 */
[----:B------:R0:W-:Y:S02]  /*172a0*/  STL [R1+0x53c], R4 ;  /* 0x00053c0401007387 */ /* 0x0001e40000100800 */
[----:B0-----:R-:W-:-:S02]  /*172b0*/  SEL R4, R0, R3, !P1 ;  /* 0x0000000300047207 */ /* 0x001fc40004800000 */
[----:B------:R-:W4:Y:S04]  /*172c0*/  LDL R3, [R1+0x5c14] ;  /* 0x005c140001037983 */ /* 0x000f280000100800 */
[----:B------:R0:W-:Y:S01]  /*172d0*/  STL [R1+0x538], R4 ;  /* 0x0005380401007387 */ /* 0x0001e20000100800 */
[----:B------:R-:W-:Y:S02]  /*172e0*/  ISETP.GE.AND P0, PT, R7, RZ, PT ;  /* 0x000000ff0700720c */ /* 0x000fe40003f06270 */
[C---:B0-----:R-:W-:Y:S02]  /*172f0*/  SEL R4, R0.reuse, R29, !P1 ;  /* 0x0000001d00047207 */ /* 0x041fe40004800000 */
[----:B------:R-:W-:Y:S01]  /*17300*/  SEL R0, R0, R14, !P1 ;  /* 0x0000000e00007207 */ /* 0x000fe20004800000 */
[----:B------:R-:W5:Y:S04]  /*17310*/  LDL R29, [R1+0x5c94] ;  /* 0x005c9400011d7983 */ /* 0x000f680000100800 */
[----:B------:R0:W-:Y:S04]  /*17320*/  STL [R1+0x534], R4 ;  /* 0x0005340401007387 */ /* 0x0001e80000100800 */
[----:B------:R-:W3:Y:S04]  /*17330*/  LDL R14, [R1+0x5cac] ;  /* 0x005cac00010e7983 */ /* 0x000ee80000100800 */
[----:B0-----:R-:W2:Y:S04]  /*17340*/  LDL R4, [R1+0x5c90] ;  /* 0x005c900001047983 */ /* 0x001ea80000100800 */
[----:B------:R0:W-:Y:S04]  /*17350*/  STL [R1+0x5cbc], R0 ;  /* 0x005cbc0001007387 */ /* 0x0001e80000100800 */
[----:B------:R-:W2:Y:S04]  /*17360*/  LDL R7, [R1+0x5c8c] ;  /* 0x005c8c0001077983 */ /* 0x000ea80000100800 */
[----:B0-----:R-:W4:Y:S01]  /*17370*/  LDL.LU R0, [R1+0x3bc] ;  /* 0x0003bc0001007983 */ /* 0x001f220000300800 */
[----:B------:R-:W-:-:S02]  /*17380*/  ISETP.GE.AND P3, PT, R15, RZ, PT ;  /* 0x000000ff0f00720c */ /* 0x000fc40003f66270 */
[----:B------:R-:W-:Y:S01]  /*17390*/  ISETP.GE.AND P1, PT, R8, RZ, PT ;  /* 0x000000ff0800720c */ /* 0x000fe20003f26270 */
[----:B------:R-:W2:Y:S04]  /*173a0*/  LDL R15, [R1+0x5c84] ;  /* 0x005c8400010f7983 */ /* 0x000ea80000100800 */
[----:B------:R-:W5:Y:S01]  /*173b0*/  LDL.LU R8, [R1+0x3b8] ;  /* 0x0003b80001087983 */ /* 0x000f620000300800 */
[----:B----4-:R-:W-:Y:S01]  /*173c0*/  @!P4 IMAD.MOV R0, RZ, RZ, -R0 ;  /* 0x000000ffff00c224 */ /* 0x010fe200078e0a00 */
[----:B------:R-:W-:Y:S02]  /*173d0*/  ISETP.GE.AND P4, PT, R5, RZ, PT ;  /* 0x000000ff0500720c */ /* 0x000fe40003f86270 */
[----:B------:R-:W4:Y:S04]  /*173e0*/  LDL R5, [R1+0x5c80] ;  /* 0x005c800001057983 */ /* 0x000f280000100800 */
[----:B------:R0:W-:Y:S04]  /*173f0*/  STL [R1+0x3e0], R0 ;  /* 0x0003e00001007387 */ /* 0x0001e80000100800 */
[----:B0-----:R-:W2:Y:S01]  /*17400*/  LDL.LU R0, [R1+0x398] ;  /* 0x0003980001007983 */ /* 0x001ea20000300800 */
[----:B---3--:R-:W-:Y:S01]  /*17410*/  ISETP.GE.AND P5, PT, R14, RZ, PT ;  /* 0x000000ff0e00720c */ /* 0x008fe20003fa6270 */
[----:B-----5:R-:W-:Y:S01]  /*17420*/  @!P2 IMAD.MOV R8, RZ, RZ, -R8 ;  /* 0x000000ffff08a224 */ /* 0x020fe200078e0a08 */
[----:B------:R-:W-:-:S02]  /*17430*/  ISETP.GE.AND P2, PT, R2, RZ, PT ;  /* 0x000000ff0200720c */ /* 0x000fc40003f46270 */
[----:B------:R-:W3:Y:S04]  /*17440*/  LDL R2, [R1+0x5c7c] ;  /* 0x005c7c0001027983 */ /* 0x000ee80000100800 */
[----:B------:R0:W-:Y:S04]  /*17450*/  STL [R1+0x3dc], R8 ;  /* 0x0003dc0801007387 */ /* 0x0001e80000100800 */
[----:B0-----:R-:W5:Y:S01]  /*17460*/  LDL.LU R8, [R1+0x39c] ;  /* 0x00039c0001087983 */ /* 0x001f620000300800 */
[----:B--2---:R-:W-:Y:S01]  /*17470*/  @!P5 IMAD.MOV R0, RZ, RZ, -R0 ;  /* 0x000000ffff00d224 */ /* 0x004fe200078e0a00 */
[----:B------:R-:W-:-:S02]  /*17480*/  ISETP.GE.AND P5, PT, R29, RZ, PT ;  /* 0x000000ff1d00720c */ /* 0x000fc40003fa6270 */
[----:B------:R-:W2:Y:S04]  /*17490*/  LDL R29, [R1+0x5c78] ;  /* 0x005c7800011d7983 */ /* 0x000ea80000100800 */
[----:B------:R0:W-:Y:S04]  /*174a0*/  STL [R1+0x3d8], R0 ;  /* 0x0003d80001007387 */ /* 0x0001e80000100800 */
[----:B0-----:R-:W4:Y:S01]  /*174b0*/  LDL.LU R0, [R1+0x3a0] ;  /* 0x0003a00001007983 */ /* 0x001f220000300800 */
[----:B-----5:R-:W-:Y:S01]  /*174c0*/  @!P0 IMAD.MOV R8, RZ, RZ, -R8 ;  /* 0x000000ffff088224 */ /* 0x020fe200078e0a08 */
[----:B------:R-:W-:-:S02]  /*174d0*/  ISETP.GE.AND P0, PT, R6, RZ, PT ;  /* 0x000000ff0600720c */ /* 0x000fc40003f06270 */
[----:B------:R-:W5:Y:S04]  /*174e0*/  LDL R6, [R1+0x5c74] ;  /* 0x005c740001067983 */ /* 0x000f680000100800 */
[----:B------:R0:W-:Y:S04]  /*174f0*/  STL [R1+0x3d4], R8 ;  /* 0x0003d40801007387 */ /* 0x0001e80000100800 */
[----:B0-----:R-:W3:Y:S01]  /*17500*/  LDL.LU R8, [R1+0x3a8] ;  /* 0x0003a80001087983 */ /* 0x001ee20000300800 */
[----:B----4-:R-:W-:Y:S01]  /*17510*/  @!P1 IMAD.MOV R0, RZ, RZ, -R0 ;  /* 0x000000ffff009224 */ /* 0x010fe200078e0a00 */
[----:B------:R-:W-:-:S02]  /*17520*/  ISETP.GE.AND P1, PT, R3, RZ, PT ;  /* 0x000000ff0300720c */ /* 0x000fc40003f26270 */
[----:B------:R-:W4:Y:S04]  /*17530*/  LDL R3, [R1+0x5c70] ;  /* 0x005c700001037983 */ /* 0x000f280000100800 */
[----:B------:R0:W-:Y:S04]  /*17540*/  STL [R1+0x3d0], R0 ;  /* 0x0003d00001007387 */ /* 0x0001e80000100800 */
[----:B0-----:R-:W2:Y:S01]  /*17550*/  LDL.LU R0, [R1+0x3a4] ;  /* 0x0003a40001007983 */ /* 0x001ea20000300800 */
[----:B---3--:R-:W-:Y:S01]  /*17560*/  @!P3 IMAD.MOV R8, RZ, RZ, -R8 ;  /* 0x000000ffff08b224 */ /* 0x008fe200078e0a08 */
        /* <DEDUP_REMOVED lines=100> */
[----:B------:R-:W-:-:S04]  /*17bb0*/  ISETP.GE.AND P2, PT, R2, RZ, PT ;  /* 0x000000ff0200720c */ /* 0x000fc80003f46270 */
[----:B------:R0:W-:Y:S04]  /*17bc0*/  STL [R1+0x37c], R8 ;  /* 0x00037c0801007387 */ /* 0x0001e80000100800 */
[----:B------:R-:W3:Y:S04]  /*17bd0*/  LDL R2, [R1+0x5c1c] ;  /* 0x005c1c0001027983 */ /* 0x000ee80000100800 */
        /* <DEDUP_REMOVED lines=919> */
[----:B0-----:R-:W3:Y:S04]  /*1b550*/  LDL.LU R8, [R1+0x11c] ;  /* 0x00011c0001087983 */ /* 0x001ee80000300800 */
[----:B------:R-:W4:Y:S01]  /*1b560*/  LDL R2, [R1+0x5b94] ;  /* 0x005b940001027983 */ /* 0x000f220000100800 */
[----:B--2---:R-:W-:-:S05]  /*1b570*/  @!P4 IMAD.MOV R0, RZ, RZ, -R0 ;  /* 0x000000ffff00c224 */ /* 0x004fca00078e0a00 */
[----:B------:R0:W-:Y:S04]  /*1b580*/  STL [R1+0x50], R0 ;  /* 0x0000500001007387 */ /* 0x0001e80000100800 */
[----:B0-----:R-:W2:Y:S01]  /*1b590*/  LDL.LU R0, [R1+0xcc] ;  /* 0x0000cc0001007983 */ /* 0x001ea20000300800 */
[----:B---3--:R-:W-:Y:S01]  /*1b5a0*/  @!P2 IMAD.MOV R8, RZ, RZ, -R8 ;  /* 0x000000ffff08a224 */ /* 0x008fe200078e0a08 */
[----:B------:R-:W-:Y:S02]  /*1b5b0*/  ISETP.GE.AND P4, PT, R29, RZ, PT ;  /* 0x000000ff1d00720c */ /* 0x000fe40003f86270 */
[----:B------:R-:W3:Y:S01]  /*1b5c0*/  LDL R29, [R1+0x5b98] ;  /* 0x005b9800011d7983 */ /* 0x000ee20000100800 */
[----:B------:R-:W-:-:S03]  /*1b5d0*/  ISETP.GE.AND P2, PT, R6, RZ, PT ;  /* 0x000000ff0600720c */ /* 0x000fc60003f46270 */
[----:B------:R-:W5:Y:S04]  /*1b5e0*/  LDL.LU R6, [R1+0xd0] ;  /* 0x0000d00001067983 */ /* 0x000f680000300800 */
[----:B------:R0:W-:Y:S04]  /*1b5f0*/  STL [R1+0x4c], R8 ;  /* 0x00004c0801007387 */ /* 0x0001e80000100800 */
[----:B0-----:R-:W3:Y:S01]  /*1b600*/  LDL R8, [R1+0x5b9c] ;  /* 0x005b9c0001087983 */ /* 0x001ee20000100800 */
[----:B--2---:R-:W-:-:S05]  /*1b610*/  @!P5 IMAD.MOV R0, RZ, RZ, -R0 ;  /* 0x000000ffff00d224 */ /* 0x004fca00078e0a00 */
[----:B------:R0:W-:Y:S04]  /*1b620*/  STL [R1+0x48], R0 ;  /* 0x0000480001007387 */ /* 0x0001e80000100800 */
[----:B0-----:R-:W2:Y:S01]  /*1b630*/  LDL.LU R0, [R1+0xd4] ;  /* 0x0000d40001007983 */ /* 0x001ea20000300800 */
[----:B-----5:R-:W-:Y:S01]  /*1b640*/  @!P0 IMAD.MOV R6, RZ, RZ, -R6 ;  /* 0x000000ffff068224 */ /* 0x020fe200078e0a06 */
[----:B------:R-:W-:Y:S02]  /*1b650*/  ISETP.GE.AND P5, PT, R3, RZ, PT ;  /* 0x000000ff0300720c */ /* 0x000fe40003fa6270 */
[----:B------:R-:W5:Y:S01]  /*1b660*/  LDL R3, [R1+0x5ba0] ;  /* 0x005ba00001037983 */ /* 0x000f620000100800 */
[----:B------:R-:W-:-:S03]  /*1b670*/  ISETP.GE.AND P0, PT, R4, RZ, PT ;  /* 0x000000ff0400720c */ /* 0x000fc60003f06270 */
[----:B------:R-:W4:Y:S04]  /*1b680*/  LDL.LU R4, [R1+0xf4] ;  /* 0x0000f40001047983 */ /* 0x000f280000300800 */
[----:B------:R0:W-:Y:S04]  /*1b690*/  STL [R1+0x44], R6 ;  /* 0x0000440601007387 */ /* 0x0001e80000100800 */
[----:B0-----:R-:W5:Y:S01]  /*1b6a0*/  LDL R6, [R1+0x5ba4] ;  /* 0x005ba40001067983 */ /* 0x001f620000100800 */
[----:B--2---:R-:W-:-:S05]  /*1b6b0*/  @!P1 IMAD.MOV R0, RZ, RZ, -R0 ;  /* 0x000000ffff009224 */ /* 0x004fca00078e0a00 */
[----:B------:R0:W-:Y:S04]  /*1b6c0*/  STL [R1+0x40], R0 ;  /* 0x0000400001007387 */ /* 0x0001e80000100800 */
[----:B0-----:R-:W2:Y:S01]  /*1b6d0*/  LDL.LU R0, [R1+0xdc] ;  /* 0x0000dc0001007983 */ /* 0x001ea20000300800 */
[----:B----4-:R-:W-:Y:S01]  /*1b6e0*/  @!P3 IMAD.MOV R4, RZ, RZ, -R4 ;  /* 0x000000ffff04b224 */ /* 0x010fe200078e0a04 */
[----:B------:R-:W-:Y:S02]  /*1b6f0*/  ISETP.GE.AND P1, PT, R7, RZ, PT ;  /* 0x000000ff0700720c */ /* 0x000fe40003f26270 */
[----:B------:R-:W-:Y:S01]  /*1b700*/  ISETP.GE.AND P3, PT, R15, RZ, PT ;  /* 0x000000ff0f00720c */ /* 0x000fe20003f66270 */
[----:B------:R-:W4:Y:S04]  /*1b710*/  LDL R7, [R1+0x5ba8] ;  /* 0x005ba80001077983 */ /* 0x000f280000100800 */
[----:B------:R-:W4:Y:S04]  /*1b720*/  LDL R15, [R1+0x5bac] ;  /* 0x005bac00010f7983 */ /* 0x000f280000100800 */
[----:B------:R0:W-:Y:S04]  /*1b730*/  STL [R1+0x3c], R4 ;  /* 0x00003c0401007387 */ /* 0x0001e80000100800 */
[----:B0-----:R-:W3:Y:S01]  /*1b740*/  LDL.LU R4, [R1+0x9c] ;  /* 0x00009c0001047983 */ /* 0x001ee20000300800 */
[----:B--2---:R-:W-:Y:S01]  /*1b750*/  @!P4 IMAD.MOV R0, RZ, RZ, -R0 ;  /* 0x000000ffff00c224 */ /* 0x004fe200078e0a00 */
[----:B------:R-:W-:-:S02]  /*1b760*/  ISETP.GE.AND P4, PT, R5, RZ, PT ;  /* 0x000000ff0500720c */ /* 0x000fc40003f86270 */
[----:B------:R-:W2:Y:S04]  /*1b770*/  LDL R5, [R1+0x5bb0] ;  /* 0x005bb00001057983 */ /* 0x000ea80000100800 */
[----:B------:R0:W-:Y:S04]  /*1b780*/  STL [R1+0x38], R0 ;  /* 0x0000380001007387 */ /* 0x0001e80000100800 */
[----:B0-----:R-:W5:Y:S01]  /*1b790*/  LDL.LU R0, [R1+0xa0] ;  /* 0x0000a00001007983 */ /* 0x001f620000300800 */
[----:B---3--:R-:W-:Y:S01]  /*1b7a0*/  @!P2 IMAD.MOV R4, RZ, RZ, -R4 ;  /* 0x000000ffff04a224 */ /* 0x008fe200078e0a04 */
[----:B------:R-:W-:-:S04]  /*1b7b0*/  ISETP.GE.AND P2, PT, R2, RZ, PT ;  /* 0x000000ff0200720c */ /* 0x000fc80003f46270 */
[----:B------:R0:W-:Y:S04]  /*1b7c0*/  STL [R1+0x34], R4 ;  /* 0x0000340401007387 */ /* 0x0001e80000100800 */
[----:B0-----:R-:W3:Y:S04]  /*1b7d0*/  LDL R4, [R1+0x5bb4] ;  /* 0x005bb40001047983 */ /* 0x001ee80000100800 */
[----:B------:R-:W4:Y:S04]  /*1b7e0*/  LDL.LU R14, [R1+0xa4] ;  /* 0x0000a400010e7983 */ /* 0x000f280000300800 */
[----:B------:R-:W3:Y:S01]  /*1b7f0*/  LDL R2, [R1+0x5bb8] ;  /* 0x005bb80001027983 */ /* 0x000ee20000100800 */
[----:B-----5:R-:W-:Y:S01]  /*1b800*/  @!P5 IMAD.MOV R0, RZ, RZ, -R0 ;  /* 0x000000ffff00d224 */ /* 0x020fe200078e0a00 */
[----:B------:R-:W-:-:S04]  /*1b810*/  ISETP.GE.AND P5, PT, R29, RZ, PT ;  /* 0x000000ff1d00720c */ /* 0x000fc80003fa6270 */
[----:B------:R0:W-:Y:S04]  /*1b820*/  STL [R1+0x30], R0 ;  /* 0x0000300001007387 */ /* 0x0001e80000100800 */
[----:B0-----:R-:W5:Y:S04]  /*1b830*/  LDL R0, [R1+0x5bbc] ;  /* 0x005bbc0001007983 */ /* 0x001f680000100800 */
[----:B------:R-:W2:Y:S01]  /*1b840*/  LDL.LU R29, [R1+0xb4] ;  /* 0x0000b400011d7983 */ /* 0x000ea20000300800 */
[----:B----4-:R-:W-:Y:S01]  /*1b850*/  @!P0 IMAD.MOV R14, RZ, RZ, -R14 ;  /* 0x000000ffff0e8224 */ /* 0x010fe200078e0a0e */
[----:B------:R-:W-:-:S04]  /*1b860*/  ISETP.GE.AND P0, PT, R8, RZ, PT ;  /* 0x000000ff0800720c */ /* 0x000fc80003f06270 */
[----:B------:R0:W-:Y:S04]  /*1b870*/  STL [R1+0x2c], R14 ;  /* 0x00002c0e01007387 */ /* 0x0001e80000100800 */
[----:B0-----:R-:W4:Y:S04]  /*1b880*/  LDL R14, [R1+0x5bc0] ;  /* 0x005bc000010e7983 */ /* 0x001f280000100800 */
[----:B------:R-:W3:Y:S01]  /*1b890*/  LDL.LU R8, [R1+0xa8] ;  /* 0x0000a80001087983 */ /* 0x000ee20000300800 */
[----:B--2---:R-:W-:Y:S01]  /*1b8a0*/  @!P1 IMAD.MOV R29, RZ, RZ, -R29 ;  /* 0x000000ffff1d9224 */ /* 0x004fe200078e0a1d */
[----:B------:R-:W-:-:S04]  /*1b8b0*/  ISETP.GE.AND P1, PT, R3, RZ, PT ;  /* 0x000000ff0300720c */ /* 0x000fc80003f26270 */
[----:B------:R0:W-:Y:S04]  /*1b8c0*/  STL [R1+0x28], R29 ;  /* 0x0000281d01007387 */ /* 0x0001e80000100800 */
[----:B0-----:R-:W2:Y:S04]  /*1b8d0*/  LDL R29, [R1+0x5bc4] ;  /* 0x005bc400011d7983 */ /* 0x001ea80000100800 */
[----:B------:R-:W5:Y:S01]  /*1b8e0*/  LDL.LU R3, [R1+0x1c] ;  /* 0x00001c0001037983 */ /* 0x000f620000300800 */
[----:B---3--:R-:W-:Y:S01]  /*1b8f0*/  @!P3 IMAD.MOV R8, RZ, RZ, -R8 ;  /* 0x000000ffff08b224 */ /* 0x008fe200078e0a08 */
[----:B------:R-:W-:-:S04]  /*1b900*/  ISETP.GE.AND P3, PT, R6, RZ, PT ;  /* 0x000000ff0600720c */ /* 0x000fc80003f66270 */
[----:B------:R0:W-:Y:S04]  /*1b910*/  STL [R1+0x24], R8 ;  /* 0x0000240801007387 */ /* 0x0001e80000100800 */
[----:B0-----:R-:W3:Y:S04]  /*1b920*/  LDL.LU R8, [R1+0x5e00] ;  /* 0x005e000001087983 */ /* 0x001ee80000300800 */
[----:B------:R-:W4:Y:S01]  /*1b930*/  LDL.LU R6, [R1+0x18] ;  /* 0x0000180001067983 */ /* 0x000f220000300800 */
[----:B-----5:R-:W-:Y:S01]  /*1b940*/  @!P4 IMAD.MOV R3, RZ, RZ, -R3 ;  /* 0x000000ffff03c224 */ /* 0x020fe200078e0a03 */
[----:B------:R-:W-:-:S04]  /*1b950*/  ISETP.GE.AND P4, PT, R7, RZ, PT ;  /* 0x000000ff0700720c */ /* 0x000fc80003f86270 */
[----:B------:R0:W-:Y:S04]  /*1b960*/  STL [R1+0x20], R3 ;  /* 0x0000200301007387 */ /* 0x0001e80000100800 */
[----:B0-----:R-:W5:Y:S04]  /*1b970*/  LDL R3, [R1+0x5bc8] ;  /* 0x005bc80001037983 */ /* 0x001f680000100800 */
[----:B------:R-:W2:Y:S01]  /*1b980*/  LDL.LU R7, [R1+0x14] ;  /* 0x0000140001077983 */ /* 0x000ea20000300800 */
[----:B----4-:R-:W-:Y:S01]  /*1b990*/  @!P2 IMAD.MOV R6, RZ, RZ, -R6 ;  /* 0x000000ffff06a224 */ /* 0x010fe200078e0a06 */
[----:B------:R-:W-:-:S02]  /*1b9a0*/  ISETP.GE.AND P2, PT, R15, RZ, PT ;  /* 0x000000ff0f00720c */ /* 0x000fc40003f46270 */
[----:B------:R-:W4:Y:S04]  /*1b9b0*/  LDL R15, [R1+0x5bcc] ;  /* 0x005bcc00010f7983 */ /* 0x000f280000100800 */
[----:B------:R0:W-:Y:S04]  /*1b9c0*/  STL [R1+0x1c], R6 ;  /* 0x00001c0601007387 */ /* 0x0001e80000100800 */
[----:B0-----:R-:W3:Y:S01]  /*1b9d0*/  LDL.LU R6, [R1+0x90] ;  /* 0x0000900001067983 */ /* 0x001ee20000300800 */
[----:B--2---:R-:W-:Y:S01]  /*1b9e0*/  @!P5 IMAD.MOV R7, RZ, RZ, -R7 ;  /* 0x000000ffff07d224 */ /* 0x004fe200078e0a07 */
[----:B------:R-:W-:-:S04]  /*1b9f0*/  ISETP.GE.AND P5, PT, R5, RZ, PT ;  /* 0x000000ff0500720c */ /* 0x000fc80003fa6270 */
[----:B------:R0:W-:Y:S04]  /*1ba00*/  STL [R1+0x18], R7 ;  /* 0x0000180701007387 */ /* 0x0001e80000100800 */
[----:B0-----:R-:W2:Y:S04]  /*1ba10*/  LDL.LU R7, [R1+0x5dfc] ;  /* 0x005dfc0001077983 */ /* 0x001ea80000300800 */
        /* <DEDUP_REMOVED lines=9> */
[----:B0-----:R-:W5:Y:S04]  /*1bab0*/  LDL.LU R5, [R1+0x5df4] ;  /* 0x005df40001057983 */ /* 0x001f680000300800 */
[----:B------:R-:W2:Y:S01]  /*1bac0*/  LDL.LU R2, [R1+0x8] ;  /* 0x0000080001027983 */ /* 0x000ea20000300800 */
[----:B----4-:R-:W-:Y:S01]  /*1bad0*/  @!P3 IMAD.MOV R4, RZ, RZ, -R4 ;  /* 0x000000ffff04b224 */ /* 0x010fe200078e0a04 */
[----:B------:R-:W-:-:S04]  /*1bae0*/  ISETP.GE.AND P3, PT, R0, RZ, PT ;  /* 0x000000ff0000720c */ /* 0x000fc80003f66270 */
[----:B------:R0:W-:Y:S04]  /*1baf0*/  STL [R1+0xc], R4 ;  /* 0x00000c0401007387 */ /* 0x0001e80000100800 */
[----:B0-----:R-:W4:Y:S04]  /*1bb00*/  LDL.LU R4, [R1+0x5df0] ;  /* 0x005df00001047983 */ /* 0x001f280000300800 */
[----:B------:R-:W3:Y:S01]  /*1bb10*/  LDL.LU R0, [R1+0x4] ;  /* 0x0000040001007983 */ /* 0x000ee20000300800 */
[----:B--2---:R-:W-:Y:S01]  /*1bb20*/  @!P4 IMAD.MOV R2, RZ, RZ, -R2 ;  /* 0x000000ffff02c224 */ /* 0x004fe200078e0a02 */
[----:B------:R-:W-:-:S04]  /*1bb30*/  ISETP.GE.AND P4, PT, R14, RZ, PT ;  /* 0x000000ff0e00720c */ /* 0x000fc80003f86270 */
[----:B------:R0:W-:Y:S04]  /*1bb40*/  STL [R1+0x8], R2 ;  /* 0x0000080201007387 */ /* 0x0001e80000100800 */
[----:B0-----:R-:W2:Y:S04]  /*1bb50*/  LDL.LU R2, [R1+0x5dec] ;  /* 0x005dec0001027983 */ /* 0x001ea80000300800 */
[----:B------:R-:W5:Y:S01]  /*1bb60*/  LDL.LU R14, [R1] ;  /* 0x00000000010e7983 */ /* 0x000f620000300800 */
[----:B---3--:R-:W-:Y:S01]  /*1bb70*/  @!P2 IMAD.MOV R0, RZ, RZ, -R0 ;  /* 0x000000ffff00a224 */ /* 0x008fe200078e0a00 */
[----:B------:R-:W-:-:S04]  /*1bb80*/  ISETP.GE.AND P2, PT, R29, RZ, PT ;  /* 0x000000ff1d00720c */ /* 0x000fc80003f46270 */
[----:B------:R0:W-:Y:S04]  /*1bb90*/  STL [R1+0x5d20], R0 ;  /* 0x005d200001007387 */ /* 0x0001e80000100800 */
[----:B------:R-:W3:Y:S04]  /*1bba0*/  LDL R29, [R1+0x5be0] ;  /* 0x005be000011d7983 */ /* 0x000ee80000100800 */
[----:B0-----:R-:W3:Y:S01]  /*1bbb0*/  LDL R0, [R1+0x5bd0] ;  /* 0x005bd00001007983 */ /* 0x001ee20000100800 */
[----:B-----5:R-:W-:Y:S01]  /*1bbc0*/  @!P5 IMAD.MOV R14, RZ, RZ, -R14 ;  /* 0x000000ffff0ed224 */ /* 0x020fe200078e0a0e */
[----:B------:R-:W-:-:S04]  /*1bbd0*/  ISETP.GE.AND P5, PT, R3, RZ, PT ;  /* 0x000000ff0300720c */ /* 0x000fc80003fa6270 */
[----:B------:R0:W-:Y:S04]  /*1bbe0*/  STL [R1+0x5d24], R14 ;  /* 0x005d240e01007387 */ /* 0x0001e80000100800 */
[----:B0-----:R-:W5:Y:S04]  /*1bbf0*/  LDL R14, [R1+0x5bd8] ;  /* 0x005bd800010e7983 */ /* 0x001f680000100800 */
[----:B------:R-:W3:Y:S01]  /*1bc00*/  LDL.LU R3, [R1+0x5de8] ;  /* 0x005de80001037983 */ /* 0x000ee20000300800 */
[----:B--2---:R-:W-:Y:S01]  /*1bc10*/  @!P0 IMAD.MOV R2, RZ, RZ, -R2 ;  /* 0x000000ffff028224 */ /* 0x004fe200078e0a02 */
[----:B------:R-:W-:Y:S01]  /*1bc20*/  ISETP.GE.AND P0, PT, R15, RZ, PT ;  /* 0x000000ff0f00720c */ /* 0x000fe20003f06270 */
[----:B----4-:R-:W-:-:S03]  /*1bc30*/  @!P3 IMAD.MOV R4, RZ, RZ, -R4 ;  /* 0x000000ffff04b224 */ /* 0x010fc600078e0a04 */
[----:B------:R0:W-:Y:S04]  /*1bc40*/  STL [R1+0x5d28], R2 ;  /* 0x005d280201007387 */ /* 0x0001e80000100800 */
[----:B0-----:R-:W2:Y:S04]  /*1bc50*/  LDL R2, [R1+0x5be4] ;  /* 0x005be40001027983 */ /* 0x001ea80000100800 */
[----:B------:R-:W4:Y:S01]  /*1bc60*/  LDL.LU R15, [R1+0x5de4] ;  /* 0x005de400010f7983 */ /* 0x000f220000300800 */
[----:B---3--:R-:W-:Y:S01]  /*1bc70*/  @!P1 IMAD.MOV R3, RZ, RZ, -R3 ;  /* 0x000000ffff039224 */ /* 0x008fe200078e0a03 */
[----:B------:R-:W-:-:S04]  /*1bc80*/  ISETP.GE.AND P1, PT, R0, RZ, PT ;  /* 0x000000ff0000720c */ /* 0x000fc80003f26270 */
[----:B------:R0:W-:Y:S04]  /*1bc90*/  STL [R1+0x5d2c], R3 ;  /* 0x005d2c0301007387 */ /* 0x0001e80000100800 */
[----:B------:R-:W3:Y:S04]  /*1bca0*/  LDL R0, [R1+0x5bec] ;  /* 0x005bec0001007983 */ /* 0x000ee80000100800 */
[----:B0-----:R-:W3:Y:S04]  /*1bcb0*/  LDL R3, [R1+0x5bdc] ;  /* 0x005bdc0001037983 */ /* 0x001ee80000100800 */
[----:B------:R0:W-:Y:S04]  /*1bcc0*/  STL [R1+0x5d30], R4 ;  /* 0x005d300401007387 */ /* 0x0001e80000100800 */
[----:B0-----:R-:W3:Y:S01]  /*1bcd0*/  LDL R4, [R1+0x5bd4] ;  /* 0x005bd40001047983 */ /* 0x001ee20000100800 */
[----:B------:R-:W-:-:S02]  /*1bce0*/  @!P4 IMAD.MOV R5, RZ, RZ, -R5 ;  /* 0x000000ffff05c224 */ /* 0x000fc400078e0a05 */
[----:B------:R-:W-:Y:S02]  /*1bcf0*/  @!P2 IMAD.MOV R6, RZ, RZ, -R6 ;  /* 0x000000ffff06a224 */ /* 0x000fe400078e0a06 */
[----:B------:R-:W-:Y:S01]  /*1bd00*/  @!P5 IMAD.MOV R7, RZ, RZ, -R7 ;  /* 0x000000ffff07d224 */ /* 0x000fe200078e0a07 */
[----:B------:R-:W-:Y:S01]  /*1bd10*/  STL [R1+0x5d34], R5 ;  /* 0x005d340501007387 */ /* 0x000fe20000100800 */
[----:B-----5:R-:W-:-:S03]  /*1bd20*/  ISETP.GE.AND P4, PT, R14, RZ, PT ;  /* 0x000000ff0e00720c */ /* 0x020fc60003f86270 */
[----:B------:R-:W5:Y:S01]  /*1bd30*/  LDL R14, [R1+0x1464] ;  /* 0x00146400010e7983 */ /* 0x000f620000100800 */
[----:B------:R-:W-:-:S03]  /*1bd40*/  ISETP.GE.AND P5, PT, R29, RZ, PT ;  /* 0x000000ff1d00720c */ /* 0x000fc60003fa6270 */
[----:B------:R0:W-:Y:S04]  /*1bd50*/  STL [R1+0x5d38], R6 ;  /* 0x005d380601007387 */ /* 0x0001e80000100800 */
[----:B------:R-:W-:Y:S01]  /*1bd60*/  STL [R1+0x5d3c], R7 ;  /* 0x005d3c0701007387 */ /* 0x000fe20000100800 */
[----:B------:R-:W-:-:S03]  /*1bd70*/  @!P0 IMAD.MOV R8, RZ, RZ, -R8 ;  /* 0x000000ffff088224 */ /* 0x000fc600078e0a08 */
[----:B------:R-:W5:Y:S01]  /*1bd80*/  LDL R29, [R1+0x5bf0] ;  /* 0x005bf000011d7983 */ /* 0x000f620000100800 */
[----:B------:R-:W-:Y:S01]  /*1bd90*/  @!P1 IMAD.MOV R9, RZ, RZ, -R9 ;  /* 0x000000ffff099224 */ /* 0x000fe200078e0a09 */
[----:B----4-:R-:W-:Y:S02]  /*1bda0*/  ISETP.GE.AND P1, PT, R15, RZ, PT ;  /* 0x000000ff0f00720c */ /* 0x010fe40003f26270 */
[----:B------:R-:W-:Y:S04]  /*1bdb0*/  STL [R1+0x5d40], R8 ;  /* 0x005d400801007387 */ /* 0x000fe80000100800 */
[----:B0-----:R-:W4:Y:S04]  /*1bdc0*/  LDL R6, [R1+0x5bf4] ;  /* 0x005bf40001067983 */ /* 0x001f280000100800 */
[----:B------:R-:W4:Y:S04]  /*1bdd0*/  LDL R5, [R1+0x5bf8] ;  /* 0x005bf80001057983 */ /* 0x000f280000100800 */
[----:B------:R-:W-:Y:S04]  /*1bde0*/  STL [R1+0x5d44], R9 ;  /* 0x005d440901007387 */ /* 0x000fe80000100800 */
[----:B------:R-:W4:Y:S01]  /*1bdf0*/  LDL.LU R15, [R1+0x5de0] ;  /* 0x005de000010f7983 */ /* 0x000f220000300800 */
[----:B------:R-:W-:Y:S01]  /*1be00*/  @!P4 IMAD.MOV R11, RZ, RZ, -R11 ;  /* 0x000000ffff0bc224 */ /* 0x000fe200078e0a0b */
[----:B--2---:R-:W-:-:S02]  /*1be10*/  ISETP.GE.AND P0, PT, R2, RZ, PT ;  /* 0x000000ff0200720c */ /* 0x004fc40003f06270 */
[----:B---3--:R-:W-:Y:S02]  /*1be20*/  ISETP.GE.AND P3, PT, R4, RZ, PT ;  /* 0x000000ff0400720c */ /* 0x008fe40003f66270 */
[----:B------:R-:W2:Y:S11]  /*1be30*/  LDL R4, [R1+0x5bfc] ;  /* 0x005bfc0001047983 */ /* 0x000eb60000100800 */
[----:B------:R-:W-:Y:S01]  /*1be40*/  @!P3 IMAD.MOV R10, RZ, RZ, -R10 ;  /* 0x000000ffff0ab224 */ /* 0x000fe200078e0a0a */
[----:B------:R-:W-:-:S04]  /*1be50*/  ISETP.GE.AND P3, PT, R0, RZ, PT ;  /* 0x000000ff0000720c */ /* 0x000fc80003f66270 */
[----:B------:R-:W-:Y:S04]  /*1be60*/  STL [R1+0x5d48], R10 ;  /* 0x005d480a01007387 */ /* 0x000fe80000100800 */
[----:B------:R-:W3:Y:S01]  /*1be70*/  LDL R0, [R1+0x5c04] ;  /* 0x005c040001007983 */ /* 0x000ee20000100800 */
[----:B------:R-:W-:-:S03]  /*1be80*/  ISETP.GE.AND P2, PT, R3, RZ, PT ;  /* 0x000000ff0300720c */ /* 0x000fc60003f46270 */
[----:B------:R-:W2:Y:S04]  /*1be90*/  LDL R3, [R1+0x5c00] ;  /* 0x005c000001037983 */ /* 0x000ea80000100800 */
[----:B------:R-:W-:Y:S06]  /*1bea0*/  STL [R1+0x5d4c], R11 ;  /* 0x005d4c0b01007387 */ /* 0x000fec0000100800 */
[----:B------:R-:W-:-:S05]  /*1beb0*/  @!P2 IMAD.MOV R12, RZ, RZ, -R12 ;  /* 0x000000ffff0ca224 */ /* 0x000fca00078e0a0c */
[----:B------:R0:W-:Y:S04]  /*1bec0*/  STL [R1+0x5d50], R12 ;  /* 0x005d500c01007387 */ /* 0x0001e80000100800 */
[----:B------:R-:W2:Y:S01]  /*1bed0*/  LDL R2, [R1+0x5c08] ;  /* 0x005c080001027983 */ /* 0x000ea20000100800 */
[----:B------:R-:W-:Y:S01]  /*1bee0*/  @!P5 IMAD.MOV R13, RZ, RZ, -R13 ;  /* 0x000000ffff0dd224 */ /* 0x000fe200078e0a0d */
[----:B-----5:R-:W-:-:S13]  /*1bef0*/  ISETP.GE.AND P5, PT, R29, RZ, PT ;  /* 0x000000ff1d00720c */ /* 0x020fda0003fa6270 */
[----:B------:R-:W-:Y:S01]  /*1bf00*/  @!P5 IMAD.MOV R20, RZ, RZ, -R20 ;  /* 0x000000ffff14d224 */ /* 0x000fe200078e0a14 */
[----:B------:R-:W-:Y:S01]  /*1bf10*/  ISETP.GE.AND P2, PT, R14, RZ, PT ;  /* 0x000000ff0e00720c */ /* 0x000fe20003f46270 */
[----:B------:R-:W-:Y:S01]  /*1bf20*/  @!P0 IMAD.MOV R16, RZ, RZ, -R16 ;  /* 0x000000ffff108224 */ /* 0x000fe200078e0a10 */
[----:B----4-:R-:W-:Y:S01]  /*1bf30*/  ISETP.GE.AND P0, PT, R6, RZ, PT ;  /* 0x000000ff0600720c */ /* 0x010fe20003f06270 */
[----:B------:R-:W-:Y:S01]  /*1bf40*/  @!P1 IMAD.MOV R17, RZ, RZ, -R17 ;  /* 0x000000ffff119224 */ /* 0x000fe200078e0a11 */
[----:B------:R-:W-:Y:S01]  /*1bf50*/  ISETP.GE.AND P1, PT, R5, RZ, PT ;  /* 0x000000ff0500720c */ /* 0x000fe20003f26270 */
[----:B------:R-:W-:Y:S01]  /*1bf60*/  @!P3 IMAD.MOV R18, RZ, RZ, -R18 ;  /* 0x000000ffff12b224 */ /* 0x000fe200078e0a12 */
[----:B------:R-:W4:Y:S04]  /*1bf70*/  LDL R14, [R1+0x5c0c] ;  /* 0x005c0c00010e7983 */ /* 0x000f280000100800 */
[----:B------:R-:W-:Y:S04]  /*1bf80*/  STL [R1+0x5d54], R13 ;  /* 0x005d540d01007387 */ /* 0x000fe80000100800 */
[----:B------:R-:W5:Y:S01]  /*1bf90*/  LDL R29, [R1+0x5c10] ;  /* 0x005c1000011d7983 */ /* 0x000f620000100800 */
[----:B------:R-:W-:-:S02]  /*1bfa0*/  @!P2 IMAD.MOV R19, RZ, RZ, -R19 ;  /* 0x000000ffff13a224 */ /* 0x000fc400078e0a13 */
[----:B------:R-:W-:Y:S01]  /*1bfb0*/  @!P0 IMAD.MOV R21, RZ, RZ, -R21 ;  /* 0x000000ffff158224 */ /* 0x000fe200078e0a15 */
[----:B------:R-:W-:Y:S01]  /*1bfc0*/  STL [R1+0x5d58], R16 ;  /* 0x005d581001007387 */ /* 0x000fe20000100800 */
[----:B------:R-:W-:-:S03]  /*1bfd0*/  @!P1 IMAD.MOV R22, RZ, RZ, -R22 ;  /* 0x000000ffff169224 */ /* 0x000fc600078e0a16 */
[----:B------:R-:W-:Y:S04]  /*1bfe0*/  STL [R1+0x5d5c], R17 ;  /* 0x005d5c1101007387 */ /* 0x000fe80000100800 */
[----:B------:R-:W-:Y:S04]  /*1bff0*/  STL [R1+0x5d60], R18 ;  /* 0x005d601201007387 */ /* 0x000fe80000100800 */
[----:B------:R-:W-:Y:S04]  /*1c000*/  STL [R1+0x5d64], R19 ;  /* 0x005d641301007387 */ /* 0x000fe80000100800 */
[----:B------:R-:W-:Y:S04]  /*1c010*/  STL [R1+0x5d68], R20 ;  /* 0x005d681401007387 */ /* 0x000fe80000100800 */
[----:B------:R-:W-:Y:S04]  /*1c020*/  STL [R1+0x5d6c], R21 ;  /* 0x005d6c1501007387 */ /* 0x000fe80000100800 */
[----:B------:R-:W-:Y:S01]  /*1c030*/  STL [R1+0x5d70], R22 ;  /* 0x005d701601007387 */ /* 0x000fe20000100800 */
[----:B---3--:R-:W-:-:S02]  /*1c040*/  ISETP.GE.AND P5, PT, R0, RZ, PT ;  /* 0x000000ff0000720c */ /* 0x008fc40003fa6270 */
[----:B------:R-:W1:Y:S01]  /*1c050*/  S2R R0, SR_TID.X ;  /* 0x0000000000007919 */ /* 0x000e620000002100 */
[----:B--2---:R-:W-:-:S13]  /*1c060*/  ISETP.GE.AND P3, PT, R4, RZ, PT ;  /* 0x000000ff0400720c */ /* 0x004fda0003f66270 */
[----:B------:R-:W-:-:S05]  /*1c070*/  @!P3 IMAD.MOV R23, RZ, RZ, -R23 ;  /* 0x000000ffff17b224 */ /* 0x000fca00078e0a17 */
[----:B------:R-:W-:Y:S01]  /*1c080*/  STL [R1+0x5d74], R23 ;  /* 0x005d741701007387 */ /* 0x000fe20000100800 */
[----:B-1----:R-:W-:-:S05]  /*1c090*/  LOP3.LUT R0, R0, 0x3f, RZ, 0xc0, !PT ;  /* 0x0000003f00007812 */ /* 0x002fca00078ec0ff */
[----:B0-----:R-:W-:-:S05]  /*1c0a0*/  IMAD R12, R0, UR8, RZ ;  /* 0x00000008000c7c24 */ /* 0x001fca000f8e02ff */
[----:B------:R0:W-:Y:S04]  /*1c0b0*/  STL [R1+0x52c], R12 ;  /* 0x00052c0c01007387 */ /* 0x0001e80000100800 */
[----:B------:R-:W0:Y:S04]  /*1c0c0*/  LDL.LU R11, [R1+0x3e0] ;  /* 0x0003e000010b7983 */ /* 0x000e280000300800 */
[----:B------:R-:W2:Y:S04]  /*1c0d0*/  LDL.LU R10, [R1+0x3dc] ;  /* 0x0003dc00010a7983 */ /* 0x000ea80000300800 */
[----:B------:R-:W3:Y:S04]  /*1c0e0*/  LDL.LU R9, [R1+0x3d8] ;  /* 0x0003d80001097983 */ /* 0x000ee80000300800 */
[----:B------:R-:W3:Y:S01]  /*1c0f0*/  LDL.LU R8, [R1+0x3d4] ;  /* 0x0003d40001087983 */ /* 0x000ee20000300800 */
[----:B------:R-:W-:-:S03]  /*1c100*/  ISETP.GE.AND P2, PT, R3, RZ, PT ;  /* 0x000000ff0300720c */ /* 0x000fc60003f46270 */
[----:B------:R-:W3:Y:S01]  /*1c110*/  LDL.LU R7, [R1+0x3d0] ;  /* 0x0003d00001077983 */ /* 0x000ee20000300800 */
[----:B------:R-:W-:-:S03]  /*1c120*/  ISETP.GE.AND P0, PT, R2, RZ, PT ;  /* 0x000000ff0200720c */ /* 0x000fc60003f06270 */
[----:B------:R-:W3:Y:S04]  /*1c130*/  LDL.LU R6, [R1+0x3cc] ;  /* 0x0003cc0001067983 */ /* 0x000ee80000300800 */
[----:B------:R-:W3:Y:S04]  /*1c140*/  LDL.LU R5, [R1+0x3c8] ;  /* 0x0003c80001057983 */ /* 0x000ee80000300800 */
[----:B------:R-:W3:Y:S04]  /*1c150*/  LDL.LU R4, [R1+0x3c4] ;  /* 0x0003c40001047983 */ /* 0x000ee80000300800 */
[----:B------:R-:W3:Y:S04]  /*1c160*/  LDL.LU R3, [R1+0x3c0] ;  /* 0x0003c00001037983 */ /* 0x000ee80000300800 */
[----:B------:R-:W3:Y:S01]  /*1c170*/  LDL.LU R2, [R1+0x3bc] ;  /* 0x0003bc0001027983 */ /* 0x000ee20000300800 */
[----:B----4-:R-:W-:-:S02]  /*1c180*/  ISETP.GE.AND P1, PT, R14, RZ, PT ;  /* 0x000000ff0e00720c */ /* 0x010fc40003f26270 */
[----:B-----5:R-:W-:Y:S02]  /*1c190*/  ISETP.GE.AND P3, PT, R29, RZ, PT ;  /* 0x000000ff1d00720c */ /* 0x020fe40003f66270 */
[----:B------:R-:W-:Y:S01]  /*1c1a0*/  ISETP.NE.AND P4, PT, R15, RZ, PT ;  /* 0x000000ff0f00720c */ /* 0x000fe20003f85270 */
[----:B------:R-:W-:Y:S01]  /*1c1b0*/  @!P2 IMAD.MOV R24, RZ, RZ, -R24 ;  /* 0x000000ffff18a224 */ /* 0x000fe200078e0a18 */
[----:B------:R-:W-:Y:S01]  /*1c1c0*/  LOP3.LUT R29, RZ, R15, RZ, 0x33, !PT ;  /* 0x0000000fff1d7212 */ /* 0x000fe200078e33ff */
[----:B------:R-:W-:Y:S01]  /*1c1d0*/  @!P5 IMAD.MOV R25, RZ, RZ, -R25 ;  /* 0x000000ffff19d224 */ /* 0x000fe200078e0a19 */
[----:B------:R-:W-:Y:S01]  /*1c1e0*/  IADD3 R15, P6, R12, UR10, RZ ;  /* 0x0000000a0c0f7c10 */ /* 0x000fe2000ffde0ff */
[----:B------:R-:W4:Y:S01]  /*1c1f0*/  LDL.LU R14, [R1+0x3b8] ;  /* 0x0003b800010e7983 */ /* 0x000f220000300800 */
[----:B------:R-:W-:Y:S01]  /*1c200*/  @!P0 IMAD.MOV R26, RZ, RZ, -R26 ;  /* 0x000000ffff1a8224 */ /* 0x000fe200078e0a1a */
[----:B------:R-:W-:Y:S02]  /*1c210*/  ULDC UR10, c[0x0][0x238] ;  /* 0x00008e00000a7ab9 */ /* 0x000fe40000000800 */
[----:B------:R-:W5:Y:S01]  /*1c220*/  LDL.LU R0, [R1+0x3b4] ;  /* 0x0003b40001007983 */ /* 0x000f620000300800 */
[----:B------:R-:W-:-:S02]  /*1c230*/  @!P1 IMAD.MOV R27, RZ, RZ, -R27 ;  /* 0x000000ffff1b9224 */ /* 0x000fc400078e0a1b */
[----:B------:R-:W-:Y:S01]  /*1c240*/  @!P3 IMAD.MOV R28, RZ, RZ, -R28 ;  /* 0x000000ffff1cb224 */ /* 0x000fe200078e0a1c */
[----:B------:R-:W-:Y:S04]  /*1c250*/  STL [R1+0x5d1c], R15 ;  /* 0x005d1c0f01007387 */ /* 0x000fe80000100800 */
[----:B------:R-:W-:Y:S04]  /*1c260*/  STL [R1+0x5d78], R24 ;  /* 0x005d781801007387 */ /* 0x000fe80000100800 */
[----:B------:R-:W-:Y:S04]  /*1c270*/  STL [R1+0x5d7c], R25 ;  /* 0x005d7c1901007387 */ /* 0x000fe80000100800 */
[----:B------:R-:W-:Y:S04]  /*1c280*/  STL [R1+0x5d80], R26 ;  /* 0x005d801a01007387 */ /* 0x000fe80000100800 */
[----:B------:R-:W-:Y:S04]  /*1c290*/  STL [R1+0x5d84], R27 ;  /* 0x005d841b01007387 */ /* 0x000fe80000100800 */
[----:B------:R1:W-:Y:S01]  /*1c2a0*/  STL [R1+0x5d88], R28 ;  /* 0x005d881c01007387 */ /* 0x0003e20000100800 */
[----:B0-----:R-:W-:-:S02]  /*1c2b0*/  SEL R12, R29, R11, !P4 ;  /* 0x0000000b1d0c7207 */ /* 0x001fc40006000000 */
[----:B--2---:R-:W-:-:S03]  /*1c2c0*/  SEL R11, R29, R10, !P4 ;  /* 0x0000000a1d0b7207 */ /* 0x004fc60006000000 */
[----:B------:R-:W-:Y:S01]  /*1c2d0*/  STL [R1+0x528], R12 ;  /* 0x0005280c01007387 */ /* 0x000fe20000100800 */
[----:B---3--:R-:W-:-:S03]  /*1c2e0*/  SEL R10, R29, R9, !P4 ;  /* 0x000000091d0a7207 */ /* 0x008fc60006000000 */
[----:B------:R-:W-:Y:S01]  /*1c2f0*/  STL [R1+0x524], R11 ;  /* 0x0005240b01007387 */ /* 0x000fe20000100800 */
[----:B------:R-:W-:-:S03]  /*1c300*/  SEL R9, R29, R8, !P4 ;  /* 0x000000081d097207 */ /* 0x000fc60006000000 */
        /* <DEDUP_REMOVED lines=12> */
[----:B------:R-:W-:Y:S04]  /*1c3d0*/  STL [R1+0x508], R4 ;  /* 0x0005080401007387 */ /* 0x000fe80000100800 */
[----:B------:R-:W-:Y:S04]  /*1c3e0*/  STL [R1+0x504], R3 ;  /* 0x0005040301007387 */ /* 0x000fe80000100800 */
[----:B-1----:R-:W2:Y:S01]  /*1c3f0*/  LDL.LU R28, [R1+0x3a4] ;  /* 0x0003a400011c7983 */ /* 0x002ea20000300800 */
[C---:B----4-:R-:W-:Y:S02]  /*1c400*/  SEL R2, R29.reuse, R14, !P4 ;  /* 0x0000000e1d027207 */ /* 0x050fe40006000000 */
[----:B-----5:R-:W-:-:S03]  /*1c410*/  SEL R0, R29, R0, !P4 ;  /* 0x000000001d007207 */ /* 0x020fc60006000000 */
[----:B------:R-:W-:Y:S04]  /*1c420*/  STL [R1+0x500], R2 ;  /* 0x0005000201007387 */ /* 0x000fe80000100800 */
[----:B--2---:R0:W-:Y:S04]  /*1c430*/  STL [R1+0x5dd4], R28 ;  /* 0x005dd41c01007387 */ /* 0x0041e80000100800 */
[----:B------:R-:W-:Y:S04]  /*1c440*/  STL [R1+0x4fc], R0 ;  /* 0x0004fc0001007387 */ /* 0x000fe80000100800 */
[----:B0-----:R-:W2:Y:S04]  /*1c450*/  LDL.LU R28, [R1+0x3a8] ;  /* 0x0003a800011c7983 */ /* 0x001ea80000300800 */
[----:B--2---:R0:W-:Y:S04]  /*1c460*/  STL [R1+0x5dd8], R28 ;  /* 0x005dd81c01007387 */ /* 0x0041e80000100800 */
[----:B0-----:R-:W2:Y:S04]  /*1c470*/  LDL.LU R28, [R1+0x3ac] ;  /* 0x0003ac00011c7983 */ /* 0x001ea80000300800 */
[----:B--2---:R0:W-:Y:S04]  /*1c480*/  STL [R1+0x5ddc], R28 ;  /* 0x005ddc1c01007387 */ /* 0x0041e80000100800 */
[----:B0-----:R-:W2:Y:S04]  /*1c490*/  LDL.LU R28, [R1+0x3b0] ;  /* 0x0003b000011c7983 */ /* 0x001ea80000300800 */
[----:B------:R-:W3:Y:S04]  /*1c4a0*/  LDL.LU R27, [R1+0x3a0] ;  /* 0x0003a000011b7983 */ /* 0x000ee80000300800 */
[----:B------:R-:W4:Y:S04]  /*1c4b0*/  LDL.LU R26, [R1+0x39c] ;  /* 0x00039c00011a7983 */ /* 0x000f280000300800 */
[----:B------:R-:W5:Y:S04]  /*1c4c0*/  LDL.LU R25, [R1+0x398] ;  /* 0x0003980001197983 */ /* 0x000f680000300800 */
        /* <DEDUP_REMOVED lines=23> */
[----:B------:R-:W5:Y:S01]  /*1c640*/  LDL.LU R0, [R1+0x338] ;  /* 0x0003380001007983 */ /* 0x000f620000300800 */
[----:B--2---:R-:W-:-:S05]  /*1c650*/  SEL R28, R29, R28, !P4 ;  /* 0x0000001c1d1c7207 */ /* 0x004fca0006000000 */
[----:B------:R0:W-:Y:S04]  /*1c660*/  STL [R1+0x4f8], R28 ;  /* 0x0004f81c01007387 */ /* 0x0001e80000100800 */
[----:B0-----:R-:W2:Y:S02]  /*1c670*/  LDL.LU R28, [R1+0x5ddc] ;  /* 0x005ddc00011c7983 */ /* 0x001ea40000300800 */
[----:B--2---:R-:W-:-:S05]  /*1c680*/  SEL R28, R29, R28, !P4 ;  /* 0x0000001c1d1c7207 */ /* 0x004fca0006000000 */
[----:B------:R0:W-:Y:S04]  /*1c690*/  STL [R1+0x4f4], R28 ;  /* 0x0004f41c01007387 */ /* 0x0001e80000100800 */
[----:B0-----:R-:W2:Y:S02]  /*1c6a0*/  LDL.LU R28, [R1+0x5dd8] ;  /* 0x005dd800011c7983 */ /* 0x001ea40000300800 */
[----:B--2---:R-:W-:-:S05]  /*1c6b0*/  SEL R28, R29, R28, !P4 ;  /* 0x0000001c1d1c7207 */ /* 0x004fca0006000000 */
[----:B------:R0:W-:Y:S04]  /*1c6c0*/  STL [R1+0x14c], R28 ;  /* 0x00014c1c01007387 */ /* 0x0001e80000100800 */
[----:B0-----:R-:W2:Y:S01]  /*1c6d0*/  LDL.LU R28, [R1+0x5dd4] ;  /* 0x005dd400011c7983 */ /* 0x001ea20000300800 */
[C---:B---3--:R-:W-:Y:S02]  /*1c6e0*/  SEL R27, R29.reuse, R27, !P4 ;  /* 0x0000001b1d1b7207 */ /* 0x048fe40006000000 */
[C---:B----4-:R-:W-:Y:S02]  /*1c6f0*/  SEL R26, R29.reuse, R26, !P4 ;  /* 0x0000001a1d1a7207 */ /* 0x050fe40006000000 */
[C---:B-----5:R-:W-:Y:S02]  /*1c700*/  SEL R25, R29.reuse, R25, !P4 ;  /* 0x000000191d197207 */ /* 0x060fe40006000000 */
[----:B------:R-:W-:-:S02]  /*1c710*/  SEL R24, R29, R24, !P4 ;  /* 0x000000181d187207 */ /* 0x000fc40006000000 */
[C---:B------:R-:W-:Y:S02]  /*1c720*/  SEL R15, R29.reuse, R15, !P4 ;  /* 0x0000000f1d0f7207 */ /* 0x040fe40006000000 */
[C---:B------:R-:W-:Y:S02]  /*1c730*/  SEL R23, R29.reuse, R23, !P4 ;  /* 0x000000171d177207 */ /* 0x040fe40006000000 */
[C---:B------:R-:W-:Y:S02]  /*1c740*/  SEL R22, R29.reuse, R22, !P4 ;  /* 0x000000161d167207 */ /* 0x040fe40006000000 */
[C---:B------:R-:W-:Y:S02]  /*1c750*/  SEL R20, R29.reuse, R20, !P4 ;  /* 0x000000141d147207 */ /* 0x040fe40006000000 */
[C---:B------:R-:W-:Y:S02]  /*1c760*/  SEL R19, R29.reuse, R19, !P4 ;  /* 0x000000131d137207 */ /* 0x040fe40006000000 */
[----:B------:R-:W-:-:S02]  /*1c770*/  SEL R17, R29, R17, !P4 ;  /* 0x000000111d117207 */ /* 0x000fc40006000000 */
[C---:B------:R-:W-:Y:S02]  /*1c780*/  SEL R16, R29.reuse, R16, !P4 ;  /* 0x000000101d107207 */ /* 0x040fe40006000000 */
[----:B--2---:R-:W-:-:S05]  /*1c790*/  SEL R28, R29, R28, !P4 ;  /* 0x0000001c1d1c7207 */ /* 0x004fca0006000000 */
[----:B------:R-:W-:Y:S04]  /*1c7a0*/  STL [R1+0x148], R28 ;  /* 0x0001481c01007387 */ /* 0x000fe80000100800 */
[----:B------:R-:W-:Y:S04]  /*1c7b0*/  STL [R1+0x4f0], R27 ;  /* 0x0004f01b01007387 */ /* 0x000fe80000100800 */
[----:B------:R-:W-:Y:S04]  /*1c7c0*/  STL [R1+0x4ec], R26 ;  /* 0x0004ec1a01007387 */ /* 0x000fe80000100800 */
[----:B------:R-:W-:Y:S04]  /*1c7d0*/  STL [R1+0x4e8], R25 ;  /* 0x0004e81901007387 */ /* 0x000fe80000100800 */
[----:B------:R-:W-:Y:S04]  /*1c7e0*/  STL [R1+0x4e4], R24 ;  /* 0x0004e41801007387 */ /* 0x000fe80000100800 */
[----:B------:R0:W-:Y:S04]  /*1c7f0*/  STL [R1+0x4e0], R15 ;  /* 0x0004e00f01007387 */ /* 0x0001e80000100800 */
[----:B------:R-:W-:Y:S01]  /*1c800*/  STL [R1+0x12c], R23 ;  /* 0x00012c1701007387 */ /* 0x000fe20000100800 */
[----:B0-----:R-:W-:-:S03]  /*1c810*/  SEL R15, R29, R21, !P4 ;  /* 0x000000151d0f7207 */ /* 0x001fc60006000000 */
[----:B------:R-:W-:Y:S04]  /*1c820*/  STL [R1+0x4dc], R22 ;  /* 0x0004dc1601007387 */ /* 0x000fe80000100800 */
[----:B------:R0:W-:Y:S04]  /*1c830*/  STL [R1+0x4d8], R15 ;  /* 0x0004d80f01007387 */ /* 0x0001e80000100800 */
[----:B------:R-:W-:Y:S01]  /*1c840*/  STL [R1+0x4d4], R20 ;  /* 0x0004d41401007387 */ /* 0x000fe20000100800 */
[----:B0-----:R-:W-:-:S03]  /*1c850*/  SEL R15, R29, R18, !P4 ;  /* 0x000000121d0f7207 */ /* 0x001fc60006000000 */
[----:B------:R-:W-:Y:S04]  /*1c860*/  STL [R1+0x11c], R19 ;  /* 0x00011c1301007387 */ /* 0x000fe80000100800 */
[----:B------:R0:W-:Y:S04]  /*1c870*/  STL [R1+0x4d0], R15 ;  /* 0x0004d00f01007387 */ /* 0x0001e80000100800 */
[----:B------:R-:W-:Y:S01]  /*1c880*/  STL [R1+0x114], R17 ;  /* 0x0001141101007387 */ /* 0x000fe20000100800 */
[C---:B0-----:R-:W-:Y:S02]  /*1c890*/  SEL R15, R29.reuse, R13, !P4 ;  /* 0x0000000d1d0f7207 */ /* 0x041fe40006000000 */
[----:B------:R-:W-:-:S02]  /*1c8a0*/  SEL R13, R29, R12, !P4 ;  /* 0x0000000c1d0d7207 */ /* 0x000fc40006000000 */
[C---:B------:R-:W-:Y:S01]  /*1c8b0*/  SEL R12, R29.reuse, R11, !P4 ;  /* 0x0000000b1d0c7207 */ /* 0x040fe20006000000 */
[----:B------:R-:W-:Y:S01]  /*1c8c0*/  STL [R1+0x4cc], R16 ;  /* 0x0004cc1001007387 */ /* 0x000fe20000100800 */
[C---:B------:R-:W-:Y:S02]  /*1c8d0*/  SEL R11, R29.reuse, R10, !P4 ;  /* 0x0000000a1d0b7207 */ /* 0x040fe40006000000 */
[C---:B------:R-:W-:Y:S01]  /*1c8e0*/  SEL R10, R29.reuse, R9, !P4 ;  /* 0x000000091d0a7207 */ /* 0x040fe20006000000 */
[----:B------:R-:W-:Y:S01]  /*1c8f0*/  STL [R1+0x10c], R15 ;  /* 0x00010c0f01007387 */ /* 0x000fe20000100800 */
[C---:B------:R-:W-:Y:S02]  /*1c900*/  SEL R9, R29.reuse, R8, !P4 ;  /* 0x000000081d097207 */ /* 0x040fe40006000000 */
[C---:B------:R-:W-:Y:S01]  /*1c910*/  SEL R8, R29.reuse, R7, !P4 ;  /* 0x000000071d087207 */ /* 0x040fe20006000000 */
[----:B------:R-:W-:Y:S01]  /*1c920*/  STL [R1+0x108], R13 ;  /* 0x0001080d01007387 */ /* 0x000fe20000100800 */
[----:B------:R-:W-:-:S02]  /*1c930*/  SEL R7, R29, R6, !P4 ;  /* 0x000000061d077207 */ /* 0x000fc40006000000 */
[C---:B------:R-:W-:Y:S01]  /*1c940*/  SEL R6, R29.reuse, R5, !P4 ;  /* 0x000000051d067207 */ /* 0x040fe20006000000 */
        /* <DEDUP_REMOVED lines=8> */
[----:B------:R-:W-:Y:S04]  /*1c9d0*/  STL [R1+0x4b8], R7 ;  /* 0x0004b80701007387 */ /* 0x000fe80000100800 */
[----:B------:R-:W-:Y:S04]  /*1c9e0*/  STL [R1+0x4b4], R6 ;  /* 0x0004b40601007387 */ /* 0x000fe80000100800 */
[----:B------:R-:W-:Y:S04]  /*1c9f0*/  STL [R1+0x4b0], R5 ;  /* 0x0004b00501007387 */ /* 0x000fe80000100800 */
[----:B------:R-:W-:Y:S04]  /*1ca00*/  STL [R1+0x4ac], R4 ;  /* 0x0004ac0401007387 */ /* 0x000fe80000100800 */
[----:B------:R-:W-:Y:S04]  /*1ca10*/  STL [R1+0xdc], R3 ;  /* 0x0000dc0301007387 */ /* 0x000fe80000100800 */
[----:B------:R-:W2:Y:S01]  /*1ca20*/  LDL.LU R28, [R1+0x328] ;  /* 0x00032800011c7983 */ /* 0x000ea20000300800 */
[----:B------:R-:W-:-:S02]  /*1ca30*/  SEL R2, R29, R14, !P4 ;  /* 0x0000000e1d027207 */ /* 0x000fc40006000000 */
[----:B------:R-:W-:-:S03]  /*1ca40*/  SEL R0, R29, R0, !P4 ;  /* 0x000000001d007207 */ /* 0x000fc60006000000 */
        /* <DEDUP_REMOVED lines=184> */
[----:B------:R-:W-:Y:S01]  /*1d5d0*/  STL [R1], R11 ;  /* 0x0000000b01007387 */ /* 0x000fe20000100800 */
        /* <DEDUP_REMOVED lines=380> */
[----:B--2---:R-:W-:-:S05]  /*1eda0*/  SEL R28, R29, R28, !P4 ;  /* 0x0000001c1d1c7207 */ /* 0x004fca0006000000 */
[----:B------:R0:W-:Y:S04]  /*1edb0*/  STL [R1+0x250], R28 ;  /* 0x0002501c01007387 */ /* 0x0001e80000100800 */
[----:B0-----:R-:W2:Y:S04]  /*1edc0*/  LDL.LU R28, [R1+0x5d88] ;  /* 0x005d8800011c7983 */ /* 0x001ea80000300800 */
[----:B------:R0:W-:Y:S04]  /*1edd0*/  STL [R1+0x24c], R27 ;  /* 0x00024c1b01007387 */ /* 0x0001e80000100800 */
        /* <DEDUP_REMOVED lines=50> */
[----:B0-----:R-:W5:Y:S01]  /*1f100*/  LDL.LU R0, [R1+0x5d20] ;  /* 0x005d200001007983 */ /* 0x001f620000300800 */
[----:B------:R-:W-:-:S05]  /*1f110*/  SEL R15, R29, R15, !P4 ;  /* 0x0000000f1d0f7207 */ /* 0x000fca0006000000 */
[----:B------:R3:W-:Y:S02]  /*1f120*/  STL [R1+0x1e4], R15 ;  /* 0x0001e40f01007387 */ /* 0x0007e40000100800 */
[C---:B---3--:R-:W-:Y:S02]  /*1f130*/  SEL R15, R29.reuse, R14, !P4 ;  /* 0x0000000e1d0f7207 */ /* 0x048fe40006000000 */
[C---:B--2---:R-:W-:Y:S02]  /*1f140*/  SEL R14, R29.reuse, R2, !P4 ;  /* 0x000000021d0e7207 */ /* 0x044fe40006000000 */
[C---:B----4-:R-:W-:Y:S02]  /*1f150*/  SEL R2, R29.reuse, R4, !P4 ;  /* 0x000000041d027207 */ /* 0x050fe40006000000 */
[----:B-----5:R-:W-:-:S05]  /*1f160*/  SEL R0, R29, R0, !P4 ;  /* 0x000000001d007207 */ /* 0x020fca0006000000 */
[----:B------:R0:W-:Y:S04]  /*1f170*/  STL [R1+0x1e0], R0 ;  /* 0x0001e00001007387 */ /* 0x0001e80000100800 */
[----:B------:R-:W-:Y:S01]  /*1f180*/  STL [R1+0x1dc], R15 ;  /* 0x0001dc0f01007387 */ /* 0x000fe20000100800 */
[----:B0-----:R-:W-:-:S03]  /*1f190*/  SEL R0, R29, R3, !P4 ;  /* 0x000000031d007207 */ /* 0x001fc60006000000 */
[----:B------:R-:W-:Y:S01]  /*1f1a0*/  STL [R1+0x1d8], R14 ;  /* 0x0001d80e01007387 */ /* 0x000fe20000100800 */
[----:B------:R-:W-:-:S03]  /*1f1b0*/  SEL R3, R29, R5, !P4 ;  /* 0x000000051d037207 */ /* 0x000fc60006000000 */
[----:B------:R0:W-:Y:S04]  /*1f1c0*/  STL [R1+0x1d4], R0 ;  /* 0x0001d40001007387 */ /* 0x0001e80000100800 */
[----:B------:R1:W-:Y:S04]  /*1f1d0*/  STL [R1+0x1d0], R2 ;  /* 0x0001d00201007387 */ /* 0x0003e80000100800 */
[----:B------:R2:W-:Y:S01]  /*1f1e0*/  STL [R1+0x1cc], R3 ;  /* 0x0001cc0301007387 */ /* 0x0005e20000100800 */
[C---:B0-----:R-:W-:Y:S02]  /*1f1f0*/  SEL R0, R29.reuse, R6, !P4 ;  /* 0x000000061d007207 */ /* 0x041fe40006000000 */
[----:B-1----:R-:W-:-:S03]  /*1f200*/  SEL R2, R29, R7, !P4 ;  /* 0x000000071d027207 */ /* 0x002fc60006000000 */
[----:B------:R0:W-:Y:S01]  /*1f210*/  STL [R1+0x1c8], R0 ;  /* 0x0001c80001007387 */ /* 0x0001e20000100800 */
[----:B--2---:R-:W-:-:S03]  /*1f220*/  SEL R3, R29, R8, !P4 ;  /* 0x000000081d037207 */ /* 0x004fc60006000000 */
[----:B------:R1:W-:Y:S01]  /*1f230*/  STL [R1+0x1c4], R2 ;  /* 0x0001c40201007387 */ /* 0x0003e20000100800 */
[----:B0-----:R-:W-:-:S03]  /*1f240*/  SEL R0, R29, R9, !P4 ;  /* 0x000000091d007207 */ /* 0x001fc60006000000 */
[----:B-1----:R-:W2:Y:S04]  /*1f250*/  LDL.LU R2, [R1+0x52c] ;  /* 0x00052c0001027983 */ /* 0x002ea80000300800 */
[----:B------:R0:W-:Y:S04]  /*1f260*/  STL [R1+0x1c0], R3 ;  /* 0x0001c00301007387 */ /* 0x0001e80000100800 */
[----:B------:R-:W3:Y:S01]  /*1f270*/  LDL.LU R5, [R1+0x528] ;  /* 0x0005280001057983 */ /* 0x000ee20000300800 */
[----:B0-----:R-:W-:-:S03]  /*1f280*/  SEL R3, R29, R10, !P4 ;  /* 0x0000000a1d037207 */ /* 0x001fc60006000000 */
[----:B------:R0:W-:Y:S04]  /*1f290*/  STL [R1+0x1bc], R0 ;  /* 0x0001bc0001007387 */ /* 0x0001e80000100800 */
[----:B------:R-:W4:Y:S04]  /*1f2a0*/  LDL.LU R6, [R1+0x520] ;  /* 0x0005200001067983 */ /* 0x000f280000300800 */
[----:B------:R1:W-:Y:S01]  /*1f2b0*/  STL [R1+0x1b8], R3 ;  /* 0x0001b80301007387 */ /* 0x0003e20000100800 */
[----:B0-----:R-:W-:-:S03]  /*1f2c0*/  SEL R0, R29, R11, !P4 ;  /* 0x0000000b1d007207 */ /* 0x001fc60006000000 */
[----:B------:R-:W5:Y:S01]  /*1f2d0*/  LDL.LU R7, [R1+0x51c] ;  /* 0x00051c0001077983 */ /* 0x000f620000300800 */
[----:B-1----:R-:W-:-:S03]  /*1f2e0*/  SEL R3, R29, R12, !P4 ;  /* 0x0000000c1d037207 */ /* 0x002fc60006000000 */
[----:B------:R0:W-:Y:S04]  /*1f2f0*/  STL [R1+0x1b4], R0 ;  /* 0x0001b40001007387 */ /* 0x0001e80000100800 */
[----:B------:R1:W-:Y:S01]  /*1f300*/  STL [R1+0x1b0], R3 ;  /* 0x0001b00301007387 */ /* 0x0003e20000100800 */
[----:B0-----:R-:W-:-:S03]  /*1f310*/  SEL R0, R29, R13, !P4 ;  /* 0x0000000d1d007207 */ /* 0x001fc60006000000 */
[----:B------:R-:W2:Y:S01]  /*1f320*/  LDL.LU R13, [R1+0x524] ;  /* 0x00052400010d7983 */ /* 0x000ea20000300800 */
[----:B-1----:R-:W-:-:S03]  /*1f330*/  SEL R3, R29, R16, !P4 ;  /* 0x000000101d037207 */ /* 0x002fc60006000000 */
[----:B------:R0:W-:Y:S04]  /*1f340*/  STL [R1+0x1ac], R0 ;  /* 0x0001ac0001007387 */ /* 0x0001e80000100800 */
[----:B------:R-:W4:Y:S01]  /*1f350*/  LDL.LU R8, [R1+0x518] ;  /* 0x0005180001087983 */ /* 0x000f220000300800 */
[----:B0-----:R-:W-:-:S03]  /*1f360*/  SEL R0, R29, R17, !P4 ;  /* 0x000000111d007207 */ /* 0x001fc60006000000 */
[----:B------:R0:W-:Y:S04]  /*1f370*/  STL [R1+0x1a8], R3 ;  /* 0x0001a80301007387 */ /* 0x0001e80000100800 */
[----:B------:R1:W-:Y:S04]  /*1f380*/  STL [R1+0x1a4], R0 ;  /* 0x0001a40001007387 */ /* 0x0003e80000100800 */
[----:B------:R-:W4:Y:S01]  /*1f390*/  LDL.LU R9, [R1+0x514] ;  /* 0x0005140001097983 */ /* 0x000f220000300800 */
[C---:B0-----:R-:W-:Y:S02]  /*1f3a0*/  SEL R3, R29.reuse, R18, !P4 ;  /* 0x000000121d037207 */ /* 0x041fe40006000000 */
[----:B------:R-:W-:-:S02]  /*1f3b0*/  SEL R4, R29, R20, !P4 ;  /* 0x000000141d047207 */ /* 0x000fc40006000000 */
[C---:B-1----:R-:W-:Y:S01]  /*1f3c0*/  SEL R0, R29.reuse, R19, !P4 ;  /* 0x000000131d007207 */ /* 0x042fe20006000000 */
[----:B------:R0:W-:Y:S04]  /*1f3d0*/  STL [R1+0x1a0], R3 ;  /* 0x0001a00301007387 */ /* 0x0001e80000100800 */
[----:B------:R1:W-:Y:S04]  /*1f3e0*/  STL [R1+0x19c], R0 ;  /* 0x00019c0001007387 */ /* 0x0003e80000100800 */
[----:B------:R-:W-:Y:S04]  /*1f3f0*/  STL [R1+0x198], R4 ;  /* 0x0001980401007387 */ /* 0x000fe80000100800 */
[----:B------:R-:W4:Y:S01]  /*1f400*/  LDL.LU R10, [R1+0x510] ;  /* 0x00051000010a7983 */ /* 0x000f220000300800 */
[----:B0-----:R-:W-:-:S02]  /*1f410*/  SEL R3, R29, R21, !P4 ;  /* 0x000000151d037207 */ /* 0x001fc40006000000 */
[----:B-1----:R-:W-:-:S03]  /*1f420*/  SEL R0, R29, R22, !P4 ;  /* 0x000000161d007207 */ /* 0x002fc60006000000 */
[----:B------:R0:W-:Y:S04]  /*1f430*/  STL [R1+0x194], R3 ;  /* 0x0001940301007387 */ /* 0x0001e80000100800 */
[----:B------:R1:W-:Y:S04]  /*1f440*/  STL [R1+0x190], R0 ;  /* 0x0001900001007387 */ /* 0x0003e80000100800 */
[----:B------:R-:W4:Y:S01]  /*1f450*/  LDL.LU R11, [R1+0x50c] ;  /* 0x00050c00010b7983 */ /* 0x000f220000300800 */
[----:B0-----:R-:W-:-:S05]  /*1f460*/  SEL R3, R29, R23, !P4 ;  /* 0x000000171d037207 */ /* 0x001fca0006000000 */
[----:B------:R0:W-:Y:S04]  /*1f470*/  STL [R1+0x18c], R3 ;  /* 0x00018c0301007387 */ /* 0x0001e80000100800 */
[----:B------:R-:W4:Y:S01]  /*1f480*/  LDL.LU R12, [R1+0x508] ;  /* 0x00050800010c7983 */ /* 0x000f220000300800 */
[----:B-1----:R-:W-:-:S05]  /*1f490*/  SEL R0, R29, R24, !P4 ;  /* 0x000000181d007207 */ /* 0x002fca0006000000 */
[----:B------:R1:W-:Y:S04]  /*1f4a0*/  STL [R1+0x188], R0 ;  /* 0x0001880001007387 */ /* 0x0003e80000100800 */
[----:B0-----:R-:W4:Y:S04]  /*1f4b0*/  LDL.LU R3, [R1+0x504] ;  /* 0x0005040001037983 */ /* 0x001f280000300800 */
[----:B------:R-:W4:Y:S01]  /*1f4c0*/  LDL.LU R14, [R1+0x500] ;  /* 0x00050000010e7983 */ /* 0x000f220000300800 */
[----:B-1----:R-:W-:-:S05]  /*1f4d0*/  SEL R0, R29, R26, !P4 ;  /* 0x0000001a1d007207 */ /* 0x002fca0006000000 */
[----:B------:R-:W-:Y:S04]  /*1f4e0*/  STL [R1+0xe0], R0 ;  /* 0x0000e00001007387 */ /* 0x000fe80000100800 */
[----:B------:R-:W4:Y:S01]  /*1f4f0*/  LDL.LU R4, [R1+0x4fc] ;  /* 0x0004fc0001047983 */ /* 0x000f220000300800 */
[----:B---3--:R-:W-:-:S03]  /*1f500*/  IMAD R17, R5, UR5, RZ ;  /* 0x0000000505117c24 */ /* 0x008fc6000f8e02ff */
[----:B------:R-:W3:Y:S04]  /*1f510*/  LDL.LU R5, [R1+0x4f8] ;  /* 0x0004f80001057983 */ /* 0x000ee80000300800 */
[----:B------:R-:W-:Y:S04]  /*1f520*/  STL [R1+0x184], R17 ;  /* 0x0001841101007387 */ /* 0x000fe80000100800 */
[----:B------:R-:W3:Y:S01]  /*1f530*/  LDL.LU R24, [R1+0x4f4] ;  /* 0x0004f40001187983 */ /* 0x000ee20000300800 */
[----:B-----5:R-:W-:Y:S02]  /*1f540*/  IMAD R7, R7, UR5, RZ ;  /* 0x0000000507077c24 */ /* 0x020fe4000f8e02ff */
[----:B--2---:R-:W-:-:S02]  /*1f550*/  IMAD R16, R13, UR5, RZ ;  /* 0x000000050d107c24 */ /* 0x004fc4000f8e02ff */
[----:B----4-:R-:W-:-:S03]  /*1f560*/  IMAD R13, R6, UR5, RZ ;  /* 0x00000005060d7c24 */ /* 0x010fc6000f8e02ff */
[----:B------:R-:W-:Y:S04]  /*1f570*/  STL [R1+0x180], R16 ;  /* 0x0001801001007387 */ /* 0x000fe80000100800 */
[----:B------:R-:W2:Y:S04]  /*1f580*/  LDL.LU R6, [R1+0x14c] ;  /* 0x00014c0001067983 */ /* 0x000ea80000300800 */
[----:B------:R0:W-:Y:S04]  /*1f590*/  STL [R1+0x17c], R13 ;  /* 0x00017c0d01007387 */ /* 0x0001e80000100800 */
[----:B------:R-:W4:Y:S04]  /*1f5a0*/  LDL.LU R23, [R1+0x148] ;  /* 0x0001480001177983 */ /* 0x000f280000300800 */
[----:B------:R-:W5:Y:S04]  /*1f5b0*/  LDL.LU R22, [R1+0x4f0] ;  /* 0x0004f00001167983 */ /* 0x000f680000300800 */
[----:B------:R1:W-:Y:S01]  /*1f5c0*/  STL [R1+0x178], R7 ;  /* 0x0001780701007387 */ /* 0x0003e20000100800 */
[----:B0-----:R-:W-:-:S03]  /*1f5d0*/  IMAD R13, R8, UR5, RZ ;  /* 0x00000005080d7c24 */ /* 0x001fc6000f8e02ff */
[----:B-1----:R-:W5:Y:S04]  /*1f5e0*/  LDL.LU R7, [R1+0x4ec] ;  /* 0x0004ec0001077983 */ /* 0x002f680000300800 */
[----:B------:R-:W5:Y:S04]  /*1f5f0*/  LDL.LU R21, [R1+0x4e8] ;  /* 0x0004e80001157983 */ /* 0x000f680000300800 */
[----:B------:R-:W5:Y:S01]  /*1f600*/  LDL.LU R8, [R1+0x4e4] ;  /* 0x0004e40001087983 */ /* 0x000f620000300800 */
[----:B------:R-:W-:-:S03]  /*1f610*/  IMAD R9, R9, UR5, RZ ;  /* 0x0000000509097c24 */ /* 0x000fc6000f8e02ff */
[----:B------:R0:W-:Y:S04]  /*1f620*/  STL [R1+0x174], R13 ;  /* 0x0001740d01007387 */ /* 0x0001e80000100800 */
[----:B------:R-:W5:Y:S04]  /*1f630*/  LDL.LU R20, [R1+0x4e0] ;  /* 0x0004e00001147983 */ /* 0x000f680000300800 */
[----:B------:R-:W5:Y:S04]  /*1f640*/  LDL.LU R19, [R1+0x12c] ;  /* 0x00012c0001137983 */ /* 0x000f680000300800 */
[----:B------:R1:W-:Y:S01]  /*1f650*/  STL [R1+0x170], R9 ;  /* 0x0001700901007387 */ /* 0x0003e20000100800 */
[----:B0-----:R-:W-:-:S03]  /*1f660*/  IMAD R13, R10, UR5, RZ ;  /* 0x000000050a0d7c24 */ /* 0x001fc6000f8e02ff */
[----:B-1----:R-:W5:Y:S04]  /*1f670*/  LDL.LU R9, [R1+0x4dc] ;  /* 0x0004dc0001097983 */ /* 0x002f680000300800 */
[----:B------:R-:W5:Y:S01]  /*1f680*/  LDL.LU R10, [R1+0x4d8] ;  /* 0x0004d800010a7983 */ /* 0x000f620000300800 */
[----:B------:R-:W-:-:S03]  /*1f690*/  IMAD R16, R11, UR5, RZ ;  /* 0x000000050b107c24 */ /* 0x000fc6000f8e02ff */
[----:B------:R0:W-:Y:S04]  /*1f6a0*/  STL [R1+0x16c], R13 ;  /* 0x00016c0d01007387 */ /* 0x0001e80000100800 */
[----:B------:R-:W5:Y:S04]  /*1f6b0*/  LDL.LU R11, [R1+0x4d4] ;  /* 0x0004d400010b7983 */ /* 0x000f680000300800 */
[----:B------:R1:W-:Y:S01]  /*1f6c0*/  STL [R1+0x168], R16 ;  /* 0x0001681001007387 */ /* 0x0003e20000100800 */
[----:B0-----:R-:W-:-:S03]  /*1f6d0*/  IMAD R13, R12, UR5, RZ ;  /* 0x000000050c0d7c24 */ /* 0x001fc6000f8e02ff */
[----:B------:R-:W5:Y:S04]  /*1f6e0*/  LDL.LU R18, [R1+0x11c] ;  /* 0x00011c0001127983 */ /* 0x000f680000300800 */
[----:B------:R-:W5:Y:S01]  /*1f6f0*/  LDL.LU R12, [R1+0x4d0] ;  /* 0x0004d000010c7983 */ /* 0x000f620000300800 */
[----:B-1----:R-:W-:-:S03]  /*1f700*/  IMAD R16, R3, UR5, RZ ;  /* 0x0000000503107c24 */ /* 0x002fc6000f8e02ff */
[----:B------:R0:W-:Y:S04]  /*1f710*/  STL [R1+0x164], R13 ;  /* 0x0001640d01007387 */ /* 0x0001e80000100800 */
[----:B------:R-:W5:Y:S04]  /*1f720*/  LDL.LU R3, [R1+0x114] ;  /* 0x0001140001037983 */ /* 0x000f680000300800 */
[----:B------:R1:W-:Y:S01]  /*1f730*/  STL [R1+0x160], R16 ;  /* 0x0001601001007387 */ /* 0x0003e20000100800 */
[----:B0-----:R-:W-:-:S03]  /*1f740*/  IMAD R13, R14, UR5, RZ ;  /* 0x000000050e0d7c24 */ /* 0x001fc6000f8e02ff */
[----:B------:R-:W5:Y:S04]  /*1f750*/  LDL.LU R17, [R1+0x4cc] ;  /* 0x0004cc0001117983 */ /* 0x000f680000300800 */
[----:B------:R-:W5:Y:S04]  /*1f760*/  LDL.LU R14, [R1+0x10c] ;  /* 0x00010c00010e7983 */ /* 0x000f680000300800 */
[----:B------:R0:W-:Y:S04]  /*1f770*/  STL [R1+0x15c], R13 ;  /* 0x00015c0d01007387 */ /* 0x0001e80000100800 */
[----:B-1----:R-:W5:Y:S01]  /*1f780*/  LDL.LU R16, [R1+0x108] ;  /* 0x0001080001107983 */ /* 0x002f620000300800 */
[----:B0-----:R-:W-:-:S03]  /*1f790*/  IMAD R13, R4, UR5, RZ ;  /* 0x00000005040d7c24 */ /* 0x001fc6000f8e02ff */
[----:B------:R-:W5:Y:S01]  /*1f7a0*/  LDL.LU R4, [R1+0x4c8] ;  /* 0x0004c80001047983 */ /* 0x000f620000300800 */
[----:B------:R-:W-:-:S03]  /*1f7b0*/  SEL R15, R29, R25, !P4 ;  /* 0x000000191d0f7207 */ /* 0x000fc60006000000 */
[----:B------:R0:W-:Y:S04]  /*1f7c0*/  STL [R1+0x158], R13 ;  /* 0x0001580d01007387 */ /* 0x0001e80000100800 */
[----:B0-----:R-:W5:Y:S01]  /*1f7d0*/  LDL.LU R13, [R1+0x4c4] ;  /* 0x0004c400010d7983 */ /* 0x001f620000300800 */
[----:B---3--:R-:W-:-:S03]  /*1f7e0*/  IMAD R25, R5, UR5, RZ ;  /* 0x0000000505197c24 */ /* 0x008fc6000f8e02ff */
[----:B------:R-:W3:Y:S04]  /*1f7f0*/  LDL.LU R5, [R1+0x4c0] ;  /* 0x0004c00001057983 */ /* 0x000ee80000300800 */
[----:B------:R2:W-:Y:S01]  /*1f800*/  STL [R1+0x154], R25 ;  /* 0x0001541901007387 */ /* 0x0005e20000100800 */
[----:B------:R-:W-:Y:S02]  /*1f810*/  IMAD R24, R24, UR5, RZ ;  /* 0x0000000518187c24 */ /* 0x000fe4000f8e02ff */
[----:B--2---:R-:W-:Y:S02]  /*1f820*/  IMAD R25, R6, UR5, RZ ;  /* 0x0000000506197c24 */ /* 0x004fe4000f8e02ff */
[----:B------:R-:W2:Y:S04]  /*1f830*/  LDL.LU R6, [R1+0x4bc] ;  /* 0x0004bc0001067983 */ /* 0x000ea80000300800 */
[----:B------:R4:W-:Y:S04]  /*1f840*/  STL [R1+0x150], R24 ;  /* 0x0001501801007387 */ /* 0x0009e80000100800 */
[----:B------:R-:W-:Y:S01]  /*1f850*/  STL [R1+0x14c], R25 ;  /* 0x00014c1901007387 */ /* 0x000fe20000100800 */
[----:B----4-:R-:W-:-:S02]  /*1f860*/  IMAD R24, R23, UR5, RZ ;  /* 0x0000000517187c24 */ /* 0x010fc4000f8e02ff */
[----:B-----5:R-:W-:-:S03]  /*1f870*/  IMAD R23, R22, UR5, RZ ;  /* 0x0000000516177c24 */ /* 0x020fc6000f8e02ff */
[----:B------:R-:W-:Y:S01]  /*1f880*/  STL [R1+0x148], R24 ;  /* 0x0001481801007387 */ /* 0x000fe20000100800 */
[----:B------:R-:W-:-:S03]  /*1f890*/  IMAD R22, R7, UR5, RZ ;  /* 0x0000000507167c24 */ /* 0x000fc6000f8e02ff */
[----:B------:R-:W4:Y:S01]  /*1f8a0*/  LDL.LU R7, [R1+0xf4] ;  /* 0x0000f40001077983 */ /* 0x000f220000300800 */
[----:B------:R-:W-:-:S03]  /*1f8b0*/  IMAD R21, R21, UR5, RZ ;  /* 0x0000000515157c24 */ /* 0x000fc6000f8e02ff */
[----:B------:R-:W-:Y:S04]  /*1f8c0*/  STL [R1+0x144], R23 ;  /* 0x0001441701007387 */ /* 0x000fe80000100800 */
[----:B------:R0:W-:Y:S02]  /*1f8d0*/  STL [R1+0x140], R22 ;  /* 0x0001401601007387 */ /* 0x0001e40000100800 */
[----:B0-----:R-:W-:Y:S02]  /*1f8e0*/  IMAD R22, R8, UR5, RZ ;  /* 0x0000000508167c24 */ /* 0x001fe4000f8e02ff */
[----:B------:R-:W5:Y:S04]  /*1f8f0*/  LDL.LU R8, [R1+0x4b8] ;  /* 0x0004b80001087983 */ /* 0x000f680000300800 */
[----:B------:R0:W-:Y:S01]  /*1f900*/  STL [R1+0x13c], R21 ;  /* 0x00013c1501007387 */ /* 0x0001e20000100800 */
[----:B------:R-:W-:-:S03]  /*1f910*/  IMAD R19, R19, UR5, RZ ;  /* 0x0000000513137c24 */ /* 0x000fc6000f8e02ff */
[----:B------:R-:W-:Y:S01]  /*1f920*/  STL [R1+0x138], R22 ;  /* 0x0001381601007387 */ /* 0x000fe20000100800 */
[----:B0-----:R-:W-:Y:S02]  /*1f930*/  IMAD R21, R20, UR5, RZ ;  /* 0x0000000514157c24 */ /* 0x001fe4000f8e02ff */
[----:B------:R-:W-:-:S03]  /*1f940*/  IMAD R20, R9, UR5, RZ ;  /* 0x0000000509147c24 */ /* 0x000fc6000f8e02ff */
[----:B------:R-:W-:Y:S04]  /*1f950*/  STL [R1+0x134], R21 ;  /* 0x0001341501007387 */ /* 0x000fe80000100800 */
[----:B------:R-:W5:Y:S04]  /*1f960*/  LDL.LU R9, [R1+0x4b4] ;  /* 0x0004b40001097983 */ /* 0x000f680000300800 */
[----:B------:R0:W-:Y:S04]  /*1f970*/  STL [R1+0x12c], R19 ;  /* 0x00012c1301007387 */ /* 0x0001e80000100800 */
[----:B------:R1:W-:Y:S01]  /*1f980*/  STL [R1+0x128], R20 ;  /* 0x0001281401007387 */ /* 0x0003e20000100800 */
[----:B0-----:R-:W-:-:S03]  /*1f990*/  IMAD R19, R10, UR5, RZ ;  /* 0x000000050a137c24 */ /* 0x001fc6000f8e02ff */
[----:B------:R-:W5:Y:S01]  /*1f9a0*/  LDL.LU R10, [R1+0x4b0] ;  /* 0x0004b000010a7983 */ /* 0x000f620000300800 */
[----:B-1----:R-:W-:-:S03]  /*1f9b0*/  IMAD R20, R11, UR5, RZ ;  /* 0x000000050b147c24 */ /* 0x002fc6000f8e02ff */
[----:B------:R0:W-:Y:S04]  /*1f9c0*/  STL [R1+0x124], R19 ;  /* 0x0001241301007387 */ /* 0x0001e80000100800 */
[----:B------:R-:W5:Y:S04]  /*1f9d0*/  LDL.LU R11, [R1+0x4ac] ;  /* 0x0004ac00010b7983 */ /* 0x000f680000300800 */
[----:B------:R-:W-:Y:S01]  /*1f9e0*/  STL [R1+0x120], R20 ;  /* 0x0001201401007387 */ /* 0x000fe20000100800 */
[----:B0-----:R-:W-:Y:S02]  /*1f9f0*/  IMAD R19, R18, UR5, RZ ;  /* 0x0000000512137c24 */ /* 0x001fe4000f8e02ff */
[----:B------:R-:W-:-:S02]  /*1fa00*/  IMAD R18, R12, UR5, RZ ;  /* 0x000000050c127c24 */ /* 0x000fc4000f8e02ff */
[----:B------:R-:W5:Y:S04]  /*1fa10*/  LDL.LU R12, [R1+0xdc] ;  /* 0x0000dc00010c7983 */ /* 0x000f680000300800 */
[----:B------:R0:W-:Y:S04]  /*1fa20*/  STL [R1+0x11c], R19 ;  /* 0x00011c1301007387 */ /* 0x0001e80000100800 */
[----:B------:R1:W-:Y:S01]  /*1fa30*/  STL [R1+0x118], R18 ;  /* 0x0001181201007387 */ /* 0x0003e20000100800 */
[----:B0-----:R-:W-:-:S03]  /*1fa40*/  IMAD R19, R3, UR5, RZ ;  /* 0x0000000503137c24 */ /* 0x001fc6000f8e02ff */
[----:B------:R-:W5:Y:S01]  /*1fa50*/  LDL.LU R3, [R1+0x4a8] ;  /* 0x0004a80001037983 */ /* 0x000f620000300800 */
[----:B-1----:R-:W-:Y:S02]  /*1fa60*/  IMAD R18, R17, UR5, RZ ;  /* 0x0000000511127c24 */ /* 0x002fe4000f8e02ff */
[----:B------:R-:W-:Y:S01]  /*1fa70*/  IMAD R17, R14, UR5, RZ ;  /* 0x000000050e117c24 */ /* 0x000fe2000f8e02ff */
[----:B------:R-:W-:Y:S01]  /*1fa80*/  STL [R1+0x114], R19 ;  /* 0x0001141301007387 */ /* 0x000fe20000100800 */
[----:B------:R-:W-:-:S03]  /*1fa90*/  IMAD R16, R16, UR5, RZ ;  /* 0x0000000510107c24 */ /* 0x000fc6000f8e02ff */
[----:B------:R-:W5:Y:S04]  /*1faa0*/  LDL.LU R14, [R1+0xd4] ;  /* 0x0000d400010e7983 */ /* 0x000f680000300800 */
[----:B------:R-:W-:Y:S04]  /*1fab0*/  STL [R1+0x110], R18 ;  /* 0x0001101201007387 */ /* 0x000fe80000100800 */
[----:B------:R0:W-:Y:S02]  /*1fac0*/  STL [R1+0x10c], R17 ;  /* 0x00010c1101007387 */ /* 0x0001e40000100800 */
[----:B0-----:R-:W-:-:S02]  /*1fad0*/  IMAD R17, R4, UR5, RZ ;  /* 0x0000000504117c24 */ /* 0x001fc4000f8e02ff */
[----:B------:R-:W5:Y:S04]  /*1fae0*/  LDL.LU R4, [R1+0xd0] ;  /* 0x0000d00001047983 */ /* 0x000f680000300800 */
[----:B------:R0:W-:Y:S04]  /*1faf0*/  STL [R1+0x108], R16 ;  /* 0x0001081001007387 */ /* 0x0001e80000100800 */
[----:B------:R-:W-:Y:S04]  /*1fb00*/  STL [R1+0x104], R17 ;  /* 0x0001041101007387 */ /* 0x000fe80000100800 */
[----:B------:R-:W5:Y:S01]  /*1fb10*/  LDL.LU R24, [R1+0xcc] ;  /* 0x0000cc0001187983 */ /* 0x000f620000300800 */
[----:B0-----:R-:W-:-:S05]  /*1fb20*/  IMAD R16, R13, UR5, RZ ;  /* 0x000000050d107c24 */ /* 0x001fca000f8e02ff */
[----:B------:R-:W-:Y:S01]  /*1fb30*/  STL [R1+0x100], R16 ;  /* 0x0001001001007387 */ /* 0x000fe20000100800 */
[----:B---3--:R-:W-:-:S03]  /*1fb40*/  IMAD R13, R5, UR5, RZ ;  /* 0x00000005050d7c24 */ /* 0x008fc6000f8e02ff */
[----:B------:R-:W3:Y:S04]  /*1fb50*/  LDL.LU R5, [R1+0x4a4] ;  /* 0x0004a40001057983 */ /* 0x000ee80000300800 */
[----:B------:R-:W-:Y:S04]  /*1fb60*/  STL [R1+0xfc], R13 ;  /* 0x0000fc0d01007387 */ /* 0x000fe80000100800 */
[----:B------:R-:W3:Y:S04]  /*1fb70*/  LDL.LU R23, [R1+0x4a0] ;  /* 0x0004a00001177983 */ /* 0x000ee80000300800 */
[----:B------:R-:W3:Y:S01]  /*1fb80*/  LDL.LU R22, [R1+0x49c] ;  /* 0x00049c0001167983 */ /* 0x000ee20000300800 */
[----:B--2---:R-:W-:-:S05]  /*1fb90*/  IMAD R6, R6, UR5, RZ ;  /* 0x0000000506067c24 */ /* 0x004fca000f8e02ff */
[----:B------:R0:W-:Y:S04]  /*1fba0*/  STL [R1+0xf8], R6 ;  /* 0x0000f80601007387 */ /* 0x0001e80000100800 */
[----:B0-----:R-:W2:Y:S04]  /*1fbb0*/  LDL.LU R6, [R1+0x498] ;  /* 0x0004980001067983 */ /* 0x001ea80000300800 */
[----:B------:R-:W2:Y:S01]  /*1fbc0*/  LDL.LU R21, [R1+0x494] ;  /* 0x0004940001157983 */ /* 0x000ea20000300800 */
[----:B----4-:R-:W-:-:S03]  /*1fbd0*/  IMAD R13, R7, UR5, RZ ;  /* 0x00000005070d7c24 */ /* 0x010fc6000f8e02ff */
[----:B------:R-:W4:Y:S04]  /*1fbe0*/  LDL.LU R7, [R1+0xb4] ;  /* 0x0000b40001077983 */ /* 0x000f280000300800 */
[----:B------:R-:W-:Y:S04]  /*1fbf0*/  STL [R1+0xf4], R13 ;  /* 0x0000f40d01007387 */ /* 0x000fe80000100800 */
[----:B------:R-:W4:Y:S04]  /*1fc00*/  LDL.LU R20, [R1+0x490] ;  /* 0x0004900001147983 */ /* 0x000f280000300800 */
[----:B------:R-:W4:Y:S01]  /*1fc10*/  LDL.LU R19, [R1+0x48c] ;  /* 0x00048c0001137983 */ /* 0x000f220000300800 */
[----:B-----5:R-:W-:-:S05]  /*1fc20*/  IMAD R8, R8, UR5, RZ ;  /* 0x0000000508087c24 */ /* 0x020fca000f8e02ff */
[----:B------:R0:W-:Y:S04]  /*1fc30*/  STL [R1+0xf0], R8 ;  /* 0x0000f00801007387 */ /* 0x0001e80000100800 */
[----:B0-----:R-:W5:Y:S01]  /*1fc40*/  LDL.LU R8, [R1+0xa8] ;  /* 0x0000a80001087983 */ /* 0x001f620000300800 */
[----:B------:R-:W-:-:S03]  /*1fc50*/  IMAD R13, R9, UR5, RZ ;  /* 0x00000005090d7c24 */ /* 0x000fc6000f8e02ff */
[----:B------:R-:W5:Y:S04]  /*1fc60*/  LDL.LU R9, [R1+0xa4] ;  /* 0x0000a40001097983 */ /* 0x000f680000300800 */
[----:B------:R0:W-:Y:S01]  /*1fc70*/  STL [R1+0xec], R13 ;  /* 0x0000ec0d01007387 */ /* 0x0001e20000100800 */
[----:B------:R-:W-:-:S03]  /*1fc80*/  IMAD R16, R10, UR5, RZ ;  /* 0x000000050a107c24 */ /* 0x000fc6000f8e02ff */
[----:B------:R-:W5:Y:S04]  /*1fc90*/  LDL.LU R10, [R1+0xa0] ;  /* 0x0000a000010a7983 */ /* 0x000f680000300800 */
[----:B------:R1:W-:Y:S01]  /*1fca0*/  STL [R1+0xe8], R16 ;  /* 0x0000e81001007387 */ /* 0x0003e20000100800 */
[----:B0-----:R-:W-:-:S03]  /*1fcb0*/  IMAD R13, R11, UR5, RZ ;  /* 0x000000050b0d7c24 */ /* 0x001fc6000f8e02ff */
[----:B------:R-:W5:Y:S04]  /*1fcc0*/  LDL.LU R18, [R1+0x9c] ;  /* 0x00009c0001127983 */ /* 0x000f680000300800 */
[----:B------:R-:W5:Y:S04]  /*1fcd0*/  LDL.LU R11, [R1+0x488] ;  /* 0x00048800010b7983 */ /* 0x000f680000300800 */
[----:B------:R0:W-:Y:S01]  /*1fce0*/  STL [R1+0xe4], R13 ;  /* 0x0000e40d01007387 */ /* 0x0001e20000100800 */
[----:B-1----:R-:W-:-:S03]  /*1fcf0*/  IMAD R16, R12, UR5, RZ ;  /* 0x000000050c107c24 */ /* 0x002fc6000f8e02ff */
[----:B------:R-:W5:Y:S04]  /*1fd00*/  LDL.LU R12, [R1+0x484] ;  /* 0x00048400010c7983 */ /* 0x000f680000300800 */
[----:B------:R1:W-:Y:S04]  /*1fd10*/  STL [R1+0xdc], R16 ;  /* 0x0000dc1001007387 */ /* 0x0003e80000100800 */
[----:B------:R-:W5:Y:S01]  /*1fd20*/  LDL.LU R17, [R1+0x90] ;  /* 0x0000900001117983 */ /* 0x000f620000300800 */
[----:B0-----:R-:W-:-:S03]  /*1fd30*/  IMAD R13, R3, UR5, RZ ;  /* 0x00000005030d7c24 */ /* 0x001fc6000f8e02ff */
[----:B------:R-:W5:Y:S04]  /*1fd40*/  LDL.LU R3, [R1+0x480] ;  /* 0x0004800001037983 */ /* 0x000f680000300800 */
[----:B------:R0:W-:Y:S04]  /*1fd50*/  STL [R1+0xd8], R13 ;  /* 0x0000d80d01007387 */ /* 0x0001e80000100800 */
[----:B-1----:R-:W5:Y:S01]  /*1fd60*/  LDL.LU R16, [R1+0x47c] ;  /* 0x00047c0001107983 */ /* 0x002f620000300800 */
[----:B0-----:R-:W-:-:S03]  /*1fd70*/  IMAD R13, R14, UR5, RZ ;  /* 0x000000050e0d7c24 */ /* 0x001fc6000f8e02ff */
[----:B------:R-:W5:Y:S04]  /*1fd80*/  LDL.LU R14, [R1+0x478] ;  /* 0x00047800010e7983 */ /* 0x000f680000300800 */
[----:B------:R0:W-:Y:S01]  /*1fd90*/  STL [R1+0xd4], R13 ;  /* 0x0000d40d01007387 */ /* 0x0001e20000100800 */
[----:B------:R-:W-:-:S03]  /*1fda0*/  IMAD R25, R4, UR5, RZ ;  /* 0x0000000504197c24 */ /* 0x000fc6000f8e02ff */
[----:B0-----:R-:W5:Y:S04]  /*1fdb0*/  LDL.LU R13, [R1+0x474] ;  /* 0x00047400010d7983 */ /* 0x001f680000300800 */
[----:B------:R-:W5:Y:S04]  /*1fdc0*/  LDL.LU R4, [R1+0x470] ;  /* 0x0004700001047983 */ /* 0x000f680000300800 */
[----:B------:R3:W-:Y:S01]  /*1fdd0*/  STL [R1+0xd0], R25 ;  /* 0x0000d01901007387 */ /* 0x0007e20000100800 */
[----:B------:R-:W-:Y:S02]  /*1fde0*/  IMAD R24, R24, UR5, RZ ;  /* 0x0000000518187c24 */ /* 0x000fe4000f8e02ff */
[----:B---3--:R-:W-:-:S02]  /*1fdf0*/  IMAD R25, R5, UR5, RZ ;  /* 0x0000000505197c24 */ /* 0x008fc4000f8e02ff */
[----:B------:R-:W3:Y:S04]  /*1fe00*/  LDL.LU R5, [R1+0x46c] ;  /* 0x00046c0001057983 */ /* 0x000ee80000300800 */
[----:B------:R0:W-:Y:S04]  /*1fe10*/  STL [R1+0xcc], R24 ;  /* 0x0000cc1801007387 */ /* 0x0001e80000100800 */
[----:B------:R-:W-:Y:S01]  /*1fe20*/  STL [R1+0xc8], R25 ;  /* 0x0000c81901007387 */ /* 0x000fe20000100800 */
[----:B0-----:R-:W-:Y:S02]  /*1fe30*/  IMAD R24, R23, UR5, RZ ;  /* 0x0000000517187c24 */ /* 0x001fe4000f8e02ff */
[----:B------:R-:W-:-:S03]  /*1fe40*/  IMAD R23, R22, UR5, RZ ;  /* 0x0000000516177c24 */ /* 0x000fc6000f8e02ff */
[----:B------:R-:W-:Y:S01]  /*1fe50*/  STL [R1+0xc4], R24 ;  /* 0x0000c41801007387 */ /* 0x000fe20000100800 */
[----:B--2---:R-:W-:-:S03]  /*1fe60*/  IMAD R22, R6, UR5, RZ ;  /* 0x0000000506167c24 */ /* 0x004fc6000f8e02ff */
[----:B------:R-:W2:Y:S01]  /*1fe70*/  LDL.LU R6, [R1+0x468] ;  /* 0x0004680001067983 */ /* 0x000ea20000300800 */
[----:B------:R-:W-:-:S03]  /*1fe80*/  IMAD R21, R21, UR5, RZ ;  /* 0x0000000515157c24 */ /* 0x000fc6000f8e02ff */
[----:B------:R-:W-:Y:S04]  /*1fe90*/  STL [R1+0xc0], R23 ;  /* 0x0000c01701007387 */ /* 0x000fe80000100800 */
[----:B------:R4:W-:Y:S02]  /*1fea0*/  STL [R1+0xbc], R22 ;  /* 0x0000bc1601007387 */ /* 0x0009e40000100800 */
[----:B----4-:R-:W-:Y:S02]  /*1feb0*/  IMAD R22, R7, UR5, RZ ;  /* 0x0000000507167c24 */ /* 0x010fe4000f8e02ff */
[----:B------:R-:W4:Y:S04]  /*1fec0*/  LDL.LU R7, [R1+0x464] ;  /* 0x0004640001077983 */ /* 0x000f280000300800 */
[----:B------:R0:W-:Y:S01]  /*1fed0*/  STL [R1+0xb8], R21 ;  /* 0x0000b81501007387 */ /* 0x0001e20000100800 */
[----:B------:R-:W-:-:S03]  /*1fee0*/  IMAD R19, R19, UR5, RZ ;  /* 0x0000000513137c24 */ /* 0x000fc6000f8e02ff */
[----:B------:R-:W-:Y:S01]  /*1fef0*/  STL [R1+0xb4], R22 ;  /* 0x0000b41601007387 */ /* 0x000fe20000100800 */
[----:B0-----:R-:W-:-:S05]  /*1ff00*/  IMAD R21, R20, UR5, RZ ;  /* 0x0000000514157c24 */ /* 0x001fca000f8e02ff */
[----:B------:R-:W-:Y:S01]  /*1ff10*/  STL [R1+0xb0], R21 ;  /* 0x0000b01501007387 */ /* 0x000fe20000100800 */
[----:B-----5:R-:W-:-:S03]  /*1ff20*/  IMAD R20, R8, UR5, RZ ;  /* 0x0000000508147c24 */ /* 0x020fc6000f8e02ff */
[----:B------:R-:W5:Y:S04]  /*1ff30*/  LDL.LU R8, [R1+0x460] ;  /* 0x0004600001087983 */ /* 0x000f680000300800 */
[----:B------:R0:W-:Y:S04]  /*1ff40*/  STL [R1+0xac], R19 ;  /* 0x0000ac1301007387 */ /* 0x0001e80000100800 */
[----:B------:R1:W-:Y:S01]  /*1ff50*/  STL [R1+0xa8], R20 ;  /* 0x0000a81401007387 */ /* 0x0003e20000100800 */
[----:B0-----:R-:W-:-:S03]  /*1ff60*/  IMAD R19, R9, UR5, RZ ;  /* 0x0000000509137c24 */ /* 0x001fc6000f8e02ff */
[----:B------:R-:W5:Y:S04]  /*1ff70*/  LDL.LU R9, [R1+0x45c] ;  /* 0x00045c0001097983 */ /* 0x000f680000300800 */
[----:B------:R0:W-:Y:S01]  /*1ff80*/  STL [R1+0xa4], R19 ;  /* 0x0000a41301007387 */ /* 0x0001e20000100800 */
[----:B-1----:R-:W-:-:S03]  /*1ff90*/  IMAD R20, R10, UR5, RZ ;  /* 0x000000050a147c24 */ /* 0x002fc6000f8e02ff */
[----:B------:R-:W5:Y:S04]  /*1ffa0*/  LDL.LU R10, [R1+0x458] ;  /* 0x00045800010a7983 */ /* 0x000f680000300800 */
[----:B------:R-:W-:Y:S01]  /*1ffb0*/  STL [R1+0xa0], R20 ;  /* 0x0000a01401007387 */ /* 0x000fe20000100800 */
[----:B0-----:R-:W-:Y:S02]  /*1ffc0*/  IMAD R19, R18, UR5, RZ ;  /* 0x0000000512137c24 */ /* 0x001fe4000f8e02ff */
[----:B------:R-:W-:Y:S02]  /*1ffd0*/  IMAD R18, R11, UR5, RZ ;  /* 0x000000050b127c24 */ /* 0x000fe4000f8e02ff */
[----:B------:R-:W5:Y:S04]  /*1ffe0*/  LDL.LU R11, [R1+0x454] ;  /* 0x00045400010b7983 */ /* 0x000f680000300800 */
[----:B------:R0:W-:Y:S04]  /*1fff0*/  STL [R1+0x9c], R19 ;  /* 0x00009c1301007387 */ /* 0x0001e80000100800 */
[----:B------:R1:W-:Y:S01]  /*20000*/  STL [R1+0x98], R18 ;  /* 0x0000981201007387 */ /* 0x0003e20000100800 */
[----:B0-----:R-:W-:-:S03]  /*20010*/  IMAD R19, R12, UR5, RZ ;  /* 0x000000050c137c24 */ /* 0x001fc6000f8e02ff */
[----:B------:R-:W5:Y:S01]  /*20020*/  LDL.LU R12, [R1+0x450] ;  /* 0x00045000010c7983 */ /* 0x000f620000300800 */
[----:B-1----:R-:W-:Y:S02]  /*20030*/  IMAD R18, R17, UR5, RZ ;  /* 0x0000000511127c24 */ /* 0x002fe4000f8e02ff */
[----:B------:R-:W-:Y:S01]  /*20040*/  IMAD R17, R3, UR5, RZ ;  /* 0x0000000503117c24 */ /* 0x000fe2000f8e02ff */
[----:B------:R-:W-:Y:S04]  /*20050*/  STL [R1+0x94], R19 ;  /* 0x0000941301007387 */ /* 0x000fe80000100800 */
[----:B------:R-:W5:Y:S01]  /*20060*/  LDL.LU R3, [R1+0x44c] ;  /* 0x00044c0001037983 */ /* 0x000f620000300800 */
[----:B------:R-:W-:-:S03]  /*20070*/  IMAD R16, R16, UR5, RZ ;  /* 0x0000000510107c24 */ /* 0x000fc6000f8e02ff */
[----:B------:R-:W-:Y:S04]  /*20080*/  STL [R1+0x90], R18 ;  /* 0x0000901201007387 */ /* 0x000fe80000100800 */
[----:B------:R0:W-:Y:S02]  /*20090*/  STL [R1+0x8c], R17 ;  /* 0x00008c1101007387 */ /* 0x0001e40000100800 */
[----:B0-----:R-:W-:Y:S02]  /*200a0*/  IMAD R17, R14, UR5, RZ ;  /* 0x000000050e117c24 */ /* 0x001fe4000f8e02ff */
[----:B------:R-:W5:Y:S04]  /*200b0*/  LDL.LU R14, [R1+0x448] ;  /* 0x00044800010e7983 */ /* 0x000f680000300800 */
[----:B------:R0:W-:Y:S04]  /*200c0*/  STL [R1+0x88], R16 ;  /* 0x0000881001007387 */ /* 0x0001e80000100800 */
[----:B------:R-:W-:Y:S04]  /*200d0*/  STL [R1+0x84], R17 ;  /* 0x0000841101007387 */ /* 0x000fe80000100800 */
[----:B------:R-:W5:Y:S01]  /*200e0*/  LDL.LU R24, [R1+0x444] ;  /* 0x0004440001187983 */ /* 0x000f620000300800 */
[----:B0-----:R-:W-:-:S02]  /*200f0*/  IMAD R16, R13, UR5, RZ ;  /* 0x000000050d107c24 */ /* 0x001fc4000f8e02ff */
[----:B------:R-:W-:-:S03]  /*20100*/  IMAD R13, R4, UR5, RZ ;  /* 0x00000005040d7c24 */ /* 0x000fc6000f8e02ff */
[----:B------:R-:W-:Y:S04]  /*20110*/  STL [R1+0x80], R16 ;  /* 0x0000801001007387 */ /* 0x000fe80000100800 */
[----:B------:R-:W5:Y:S04]  /*20120*/  LDL.LU R4, [R1+0x440] ;  /* 0x0004400001047983 */ /* 0x000f680000300800 */
[----:B------:R-:W-:Y:S04]  /*20130*/  STL [R1+0x7c], R13 ;  /* 0x00007c0d01007387 */ /* 0x000fe80000100800 */
[----:B------:R-:W5:Y:S04]  /*20140*/  LDL.LU R23, [R1+0x43c] ;  /* 0x00043c0001177983 */ /* 0x000f680000300800 */
[----:B------:R-:W5:Y:S01]  /*20150*/  LDL.LU R22, [R1+0x438] ;  /* 0x0004380001167983 */ /* 0x000f620000300800 */
[----:B---3--:R-:W-:-:S05]  /*20160*/  IMAD R5, R5, UR5, RZ ;  /* 0x0000000505057c24 */ /* 0x008fca000f8e02ff */
[----:B------:R0:W-:Y:S04]  /*20170*/  STL [R1+0x78], R5 ;  /* 0x0000780501007387 */ /* 0x0001e80000100800 */
[----:B0-----:R-:W3:Y:S04]  /*20180*/  LDL.LU R5, [R1+0x434] ;  /* 0x0004340001057983 */ /* 0x001ee80000300800 */
[----:B------:R-:W3:Y:S01]  /*20190*/  LDL.LU R21, [R1+0x430] ;  /* 0x0004300001157983 */ /* 0x000ee20000300800 */
[----:B--2---:R-:W-:-:S03]  /*201a0*/  IMAD R13, R6, UR5, RZ ;  /* 0x00000005060d7c24 */ /* 0x004fc6000f8e02ff */
[----:B------:R-:W2:Y:S04]  /*201b0*/  LDL.LU R6, [R1+0x42c] ;  /* 0x00042c0001067983 */ /* 0x000ea80000300800 */
[----:B------:R-:W-:Y:S04]  /*201c0*/  STL [R1+0x74], R13 ;  /* 0x0000740d01007387 */ /* 0x000fe80000100800 */
[----:B------:R-:W2:Y:S04]  /*201d0*/  LDL.LU R20, [R1+0x428] ;  /* 0x0004280001147983 */ /* 0x000ea80000300800 */
[----:B------:R-:W2:Y:S01]  /*201e0*/  LDL.LU R19, [R1+0x424] ;  /* 0x0004240001137983 */ /* 0x000ea20000300800 */
[----:B----4-:R-:W-:-:S05]  /*201f0*/  IMAD R7, R7, UR5, RZ ;  /* 0x0000000507077c24 */ /* 0x010fca000f8e02ff */
[----:B------:R0:W-:Y:S04]  /*20200*/  STL [R1+0x70], R7 ;  /* 0x0000700701007387 */ /* 0x0001e80000100800 */
[----:B0-----:R-:W4:Y:S01]  /*20210*/  LDL.LU R7, [R1+0x420] ;  /* 0x0004200001077983 */ /* 0x001f220000300800 */
[----:B-----5:R-:W-:-:S03]  /*20220*/  IMAD R13, R8, UR5, RZ ;  /* 0x00000005080d7c24 */ /* 0x020fc6000f8e02ff */
        /* <DEDUP_REMOVED lines=16> */
[----:B-1----:R-:W5:Y:S04]  /*20330*/  LDL.LU R16, [R1+0x400] ;  /* 0x0004000001107983 */ /* 0x002f680000300800 */
[----:B0-----:R-:W5:Y:S01]  /*20340*/  LDL.LU R13, [R1+0x3fc] ;  /* 0x0003fc00010d7983 */ /* 0x001f620000300800 */
[----:B------:R-:W-:-:S05]  /*20350*/  IMAD R3, R3, UR5, RZ ;  /* 0x0000000503037c24 */ /* 0x000fca000f8e02ff */
[----:B------:R0:W-:Y:S01]  /*20360*/  STL [R1+0x54], R3 ;  /* 0x0000540301007387 */ /* 0x0001e20000100800 */
[----:B------:R-:W-:-:S03]  /*20370*/  IMAD R25, R14, UR5, RZ ;  /* 0x000000050e197c24 */ /* 0x000fc6000f8e02ff */
[----:B0-----:R-:W5:Y:S04]  /*20380*/  LDL.LU R3, [R1] ;  /* 0x0000000001037983 */ /* 0x001f680000300800 */
[----:B------:R-:W5:Y:S01]  /*20390*/  LDL.LU R14, [R1+0x3f8] ;  /* 0x0003f800010e7983 */ /* 0x000f620000300800 */
[----:B------:R-:W-:-:S03]  /*203a0*/  IMAD R24, R24, UR5, RZ ;  /* 0x0000000518187c24 */ /* 0x000fc6000f8e02ff */
[----:B------:R0:W-:Y:S02]  /*203b0*/  STL [R1+0x50], R25 ;  /* 0x0000501901007387 */ /* 0x0001e40000100800 */
[----:B0-----:R-:W-:Y:S02]  /*203c0*/  IMAD R25, R4, UR5, RZ ;  /* 0x0000000504197c24 */ /* 0x001fe4000f8e02ff */
[----:B------:R-:W5:Y:S04]  /*203d0*/  LDL.LU R4, [R1+0x3f4] ;  /* 0x0003f40001047983 */ /* 0x000f680000300800 */
[----:B------:R0:W-:Y:S04]  /*203e0*/  STL [R1+0x4c], R24 ;  /* 0x00004c1801007387 */ /* 0x0001e80000100800 */
[----:B------:R-:W-:Y:S01]  /*203f0*/  STL [R1+0x48], R25 ;  /* 0x0000481901007387 */ /* 0x000fe20000100800 */
[----:B0-----:R-:W-:-:S02]  /*20400*/  IMAD R24, R23, UR5, RZ ;  /* 0x0000000517187c24 */ /* 0x001fc4000f8e02ff */
[----:B------:R-:W-:-:S03]  /*20410*/  IMAD R23, R22, UR5, RZ ;  /* 0x0000000516177c24 */ /* 0x000fc6000f8e02ff */
[----:B------:R-:W-:Y:S01]  /*20420*/  STL [R1+0x44], R24 ;  /* 0x0000441801007387 */ /* 0x000fe20000100800 */
[----:B---3--:R-:W-:-:S03]  /*20430*/  IMAD R22, R5, UR5, RZ ;  /* 0x0000000505167c24 */ /* 0x008fc6000f8e02ff */
[----:B------:R-:W3:Y:S01]  /*20440*/  LDL.LU R5, [R1+0x3f0] ;  /* 0x0003f00001057983 */ /* 0x000ee20000300800 */
[----:B------:R-:W-:-:S03]  /*20450*/  IMAD R21, R21, UR5, RZ ;  /* 0x0000000515157c24 */ /* 0x000fc6000f8e02ff */
[----:B------:R-:W-:Y:S04]  /*20460*/  STL [R1+0x40], R23 ;  /* 0x0000401701007387 */ /* 0x000fe80000100800 */
[----:B------:R2:W-:Y:S02]  /*20470*/  STL [R1+0x3c], R22 ;  /* 0x00003c1601007387 */ /* 0x0005e40000100800 */
[----:B--2---:R-:W-:Y:S02]  /*20480*/  IMAD R22, R6, UR5, RZ ;  /* 0x0000000506167c24 */ /* 0x004fe4000f8e02ff */
[----:B------:R-:W2:Y:S04]  /*20490*/  LDL.LU R6, [R1+0x3ec] ;  /* 0x0003ec0001067983 */ /* 0x000ea80000300800 */
[----:B------:R0:W-:Y:S04]  /*204a0*/  STL [R1+0x38], R21 ;  /* 0x0000381501007387 */ /* 0x0001e80000100800 */
[----:B------:R-:W-:Y:S01]  /*204b0*/  STL [R1+0x34], R22 ;  /* 0x0000341601007387 */ /* 0x000fe20000100800 */
[----:B------:R-:W-:-:S02]  /*204c0*/  IMAD R19, R19, UR5, RZ ;  /* 0x0000000513137c24 */ /* 0x000fc4000f8e02ff */
[----:B0-----:R-:W-:-:S05]  /*204d0*/  IMAD R21, R20, UR5, RZ ;  /* 0x0000000514157c24 */ /* 0x001fca000f8e02ff */
[----:B------:R-:W-:Y:S01]  /*204e0*/  STL [R1+0x30], R21 ;  /* 0x0000301501007387 */ /* 0x000fe20000100800 */
[----:B----4-:R-:W-:-:S03]  /*204f0*/  IMAD R20, R7, UR5, RZ ;  /* 0x0000000507147c24 */ /* 0x010fc6000f8e02ff */
[----:B------:R-:W4:Y:S04]  /*20500*/  LDL.LU R7, [R1+0x3e8] ;  /* 0x0003e80001077983 */ /* 0x000f280000300800 */
[----:B------:R5:W-:Y:S04]  /*20510*/  STL [R1+0x2c], R19 ;  /* 0x00002c1301007387 */ /* 0x000be80000100800 */
[----:B------:R0:W-:Y:S01]  /*20520*/  STL [R1+0x28], R20 ;  /* 0x0000281401007387 */ /* 0x0001e20000100800 */
[----:B-----5:R-:W-:-:S03]  /*20530*/  IMAD R19, R8, UR5, RZ ;  /* 0x0000000508137c24 */ /* 0x020fc6000f8e02ff */
[----:B------:R-:W5:Y:S04]  /*20540*/  LDL.LU R8, [R1+0x3e4] ;  /* 0x0003e40001087983 */ /* 0x000f680000300800 */
[----:B------:R1:W-:Y:S01]  /*20550*/  STL [R1+0x24], R19 ;  /* 0x0000241301007387 */ /* 0x0003e20000100800 */
[----:B0-----:R-:W-:-:S03]  /*20560*/  IMAD R20, R9, UR5, RZ ;  /* 0x0000000509147c24 */ /* 0x001fc6000f8e02ff */
[----:B------:R-:W5:Y:S04]  /*20570*/  LDL.LU R9, [R1+0x3e0] ;  /* 0x0003e00001097983 */ /* 0x000f680000300800 */
[----:B------:R-:W-:Y:S01]  /*20580*/  STL [R1+0x20], R20 ;  /* 0x0000201401007387 */ /* 0x000fe20000100800 */
[----:B-1----:R-:W-:Y:S02]  /*20590*/  IMAD R19, R18, UR5, RZ ;  /* 0x0000000512137c24 */ /* 0x002fe4000f8e02ff */
[----:B------:R-:W-:Y:S02]  /*205a0*/  IMAD R18, R10, UR5, RZ ;  /* 0x000000050a127c24 */ /* 0x000fe4000f8e02ff */
[----:B------:R-:W5:Y:S04]  /*205b0*/  LDL.LU R10, [R1+0x3dc] ;  /* 0x0003dc00010a7983 */ /* 0x000f680000300800 */
[----:B------:R0:W-:Y:S04]  /*205c0*/  STL [R1+0x1c], R19 ;  /* 0x00001c1301007387 */ /* 0x0001e80000100800 */
[----:B------:R1:W-:Y:S01]  /*205d0*/  STL [R1+0x18], R18 ;  /* 0x0000181201007387 */ /* 0x0003e20000100800 */
[----:B0-----:R-:W-:-:S03]  /*205e0*/  IMAD R19, R11, UR5, RZ ;  /* 0x000000050b137c24 */ /* 0x001fc6000f8e02ff */
[----:B------:R-:W5:Y:S01]  /*205f0*/  LDL.LU R11, [R1+0x3d8] ;  /* 0x0003d800010b7983 */ /* 0x000f620000300800 */
[----:B-1----:R-:W-:-:S03]  /*20600*/  IMAD R18, R17, UR5, RZ ;  /* 0x0000000511127c24 */ /* 0x002fc6000f8e02ff */
[----:B------:R-:W-:Y:S01]  /*20610*/  STL [R1+0x14], R19 ;  /* 0x0000141301007387 */ /* 0x000fe20000100800 */
[----:B------:R-:W-:-:S03]  /*20620*/  IMAD R17, R12, UR5, RZ ;  /* 0x000000050c117c24 */ /* 0x000fc6000f8e02ff */
[----:B------:R-:W5:Y:S04]  /*20630*/  LDL.LU R12, [R1+0x3d4] ;  /* 0x0003d400010c7983 */ /* 0x000f680000300800 */
[----:B------:R-:W-:Y:S04]  /*20640*/  STL [R1+0x10], R18 ;  /* 0x0000101201007387 */ /* 0x000fe80000100800 */
[----:B------:R0:W-:Y:S02]  /*20650*/  STL [R1+0xc], R17 ;  /* 0x00000c1101007387 */ /* 0x0001e40000100800 */
[----:B0-----:R-:W-:-:S02]  /*20660*/  IMAD R17, R13, UR5, RZ ;  /* 0x000000050d117c24 */ /* 0x001fc4000f8e02ff */
[----:B------:R-:W5:Y:S01]  /*20670*/  LDL.LU R13, [R1+0x3d0] ;  /* 0x0003d000010d7983 */ /* 0x000f620000300800 */
[----:B------:R-:W-:-:S05]  /*20680*/  IMAD R16, R16, UR5, RZ ;  /* 0x0000000510107c24 */ /* 0x000fca000f8e02ff */
[----:B------:R0:W-:Y:S04]  /*20690*/  STL [R1+0x8], R16 ;  /* 0x0000081001007387 */ /* 0x0001e80000100800 */
[----:B------:R-:W-:Y:S01]  /*206a0*/  STL [R1+0x4], R17 ;  /* 0x0000041101007387 */ /* 0x000fe20000100800 */
[----:B0-----:R-:W-:Y:S02]  /*206b0*/  IMAD R16, R3, UR5, RZ ;  /* 0x0000000503107c24 */ /* 0x001fe4000f8e02ff */
[----:B------:R-:W-:Y:S02]  /*206c0*/  IMAD R3, R14, UR5, RZ ;  /* 0x000000050e037c24 */ /* 0x000fe4000f8e02ff */
[----:B------:R-:W5:Y:S04]  /*206d0*/  LDL.LU R14, [R1+0x3cc] ;  /* 0x0003cc00010e7983 */ /* 0x000f680000300800 */
[----:B------:R0:W-:Y:S04]  /*206e0*/  STL [R1], R16 ;  /* 0x0000001001007387 */ /* 0x0001e80000100800 */
[----:B------:R-:W-:Y:S01]  /*206f0*/  STL [R1+0x5cdc], R3 ;  /* 0x005cdc0301007387 */ /* 0x000fe20000100800 */
[----:B------:R-:W-:-:S03]  /*20700*/  IMAD R4, R4, UR5, RZ ;  /* 0x0000000504047c24 */ /* 0x000fc6000f8e02ff */
[----:B0-----:R-:W5:Y:S04]  /*20710*/  LDL.LU R16, [R1+0x3c8] ;  /* 0x0003c80001107983 */ /* 0x001f680000300800 */
[----:B------:R-:W5:Y:S04]  /*20720*/  LDL.LU R17, [R1+0x3c4] ;  /* 0x0003c40001117983 */ /* 0x000f680000300800 */
[----:B------:R-:W-:Y:S04]  /*20730*/  STL [R1+0x5cd8], R4 ;  /* 0x005cd80401007387 */ /* 0x000fe80000100800 */
[----:B------:R-:W5:Y:S01]  /*20740*/  LDL.LU R18, [R1+0x3c0] ;  /* 0x0003c00001127983 */ /* 0x000f620000300800 */
[----:B---3--:R-:W-:-:S05]  /*20750*/  IMAD R5, R5, UR5, RZ ;  /* 0x0000000505057c24 */ /* 0x008fca000f8e02ff */
[----:B------:R-:W-:Y:S04]  /*20760*/  STL [R1+0x5cd4], R5 ;  /* 0x005cd40501007387 */ /* 0x000fe80000100800 */
[----:B------:R-:W3:Y:S04]  /*20770*/  LDL.LU R19, [R1+0x3bc] ;  /* 0x0003bc0001137983 */ /* 0x000ee80000300800 */
[----:B------:R-:W3:Y:S01]  /*20780*/  LDL.LU R20, [R1+0x3b8] ;  /* 0x0003b80001147983 */ /* 0x000ee20000300800 */
[----:B--2---:R-:W-:-:S05]  /*20790*/  IMAD R6, R6, UR5, RZ ;  /* 0x0000000506067c24 */ /* 0x004fca000f8e02ff */
[----:B------:R-:W-:Y:S01]  /*207a0*/  STL [R1+0x5cd0], R6 ;  /* 0x005cd00601007387 */ /* 0x000fe20000100800 */
[----:B----4-:R-:W-:-:S05]  /*207b0*/  IMAD R7, R7, UR5, RZ ;  /* 0x0000000507077c24 */ /* 0x010fca000f8e02ff */
[----:B------:R-:W-:Y:S01]  /*207c0*/  STL [R1+0x5ccc], R7 ;  /* 0x005ccc0701007387 */ /* 0x000fe20000100800 */
[----:B-----5:R-:W-:-:S05]  /*207d0*/  IMAD R8, R8, UR5, RZ ;  /* 0x0000000508087c24 */ /* 0x020fca000f8e02ff */
[----:B------:R-:W-:Y:S04]  /*207e0*/  STL [R1+0x5cc8], R8 ;  /* 0x005cc80801007387 */ /* 0x000fe80000100800 */
[----:B------:R-:W2:Y:S01]  /*207f0*/  LDL.LU R21, [R1+0x3b4] ;  /* 0x0003b40001157983 */ /* 0x000ea20000300800 */
[----:B------:R-:W-:-:S05]  /*20800*/  IMAD R9, R9, UR5, RZ ;  /* 0x0000000509097c24 */ /* 0x000fca000f8e02ff */
[----:B------:R-:W-:Y:S01]  /*20810*/  STL [R1+0x5cc4], R9 ;  /* 0x005cc40901007387 */ /* 0x000fe20000100800 */
[----:B------:R-:W-:-:S05]  /*20820*/  IMAD R10, R10, UR5, RZ ;  /* 0x000000050a0a7c24 */ /* 0x000fca000f8e02ff */
[----:B------:R-:W-:Y:S04]  /*20830*/  STL [R1+0x5cc0], R10 ;  /* 0x005cc00a01007387 */ /* 0x000fe80000100800 */
[----:B------:R-:W4:Y:S01]  /*20840*/  LDL.LU R22, [R1+0x3b0] ;  /* 0x0003b00001167983 */ /* 0x000f220000300800 */
[----:B------:R-:W-:-:S05]  /*20850*/  IMAD R11, R11, UR5, RZ ;  /* 0x000000050b0b7c24 */ /* 0x000fca000f8e02ff */
[----:B------:R-:W-:Y:S01]  /*20860*/  STL [R1+0x5ce0], R11 ;  /* 0x005ce00b01007387 */ /* 0x000fe20000100800 */
[----:B------:R-:W-:-:S03]  /*20870*/  IMAD R12, R12, UR5, RZ ;  /* 0x000000050c0c7c24 */ /* 0x000fc6000f8e02ff */
[----:B------:R-:W5:Y:S04]  /*20880*/  LDL.LU R23, [R1+0x3ac] ;  /* 0x0003ac0001177983 */ /* 0x000f680000300800 */
[----:B------:R-:W-:Y:S04]  /*20890*/  STL [R1+0x5ce4], R12 ;  /* 0x005ce40c01007387 */ /* 0x000fe80000100800 */
[----:B------:R-:W5:Y:S01]  /*208a0*/  LDL.LU R24, [R1+0x3a8] ;  /* 0x0003a80001187983 */ /* 0x000f620000300800 */
[----:B------:R-:W-:-:S05]  /*208b0*/  IMAD R13, R13, UR5, RZ ;  /* 0x000000050d0d7c24 */ /* 0x000fca000f8e02ff */
[----:B------:R-:W-:Y:S04]  /*208c0*/  STL [R1+0x5ce8], R13 ;  /* 0x005ce80d01007387 */ /* 0x000fe80000100800 */
[----:B------:R-:W5:Y:S01]  /*208d0*/  LDL.LU R25, [R1+0x3a4] ;  /* 0x0003a40001197983 */ /* 0x000f620000300800 */
[----:B------:R-:W-:-:S05]  /*208e0*/  IMAD R14, R14, UR5, RZ ;  /* 0x000000050e0e7c24 */ /* 0x000fca000f8e02ff */
[----:B------:R-:W-:Y:S01]  /*208f0*/  STL [R1+0x5cec], R14 ;  /* 0x005cec0e01007387 */ /* 0x000fe20000100800 */
[----:B------:R-:W-:Y:S02]  /*20900*/  IMAD R16, R16, UR5, RZ ;  /* 0x0000000510107c24 */ /* 0x000fe4000f8e02ff */
[----:B------:R-:W-:-:S03]  /*20910*/  IMAD R17, R17, UR5, RZ ;  /* 0x0000000511117c24 */ /* 0x000fc6000f8e02ff */
[----:B------:R-:W-:Y:S04]  /*20920*/  STL [R1+0x5cf0], R16 ;  /* 0x005cf01001007387 */ /* 0x000fe80000100800 */
[----:B------:R0:W-:Y:S01]  /*20930*/  STL [R1+0x5cf4], R17 ;  /* 0x005cf41101007387 */ /* 0x0001e20000100800 */
[----:B------:R-:W-:-:S03]  /*20940*/  IMAD R18, R18, UR5, RZ ;  /* 0x0000000512127c24 */ /* 0x000fc6000f8e02ff */
[----:B------:R-:W5:Y:S01]  /*20950*/  LDL.LU R26, [R1+0x3a0] ;  /* 0x0003a000011a7983 */ /* 0x000f620000300800 */
[----:B------:R-:W-:-:S03]  /*20960*/  SEL R0, R29, R27, !P4 ;  /* 0x0000001b1d007207 */ /* 0x000fc60006000000 */
[----:B------:R-:W-:Y:S01]  /*20970*/  STL [R1+0x5cf8], R18 ;  /* 0x005cf81201007387 */ /* 0x000fe20000100800 */
[----:B------:R-:W-:Y:S01]  /*20980*/  SEL R28, R29, R28, !P4 ;  /* 0x0000001c1d1c7207 */ /* 0x000fe20006000000 */
[----:B---3--:R-:W-:-:S05]  /*20990*/  IMAD R19, R19, UR5, RZ ;  /* 0x0000000513137c24 */ /* 0x008fca000f8e02ff */
[----:B------:R-:W-:Y:S01]  /*209a0*/  STL [R1+0x5cfc], R19 ;  /* 0x005cfc1301007387 */ /* 0x000fe20000100800 */
[----:B------:R-:W-:-:S03]  /*209b0*/  IMAD R20, R20, UR5, RZ ;  /* 0x0000000514147c24 */ /* 0x000fc6000f8e02ff */
[----:B------:R-:W3:Y:S04]  /*209c0*/  LDL.LU R27, [R1+0x39c] ;  /* 0x00039c00011b7983 */ /* 0x000ee80000300800 */
[----:B------:R-:W3:Y:S04]  /*209d0*/  LDL.LU R29, [R1+0x398] ;  /* 0x00039800011d7983 */ /* 0x000ee80000300800 */
[----:B0-----:R-:W3:Y:S04]  /*209e0*/  LDL.LU R17, [R1+0x394] ;  /* 0x0003940001117983 */ /* 0x001ee80000300800 */
[----:B------:R-:W3:Y:S04]  /*209f0*/  LDL.LU R4, [R1+0x390] ;  /* 0x0003900001047983 */ /* 0x000ee80000300800 */
[----:B------:R0:W-:Y:S04]  /*20a00*/  STL [R1+0x5d00], R20 ;  /* 0x005d001401007387 */ /* 0x0001e80000100800 */
[----:B------:R-:W3:Y:S04]  /*20a10*/  LDL.LU R16, [R1+0x38c] ;  /* 0x00038c0001107983 */ /* 0x000ee80000300800 */
[----:B------:R-:W3:Y:S04]  /*20a20*/  LDL.LU R3, [R1+0x388] ;  /* 0x0003880001037983 */ /* 0x000ee80000300800 */
[----:B------:R-:W3:Y:S04]  /*20a30*/  LDL.LU R14, [R1+0x384] ;  /* 0x00038400010e7983 */ /* 0x000ee80000300800 */
[----:B------:R-:W3:Y:S01]  /*20a40*/  LDL.LU R6, [R1+0x380] ;  /* 0x0003800001067983 */ /* 0x000ee20000300800 */
[----:B--2---:R-:W-:-:S05]  /*20a50*/  IMAD R21, R21, UR5, RZ ;  /* 0x0000000515157c24 */ /* 0x004fca000f8e02ff */
[----:B------:R1:W-:Y:S04]  /*20a60*/  STL [R1+0x5d04], R21 ;  /* 0x005d041501007387 */ /* 0x0003e80000100800 */
[----:B------:R-:W2:Y:S01]  /*20a70*/  LDL.LU R10, [R1+0x37c] ;  /* 0x00037c00010a7983 */ /* 0x000ea20000300800 */
[----:B----4-:R-:W-:-:S05]  /*20a80*/  IMAD R22, R22, UR5, RZ ;  /* 0x0000000516167c24 */ /* 0x010fca000f8e02ff */
[----:B------:R-:W-:Y:S04]  /*20a90*/  STL [R1+0x5d08], R22 ;  /* 0x005d081601007387 */ /* 0x000fe80000100800 */
[----:B------:R-:W4:Y:S01]  /*20aa0*/  LDL.LU R13, [R1+0x378] ;  /* 0x00037800010d7983 */ /* 0x000f220000300800 */
[----:B-----5:R-:W-:-:S05]  /*20ab0*/  IMAD R23, R23, UR5, RZ ;  /* 0x0000000517177c24 */ /* 0x020fca000f8e02ff */
[----:B------:R-:W-:Y:S01]  /*20ac0*/  STL [R1+0x5d0c], R23 ;  /* 0x005d0c1701007387 */ /* 0x000fe20000100800 */
[----:B------:R-:W-:-:S03]  /*20ad0*/  IMAD R24, R24, UR5, RZ ;  /* 0x0000000518187c24 */ /* 0x000fc6000f8e02ff */
[----:B------:R-:W5:Y:S04]  /*20ae0*/  LDL.LU R12, [R1+0x374] ;  /* 0x00037400010c7983 */ /* 0x000f680000300800 */
[----:B------:R-:W-:Y:S04]  /*20af0*/  STL [R1+0x5d10], R24 ;  /* 0x005d101801007387 */ /* 0x000fe80000100800 */
[----:B0-----:R-:W5:Y:S04]  /*20b00*/  LDL.LU R20, [R1+0x370] ;  /* 0x0003700001147983 */ /* 0x001f680000300800 */
[----:B------:R-:W5:Y:S04]  /*20b10*/  LDL.LU R11, [R1+0x36c] ;  /* 0x00036c00010b7983 */ /* 0x000f680000300800 */
[----:B------:R-:W5:Y:S01]  /*20b20*/  LDL.LU R19, [R1+0x368] ;  /* 0x0003680001137983 */ /* 0x000f620000300800 */
[----:B------:R-:W-:-:S03]  /*20b30*/  IMAD R25, R25, UR5, RZ ;  /* 0x0000000519197c24 */ /* 0x000fc6000f8e02ff */
[----:B------:R-:W5:Y:S04]  /*20b40*/  LDL.LU R9, [R1+0x364] ;  /* 0x0003640001097983 */ /* 0x000f680000300800 */
[----:B------:R-:W-:Y:S04]  /*20b50*/  STL [R1+0x5d14], R25 ;  /* 0x005d141901007387 */ /* 0x000fe80000100800 */
[----:B------:R-:W5:Y:S04]  /*20b60*/  LDL.LU R18, [R1+0x360] ;  /* 0x0003600001127983 */ /* 0x000f680000300800 */
[----:B------:R-:W5:Y:S04]  /*20b70*/  LDL.LU R8, [R1+0x35c] ;  /* 0x00035c0001087983 */ /* 0x000f680000300800 */
[----:B------:R-:W5:Y:S01]  /*20b80*/  LDL.LU R7, [R1+0x358] ;  /* 0x0003580001077983 */ /* 0x000f620000300800 */
[----:B------:R-:W-:-:S05]  /*20b90*/  IMAD R26, R26, UR5, RZ ;  /* 0x000000051a1a7c24 */ /* 0x000fca000f8e02ff */
[----:B------:R-:W-:Y:S04]  /*20ba0*/  STL [R1+0x5d18], R26 ;  /* 0x005d181a01007387 */ /* 0x000fe80000100800 */
[----:B------:R-:W5:Y:S01]  /*20bb0*/  LDL.LU R5, [R1+0x354] ;  /* 0x0003540001057983 */ /* 0x000f620000300800 */
[----:B---3--:R-:W-:Y:S02]  /*20bc0*/  IMAD R17, R17, UR5, RZ ;  /* 0x0000000511117c24 */ /* 0x008fe4000f8e02ff */
[----:B-1----:R-:W-:Y:S02]  /*20bd0*/  IMAD R21, R4, UR5, RZ ;  /* 0x0000000504157c24 */ /* 0x002fe4000f8e02ff */
[----:B------:R-:W3:Y:S04]  /*20be0*/  LDL.LU R4, [R1+0x350] ;  /* 0x0003500001047983 */ /* 0x000ee80000300800 */
[----:B------:R0:W-:Y:S04]  /*20bf0*/  STL [R1+0x394], R17 ;  /* 0x0003941101007387 */ /* 0x0001e80000100800 */
[----:B------:R-:W-:Y:S01]  /*20c00*/  STL [R1+0x390], R21 ;  /* 0x0003901501007387 */ /* 0x000fe20000100800 */
[----:B0-----:R-:W-:-:S02]  /*20c10*/  IMAD R17, R16, UR5, RZ ;  /* 0x0000000510117c24 */ /* 0x001fc4000f8e02ff */
[----:B------:R-:W-:Y:S02]  /*20c20*/  IMAD R16, R3, UR5, RZ ;  /* 0x0000000503107c24 */ /* 0x000fe4000f8e02ff */
[----:B------:R-:W3:Y:S01]  /*20c30*/  LDL.LU R3, [R1+0x34c] ;  /* 0x00034c0001037983 */ /* 0x000ee20000300800 */
[----:B------:R-:W-:-:S03]  /*20c40*/  IMAD R14, R14, UR5, RZ ;  /* 0x000000050e0e7c24 */ /* 0x000fc6000f8e02ff */
[----:B------:R-:W-:Y:S04]  /*20c50*/  STL [R1+0x38c], R17 ;  /* 0x00038c1101007387 */ /* 0x000fe80000100800 */
[----:B------:R0:W-:Y:S02]  /*20c60*/  STL [R1+0x388], R16 ;  /* 0x0003881001007387 */ /* 0x0001e40000100800 */
[----:B0-----:R-:W-:Y:S02]  /*20c70*/  IMAD R16, R6, UR5, RZ ;  /* 0x0000000506107c24 */ /* 0x001fe4000f8e02ff */
[----:B------:R-:W3:Y:S04]  /*20c80*/  LDL.LU R6, [R1+0x348] ;  /* 0x0003480001067983 */ /* 0x000ee80000300800 */
[----:B------:R2:W-:Y:S04]  /*20c90*/  STL [R1+0x384], R14 ;  /* 0x0003840e01007387 */ /* 0x0005e80000100800 */
[----:B------:R0:W-:Y:S04]  /*20ca0*/  STL [R1+0x380], R16 ;  /* 0x0003801001007387 */ /* 0x0001e80000100800 */
[----:B------:R-:W3:Y:S01]  /*20cb0*/  LDL.LU R17, [R1+0x344] ;  /* 0x0003440001117983 */ /* 0x000ee20000300800 */
[----:B--2---:R-:W-:-:S03]  /*20cc0*/  IMAD R14, R10, UR5, RZ ;  /* 0x000000050a0e7c24 */ /* 0x004fc6000f8e02ff */
[----:B------:R-:W2:Y:S04]  /*20cd0*/  LDL.LU R10, [R1+0x340] ;  /* 0x00034000010a7983 */ /* 0x000ea80000300800 */
[----:B------:R1:W-:Y:S04]  /*20ce0*/  STL [R1+0x37c], R14 ;  /* 0x00037c0e01007387 */ /* 0x0003e80000100800 */
[----:B0-----:R-:W2:Y:S04]  /*20cf0*/  LDL.LU R16, [R1+0x33c] ;  /* 0x00033c0001107983 */ /* 0x001ea80000300800 */
[----:B-1----:R-:W2:Y:S01]  /*20d00*/  LDL.LU R14, [R1+0x338] ;  /* 0x00033800010e7983 */ /* 0x002ea20000300800 */
[----:B----4-:R-:W-:-:S05]  /*20d10*/  IMAD R13, R13, UR5, RZ ;  /* 0x000000050d0d7c24 */ /* 0x010fca000f8e02ff */
[----:B------:R0:W-:Y:S04]  /*20d20*/  STL [R1+0x378], R13 ;  /* 0x0003780d01007387 */ /* 0x0001e80000100800 */
[----:B0-----:R-:W4:Y:S01]  /*20d30*/  LDL.LU R13, [R1+0x334] ;  /* 0x00033400010d7983 */ /* 0x001f220000300800 */
[----:B-----5:R-:W-:-:S03]  /*20d40*/  IMAD R21, R12, UR5, RZ ;  /* 0x000000050c157c24 */ /* 0x020fc6000f8e02ff */
[----:B------:R-:W5:Y:S04]  /*20d50*/  LDL.LU R12, [R1+0x330] ;  /* 0x00033000010c7983 */ /* 0x000f680000300800 */
[----:B------:R0:W-:Y:S01]  /*20d60*/  STL [R1+0x374], R21 ;  /* 0x0003741501007387 */ /* 0x0001e20000100800 */
[----:B------:R-:W-:Y:S02]  /*20d70*/  IMAD R20, R20, UR5, RZ ;  /* 0x0000000514147c24 */ /* 0x000fe4000f8e02ff */
[----:B0-----:R-:W-:Y:S02]  /*20d80*/  IMAD R21, R11, UR5, RZ ;  /* 0x000000050b157c24 */ /* 0x001fe4000f8e02ff */
[----:B------:R-:W5:Y:S04]  /*20d90*/  LDL.LU R11, [R1+0x32c] ;  /* 0x00032c00010b7983 */ /* 0x000f680000300800 */
[----:B------:R0:W-:Y:S04]  /*20da0*/  STL [R1+0x370], R20 ;  /* 0x0003701401007387 */ /* 0x0001e80000100800 */
[----:B------:R-:W-:Y:S01]  /*20db0*/  STL [R1+0x36c], R21 ;  /* 0x00036c1501007387 */ /* 0x000fe20000100800 */
[----:B0-----:R-:W-:-:S02]  /*20dc0*/  IMAD R20, R19, UR5, RZ ;  /* 0x0000000513147c24 */ /* 0x001fc4000f8e02ff */
[----:B------:R-:W-:Y:S02]  /*20dd0*/  IMAD R19, R9, UR5, RZ ;  /* 0x0000000509137c24 */ /* 0x000fe4000f8e02ff */
        /* <DEDUP_REMOVED lines=9> */
[----:B0-----:R-:W-:-:S03]  /*20e70*/  IMAD R18, R7, UR5, RZ ;  /* 0x0000000507127c24 */ /* 0x001fc6000f8e02ff */
[----:B------:R-:W5:Y:S04]  /*20e80*/  LDL.LU R7, [R1+0x31c] ;  /* 0x00031c0001077983 */ /* 0x000f680000300800 */
[----:B------:R0:W-:Y:S04]  /*20e90*/  STL [R1+0x358], R18 ;  /* 0x0003581201007387 */ /* 0x0001e80000100800 */
[----:B------:R-:W5:Y:S01]  /*20ea0*/  LDL.LU R20, [R1+0x318] ;  /* 0x0003180001147983 */ /* 0x000f620000300800 */
[----:B0-----:R-:W-:-:S03]  /*20eb0*/  IMAD R18, R5, UR5, RZ ;  /* 0x0000000505127c24 */ /* 0x001fc6000f8e02ff */
[----:B------:R-:W5:Y:S04]  /*20ec0*/  LDL.LU R5, [R1+0x314] ;  /* 0x0003140001057983 */ /* 0x000f680000300800 */
[----:B------:R3:W-:Y:S04]  /*20ed0*/  STL [R1+0x354], R18 ;  /* 0x0003541201007387 */ /* 0x0007e80000100800 */
[----:B------:R-:W5:Y:S01]  /*20ee0*/  LDL.LU R19, [R1+0x310] ;  /* 0x0003100001137983 */ /* 0x000f620000300800 */
[----:B---3--:R-:W-:-:S03]  /*20ef0*/  IMAD R18, R4, UR5, RZ ;  /* 0x0000000504127c24 */ /* 0x008fc6000f8e02ff */
[----:B------:R-:W3:Y:S04]  /*20f00*/  LDL.LU R4, [R1+0x30c] ;  /* 0x00030c0001047983 */ /* 0x000ee80000300800 */
[----:B------:R0:W-:Y:S04]  /*20f10*/  STL [R1+0x350], R18 ;  /* 0x0003501201007387 */ /* 0x0001e80000100800 */
[----:B0-----:R-:W3:Y:S01]  /*20f20*/  LDL.LU R18, [R1+0x308] ;  /* 0x0003080001127983 */ /* 0x001ee20000300800 */
[----:B------:R-:W-:-:S03]  /*20f30*/  IMAD R22, R3, UR5, RZ ;  /* 0x0000000503167c24 */ /* 0x000fc6000f8e02ff */
[----:B------:R-:W3:Y:S04]  /*20f40*/  LDL.LU R3, [R1+0x304] ;  /* 0x0003040001037983 */ /* 0x000ee80000300800 */
[----:B------:R0:W-:Y:S02]  /*20f50*/  STL [R1+0x34c], R22 ;  /* 0x00034c1601007387 */ /* 0x0001e40000100800 */
[----:B0-----:R-:W-:Y:S02]  /*20f60*/  IMAD R22, R6, UR5, RZ ;  /* 0x0000000506167c24 */ /* 0x001fe4000f8e02ff */
[----:B------:R-:W3:Y:S04]  /*20f70*/  LDL.LU R6, [R1+0x300] ;  /* 0x0003000001067983 */ /* 0x000ee80000300800 */
[----:B------:R2:W-:Y:S01]  /*20f80*/  STL [R1+0x348], R22 ;  /* 0x0003481601007387 */ /* 0x0005e20000100800 */
[----:B------:R-:W-:-:S02]  /*20f90*/  IMAD R17, R17, UR5, RZ ;  /* 0x0000000511117c24 */ /* 0x000fc4000f8e02ff */
[----:B--2---:R-:W-:Y:S02]  /*20fa0*/  IMAD R22, R10, UR5, RZ ;  /* 0x000000050a167c24 */ /* 0x004fe4000f8e02ff */
[----:B------:R-:W2:Y:S04]  /*20fb0*/  LDL.LU R10, [R1+0x2fc] ;  /* 0x0002fc00010a7983 */ /* 0x000ea80000300800 */
[----:B------:R0:W-:Y:S04]  /*20fc0*/  STL [R1+0x344], R17 ;  /* 0x0003441101007387 */ /* 0x0001e80000100800 */
[----:B------:R-:W-:Y:S01]  /*20fd0*/  STL [R1+0x340], R22 ;  /* 0x0003401601007387 */ /* 0x000fe20000100800 */
[----:B0-----:R-:W-:-:S02]  /*20fe0*/  IMAD R17, R16, UR5, RZ ;  /* 0x0000000510117c24 */ /* 0x001fc4000f8e02ff */
[----:B------:R-:W-:-:S03]  /*20ff0*/  IMAD R14, R14, UR5, RZ ;  /* 0x000000050e0e7c24 */ /* 0x000fc6000f8e02ff */
[----:B------:R0:W-:Y:S01]  /*21000*/  STL [R1+0x33c], R17 ;  /* 0x00033c1101007387 */ /* 0x0001e20000100800 */
[----:B----4-:R-:W-:-:S03]  /*21010*/  IMAD R16, R13, UR5, RZ ;  /* 0x000000050d107c24 */ /* 0x010fc6000f8e02ff */
[----:B------:R-:W4:Y:S04]  /*21020*/  LDL.LU R13, [R1+0x2f8] ;  /* 0x0002f800010d7983 */ /* 0x000f280000300800 */
[----:B------:R5:W-:Y:S04]  /*21030*/  STL [R1+0x338], R14 ;  /* 0x0003380e01007387 */ /* 0x000be80000100800 */
[----:B------:R1:W-:Y:S04]  /*21040*/  STL [R1+0x334], R16 ;  /* 0x0003341001007387 */ /* 0x0003e80000100800 */
[----:B0-----:R-:W4:Y:S01]  /*21050*/  LDL.LU R17, [R1+0x2f4] ;  /* 0x0002f40001117983 */ /* 0x001f220000300800 */
[----:B-----5:R-:W-:-:S03]  /*21060*/  IMAD R14, R12, UR5, RZ ;  /* 0x000000050c0e7c24 */ /* 0x020fc6000f8e02ff */
        /* <DEDUP_REMOVED lines=10> */
[----:B------:R-:W-:-:S03]  /*21110*/  IMAD R23, R8, UR5, RZ ;  /* 0x0000000508177c24 */ /* 0x000fc6000f8e02ff */
[----:B------:R-:W5:Y:S04]  /*21120*/  LDL.LU R8, [R1+0x2dc] ;  /* 0x0002dc0001087983 */ /* 0x000f680000300800 */
[----:B------:R-:W-:Y:S01]  /*21130*/  STL [R1+0x324], R23 ;  /* 0x0003241701007387 */ /* 0x000fe20000100800 */
[----:B0-----:R-:W-:Y:S02]  /*21140*/  IMAD R22, R21, UR5, RZ ;  /* 0x0000000515167c24 */ /* 0x001fe4000f8e02ff */
[----:B------:R-:W-:Y:S02]  /*21150*/  IMAD R21, R7, UR5, RZ ;  /* 0x0000000507157c24 */ /* 0x000fe4000f8e02ff */
[----:B------:R-:W5:Y:S04]  /*21160*/  LDL.LU R7, [R1+0x2d8] ;  /* 0x0002d80001077983 */ /* 0x000f680000300800 */
[----:B------:R-:W-:Y:S01]  /*21170*/  STL [R1+0x320], R22 ;  /* 0x0003201601007387 */ /* 0x000fe20000100800 */
[----:B------:R-:W-:-:S03]  /*21180*/  IMAD R20, R20, UR5, RZ ;  /* 0x0000000514147c24 */ /* 0x000fc6000f8e02ff */
[----:B------:R0:W-:Y:S02]  /*21190*/  STL [R1+0x31c], R21 ;  /* 0x00031c1501007387 */ /* 0x0001e40000100800 */
[----:B0-----:R-:W-:Y:S02]  /*211a0*/  IMAD R21, R5, UR5, RZ ;  /* 0x0000000505157c24 */ /* 0x001fe4000f8e02ff */
[----:B------:R-:W5:Y:S04]  /*211b0*/  LDL.LU R5, [R1+0x2d4] ;  /* 0x0002d40001057983 */ /* 0x000f680000300800 */
[----:B------:R0:W-:Y:S04]  /*211c0*/  STL [R1+0x318], R20 ;  /* 0x0003181401007387 */ /* 0x0001e80000100800 */
[----:B------:R-:W-:Y:S01]  /*211d0*/  STL [R1+0x314], R21 ;  /* 0x0003141501007387 */ /* 0x000fe20000100800 */
[----:B0-----:R-:W-:-:S02]  /*211e0*/  IMAD R20, R19, UR5, RZ ;  /* 0x0000000513147c24 */ /* 0x001fc4000f8e02ff */
[----:B---3--:R-:W-:Y:S02]  /*211f0*/  IMAD R19, R4, UR5, RZ ;  /* 0x0000000504137c24 */ /* 0x008fe4000f8e02ff */
[----:B------:R-:W3:Y:S04]  /*21200*/  LDL.LU R4, [R1+0x2d0] ;  /* 0x0002d00001047983 */ /* 0x000ee80000300800 */
[----:B------:R-:W-:Y:S04]  /*21210*/  STL [R1+0x310], R20 ;  /* 0x0003101401007387 */ /* 0x000fe80000100800 */
[----:B------:R0:W-:Y:S01]  /*21220*/  STL [R1+0x30c], R19 ;  /* 0x00030c1301007387 */ /* 0x0001e20000100800 */
[----:B------:R-:W-:-:S02]  /*21230*/  IMAD R18, R18, UR5, RZ ;  /* 0x0000000512127c24 */ /* 0x000fc4000f8e02ff */
[----:B0-----:R-:W-:Y:S02]  /*21240*/  IMAD R19, R3, UR5, RZ ;  /* 0x0000000503137c24 */ /* 0x001fe4000f8e02ff */
[----:B------:R-:W3:Y:S04]  /*21250*/  LDL.LU R3, [R1+0x2cc] ;  /* 0x0002cc0001037983 */ /* 0x000ee80000300800 */
[----:B------:R0:W-:Y:S04]  /*21260*/  STL [R1+0x308], R18 ;  /* 0x0003081201007387 */ /* 0x0001e80000100800 */
[----:B------:R1:W-:Y:S04]  /*21270*/  STL [R1+0x304], R19 ;  /* 0x0003041301007387 */ /* 0x0003e80000100800 */
[----:B------:R-:W3:Y:S01]  /*21280*/  LDL.LU R20, [R1+0x2c8] ;  /* 0x0002c80001147983 */ /* 0x000ee20000300800 */
[----:B0-----:R-:W-:-:S03]  /*21290*/  IMAD R18, R6, UR5, RZ ;  /* 0x0000000506127c24 */ /* 0x001fc6000f8e02ff */
[----:B------:R-:W3:Y:S04]  /*212a0*/  LDL.LU R6, [R1+0x2c4] ;  /* 0x0002c40001067983 */ /* 0x000ee80000300800 */
[----:B------:R0:W-:Y:S04]  /*212b0*/  STL [R1+0x300], R18 ;  /* 0x0003001201007387 */ /* 0x0001e80000100800 */
[----:B-1----:R-:W3:Y:S04]  /*212c0*/  LDL.LU R19, [R1+0x2c0] ;  /* 0x0002c00001137983 */ /* 0x002ee80000300800 */
[----:B0-----:R-:W3:Y:S01]  /*212d0*/  LDL.LU R18, [R1+0x2bc] ;  /* 0x0002bc0001127983 */ /* 0x001ee20000300800 */
[----:B--2---:R-:W-:-:S05]  /*212e0*/  IMAD R10, R10, UR5, RZ ;  /* 0x000000050a0a7c24 */ /* 0x004fca000f8e02ff */
[----:B------:R0:W-:Y:S04]  /*212f0*/  STL [R1+0x2fc], R10 ;  /* 0x0002fc0a01007387 */ /* 0x0001e80000100800 */
[----:B0-----:R-:W2:Y:S01]  /*21300*/  LDL.LU R10, [R1+0x2b8] ;  /* 0x0002b800010a7983 */ /* 0x001ea20000300800 */
[----:B----4-:R-:W-:-:S03]  /*21310*/  IMAD R21, R13, UR5, RZ ;  /* 0x000000050d157c24 */ /* 0x010fc6000f8e02ff */
[----:B------:R-:W4:Y:S04]  /*21320*/  LDL.LU R13, [R1+0x2b4] ;  /* 0x0002b400010d7983 */ /* 0x000f280000300800 */
[----:B------:R5:W-:Y:S01]  /*21330*/  STL [R1+0x2f8], R21 ;  /* 0x0002f81501007387 */ /* 0x000be20000100800 */
[----:B------:R-:W-:Y:S02]  /*21340*/  IMAD R17, R17, UR5, RZ ;  /* 0x0000000511117c24 */ /* 0x000fe4000f8e02ff */
[----:B-----5:R-:W-:Y:S02]  /*21350*/  IMAD R21, R12, UR5, RZ ;  /* 0x000000050c157c24 */ /* 0x020fe4000f8e02ff */
[----:B------:R-:W5:Y:S04]  /*21360*/  LDL.LU R12, [R1+0x2b0] ;  /* 0x0002b000010c7983 */ /* 0x000f680000300800 */
[----:B------:R0:W-:Y:S04]  /*21370*/  STL [R1+0x2f4], R17 ;  /* 0x0002f41101007387 */ /* 0x0001e80000100800 */
[----:B------:R-:W-:Y:S01]  /*21380*/  STL [R1+0x2f0], R21 ;  /* 0x0002f01501007387 */ /* 0x000fe20000100800 */
[----:B0-----:R-:W-:-:S02]  /*21390*/  IMAD R17, R16, UR5, RZ ;  /* 0x0000000510117c24 */ /* 0x001fc4000f8e02ff */
[----:B------:R-:W-:Y:S02]  /*213a0*/  IMAD R16, R11, UR5, RZ ;  /* 0x000000050b107c24 */ /* 0x000fe4000f8e02ff */
[----:B------:R-:W5:Y:S04]  /*213b0*/  LDL.LU R11, [R1+0x2ac] ;  /* 0x0002ac00010b7983 */ /* 0x000f680000300800 */
[----:B------:R-:W-:Y:S04]  /*213c0*/  STL [R1+0x2ec], R17 ;  /* 0x0002ec1101007387 */ /* 0x000fe80000100800 */
[----:B------:R0:W-:Y:S01]  /*213d0*/  STL [R1+0x2e8], R16 ;  /* 0x0002e81001007387 */ /* 0x0001e20000100800 */
[----:B------:R-:W-:-:S02]  /*213e0*/  IMAD R14, R14, UR5, RZ ;  /* 0x000000050e0e7c24 */ /* 0x000fc4000f8e02ff */
        /* <DEDUP_REMOVED lines=16> */
[----:B0-----:R-:W5:Y:S01]  /*214f0*/  LDL.LU R14, [R1+0x28c] ;  /* 0x00028c00010e7983 */ /* 0x001f620000300800 */
[----:B---3--:R-:W-:-:S03]  /*21500*/  IMAD R22, R4, UR5, RZ ;  /* 0x0000000504167c24 */ /* 0x008fc6000f8e02ff */
[----:B------:R-:W3:Y:S04]  /*21510*/  LDL.LU R4, [R1+0x288] ;  /* 0x0002880001047983 */ /* 0x000ee80000300800 */
[----:B------:R0:W-:Y:S02]  /*21520*/  STL [R1+0x2d0], R22 ;  /* 0x0002d01601007387 */ /* 0x0001e40000100800 */
[----:B0-----:R-:W-:Y:S02]  /*21530*/  IMAD R22, R3, UR5, RZ ;  /* 0x0000000503167c24 */ /* 0x001fe4000f8e02ff */
[----:B------:R-:W3:Y:S04]  /*21540*/  LDL.LU R3, [R1+0x284] ;  /* 0x0002840001037983 */ /* 0x000ee80000300800 */
[----:B------:R0:W-:Y:S01]  /*21550*/  STL [R1+0x2cc], R22 ;  /* 0x0002cc1601007387 */ /* 0x0001e20000100800 */
[----:B------:R-:W-:-:S02]  /*21560*/  IMAD R20, R20, UR5, RZ ;  /* 0x0000000514147c24 */ /* 0x000fc4000f8e02ff */
[----:B0-----:R-:W-:Y:S02]  /*21570*/  IMAD R22, R6, UR5, RZ ;  /* 0x0000000506167c24 */ /* 0x001fe4000f8e02ff */
[----:B------:R-:W3:Y:S04]  /*21580*/  LDL.LU R6, [R1+0x280] ;  /* 0x0002800001067983 */ /* 0x000ee80000300800 */
[----:B------:R0:W-:Y:S04]  /*21590*/  STL [R1+0x2c8], R20 ;  /* 0x0002c81401007387 */ /* 0x0001e80000100800 */
[----:B------:R-:W-:Y:S01]  /*215a0*/  STL [R1+0x2c4], R22 ;  /* 0x0002c41601007387 */ /* 0x000fe20000100800 */
[----:B------:R-:W-:-:S02]  /*215b0*/  IMAD R18, R18, UR5, RZ ;  /* 0x0000000512127c24 */ /* 0x000fc4000f8e02ff */
[----:B0-----:R-:W-:-:S05]  /*215c0*/  IMAD R20, R19, UR5, RZ ;  /* 0x0000000513147c24 */ /* 0x001fca000f8e02ff */
[----:B------:R0:W-:Y:S01]  /*215d0*/  STL [R1+0x2c0], R20 ;  /* 0x0002c01401007387 */ /* 0x0001e20000100800 */
[----:B--2---:R-:W-:-:S03]  /*215e0*/  IMAD R19, R10, UR5, RZ ;  /* 0x000000050a137c24 */ /* 0x004fc6000f8e02ff */
[----:B------:R-:W2:Y:S04]  /*215f0*/  LDL.LU R10, [R1+0x27c] ;  /* 0x00027c00010a7983 */ /* 0x000ea80000300800 */
[----:B------:R4:W-:Y:S04]  /*21600*/  STL [R1+0x2bc], R18 ;  /* 0x0002bc1201007387 */ /* 0x0009e80000100800 */
[----:B------:R1:W-:Y:S04]  /*21610*/  STL [R1+0x2b8], R19 ;  /* 0x0002b81301007387 */ /* 0x0003e80000100800 */
[----:B0-----:R-:W2:Y:S01]  /*21620*/  LDL.LU R20, [R1+0x278] ;  /* 0x0002780001147983 */ /* 0x001ea20000300800 */
[----:B----4-:R-:W-:-:S03]  /*21630*/  IMAD R18, R13, UR5, RZ ;  /* 0x000000050d127c24 */ /* 0x010fc6000f8e02ff */
[----:B------:R-:W4:Y:S04]  /*21640*/  LDL.LU R13, [R1+0x274] ;  /* 0x00027400010d7983 */ /* 0x000f280000300800 */
[----:B------:R5:W-:Y:S04]  /*21650*/  STL [R1+0x2b4], R18 ;  /* 0x0002b41201007387 */ /* 0x000be80000100800 */
[----:B-1----:R-:W4:Y:S01]  /*21660*/  LDL.LU R19, [R1+0x270] ;  /* 0x0002700001137983 */ /* 0x002f220000300800 */
[----:B-----5:R-:W-:-:S03]  /*21670*/  IMAD R18, R12, UR5, RZ ;  /* 0x000000050c127c24 */ /* 0x020fc6000f8e02ff */
[----:B------:R-:W5:Y:S04]  /*21680*/  LDL.LU R12, [R1+0x26c] ;  /* 0x00026c00010c7983 */ /* 0x000f680000300800 */
[----:B------:R0:W-:Y:S04]  /*21690*/  STL [R1+0x2b0], R18 ;  /* 0x0002b01201007387 */ /* 0x0001e80000100800 */
[----:B0-----:R-:W5:Y:S01]  /*216a0*/  LDL.LU R18, [R1+0x268] ;  /* 0x0002680001127983 */ /* 0x001f620000300800 */
[----:B------:R-:W-:-:S03]  /*216b0*/  IMAD R22, R11, UR5, RZ ;  /* 0x000000050b167c24 */ /* 0x000fc6000f8e02ff */
        /* <DEDUP_REMOVED lines=18> */
[----:B------:R-:W-:Y:S01]  /*217e0*/  STL [R1+0x294], R17 ;  /* 0x0002941101007387 */ /* 0x000fe20000100800 */
[----:B------:R-:W-:-:S03]  /*217f0*/  IMAD R14, R14, UR5, RZ ;  /* 0x000000050e0e7c24 */ /* 0x000fc6000f8e02ff */
[----:B------:R3:W-:Y:S02]  /*21800*/  STL [R1+0x290], R16 ;  /* 0x0002901001007387 */ /* 0x0007e40000100800 */
[----:B---3--:R-:W-:Y:S02]  /*21810*/  IMAD R16, R4, UR5, RZ ;  /* 0x0000000504107c24 */ /* 0x008fe4000f8e02ff */
        /* <DEDUP_REMOVED lines=9> */
[----:B------:R-:W-:-:S05]  /*218b0*/  IMAD R6, R6, UR5, RZ ;  /* 0x0000000506067c24 */ /* 0x000fca000f8e02ff */
[----:B------:R0:W-:Y:S04]  /*218c0*/  STL [R1+0x280], R6 ;  /* 0x0002800601007387 */ /* 0x0001e80000100800 */
[----:B0-----:R-:W3:Y:S01]  /*218d0*/  LDL.LU R6, [R1+0x23c] ;  /* 0x00023c0001067983 */ /* 0x001ee20000300800 */
[----:B--2---:R-:W-:-:S03]  /*218e0*/  IMAD R21, R10, UR5, RZ ;  /* 0x000000050a157c24 */ /* 0x004fc6000f8e02ff */
[----:B------:R-:W2:Y:S04]  /*218f0*/  LDL.LU R10, [R1+0x238] ;  /* 0x00023800010a7983 */ /* 0x000ea80000300800 */
[----:B------:R4:W-:Y:S01]  /*21900*/  STL [R1+0x27c], R21 ;  /* 0x00027c1501007387 */ /* 0x0009e20000100800 */
[----:B------:R-:W-:Y:S02]  /*21910*/  IMAD R20, R20, UR5, RZ ;  /* 0x0000000514147c24 */ /* 0x000fe4000f8e02ff */
[----:B----4-:R-:W-:Y:S02]  /*21920*/  IMAD R21, R13, UR5, RZ ;  /* 0x000000050d157c24 */ /* 0x010fe4000f8e02ff */
[----:B------:R-:W4:Y:S04]  /*21930*/  LDL.LU R13, [R1+0x234] ;  /* 0x00023400010d7983 */ /* 0x000f280000300800 */
[----:B------:R0:W-:Y:S04]  /*21940*/  STL [R1+0x278], R20 ;  /* 0x0002781401007387 */ /* 0x0001e80000100800 */
[----:B------:R-:W-:Y:S01]  /*21950*/  STL [R1+0x274], R21 ;  /* 0x0002741501007387 */ /* 0x000fe20000100800 */
[----:B0-----:R-:W-:-:S02]  /*21960*/  IMAD R20, R19, UR5, RZ ;  /* 0x0000000513147c24 */ /* 0x001fc4000f8e02ff */
[----:B-----5:R-:W-:Y:S02]  /*21970*/  IMAD R19, R12, UR5, RZ ;  /* 0x000000050c137c24 */ /* 0x020fe4000f8e02ff */
        /* <DEDUP_REMOVED lines=21> */
[----:B------:R-:W-:-:S03]  /*21ad0*/  IMAD R22, R5, UR5, RZ ;  /* 0x0000000505167c24 */ /* 0x000fc6000f8e02ff */
[----:B------:R-:W5:Y:S04]  /*21ae0*/  LDL.LU R5, [R1+0x20c] ;  /* 0x00020c0001057983 */ /* 0x000f680000300800 */
[----:B------:R3:W-:Y:S02]  /*21af0*/  STL [R1+0x254], R22 ;  /* 0x0002541601007387 */ /* 0x0007e40000100800 */
[----:B---3--:R-:W-:Y:S02]  /*21b00*/  IMAD R22, R4, UR5, RZ ;  /* 0x0000000504167c24 */ /* 0x008fe4000f8e02ff */
        /* <DEDUP_REMOVED lines=10> */
[----:B------:R-:W-:-:S03]  /*21bb0*/  IMAD R16, R6, UR5, RZ ;  /* 0x0000000506107c24 */ /* 0x000fc6000f8e02ff */
[----:B------:R-:W3:Y:S04]  /*21bc0*/  LDL.LU R6, [R1+0x200] ;  /* 0x0002000001067983 */ /* 0x000ee80000300800 */
[----:B------:R2:W-:Y:S04]  /*21bd0*/  STL [R1+0x240], R14 ;  /* 0x0002400e01007387 */ /* 0x0005e80000100800 */
[----:B------:R1:W-:Y:S04]  /*21be0*/  STL [R1+0x23c], R16 ;  /* 0x00023c1001007387 */ /* 0x0003e80000100800 */
[----:B0-----:R-:W3:Y:S01]  /*21bf0*/  LDL.LU R17, [R1+0x1fc] ;  /* 0x0001fc0001117983 */ /* 0x001ee20000300800 */
[----:B--2---:R-:W-:-:S03]  /*21c00*/  IMAD R14, R10, UR5, RZ ;  /* 0x000000050a0e7c24 */ /* 0x004fc6000f8e02ff */
[----:B------:R-:W2:Y:S04]  /*21c10*/  LDL.LU R10, [R1+0x1f8] ;  /* 0x0001f800010a7983 */ /* 0x000ea80000300800 */
[----:B------:R0:W-:Y:S04]  /*21c20*/  STL [R1+0x238], R14 ;  /* 0x0002380e01007387 */ /* 0x0001e80000100800 */
[----:B-1----:R-:W2:Y:S04]  /*21c30*/  LDL.LU R16, [R1+0x1f4] ;  /* 0x0001f40001107983 */ /* 0x002ea80000300800 */
[----:B0-----:R-:W2:Y:S01]  /*21c40*/  LDL.LU R14, [R1+0x1f0] ;  /* 0x0001f000010e7983 */ /* 0x001ea20000300800 */
        /* <DEDUP_REMOVED lines=28> */
[----:B------:R0:W-:Y:S04]  /*21e10*/  STL [R1+0x20c], R19 ;  /* 0x00020c1301007387 */ /* 0x0001e80000100800 */
[----:B------:R-:W5:Y:S01]  /*21e20*/  LDL.LU R20, [R1+0x1d0] ;  /* 0x0001d00001147983 */ /* 0x000f620000300800 */
[----:B---3--:R-:W-:-:S03]  /*21e30*/  IMAD R18, R4, UR5, RZ ;  /* 0x0000000504127c24 */ /* 0x008fc6000f8e02ff */
[----:B------:R-:W3:Y:S04]  /*21e40*/  LDL.LU R4, [R1+0x1cc] ;  /* 0x0001cc0001047983 */ /* 0x000ee80000300800 */
[----:B------:R1:W-:Y:S04]  /*21e50*/  STL [R1+0x208], R18 ;  /* 0x0002081201007387 */ /* 0x0003e80000100800 */
[----:B0-----:R-:W3:Y:S04]  /*21e60*/  LDL.LU R19, [R1+0x1c8] ;  /* 0x0001c80001137983 */ /* 0x001ee80000300800 */
[----:B-1----:R-:W3:Y:S01]  /*21e70*/  LDL.LU R18, [R1+0x1c4] ;  /* 0x0001c40001127983 */ /* 0x002ee20000300800 */
[----:B------:R-:W-:-:S05]  /*21e80*/  IMAD R3, R3, UR5, RZ ;  /* 0x0000000503037c24 */ /* 0x000fca000f8e02ff */
[----:B------:R0:W-:Y:S04]  /*21e90*/  STL [R1+0x204], R3 ;  /* 0x0002040301007387 */ /* 0x0001e80000100800 */
[----:B0-----:R-:W3:Y:S01]  /*21ea0*/  LDL.LU R3, [R1+0x1c0] ;  /* 0x0001c00001037983 */ /* 0x001ee20000300800 */
[----:B------:R-:W-:-:S03]  /*21eb0*/  IMAD R22, R6, UR5, RZ ;  /* 0x0000000506167c24 */ /* 0x000fc6000f8e02ff */
[----:B------:R-:W3:Y:S04]  /*21ec0*/  LDL.LU R6, [R1+0x1bc] ;  /* 0x0001bc0001067983 */ /* 0x000ee80000300800 */
[----:B------:R-:W-:Y:S01]  /*21ed0*/  STL [R1+0x200], R22 ;  /* 0x0002001601007387 */ /* 0x000fe20000100800 */
[----:B------:R-:W-:Y:S02]  /*21ee0*/  IMAD R21, R17, UR5, RZ ;  /* 0x0000000511157c24 */ /* 0x000fe4000f8e02ff */
[----:B--2---:R-:W-:Y:S02]  /*21ef0*/  IMAD R17, R10, UR5, RZ ;  /* 0x000000050a117c24 */ /* 0x004fe4000f8e02ff */
[----:B------:R-:W2:Y:S04]  /*21f00*/  LDL.LU R10, [R1+0x1b8] ;  /* 0x0001b800010a7983 */ /* 0x000ea80000300800 */
[----:B------:R-:W-:Y:S01]  /*21f10*/  STL [R1+0x1fc], R21 ;  /* 0x0001fc1501007387 */ /* 0x000fe20000100800 */
[----:B------:R-:W-:-:S03]  /*21f20*/  IMAD R16, R16, UR5, RZ ;  /* 0x0000000510107c24 */ /* 0x000fc6000f8e02ff */
[----:B------:R0:W-:Y:S01]  /*21f30*/  STL [R1+0x1f8], R17 ;  /* 0x0001f81101007387 */ /* 0x0001e20000100800 */
[----:B------:R-:W-:-:S03]  /*21f40*/  IMAD R14, R14, UR5, RZ ;  /* 0x000000050e0e7c24 */ /* 0x000fc6000f8e02ff */
[----:B0-----:R-:W2:Y:S04]  /*21f50*/  LDL.LU R17, [R1+0x1b4] ;  /* 0x0001b40001117983 */ /* 0x001ea80000300800 */
[----:B------:R0:W-:Y:S04]  /*21f60*/  STL [R1+0x1f4], R16 ;  /* 0x0001f41001007387 */ /* 0x0001e80000100800 */
[----:B------:R1:W-:Y:S04]  /*21f70*/  STL [R1+0x1f0], R14 ;  /* 0x0001f00e01007387 */ /* 0x0003e80000100800 */
[----:B0-----:R-:W2:Y:S01]  /*21f80*/  LDL.LU R16, [R1+0x1b0] ;  /* 0x0001b00001107983 */ /* 0x001ea20000300800 */
[----:B----4-:R-:W-:-:S02]  /*21f90*/  IMAD R13, R13, UR5, RZ ;  /* 0x000000050d0d7c24 */ /* 0x010fc4000f8e02ff */
[----:B-----5:R-:W-:-:S03]  /*21fa0*/  IMAD R12, R12, UR5, RZ ;  /* 0x000000050c0c7c24 */ /* 0x020fc6000f8e02ff */
[----:B------:R0:W-:Y:S04]  /*21fb0*/  STL [R1+0x1ec], R13 ;  /* 0x0001ec0d01007387 */ /* 0x0001e80000100800 */
[----:B------:R4:W-:Y:S04]  /*21fc0*/  STL [R1+0x1e8], R12 ;  /* 0x0001e80c01007387 */ /* 0x0009e80000100800 */
[----:B------:R-:W5:Y:S04]  /*21fd0*/  LDL.LU R21, [R1+0x1ac] ;  /* 0x0001ac0001157983 */ /* 0x000f680000300800 */
[----:B-1----:R-:W5:Y:S01]  /*21fe0*/  LDL.LU R14, [R1+0x1a8] ;  /* 0x0001a800010e7983 */ /* 0x002f620000300800 */
[----:B------:R-:W-:-:S05]  /*21ff0*/  IMAD R11, R11, UR5, RZ ;  /* 0x000000050b0b7c24 */ /* 0x000fca000f8e02ff */
[----:B------:R1:W-:Y:S04]  /*22000*/  STL [R1+0x1e4], R11 ;  /* 0x0001e40b01007387 */ /* 0x0003e80000100800 */
[----:B0-----:R-:W5:Y:S04]  /*22010*/  LDL.LU R13, [R1+0x1a4] ;  /* 0x0001a400010d7983 */ /* 0x001f680000300800 */
[----:B----4-:R-:W4:Y:S01]  /*22020*/  LDL.LU R12, [R1+0x19c] ;  /* 0x00019c00010c7983 */ /* 0x010f220000300800 */
[----:B------:R-:W-:-:S05]  /*22030*/  IMAD R9, R9, UR5, RZ ;  /* 0x0000000509097c24 */ /* 0x000fca000f8e02ff */
[----:B------:R0:W-:Y:S04]  /*22040*/  STL [R1+0x1e0], R9 ;  /* 0x0001e00901007387 */ /* 0x0001e80000100800 */
[----:B-1----:R-:W4:Y:S04]  /*22050*/  LDL.LU R11, [R1+0x198] ;  /* 0x00019800010b7983 */ /* 0x002f280000300800 */
[----:B0-----:R-:W4:Y:S01]  /*22060*/  LDL.LU R9, [R1+0x194] ;  /* 0x0001940001097983 */ /* 0x001f220000300800 */
[----:B------:R-:W-:-:S05]  /*22070*/  IMAD R8, R8, UR5, RZ ;  /* 0x0000000508087c24 */ /* 0x000fca000f8e02ff */
[----:B------:R0:W-:Y:S04]  /*22080*/  STL [R1+0x1dc], R8 ;  /* 0x0001dc0801007387 */ /* 0x0001e80000100800 */
[----:B0-----:R-:W4:Y:S01]  /*22090*/  LDL.LU R8, [R1+0x190] ;  /* 0x0001900001087983 */ /* 0x001f220000300800 */
[----:B------:R-:W-:-:S03]  /*220a0*/  IMAD R22, R7, UR5, RZ ;  /* 0x0000000507167c24 */ /* 0x000fc6000f8e02ff */
[----:B------:R-:W4:Y:S04]  /*220b0*/  LDL.LU R7, [R1+0x18c] ;  /* 0x00018c0001077983 */ /* 0x000f280000300800 */
[----:B------:R0:W-:Y:S02]  /*220c0*/  STL [R1+0x1d8], R22 ;  /* 0x0001d81601007387 */ /* 0x0001e40000100800 */
[----:B0-----:R-:W-:Y:S02]  /*220d0*/  IMAD R22, R5, UR5, RZ ;  /* 0x0000000505167c24 */ /* 0x001fe4000f8e02ff */
[----:B------:R-:W4:Y:S04]  /*220e0*/  LDL.LU R5, [R1+0x188] ;  /* 0x0001880001057983 */ /* 0x000f280000300800 */
[----:B------:R3:W-:Y:S01]  /*220f0*/  STL [R1+0x1d4], R22 ;  /* 0x0001d41601007387 */ /* 0x0007e20000100800 */
[----:B------:R-:W-:-:S02]  /*22100*/  IMAD R20, R20, UR5, RZ ;  /* 0x0000000514147c24 */ /* 0x000fc4000f8e02ff */
[----:B---3--:R-:W-:Y:S02]  /*22110*/  IMAD R22, R4, UR5, RZ ;  /* 0x0000000504167c24 */ /* 0x008fe4000f8e02ff */
        /* <DEDUP_REMOVED lines=11> */
[----:B-1----:R-:W-:-:S03]  /*221d0*/  IMAD R18, R6, UR5, RZ ;  /* 0x0000000506127c24 */ /* 0x002fc6000f8e02ff */
[----:B------:R-:W3:Y:S04]  /*221e0*/  LDL.LU R6, [R1+0x180] ;  /* 0x0001800001067983 */ /* 0x000ee80000300800 */
[----:B------:R2:W-:Y:S04]  /*221f0*/  STL [R1+0x1bc], R18 ;  /* 0x0001bc1201007387 */ /* 0x0005e80000100800 */
[----:B------:R-:W3:Y:S01]  /*22200*/  LDL.LU R19, [R1+0x17c] ;  /* 0x00017c0001137983 */ /* 0x000ee20000300800 */
[----:B--2---:R-:W-:-:S03]  /*22210*/  IMAD R18, R10, UR5, RZ ;  /* 0x000000050a127c24 */ /* 0x004fc6000f8e02ff */
[----:B------:R-:W2:Y:S04]  /*22220*/  LDL.LU R10, [R1+0x178] ;  /* 0x00017800010a7983 */ /* 0x000ea80000300800 */
[----:B------:R0:W-:Y:S04]  /*22230*/  STL [R1+0x1b8], R18 ;  /* 0x0001b81201007387 */ /* 0x0001e80000100800 */
[----:B0-----:R-:W2:Y:S01]  /*22240*/  LDL.LU R18, [R1+0x174] ;  /* 0x0001740001127983 */ /* 0x001ea20000300800 */
[----:B------:R-:W-:-:S03]  /*22250*/  IMAD R22, R17, UR5, RZ ;  /* 0x0000000511167c24 */ /* 0x000fc6000f8e02ff */
[----:B------:R-:W2:Y:S04]  /*22260*/  LDL.LU R17, [R1+0x170] ;  /* 0x0001700001117983 */ /* 0x000ea80000300800 */
[----:B------:R0:W-:Y:S02]  /*22270*/  STL [R1+0x1b4], R22 ;  /* 0x0001b41601007387 */ /* 0x0001e40000100800 */
[----:B0-----:R-:W-:Y:S02]  /*22280*/  IMAD R22, R16, UR5, RZ ;  /* 0x0000000510167c24 */ /* 0x001fe4000f8e02ff */
[----:B------:R-:W2:Y:S04]  /*22290*/  LDL.LU R16, [R1+0x16c] ;  /* 0x00016c0001107983 */ /* 0x000ea80000300800 */
[----:B------:R0:W-:Y:S01]  /*222a0*/  STL [R1+0x1b0], R22 ;  /* 0x0001b01601007387 */ /* 0x0001e20000100800 */
[----:B-----5:R-:W-:-:S02]  /*222b0*/  IMAD R21, R21, UR5, RZ ;  /* 0x0000000515157c24 */ /* 0x020fc4000f8e02ff */
[----:B0-----:R-:W-:Y:S02]  /*222c0*/  IMAD R22, R14, UR5, RZ ;  /* 0x000000050e167c24 */ /* 0x001fe4000f8e02ff */
[----:B------:R-:W5:Y:S04]  /*222d0*/  LDL.LU R14, [R1+0x168] ;  /* 0x00016800010e7983 */ /* 0x000f680000300800 */
[----:B------:R0:W-:Y:S04]  /*222e0*/  STL [R1+0x1ac], R21 ;  /* 0x0001ac1501007387 */ /* 0x0001e80000100800 */
[----:B------:R-:W-:Y:S01]  /*222f0*/  STL [R1+0x1a8], R22 ;  /* 0x0001a81601007387 */ /* 0x000fe20000100800 */
[----:B0-----:R-:W-:-:S03]  /*22300*/  IMAD R21, R13, UR5, RZ ;  /* 0x000000050d157c24 */ /* 0x001fc6000f8e02ff */
[----:B------:R-:W5:Y:S01]  /*22310*/  LDL.LU R13, [R1+0x164] ;  /* 0x00016400010d7983 */ /* 0x000f620000300800 */
[----:B----4-:R-:W-:-:S03]  /*22320*/  IMAD R12, R12, UR5, RZ ;  /* 0x000000050c0c7c24 */ /* 0x010fc6000f8e02ff */
[----:B------:R-:W-:Y:S04]  /*22330*/  STL [R1+0x1a4], R21 ;  /* 0x0001a41501007387 */ /* 0x000fe80000100800 */
[----:B------:R0:W-:Y:S01]  /*22340*/  STL [R1+0x398], R12 ;  /* 0x0003980c01007387 */ /* 0x0001e20000100800 */
[----:B------:R-:W-:-:S03]  /*22350*/  IMAD R11, R11, UR5, RZ ;  /* 0x000000050b0b7c24 */ /* 0x000fc6000f8e02ff */
[----:B0-----:R-:W4:Y:S01]  /*22360*/  LDL.LU R12, [R1+0x160] ;  /* 0x00016000010c7983 */ /* 0x001f220000300800 */
[----:B------:R-:W-:-:S03]  /*22370*/  IMAD R9, R9, UR5, RZ ;  /* 0x0000000509097c24 */ /* 0x000fc6000f8e02ff */
[----:B------:R0:W-:Y:S04]  /*22380*/  STL [R1+0x198], R11 ;  /* 0x0001980b01007387 */ /* 0x0001e80000100800 */
[----:B------:R-:W-:Y:S04]  /*22390*/  STL [R1+0x194], R9 ;  /* 0x0001940901007387 */ /* 0x000fe80000100800 */
[----:B0-----:R-:W4:Y:S01]  /*223a0*/  LDL.LU R11, [R1+0x15c] ;  /* 0x00015c00010b7983 */ /* 0x001f220000300800 */
[----:B------:R-:W-:Y:S02]  /*223b0*/  IMAD R8, R8, UR5, RZ ;  /* 0x0000000508087c24 */ /* 0x000fe4000f8e02ff */
[----:B------:R-:W-:-:S03]  /*223c0*/  IMAD R7, R7, UR5, RZ ;  /* 0x0000000507077c24 */ /* 0x000fc6000f8e02ff */
[----:B------:R-:W-:Y:S04]  /*223d0*/  STL [R1+0x190], R8 ;  /* 0x0001900801007387 */ /* 0x000fe80000100800 */
[----:B------:R0:W-:Y:S02]  /*223e0*/  STL [R1+0x18c], R7 ;  /* 0x00018c0701007387 */ /* 0x0001e40000100800 */
[----:B0-----:R-:W-:Y:S02]  /*223f0*/  IMAD R7, R15, UR5, RZ ;  /* 0x000000050f077c24 */ /* 0x001fe4000f8e02ff */
[----:B------:R-:W2:Y:S01]  /*22400*/  LDL.LU R15, [R1+0x5d1c] ;  /* 0x005d1c00010f7983 */ /* 0x000ea20000300800 */
[----:B------:R-:W-:-:S05]  /*22410*/  IMAD R5, R5, UR5, RZ ;  /* 0x0000000505057c24 */ /* 0x000fca000f8e02ff */
[----:B------:R3:W-:Y:S04]  /*22420*/  STL [R1+0x188], R5 ;  /* 0x0001880501007387 */ /* 0x0007e80000100800 */
[----:B------:R-:W4:Y:S04]  /*22430*/  LDL.LU R9, [R1+0x158] ;  /* 0x0001580001097983 */ /* 0x000f280000300800 */
[----:B------:R0:W-:Y:S04]  /*22440*/  STL [R1+0x130], R7 ;  /* 0x0001300701007387 */ /* 0x0001e80000100800 */
[----:B------:R-:W4:Y:S01]  /*22450*/  LDL.LU R8, [R1+0x154] ;  /* 0x0001540001087983 */ /* 0x000f220000300800 */
[----:B------:R-:W-:Y:S01]  /*22460*/  LEA.HI.X.SX32 R2, R2, UR11, 0x1, P6 ;  /* 0x0000000b02027c11 */ /* 0x000fe2000b0f0eff */
[----:B------:R-:W-:Y:S01]  /*22470*/  IMAD R27, R27, UR5, RZ ;  /* 0x000000051b1b7c24 */ /* 0x000fe2000f8e02ff */
[----:B------:R-:W-:Y:S01]  /*22480*/  UIMAD UR10, UR10, 0x2d, URZ ;  /* 0x0000002d0a0a78a4 */ /* 0x000fe2000f8e023f */
[----:B------:R-:W-:Y:S01]  /*22490*/  IMAD R29, R29, UR5, RZ ;  /* 0x000000051d1d7c24 */ /* 0x000fe2000f8e02ff */
[----:B------:R-:W-:Y:S01]  /*224a0*/  ULDC UR11, c[0x0][0x238] ;  /* 0x00008e00000b7ab9 */ /* 0x000fe20000000800 */
[----:B---3--:R-:W-:-:S02]  /*224b0*/  IMAD R5, R4, UR5, RZ ;  /* 0x0000000504057c24 */ /* 0x008fc4000f8e02ff */
[----:B------:R-:W-:-:S03]  /*224c0*/  IMAD R4, R0, UR5, RZ ;  /* 0x0000000500047c24 */ /* 0x000fc6000f8e02ff */
[----:B------:R1:W-:Y:S04]  /*224d0*/  STL [R1+0xe0], R5 ;  /* 0x0000e00501007387 */ /* 0x0003e80000100800 */
[----:B------:R2:W-:Y:S04]  /*224e0*/  STL [R1+0x6c], R4 ;  /* 0x00006c0401007387 */ /* 0x0005e80000100800 */
[----:B0-----:R-:W3:Y:S04]  /*224f0*/  LDL.LU R7, [R1+0x150] ;  /* 0x0001500001077983 */ /* 0x001ee80000300800 */
[----:B-1----:R-:W3:Y:S01]  /*22500*/  LDL.LU R5, [R1+0x14c] ;  /* 0x00014c0001057983 */ /* 0x002ee20000300800 */
[----:B------:R-:W-:-:S02]  /*22510*/  IMAD R0, R28, UR5, RZ ;  /* 0x000000051c007c24 */ /* 0x000fc4000f8e02ff */
[----:B------:R-:W-:Y:S01]  /*22520*/  IMAD R28, R3, UR5, RZ ;  /* 0x00000005031c7c24 */ /* 0x000fe2000f8e02ff */
[----:B------:R-:W-:Y:S01]  /*22530*/  ULDC UR5, c[0x0][0x238] ;  /* 0x00008e0000057ab9 */ /* 0x000fe20000000800 */
[-C--:B--2---:R-:W-:Y:S02]  /*22540*/  IADD3 R4, P3, R20, R15.reuse, RZ ;  /* 0x0000000f14047210 */ /* 0x084fe40007f7e0ff */
[----:B------:R-:W-:-:S03]  /*22550*/  IADD3 R3, P2, R6, R15, RZ ;  /* 0x0000000f06037210 */ /* 0x000fc60007f5e0ff */
[----:B------:R-:W-:Y:S04]  /*22560*/  STL [R1+0x48f0], R4 ;  /* 0x0048f00401007387 */ /* 0x000fe80000100800 */
[----:B------:R0:W-:Y:S01]  /*22570*/  STL [R1+0x48f4], R3 ;  /* 0x0048f40301007387 */ /* 0x0001e20000100800 */
[----:B------:R-:W-:-:S03]  /*22580*/  IADD3 R21, P1, R19, R15, RZ ;  /* 0x0000000f13157210 */ /* 0x000fc60007f3e0ff */
[----:B0-----:R-:W2:Y:S01]  /*22590*/  LDL.LU R3, [R1+0x148] ;  /* 0x0001480001037983 */ /* 0x001ea20000300800 */
[----:B------:R-:W-:-:S03]  /*225a0*/  IADD3 R4, P0, R10, R15, RZ ;  /* 0x0000000f0a047210 */ /* 0x000fc60007f1e0ff */
[----:B------:R-:W-:Y:S04]  /*225b0*/  STL [R1+0x48f8], R21 ;  /* 0x0048f81501007387 */ /* 0x000fe80000100800 */
[----:B------:R0:W-:Y:S01]  /*225c0*/  STL [R1+0x48fc], R4 ;  /* 0x0048fc0401007387 */ /* 0x0001e20000100800 */
[----:B------:R-:W-:-:S03]  /*225d0*/  IADD3 R22, P4, R18, R15, RZ ;  /* 0x0000000f12167210 */ /* 0x000fc60007f9e0ff */
[----:B0-----:R-:W2:Y:S01]  /*225e0*/  LDL.LU R4, [R1+0x144] ;  /* 0x0001440001047983 */ /* 0x001ea20000300800 */
[----:B------:R-:W-:-:S03]  /*225f0*/  IADD3 R21, P6, R17, R15, RZ ;  /* 0x0000000f11157210 */ /* 0x000fc60007fde0ff */
[----:B------:R0:W-:Y:S04]  /*22600*/  STL [R1+0x4900], R22 ;  /* 0x0049001601007387 */ /* 0x0001e80000100800 */
[----:B------:R1:W-:Y:S01]  /*22610*/  STL [R1+0x4904], R21 ;  /* 0x0049041501007387 */ /* 0x0003e20000100800 */
[-C--:B0-----:R-:W-:Y:S02]  /*22620*/  IADD3 R22, P5, R16, R15.reuse, RZ ;  /* 0x0000000f10167210 */ /* 0x081fe40007fbe0ff */
[----:B-1----:R-:W-:Y:S02]  /*22630*/  LEA.HI.X.SX32 R21, R20, R2, 0x1, P3 ;  /* 0x0000000214157211 */ /* 0x002fe400018f0eff */
[----:B------:R-:W2:Y:S04]  /*22640*/  LDL.LU R20, [R1+0x140] ;  /* 0x0001400001147983 */ /* 0x000ea80000300800 */
[----:B------:R5:W-:Y:S04]  /*22650*/  STL [R1+0x4908], R22 ;  /* 0x0049081601007387 */ /* 0x000be80000100800 */
[----:B------:R0:W-:Y:S01]  /*22660*/  STL [R1+0x48e8], R21 ;  /* 0x0048e81501007387 */ /* 0x0001e20000100800 */
[----:B-----5:R-:W-:-:S02]  /*22670*/  IADD3 R22, P3, R14, R15, RZ ;  /* 0x0000000f0e167210 */ /* 0x020fc40007f7e0ff */
[-C--:B0-----:R-:W-:Y:S02]  /*22680*/  LEA.HI.X.SX32 R21, R6, R2.reuse, 0x1, P2 ;  /* 0x0000000206157211 */ /* 0x081fe400010f0eff */
[----:B------:R-:W5:Y:S04]  /*22690*/  LDL.LU R6, [R1+0x13c] ;  /* 0x00013c0001067983 */ /* 0x000f680000300800 */
[----:B------:R-:W-:Y:S04]  /*226a0*/  STL [R1+0x48ec], R22 ;  /* 0x0048ec1601007387 */ /* 0x000fe80000100800 */
[----:B------:R0:W-:Y:S02]  /*226b0*/  STL [R1+0x48e0], R21 ;  /* 0x0048e01501007387 */ /* 0x0001e40000100800 */
[----:B0-----:R-:W-:-:S02]  /*226c0*/  LEA.HI.X.SX32 R21, R19, R2, 0x1, P1 ;  /* 0x0000000213157211 */ /* 0x001fc400008f0eff */
[----:B------:R-:W5:Y:S01]  /*226d0*/  LDL.LU R19, [R1+0x138] ;  /* 0x0001380001137983 */ /* 0x000f620000300800 */
[----:B------:R-:W-:-:S05]  /*226e0*/  IADD3 R22, P2, R13, R15, RZ ;  /* 0x0000000f0d167210 */ /* 0x000fca0007f5e0ff */
[----:B------:R-:W-:Y:S04]  /*226f0*/  STL [R1+0x48e4], R22 ;  /* 0x0048e41601007387 */ /* 0x000fe80000100800 */
[----:B------:R0:W-:Y:S02]  /*22700*/  STL [R1+0x48d8], R21 ;  /* 0x0048d81501007387 */ /* 0x0001e40000100800 */
[----:B0-----:R-:W-:Y:S02]  /*22710*/  LEA.HI.X.SX32 R21, R10, R2, 0x1, P0 ;  /* 0x000000020a157211 */ /* 0x001fe400000f0eff */
[----:B------:R-:W5:Y:S01]  /*22720*/  LDL.LU R10, [R1+0x134] ;  /* 0x00013400010a7983 */ /* 0x000f620000300800 */
[----:B----4-:R-:W-:-:S05]  /*22730*/  IADD3 R22, P1, R12, R15, RZ ;  /* 0x0000000f0c167210 */ /* 0x010fca0007f3e0ff */
[----:B------:R0:W-:Y:S04]  /*22740*/  STL [R1+0x48dc], R22 ;  /* 0x0048dc1601007387 */ /* 0x0001e80000100800 */
[----:B------:R1:W-:Y:S01]  /*22750*/  STL [R1+0x48d0], R21 ;  /* 0x0048d01501007387 */ /* 0x0003e20000100800 */
[-C--:B0-----:R-:W-:Y:S02]  /*22760*/  IADD3 R22, P0, R11, R15.reuse, RZ ;  /* 0x0000000f0b167210 */ /* 0x081fe40007f1e0ff */
[----:B-1----:R-:W-:Y:S02]  /*22770*/  LEA.HI.X.SX32 R21, R18, R2, 0x1, P4 ;  /* 0x0000000212157211 */ /* 0x002fe400020f0eff */
[----:B------:R-:W4:Y:S04]  /*22780*/  LDL.LU R18, [R1+0x12c] ;  /* 0x00012c0001127983 */ /* 0x000f280000300800 */
[----:B------:R0:W-:Y:S04]  /*22790*/  STL [R1+0x48d4], R22 ;  /* 0x0048d41601007387 */ /* 0x0001e80000100800 */
[----:B------:R1:W-:Y:S01]  /*227a0*/  STL [R1+0x48c8], R21 ;  /* 0x0048c81501007387 */ /* 0x0003e20000100800 */
[----:B0-----:R-:W-:-:S02]  /*227b0*/  IADD3 R22, P4, R9, R15, RZ ;  /* 0x0000000f09167210 */ /* 0x001fc40007f9e0ff */
[-C--:B-1----:R-:W-:Y:S02]  /*227c0*/  LEA.HI.X.SX32 R21, R17, R2.reuse, 0x1, P6 ;  /* 0x0000000211157211 */ /* 0x082fe400030f0eff */
[----:B------:R-:W4:Y:S04]  /*227d0*/  LDL.LU R17, [R1+0x128] ;  /* 0x0001280001117983 */ /* 0x000f280000300800 */
[----:B------:R-:W-:Y:S04]  /*227e0*/  STL [R1+0x48cc], R22 ;  /* 0x0048cc1601007387 */ /* 0x000fe80000100800 */
[----:B------:R0:W-:Y:S02]  /*227f0*/  STL [R1+0x48c0], R21 ;  /* 0x0048c01501007387 */ /* 0x0001e40000100800 */
[----:B0-----:R-:W-:-:S02]  /*22800*/  LEA.HI.X.SX32 R21, R16, R2, 0x1, P5 ;  /* 0x0000000210157211 */ /* 0x001fc400028f0eff */
[----:B------:R-:W4:Y:S01]  /*22810*/  LDL.LU R16, [R1+0x124] ;  /* 0x0001240001107983 */ /* 0x000f220000300800 */
[----:B------:R-:W-:-:S05]  /*22820*/  IADD3 R22, P6, R8, R15, RZ ;  /* 0x0000000f08167210 */ /* 0x000fca0007fde0ff */
[----:B------:R3:W-:Y:S04]  /*22830*/  STL [R1+0x48c4], R22 ;  /* 0x0048c41601007387 */ /* 0x0007e80000100800 */
[----:B------:R0:W-:Y:S01]  /*22840*/  STL [R1+0x48b8], R21 ;  /* 0x0048b81501007387 */ /* 0x0001e20000100800 */
[-C--:B---3--:R-:W-:Y:S02]  /*22850*/  IADD3 R22, P5, R7, R15.reuse, RZ ;  /* 0x0000000f07167210 */ /* 0x088fe40007fbe0ff */
[----:B0-----:R-:W-:Y:S02]  /*22860*/  LEA.HI.X.SX32 R21, R14, R2, 0x1, P3 ;  /* 0x000000020e157211 */ /* 0x001fe400018f0eff */
[----:B------:R-:W3:Y:S04]  /*22870*/  LDL.LU R14, [R1+0x120] ;  /* 0x00012000010e7983 */ /* 0x000ee80000300800 */
[----:B------:R0:W-:Y:S04]  /*22880*/  STL [R1+0x48bc], R22 ;  /* 0x0048bc1601007387 */ /* 0x0001e80000100800 */
[----:B------:R1:W-:Y:S01]  /*22890*/  STL [R1+0x48b0], R21 ;  /* 0x0048b01501007387 */ /* 0x0003e20000100800 */
[----:B0-----:R-:W-:-:S02]  /*228a0*/  IADD3 R22, P3, R5, R15, RZ ;  /* 0x0000000f05167210 */ /* 0x001fc40007f7e0ff */
[-C--:B-1----:R-:W-:Y:S02]  /*228b0*/  LEA.HI.X.SX32 R21, R13, R2.reuse, 0x1, P2 ;  /* 0x000000020d157211 */ /* 0x082fe400010f0eff */
[----:B------:R-:W3:Y:S04]  /*228c0*/  LDL.LU R13, [R1+0x11c] ;  /* 0x00011c00010d7983 */ /* 0x000ee80000300800 */
[----:B------:R-:W-:Y:S04]  /*228d0*/  STL [R1+0x48b4], R22 ;  /* 0x0048b41601007387 */ /* 0x000fe80000100800 */
[----:B------:R0:W-:Y:S02]  /*228e0*/  STL [R1+0x48a8], R21 ;  /* 0x0048a81501007387 */ /* 0x0001e40000100800 */
[----:B0-----:R-:W-:-:S02]  /*228f0*/  LEA.HI.X.SX32 R21, R12, R2, 0x1, P1 ;  /* 0x000000020c157211 */ /* 0x001fc400008f0eff */
[----:B------:R-:W3:Y:S01]  /*22900*/  LDL.LU R12, [R1+0x118] ;  /* 0x00011800010c7983 */ /* 0x000ee20000300800 */
[----:B--2---:R-:W-:-:S05]  /*22910*/  IADD3 R22, P2, R3, R15, RZ ;  /* 0x0000000f03167210 */ /* 0x004fca0007f5e0ff */
[----:B------:R-:W-:Y:S04]  /*22920*/  STL [R1+0x48ac], R22 ;  /* 0x0048ac1601007387 */ /* 0x000fe80000100800 */
[----:B------:R0:W-:Y:S02]  /*22930*/  STL [R1+0x48a0], R21 ;  /* 0x0048a01501007387 */ /* 0x0001e40000100800 */
[----:B0-----:R-:W-:Y:S02]  /*22940*/  LEA.HI.X.SX32 R21, R11, R2, 0x1, P0 ;  /* 0x000000020b157211 */ /* 0x001fe400000f0eff */
[----:B------:R-:W2:Y:S01]  /*22950*/  LDL.LU R11, [R1+0x114] ;  /* 0x00011400010b7983 */ /* 0x000ea20000300800 */
[----:B------:R-:W-:-:S05]  /*22960*/  IADD3 R22, P1, R4, R15, RZ ;  /* 0x0000000f04167210 */ /* 0x000fca0007f3e0ff */
[----:B------:R-:W-:Y:S04]  /*22970*/  STL [R1+0x48a4], R22 ;  /* 0x0048a41601007387 */ /* 0x000fe80000100800 */
[----:B------:R0:W-:Y:S02]  /*22980*/  STL [R1+0x4898], R21 ;  /* 0x0048981501007387 */ /* 0x0001e40000100800 */
[----:B0-----:R-:W-:Y:S02]  /*22990*/  LEA.HI.X.SX32 R21, R9, R2, 0x1, P4 ;  /* 0x0000000209157211 */ /* 0x001fe400020f0eff */
[----:B------:R-:W2:Y:S01]  /*229a0*/  LDL.LU R9, [R1+0x110] ;  /* 0x0001100001097983 */ /* 0x000ea20000300800 */
[----:B------:R-:W-:-:S05]  /*229b0*/  IADD3 R22, P0, R20, R15, RZ ;  /* 0x0000000f14167210 */ /* 0x000fca0007f1e0ff */
[----:B------:R5:W-:Y:S04]  /*229c0*/  STL [R1+0x489c], R22 ;  /* 0x00489c1601007387 */ /* 0x000be80000100800 */
[----:B------:R0:W-:Y:S01]  /*229d0*/  STL [R1+0x4890], R21 ;  /* 0x0048901501007387 */ /* 0x0001e20000100800 */
[-C--:B-----5:R-:W-:Y:S02]  /*229e0*/  IADD3 R22, P4, R6, R15.reuse, RZ ;  /* 0x0000000f06167210 */ /* 0x0a0fe40007f9e0ff */
[----:B0-----:R-:W-:Y:S02]  /*229f0*/  LEA.HI.X.SX32 R21, R8, R2, 0x1, P6 ;  /* 0x0000000208157211 */ /* 0x001fe400030f0eff */
[----:B------:R-:W5:Y:S04]  /*22a00*/  LDL.LU R8, [R1+0x10c] ;  /* 0x00010c0001087983 */ /* 0x000f680000300800 */
[----:B------:R0:W-:Y:S04]  /*22a10*/  STL [R1+0x4894], R22 ;  /* 0x0048941601007387 */ /* 0x0001e80000100800 */
[----:B------:R1:W-:Y:S01]  /*22a20*/  STL [R1+0x4888], R21 ;  /* 0x0048881501007387 */ /* 0x0003e20000100800 */
[----:B0-----:R-:W-:-:S02]  /*22a30*/  IADD3 R22, P6, R19, R15, RZ ;  /* 0x0000000f13167210 */ /* 0x001fc40007fde0ff */
[-C--:B-1----:R-:W-:Y:S02]  /*22a40*/  LEA.HI.X.SX32 R21, R7, R2.reuse, 0x1, P5 ;  /* 0x0000000207157211 */ /* 0x082fe400028f0eff */
        /* <DEDUP_REMOVED lines=13> */
[----:B0-----:R-:W-:Y:S02]  /*22b20*/  IADD3 R22, P2, R17, R15, RZ ;  /* 0x0000000f11167210 */ /* 0x001fe40007f5e0ff */
[-C--:B-1----:R-:W-:Y:S02]  /*22b30*/  LEA.HI.X.SX32 R21, R4, R2.reuse, 0x1, P1 ;  /* 0x0000000204157211 */ /* 0x082fe400008f0eff */
[----:B------:R-:W4:Y:S04]  /*22b40*/  LDL.LU R4, [R1+0xfc] ;  /* 0x0000fc0001047983 */ /* 0x000f280000300800 */
[----:B------:R0:W-:Y:S01]  /*22b50*/  STL [R1+0x4874], R22 ;  /* 0x0048741601007387 */ /* 0x0001e20000100800 */
[----:B------:R-:W-:-:S03]  /*22b60*/  LEA.HI.X.SX32 R20, R20, R2, 0x1, P0 ;  /* 0x0000000214147211 */ /* 0x000fc600000f0eff */
[----:B------:R1:W-:Y:S01]  /*22b70*/  STL [R1+0x4868], R21 ;  /* 0x0048681501007387 */ /* 0x0003e20000100800 */
[----:B0-----:R-:W-:-:S03]  /*22b80*/  IADD3 R22, P1, R16, R15, RZ ;  /* 0x0000000f10167210 */ /* 0x001fc60007f3e0ff */
[----:B-1----:R-:W4:Y:S04]  /*22b90*/  LDL.LU R21, [R1+0xf8] ;  /* 0x0000f80001157983 */ /* 0x002f280000300800 */
[----:B------:R-:W-:Y:S04]  /*22ba0*/  STL [R1+0x486c], R22 ;  /* 0x00486c1601007387 */ /* 0x000fe80000100800 */
[----:B------:R0:W-:Y:S02]  /*22bb0*/  STL [R1+0x4860], R20 ;  /* 0x0048601401007387 */ /* 0x0001e40000100800 */
[----:B0-----:R-:W-:-:S02]  /*22bc0*/  LEA.HI.X.SX32 R20, R6, R2, 0x1, P4 ;  /* 0x0000000206147211 */ /* 0x001fc400020f0eff */
[----:B------:R-:W4:Y:S01]  /*22bd0*/  LDL.LU R6, [R1+0xf4] ;  /* 0x0000f40001067983 */ /* 0x000f220000300800 */
[----:B---3--:R-:W-:-:S05]  /*22be0*/  IADD3 R22, P0, R14, R15, RZ ;  /* 0x0000000f0e167210 */ /* 0x008fca0007f1e0ff */
[----:B------:R0:W-:Y:S04]  /*22bf0*/  STL [R1+0x4864], R22 ;  /* 0x0048641601007387 */ /* 0x0001e80000100800 */
[----:B------:R1:W-:Y:S01]  /*22c00*/  STL [R1+0x4858], R20 ;  /* 0x0048581401007387 */ /* 0x0003e20000100800 */
[----:B------:R-:W-:Y:S02]  /*22c10*/  LEA.HI.X.SX32 R19, R19, R2, 0x1, P6 ;  /* 0x0000000213137211 */ /* 0x000fe400030f0eff */
[-C--:B0-----:R-:W-:Y:S01]  /*22c20*/  IADD3 R22, P4, R13, R15.reuse, RZ ;  /* 0x0000000f0d167210 */ /* 0x081fe20007f9e0ff */
[----:B-1----:R-:W3:Y:S04]  /*22c30*/  LDL.LU R20, [R1+0xf0] ;  /* 0x0000f00001147983 */ /* 0x002ee80000300800 */
[----:B------:R0:W-:Y:S04]  /*22c40*/  STL [R1+0x485c], R22 ;  /* 0x00485c1601007387 */ /* 0x0001e80000100800 */
[----:B------:R1:W-:Y:S01]  /*22c50*/  STL [R1+0x4850], R19 ;  /* 0x0048501301007387 */ /* 0x0003e20000100800 */
[----:B0-----:R-:W-:-:S02]  /*22c60*/  IADD3 R22, P6, R12, R15, RZ ;  /* 0x0000000f0c167210 */ /* 0x001fc40007fde0ff */
[-C--:B-1----:R-:W-:Y:S02]  /*22c70*/  LEA.HI.X.SX32 R19, R10, R2.reuse, 0x1, P5 ;  /* 0x000000020a137211 */ /* 0x082fe400028f0eff */
[----:B------:R-:W3:Y:S04]  /*22c80*/  LDL.LU R10, [R1+0xec] ;  /* 0x0000ec00010a7983 */ /* 0x000ee80000300800 */
[----:B------:R-:W-:Y:S04]  /*22c90*/  STL [R1+0x4854], R22 ;  /* 0x0048541601007387 */ /* 0x000fe80000100800 */
[----:B------:R0:W-:Y:S01]  /*22ca0*/  STL [R1+0x4848], R19 ;  /* 0x0048481301007387 */ /* 0x0001e20000100800 */
[----:B------:R-:W-:-:S03]  /*22cb0*/  LEA.HI.X.SX32 R18, R18, R2, 0x1, P3 ;  /* 0x0000000212127211 */ /* 0x000fc600018f0eff */
[----:B0-----:R-:W3:Y:S01]  /*22cc0*/  LDL.LU R19, [R1+0xe8] ;  /* 0x0000e80001137983 */ /* 0x001ee20000300800 */
[-C--:B------:R-:W-:Y:S02]  /*22cd0*/  LEA.HI.X.SX32 R17, R17, R2.reuse, 0x1, P2 ;  /* 0x0000000211117211 */ /* 0x080fe400010f0eff */
[-C--:B------:R-:W-:Y:S02]  /*22ce0*/  LEA.HI.X.SX32 R16, R16, R2.reuse, 0x1, P1 ;  /* 0x0000000210107211 */ /* 0x080fe400008f0eff */
[-C--:B------:R-:W-:Y:S02]  /*22cf0*/  LEA.HI.X.SX32 R14, R14, R2.reuse, 0x1, P0 ;  /* 0x000000020e0e7211 */ /* 0x080fe400000f0eff */
[-C--:B------:R-:W-:Y:S02]  /*22d00*/  LEA.HI.X.SX32 R13, R13, R2.reuse, 0x1, P4 ;  /* 0x000000020d0d7211 */ /* 0x080fe400020f0eff */
[----:B------:R-:W-:Y:S02]  /*22d10*/  LEA.HI.X.SX32 R12, R12, R2, 0x1, P6 ;  /* 0x000000020c0c7211 */ /* 0x000fe400030f0eff */
[----:B--2---:R-:W-:-:S05]  /*22d20*/  IADD3 R22, P5, R11, R15, RZ ;  /* 0x0000000f0b167210 */ /* 0x004fca0007fbe0ff */
[----:B------:R-:W-:Y:S04]  /*22d30*/  STL [R1+0x484c], R22 ;  /* 0x00484c1601007387 */ /* 0x000fe80000100800 */
[----:B------:R0:W-:Y:S04]  /*22d40*/  STL [R1+0x4840], R18 ;  /* 0x0048401201007387 */ /* 0x0001e80000100800 */
[----:B0-----:R-:W2:Y:S01]  /*22d50*/  LDL.LU R18, [R1+0xe4] ;  /* 0x0000e40001127983 */ /* 0x001ea20000300800 */
[----:B------:R-:W-:-:S05]  /*22d60*/  IADD3 R22, P3, R9, R15, RZ ;  /* 0x0000000f09167210 */ /* 0x000fca0007f7e0ff */
[----:B------:R-:W-:Y:S04]  /*22d70*/  STL [R1+0x4844], R22 ;  /* 0x0048441601007387 */ /* 0x000fe80000100800 */
[----:B------:R0:W-:Y:S04]  /*22d80*/  STL [R1+0x4838], R17 ;  /* 0x0048381101007387 */ /* 0x0001e80000100800 */
[----:B0-----:R-:W2:Y:S01]  /*22d90*/  LDL.LU R17, [R1+0xdc] ;  /* 0x0000dc0001117983 */ /* 0x001ea20000300800 */
[----:B-----5:R-:W-:-:S05]  /*22da0*/  IADD3 R22, P2, R8, R15, RZ ;  /* 0x0000000f08167210 */ /* 0x020fca0007f5e0ff */
[----:B------:R-:W-:Y:S04]  /*22db0*/  STL [R1+0x483c], R22 ;  /* 0x00483c1601007387 */ /* 0x000fe80000100800 */
[----:B------:R0:W-:Y:S04]  /*22dc0*/  STL [R1+0x4830], R16 ;  /* 0x0048301001007387 */ /* 0x0001e80000100800 */
[----:B0-----:R-:W5:Y:S01]  /*22dd0*/  LDL.LU R16, [R1+0xd8] ;  /* 0x0000d80001107983 */ /* 0x001f620000300800 */
[----:B------:R-:W-:-:S05]  /*22de0*/  IADD3 R22, P1, R7, R15, RZ ;  /* 0x0000000f07167210 */ /* 0x000fca0007f3e0ff */
        /* <DEDUP_REMOVED lines=11> */
[----:B------:R-:W-:Y:S02]  /*22ea0*/  LEA.HI.X.SX32 R11, R11, R2, 0x1, P5 ;  /* 0x000000020b0b7211 */ /* 0x000fe400028f0eff */
[----:B----4-:R-:W-:-:S02]  /*22eb0*/  IADD3 R22, P6, R4, R15, RZ ;  /* 0x0000000f04167210 */ /* 0x010fc40007fde0ff */
[----:B------:R-:W-:-:S03]  /*22ec0*/  LEA.HI.X.SX32 R9, R9, R2, 0x1, P3 ;  /* 0x0000000209097211 */ /* 0x000fc600018f0eff */
[----:B------:R0:W-:Y:S04]  /*22ed0*/  STL [R1+0x481c], R22 ;  /* 0x00481c1601007387 */ /* 0x0001e80000100800 */
[----:B------:R1:W-:Y:S01]  /*22ee0*/  STL [R1+0x4810], R11 ;  /* 0x0048100b01007387 */ /* 0x0003e20000100800 */
[----:B0-----:R-:W-:-:S03]  /*22ef0*/  IADD3 R22, P5, R21, R15, RZ ;  /* 0x0000000f15167210 */ /* 0x001fc60007fbe0ff */
[----:B-1----:R-:W4:Y:S04]  /*22f00*/  LDL.LU R11, [R1+0xc8] ;  /* 0x0000c800010b7983 */ /* 0x002f280000300800 */
[----:B------:R-:W-:Y:S04]  /*22f10*/  STL [R1+0x4814], R22 ;  /* 0x0048141601007387 */ /* 0x000fe80000100800 */
[----:B------:R0:W-:Y:S01]  /*22f20*/  STL [R1+0x4808], R9 ;  /* 0x0048080901007387 */ /* 0x0001e20000100800 */
[----:B------:R-:W-:-:S03]  /*22f30*/  LEA.HI.X.SX32 R8, R8, R2, 0x1, P2 ;  /* 0x0000000208087211 */ /* 0x000fc600010f0eff */
[----:B0-----:R-:W4:Y:S01]  /*22f40*/  LDL.LU R9, [R1+0xc4] ;  /* 0x0000c40001097983 */ /* 0x001f220000300800 */
[----:B------:R-:W-:-:S05]  /*22f50*/  IADD3 R22, P3, R6, R15, RZ ;  /* 0x0000000f06167210 */ /* 0x000fca0007f7e0ff */
[----:B------:R-:W-:Y:S04]  /*22f60*/  STL [R1+0x480c], R22 ;  /* 0x00480c1601007387 */ /* 0x000fe80000100800 */
[----:B------:R0:W-:Y:S04]  /*22f70*/  STL [R1+0x4800], R8 ;  /* 0x0048000801007387 */ /* 0x0001e80000100800 */
[----:B0-----:R-:W4:Y:S01]  /*22f80*/  LDL.LU R8, [R1+0xc0] ;  /* 0x0000c00001087983 */ /* 0x001f220000300800 */
[----:B---3--:R-:W-:Y:S02]  /*22f90*/  IADD3 R22, P2, R20, R15, RZ ;  /* 0x0000000f14167210 */ /* 0x008fe40007f5e0ff */
[----:B------:R-:W-:-:S03]  /*22fa0*/  LEA.HI.X.SX32 R23, R7, R2, 0x1, P1 ;  /* 0x0000000207177211 */ /* 0x000fc600008f0eff */
[----:B------:R0:W-:Y:S04]  /*22fb0*/  STL [R1+0x4804], R22 ;  /* 0x0048041601007387 */ /* 0x0001e80000100800 */
[----:B------:R-:W3:Y:S04]  /*22fc0*/  LDL.LU R7, [R1+0xbc] ;  /* 0x0000bc0001077983 */ /* 0x000ee80000300800 */
[----:B------:R1:W-:Y:S01]  /*22fd0*/  STL [R1+0x47f8], R23 ;  /* 0x0047f81701007387 */ /* 0x0003e20000100800 */
[----:B0-----:R-:W-:Y:S02]  /*22fe0*/  IADD3 R22, P1, R10, R15, RZ ;  /* 0x0000000f0a167210 */ /* 0x001fe40007f3e0ff */
[----:B-1----:R-:W-:-:S03]  /*22ff0*/  LEA.HI.X.SX32 R23, R5, R2, 0x1, P0 ;  /* 0x0000000205177211 */ /* 0x002fc600000f0eff */
[----:B------:R0:W-:Y:S04]  /*23000*/  STL [R1+0x47fc], R22 ;  /* 0x0047fc1601007387 */ /* 0x0001e80000100800 */
[----:B------:R-:W3:Y:S04]  /*23010*/  LDL.LU R5, [R1+0xb8] ;  /* 0x0000b80001057983 */ /* 0x000ee80000300800 */
[----:B------:R1:W-:Y:S01]  /*23020*/  STL [R1+0x47f0], R23 ;  /* 0x0047f01701007387 */ /* 0x0003e20000100800 */
[----:B0-----:R-:W-:Y:S02]  /*23030*/  IADD3 R22, P0, R19, R15, RZ ;  /* 0x0000000f13167210 */ /* 0x001fe40007f1e0ff */
[----:B-1----:R-:W-:-:S03]  /*23040*/  LEA.HI.X.SX32 R23, R3, R2, 0x1, P4 ;  /* 0x0000000203177211 */ /* 0x002fc600020f0eff */
[----:B------:R-:W-:Y:S04]  /*23050*/  STL [R1+0x47f4], R22 ;  /* 0x0047f41601007387 */ /* 0x000fe80000100800 */
[----:B------:R-:W3:Y:S04]  /*23060*/  LDL.LU R3, [R1+0xb4] ;  /* 0x0000b40001037983 */ /* 0x000ee80000300800 */
[----:B------:R0:W-:Y:S02]  /*23070*/  STL [R1+0x47e8], R23 ;  /* 0x0047e81701007387 */ /* 0x0001e40000100800 */
[----:B0-----:R-:W-:-:S02]  /*23080*/  LEA.HI.X.SX32 R23, R4, R2, 0x1, P6 ;  /* 0x0000000204177211 */ /* 0x001fc400030f0eff */
[----:B------:R-:W-:Y:S02]  /*23090*/  LEA.HI.X.SX32 R20, R20, R2, 0x1, P2 ;  /* 0x0000000214147211 */ /* 0x000fe400010f0eff */
[----:B--2---:R-:W-:-:S05]  /*230a0*/  IADD3 R22, P4, R18, R15, RZ ;  /* 0x0000000f12167210 */ /* 0x004fca0007f9e0ff */
[----:B------:R0:W-:Y:S04]  /*230b0*/  STL [R1+0x47ec], R22 ;  /* 0x0047ec1601007387 */ /* 0x0001e80000100800 */
[----:B------:R-:W2:Y:S04]  /*230c0*/  LDL.LU R4, [R1+0xb0] ;  /* 0x0000b00001047983 */ /* 0x000ea80000300800 */
[----:B------:R1:W-:Y:S01]  /*230d0*/  STL [R1+0x47e0], R23 ;  /* 0x0047e01701007387 */ /* 0x0003e20000100800 */
[----:B0-----:R-:W-:Y:S02]  /*230e0*/  IADD3 R22, P6, R17, R15, RZ ;  /* 0x0000000f11167210 */ /* 0x001fe40007fde0ff */
[----:B-1----:R-:W-:-:S03]  /*230f0*/  LEA.HI.X.SX32 R23, R21, R2, 0x1, P5 ;  /* 0x0000000215177211 */ /* 0x002fc600028f0eff */
[----:B------:R0:W-:Y:S04]  /*23100*/  STL [R1+0x47e4], R22 ;  /* 0x0047e41601007387 */ /* 0x0001e80000100800 */
[----:B------:R-:W-:Y:S01]  /*23110*/  STL [R1+0x47d8], R23 ;  /* 0x0047d81701007387 */ /* 0x000fe20000100800 */
[----:B0-----:R-:W-:-:S03]  /*23120*/  LEA.HI.X.SX32 R22, R6, R2, 0x1, P3 ;  /* 0x0000000206167211 */ /* 0x001fc600018f0eff */
[----:B------:R-:W2:Y:S01]  /*23130*/  LDL.LU R6, [R1+0xac] ;  /* 0x0000ac0001067983 */ /* 0x000ea20000300800 */
[----:B-----5:R-:W-:-:S05]  /*23140*/  IADD3 R21, P5, R16, R15, RZ ;  /* 0x0000000f10157210 */ /* 0x020fca0007fbe0ff */
[----:B------:R-:W-:Y:S04]  /*23150*/  STL [R1+0x47dc], R21 ;  /* 0x0047dc1501007387 */ /* 0x000fe80000100800 */
[----:B------:R0:W-:Y:S04]  /*23160*/  STL [R1+0x47d0], R22 ;  /* 0x0047d01601007387 */ /* 0x0001e80000100800 */
[----:B0-----:R-:W5:Y:S01]  /*23170*/  LDL.LU R22, [R1+0xa8] ;  /* 0x0000a80001167983 */ /* 0x001f620000300800 */
[----:B------:R-:W-:-:S05]  /*23180*/  IADD3 R21, P3, R14, R15, RZ ;  /* 0x0000000f0e157210 */ /* 0x000fca0007f7e0ff */
[----:B------:R-:W-:Y:S04]  /*23190*/  STL [R1+0x47d4], R21 ;  /* 0x0047d41501007387 */ /* 0x000fe80000100800 */
[----:B------:R0:W-:Y:S02]  /*231a0*/  STL [R1+0x47c8], R20 ;  /* 0x0047c81401007387 */ /* 0x0001e40000100800 */
[-C--:B0-----:R-:W-:Y:S02]  /*231b0*/  LEA.HI.X.SX32 R20, R10, R2.reuse, 0x1, P1 ;  /* 0x000000020a147211 */ /* 0x081fe400008f0eff */
[----:B------:R-:W-:Y:S01]  /*231c0*/  IADD3 R21, P2, R13, R15, RZ ;  /* 0x0000000f0d157210 */ /* 0x000fe20007f5e0ff */
[----:B------:R-:W5:Y:S04]  /*231d0*/  LDL.LU R10, [R1+0xa4] ;  /* 0x0000a400010a7983 */ /* 0x000f680000300800 */
[----:B------:R0:W-:Y:S04]  /*231e0*/  STL [R1+0x47cc], R21 ;  /* 0x0047cc1501007387 */ /* 0x0001e80000100800 */
[----:B------:R1:W-:Y:S04]  /*231f0*/  STL [R1+0x47c0], R20 ;  /* 0x0047c01401007387 */ /* 0x0003e80000100800 */
[----:B0-----:R-:W5:Y:S01]  /*23200*/  LDL.LU R21, [R1+0xa0] ;  /* 0x0000a00001157983 */ /* 0x001f620000300800 */
[----:B-1----:R-:W-:-:S02]  /*23210*/  LEA.HI.X.SX32 R20, R19, R2, 0x1, P0 ;  /* 0x0000000213147211 */ /* 0x002fc400000f0eff */
[----:B------:R-:W-:-:S05]  /*23220*/  IADD3 R23, P1, R12, R15, RZ ;  /* 0x0000000f0c177210 */ /* 0x000fca0007f3e0ff */
[----:B------:R-:W-:Y:S04]  /*23230*/  STL [R1+0x47c4], R23 ;  /* 0x0047c41701007387 */ /* 0x000fe80000100800 */
[----:B------:R0:W-:Y:S04]  /*23240*/  STL [R1+0x47b8], R20 ;  /* 0x0047b81401007387 */ /* 0x0001e80000100800 */
[----:B0-----:R-:W5:Y:S01]  /*23250*/  LDL.LU R20, [R1+0x9c] ;  /* 0x00009c0001147983 */ /* 0x001f620000300800 */
[----:B----4-:R-:W-:Y:S02]  /*23260*/  IADD3 R19, P0, R11, R15, RZ ;  /* 0x0000000f0b137210 */ /* 0x010fe40007f1e0ff */
[----:B------:R-:W-:-:S03]  /*23270*/  LEA.HI.X.SX32 R18, R18, R2, 0x1, P4 ;  /* 0x0000000212127211 */ /* 0x000fc600020f0eff */
[----:B------:R0:W-:Y:S04]  /*23280*/  STL [R1+0x47bc], R19 ;  /* 0x0047bc1301007387 */ /* 0x0001e80000100800 */
[----:B------:R1:W-:Y:S01]  /*23290*/  STL [R1+0x47b0], R18 ;  /* 0x0047b01201007387 */ /* 0x0003e20000100800 */
[----:B0-----:R-:W-:Y:S02]  /*232a0*/  IADD3 R19, P4, R9, R15, RZ ;  /* 0x0000000f09137210 */ /* 0x001fe40007f9e0ff */
[----:B-1----:R-:W-:-:S03]  /*232b0*/  LEA.HI.X.SX32 R18, R17, R2, 0x1, P6 ;  /* 0x0000000211127211 */ /* 0x002fc600030f0eff */
[----:B------:R0:W-:Y:S04]  /*232c0*/  STL [R1+0x47b4], R19 ;  /* 0x0047b41301007387 */ /* 0x0001e80000100800 */
[----:B0-----:R-:W4:Y:S01]  /*232d0*/  LDL.LU R19, [R1+0x98] ;  /* 0x0000980001137983 */ /* 0x001f220000300800 */
[----:B------:R-:W-:-:S03]  /*232e0*/  IADD3 R17, P6, R8, R15, RZ ;  /* 0x0000000f08117210 */ /* 0x000fc60007fde0ff */
[----:B------:R0:W-:Y:S04]  /*232f0*/  STL [R1+0x47a8], R18 ;  /* 0x0047a81201007387 */ /* 0x0001e80000100800 */
[----:B------:R3:W-:Y:S04]  /*23300*/  STL [R1+0x47ac], R17 ;  /* 0x0047ac1101007387 */ /* 0x0007e80000100800 */
[----:B0-----:R-:W4:Y:S01]  /*23310*/  LDL.LU R18, [R1+0x94] ;  /* 0x0000940001127983 */ /* 0x001f220000300800 */
[----:B------:R-:W-:Y:S02]  /*23320*/  LEA.HI.X.SX32 R16, R16, R2, 0x1, P5 ;  /* 0x0000000210107211 */ /* 0x000fe400028f0eff */
[----:B---3--:R-:W-:-:S03]  /*23330*/  IADD3 R17, P5, R7, R15, RZ ;  /* 0x0000000f07117210 */ /* 0x008fc60007fbe0ff */
[----:B------:R0:W-:Y:S04]  /*23340*/  STL [R1+0x47a0], R16 ;  /* 0x0047a01001007387 */ /* 0x0001e80000100800 */
[----:B------:R1:W-:Y:S01]  /*23350*/  STL [R1+0x47a4], R17 ;  /* 0x0047a41101007387 */ /* 0x0003e20000100800 */
[----:B0-----:R-:W-:-:S03]  /*23360*/  LEA.HI.X.SX32 R16, R14, R2, 0x1, P3 ;  /* 0x000000020e107211 */ /* 0x001fc600018f0eff */
[----:B-1----:R-:W3:Y:S01]  /*23370*/  LDL.LU R17, [R1+0x90] ;  /* 0x0000900001117983 */ /* 0x002ee20000300800 */
[-C--:B------:R-:W-:Y:S02]  /*23380*/  IADD3 R14, P3, R5, R15.reuse, RZ ;  /* 0x0000000f050e7210 */ /* 0x080fe40007f7e0ff */
[----:B------:R-:W-:Y:S01]  /*23390*/  LEA.HI.X.SX32 R13, R13, R2, 0x1, P2 ;  /* 0x000000020d0d7211 */ /* 0x000fe200010f0eff */
[----:B------:R0:W-:Y:S04]  /*233a0*/  STL [R1+0x4798], R16 ;  /* 0x0047981001007387 */ /* 0x0001e80000100800 */
[----:B------:R1:W-:Y:S04]  /*233b0*/  STL [R1+0x479c], R14 ;  /* 0x00479c0e01007387 */ /* 0x0003e80000100800 */
[----:B0-----:R-:W3:Y:S01]  /*233c0*/  LDL.LU R16, [R1+0x8c] ;  /* 0x00008c0001107983 */ /* 0x001ee20000300800 */
[----:B-1----:R-:W-:-:S03]  /*233d0*/  IADD3 R14, P2, R3, R15, RZ ;  /* 0x0000000f030e7210 */ /* 0x002fc60007f5e0ff */
[----:B------:R-:W-:Y:S04]  /*233e0*/  STL [R1+0x4790], R13 ;  /* 0x0047900d01007387 */ /* 0x000fe80000100800 */
[----:B------:R0:W-:Y:S04]  /*233f0*/  STL [R1+0x4794], R14 ;  /* 0x0047940e01007387 */ /* 0x0001e80000100800 */
[----:B0-----:R-:W3:Y:S01]  /*23400*/  LDL.LU R14, [R1+0x88] ;  /* 0x00008800010e7983 */ /* 0x001ee20000300800 */
[----:B------:R-:W-:-:S05]  /*23410*/  LEA.HI.X.SX32 R13, R12, R2, 0x1, P1 ;  /* 0x000000020c0d7211 */ /* 0x000fca00008f0eff */
[----:B------:R0:W-:Y:S01]  /*23420*/  STL [R1+0x4788], R13 ;  /* 0x0047880d01007387 */ /* 0x0001e20000100800 */
[-C--:B------:R-:W-:Y:S02]  /*23430*/  LEA.HI.X.SX32 R11, R11, R2.reuse, 0x1, P0 ;  /* 0x000000020b0b7211 */ /* 0x080fe400000f0eff */
[----:B------:R-:W-:Y:S02]  /*23440*/  LEA.HI.X.SX32 R8, R8, R2, 0x1, P6 ;  /* 0x0000000208087211 */ /* 0x000fe400030f0eff */
[----:B--2---:R-:W-:-:S05]  /*23450*/  IADD3 R12, P1, R4, R15, RZ ;  /* 0x0000000f040c7210 */ /* 0x004fca0007f3e0ff */
[----:B------:R1:W-:Y:S04]  /*23460*/  STL [R1+0x478c], R12 ;  /* 0x00478c0c01007387 */ /* 0x0003e80000100800 */
[----:B0-----:R-:W2:Y:S04]  /*23470*/  LDL.LU R13, [R1+0x84] ;  /* 0x00008400010d7983 */ /* 0x001ea80000300800 */
[----:B------:R0:W-:Y:S04]  /*23480*/  STL [R1+0x4780], R11 ;  /* 0x0047800b01007387 */ /* 0x0001e80000100800 */
[----:B-1----:R-:W2:Y:S01]  /*23490*/  LDL.LU R12, [R1+0x80] ;  /* 0x00008000010c7983 */ /* 0x002ea20000300800 */
[----:B0-----:R-:W-:-:S02]  /*234a0*/  LEA.HI.X.SX32 R11, R9, R2, 0x1, P4 ;  /* 0x00000002090b7211 */ /* 0x001fc400020f0eff */
[----:B------:R-:W-:-:S05]  /*234b0*/  IADD3 R23, P0, R6, R15, RZ ;  /* 0x0000000f06177210 */ /* 0x000fca0007f1e0ff */
[----:B------:R-:W-:Y:S04]  /*234c0*/  STL [R1+0x4784], R23 ;  /* 0x0047841701007387 */ /* 0x000fe80000100800 */
[----:B------:R0:W-:Y:S04]  /*234d0*/  STL [R1+0x4778], R11 ;  /* 0x0047780b01007387 */ /* 0x0001e80000100800 */
[----:B0-----:R-:W2:Y:S01]  /*234e0*/  LDL.LU R11, [R1+0x7c] ;  /* 0x00007c00010b7983 */ /* 0x001ea20000300800 */
[----:B-----5:R-:W-:-:S05]  /*234f0*/  IADD3 R9, P4, R22, R15, RZ ;  /* 0x0000000f16097210 */ /* 0x020fca0007f9e0ff */
[----:B------:R0:W-:Y:S04]  /*23500*/  STL [R1+0x477c], R9 ;  /* 0x00477c0901007387 */ /* 0x0001e80000100800 */
[----:B------:R1:W-:Y:S04]  /*23510*/  STL [R1+0x4770], R8 ;  /* 0x0047700801007387 */ /* 0x0003e80000100800 */
[----:B0-----:R-:W5:Y:S01]  /*23520*/  LDL.LU R9, [R1+0x78] ;  /* 0x0000780001097983 */ /* 0x001f620000300800 */
[----:B------:R-:W-:Y:S02]  /*23530*/  IADD3 R23, P6, R10, R15, RZ ;  /* 0x0000000f0a177210 */ /* 0x000fe40007fde0ff */
[----:B-1----:R-:W-:-:S03]  /*23540*/  LEA.HI.X.SX32 R8, R7, R2, 0x1, P5 ;  /* 0x0000000207087211 */ /* 0x002fc600028f0eff */
[----:B------:R0:W-:Y:S04]  /*23550*/  STL [R1+0x4774], R23 ;  /* 0x0047741701007387 */ /* 0x0001e80000100800 */
[----:B------:R-:W5:Y:S01]  /*23560*/  LDL.LU R7, [R1+0x74] ;  /* 0x0000740001077983 */ /* 0x000f620000300800 */
[----:B0-----:R-:W-:-:S03]  /*23570*/  IADD3 R23, P5, R21, R15, RZ ;  /* 0x0000000f15177210 */ /* 0x001fc60007fbe0ff */
[----:B------:R0:W-:Y:S04]  /*23580*/  STL [R1+0x4768], R8 ;  /* 0x0047680801007387 */ /* 0x0001e80000100800 */
[----:B------:R1:W-:Y:S01]  /*23590*/  STL [R1+0x476c], R23 ;  /* 0x00476c1701007387 */ /* 0x0003e20000100800 */
[----:B0-----:R-:W-:-:S03]  /*235a0*/  LEA.HI.X.SX32 R8, R5, R2, 0x1, P3 ;  /* 0x0000000205087211 */ /* 0x001fc600018f0eff */
[----:B------:R-:W5:Y:S04]  /*235b0*/  LDL.LU R5, [R1+0x70] ;  /* 0x0000700001057983 */ /* 0x000f680000300800 */
[----:B------:R0:W-:Y:S01]  /*235c0*/  STL [R1+0x4760], R8 ;  /* 0x0047600801007387 */ /* 0x0001e20000100800 */
[----:B-1----:R-:W-:Y:S02]  /*235d0*/  IADD3 R23, P3, R20, R15, RZ ;  /* 0x0000000f14177210 */ /* 0x002fe40007f7e0ff */
[----:B0-----:R-:W-:-:S03]  /*235e0*/  LEA.HI.X.SX32 R8, R3, R2, 0x1, P2 ;  /* 0x0000000203087211 */ /* 0x001fc600010f0eff */
[----:B------:R-:W-:Y:S04]  /*235f0*/  STL [R1+0x4764], R23 ;  /* 0x0047641701007387 */ /* 0x000fe80000100800 */
[----:B------:R-:W5:Y:S04]  /*23600*/  LDL.LU R3, [R1+0x68] ;  /* 0x0000680001037983 */ /* 0x000f680000300800 */
[----:B------:R0:W-:Y:S02]  /*23610*/  STL [R1+0x4758], R8 ;  /* 0x0047580801007387 */ /* 0x0001e40000100800 */
[----:B0-----:R-:W-:-:S02]  /*23620*/  LEA.HI.X.SX32 R8, R4, R2, 0x1, P1 ;  /* 0x0000000204087211 */ /* 0x001fc400008f0eff */
[----:B------:R-:W5:Y:S01]  /*23630*/  LDL.LU R4, [R1+0x64] ;  /* 0x0000640001047983 */ /* 0x000f620000300800 */
[----:B----4-:R-:W-:-:S05]  /*23640*/  IADD3 R23, P2, R19, R15, RZ ;  /* 0x0000000f13177210 */ /* 0x010fca0007f5e0ff */
[----:B------:R0:W-:Y:S04]  /*23650*/  STL [R1+0x475c], R23 ;  /* 0x00475c1701007387 */ /* 0x0001e80000100800 */
[----:B------:R1:W-:Y:S01]  /*23660*/  STL [R1+0x4750], R8 ;  /* 0x0047500801007387 */ /* 0x0003e20000100800 */
[-C--:B0-----:R-:W-:Y:S02]  /*23670*/  IADD3 R23, P1, R18, R15.reuse, RZ ;  /* 0x0000000f12177210 */ /* 0x081fe40007f3e0ff */
[----:B-1----:R-:W-:Y:S02]  /*23680*/  LEA.HI.X.SX32 R8, R6, R2, 0x1, P0 ;  /* 0x0000000206087211 */ /* 0x002fe400000f0eff */
[----:B------:R-:W4:Y:S04]  /*23690*/  LDL.LU R6, [R1+0x60] ;  /* 0x0000600001067983 */ /* 0x000f280000300800 */
[----:B------:R-:W-:Y:S04]  /*236a0*/  STL [R1+0x4754], R23 ;  /* 0x0047541701007387 */ /* 0x000fe80000100800 */
[----:B------:R0:W-:Y:S04]  /*236b0*/  STL [R1+0x4748], R8 ;  /* 0x0047480801007387 */ /* 0x0001e80000100800 */
[----:B0-----:R-:W4:Y:S01]  /*236c0*/  LDL.LU R8, [R1+0x5c] ;  /* 0x00005c0001087983 */ /* 0x001f220000300800 */
[----:B---3--:R-:W-:-:S02]  /*236d0*/  IADD3 R23, P0, R17, R15, RZ ;  /* 0x0000000f11177210 */ /* 0x008fc40007f1e0ff */
[-C--:B------:R-:W-:Y:S02]  /*236e0*/  LEA.HI.X.SX32 R24, R22, R2.reuse, 0x1, P4 ;  /* 0x0000000216187211 */ /* 0x080fe400020f0eff */
[----:B------:R-:W-:Y:S01]  /*236f0*/  LEA.HI.X.SX32 R22, R10, R2, 0x1, P6 ;  /* 0x000000020a167211 */ /* 0x000fe200030f0eff */
[----:B------:R0:W-:Y:S04]  /*23700*/  STL [R1+0x474c], R23 ;  /* 0x00474c1701007387 */ /* 0x0001e80000100800 */
[----:B------:R-:W-:Y:S04]  /*23710*/  STL [R1+0x4740], R24 ;  /* 0x0047401801007387 */ /* 0x000fe80000100800 */
[----:B------:R-:W3:Y:S01]  /*23720*/  LDL.LU R10, [R1+0x58] ;  /* 0x00005800010a7983 */ /* 0x000ee20000300800 */
[----:B0-----:R-:W-:-:S05]  /*23730*/  IADD3 R23, P4, R16, R15, RZ ;  /* 0x0000000f10177210 */ /* 0x001fca0007f9e0ff */
[----:B------:R0:W-:Y:S04]  /*23740*/  STL [R1+0x4744], R23 ;  /* 0x0047441701007387 */ /* 0x0001e80000100800 */
[----:B------:R-:W-:Y:S01]  /*23750*/  STL [R1+0x4738], R22 ;  /* 0x0047381601007387 */ /* 0x000fe20000100800 */
[----:B0-----:R-:W-:-:S05]  /*23760*/  IADD3 R23, P6, R14, R15, RZ ;  /* 0x0000000f0e177210 */ /* 0x001fca0007fde0ff */
[----:B------:R-:W-:Y:S04]  /*23770*/  STL [R1+0x473c], R23 ;  /* 0x00473c1701007387 */ /* 0x000fe80000100800 */
[----:B------:R-:W3:Y:S01]  /*23780*/  LDL.LU R25, [R1+0x54] ;  /* 0x0000540001197983 */ /* 0x000ee20000300800 */
[----:B------:R-:W-:-:S05]  /*23790*/  LEA.HI.X.SX32 R21, R21, R2, 0x1, P5 ;  /* 0x0000000215157211 */ /* 0x000fca00028f0eff */
[----:B------:R0:W-:Y:S02]  /*237a0*/  STL [R1+0x4730], R21 ;  /* 0x0047301501007387 */ /* 0x0001e40000100800 */
[-C--:B0-----:R-:W-:Y:S02]  /*237b0*/  LEA.HI.X.SX32 R21, R20, R2.reuse, 0x1, P3 ;  /* 0x0000000214157211 */ /* 0x081fe400018f0eff */
[-C--:B------:R-:W-:Y:S02]  /*237c0*/  LEA.HI.X.SX32 R19, R19, R2.reuse, 0x1, P2 ;  /* 0x0000000213137211 */ /* 0x080fe400010f0eff */
[-C--:B------:R-:W-:Y:S02]  /*237d0*/  LEA.HI.X.SX32 R18, R18, R2.reuse, 0x1, P1 ;  /* 0x0000000212127211 */ /* 0x080fe400008f0eff */
[----:B------:R-:W-:Y:S02]  /*237e0*/  LEA.HI.X.SX32 R16, R16, R2, 0x1, P4 ;  /* 0x0000000210107211 */ /* 0x000fe400020f0eff */
[----:B--2---:R-:W-:-:S05]  /*237f0*/  IADD3 R22, P5, R13, R15, RZ ;  /* 0x0000000f0d167210 */ /* 0x004fca0007fbe0ff */
[----:B------:R-:W-:Y:S04]  /*23800*/  STL [R1+0x4734], R22 ;  /* 0x0047341601007387 */ /* 0x000fe80000100800 */
[----:B------:R-:W-:Y:S04]  /*23810*/  STL [R1+0x4728], R21 ;  /* 0x0047281501007387 */ /* 0x000fe80000100800 */
[----:B------:R-:W2:Y:S01]  /*23820*/  LDL.LU R24, [R1+0x50] ;  /* 0x0000500001187983 */ /* 0x000ea20000300800 */
[----:B------:R-:W-:-:S05]  /*23830*/  IADD3 R20, P3, R12, R15, RZ ;  /* 0x0000000f0c147210 */ /* 0x000fca0007f7e0ff */
[----:B------:R0:W-:Y:S04]  /*23840*/  STL [R1+0x472c], R20 ;  /* 0x00472c1401007387 */ /* 0x0001e80000100800 */
[----:B------:R5:W-:Y:S01]  /*23850*/  STL [R1+0x4720], R19 ;  /* 0x0047201301007387 */ /* 0x000be20000100800 */
[----:B0-----:R-:W-:-:S05]  /*23860*/  IADD3 R20, P2, R11, R15, RZ ;  /* 0x0000000f0b147210 */ /* 0x001fca0007f5e0ff */
[----:B------:R-:W-:Y:S04]  /*23870*/  STL [R1+0x4724], R20 ;  /* 0x0047241401007387 */ /* 0x000fe80000100800 */
[----:B------:R-:W2:Y:S04]  /*23880*/  LDL.LU R23, [R1+0x4c] ;  /* 0x00004c0001177983 */ /* 0x000ea80000300800 */
[----:B------:R0:W-:Y:S01]  /*23890*/  STL [R1+0x4718], R18 ;  /* 0x0047181201007387 */ /* 0x0001e20000100800 */
[----:B-----5:R-:W-:Y:S02]  /*238a0*/  IADD3 R19, P1, R9, R15, RZ ;  /* 0x0000000f09137210 */ /* 0x020fe40007f3e0ff */
[----:B0-----:R-:W-:-:S03]  /*238b0*/  LEA.HI.X.SX32 R18, R17, R2, 0x1, P0 ;  /* 0x0000000211127211 */ /* 0x001fc600000f0eff */
[----:B------:R-:W-:Y:S04]  /*238c0*/  STL [R1+0x471c], R19 ;  /* 0x00471c1301007387 */ /* 0x000fe80000100800 */
[----:B------:R-:W-:Y:S04]  /*238d0*/  STL [R1+0x4710], R18 ;  /* 0x0047101201007387 */ /* 0x000fe80000100800 */
[----:B------:R-:W5:Y:S01]  /*238e0*/  LDL.LU R22, [R1+0x48] ;  /* 0x0000480001167983 */ /* 0x000f620000300800 */
[----:B------:R-:W-:-:S05]  /*238f0*/  IADD3 R17, P0, R7, R15, RZ ;  /* 0x0000000f07117210 */ /* 0x000fca0007f1e0ff */
[----:B------:R0:W-:Y:S04]  /*23900*/  STL [R1+0x4714], R17 ;  /* 0x0047141101007387 */ /* 0x0001e80000100800 */
[----:B------:R1:W-:Y:S01]  /*23910*/  STL [R1+0x4708], R16 ;  /* 0x0047081001007387 */ /* 0x0003e20000100800 */
[----:B------:R-:W-:Y:S02]  /*23920*/  LEA.HI.X.SX32 R14, R14, R2, 0x1, P6 ;  /* 0x000000020e0e7211 */ /* 0x000fe400030f0eff */
[----:B0-----:R-:W-:-:S05]  /*23930*/  IADD3 R17, P4, R5, R15, RZ ;  /* 0x0000000f05117210 */ /* 0x001fca0007f9e0ff */
[----:B------:R-:W-:Y:S04]  /*23940*/  STL [R1+0x470c], R17 ;  /* 0x00470c1101007387 */ /* 0x000fe80000100800 */
[----:B------:R-:W5:Y:S04]  /*23950*/  LDL.LU R21, [R1+0x44] ;  /* 0x0000440001157983 */ /* 0x000f680000300800 */
[----:B------:R0:W-:Y:S01]  /*23960*/  STL [R1+0x4700], R14 ;  /* 0x0047000e01007387 */ /* 0x0001e20000100800 */
[----:B-1----:R-:W-:Y:S02]  /*23970*/  IADD3 R16, P6, R3, R15, RZ ;  /* 0x0000000f03107210 */ /* 0x002fe40007fde0ff */
[----:B0-----:R-:W-:-:S03]  /*23980*/  LEA.HI.X.SX32 R14, R13, R2, 0x1, P5 ;  /* 0x000000020d0e7211 */ /* 0x001fc600028f0eff */
[----:B------:R-:W-:Y:S04]  /*23990*/  STL [R1+0x4704], R16 ;  /* 0x0047041001007387 */ /* 0x000fe80000100800 */
[----:B------:R-:W-:Y:S04]  /*239a0*/  STL [R1+0x46f8], R14 ;  /* 0x0046f80e01007387 */ /* 0x000fe80000100800 */
[----:B------:R-:W5:Y:S01]  /*239b0*/  LDL.LU R20, [R1+0x40] ;  /* 0x0000400001147983 */ /* 0x000f620000300800 */
[----:B------:R-:W-:Y:S02]  /*239c0*/  IADD3 R13, P5, R4, R15, RZ ;  /* 0x0000000f040d7210 */ /* 0x000fe40007fbe0ff */
[----:B------:R-:W-:-:S03]  /*239d0*/  LEA.HI.X.SX32 R12, R12, R2, 0x1, P3 ;  /* 0x000000020c0c7211 */ /* 0x000fc600018f0eff */
[----:B------:R4:W-:Y:S01]  /*239e0*/  STL [R1+0x46fc], R13 ;  /* 0x0046fc0d01007387 */ /* 0x0009e20000100800 */
[----:B------:R-:W-:-:S03]  /*239f0*/  LEA.HI.X.SX32 R11, R11, R2, 0x1, P2 ;  /* 0x000000020b0b7211 */ /* 0x000fc600010f0eff */
[----:B------:R0:W-:Y:S01]  /*23a00*/  STL [R1+0x46f0], R12 ;  /* 0x0046f00c01007387 */ /* 0x0001e20000100800 */
[----:B----4-:R-:W-:-:S05]  /*23a10*/  IADD3 R13, P3, R6, R15, RZ ;  /* 0x0000000f060d7210 */ /* 0x010fca0007f7e0ff */
[----:B------:R-:W-:Y:S04]  /*23a20*/  STL [R1+0x46f4], R13 ;  /* 0x0046f40d01007387 */ /* 0x000fe80000100800 */
[----:B------:R-:W4:Y:S04]  /*23a30*/  LDL.LU R19, [R1+0x3c] ;  /* 0x00003c0001137983 */ /* 0x000f280000300800 */
[----:B------:R1:W-:Y:S01]  /*23a40*/  STL [R1+0x46e8], R11 ;  /* 0x0046e80b01007387 */ /* 0x0003e20000100800 */
[----:B0-----:R-:W-:-:S05]  /*23a50*/  IADD3 R12, P2, R8, R15, RZ ;  /* 0x0000000f080c7210 */ /* 0x001fca0007f5e0ff */
[----:B------:R-:W-:Y:S01]  /*23a60*/  STL [R1+0x46ec], R12 ;  /* 0x0046ec0c01007387 */ /* 0x000fe20000100800 */
[----:B-1----:R-:W-:-:S03]  /*23a70*/  LEA.HI.X.SX32 R11, R9, R2, 0x1, P1 ;  /* 0x00000002090b7211 */ /* 0x002fc600008f0eff */
[----:B------:R-:W4:Y:S04]  /*23a80*/  LDL.LU R18, [R1+0x38] ;  /* 0x0000380001127983 */ /* 0x000f280000300800 */
[----:B------:R-:W-:Y:S01]  /*23a90*/  STL [R1+0x46e0], R11 ;  /* 0x0046e00b01007387 */ /* 0x000fe20000100800 */
[----:B---3--:R-:W-:-:S03]  /*23aa0*/  IADD3 R9, P1, R10, R15, RZ ;  /* 0x0000000f0a097210 */ /* 0x008fc60007f3e0ff */
[----:B------:R-:W3:Y:S01]  /*23ab0*/  LDL.LU R17, [R1+0x34] ;  /* 0x0000340001117983 */ /* 0x000ee20000300800 */
[----:B------:R-:W-:-:S03]  /*23ac0*/  LEA.HI.X.SX32 R7, R7, R2, 0x1, P0 ;  /* 0x0000000207077211 */ /* 0x000fc600000f0eff */
[----:B------:R0:W-:Y:S04]  /*23ad0*/  STL [R1+0x46e4], R9 ;  /* 0x0046e40901007387 */ /* 0x0001e80000100800 */
[----:B------:R-:W3:Y:S04]  /*23ae0*/  LDL.LU R16, [R1+0x30] ;  /* 0x0000300001107983 */ /* 0x000ee80000300800 */
[----:B------:R1:W-:Y:S04]  /*23af0*/  STL [R1+0x46d8], R7 ;  /* 0x0046d80701007387 */ /* 0x0003e80000100800 */
[----:B------:R-:W3:Y:S01]  /*23b00*/  LDL.LU R14, [R1+0x2c] ;  /* 0x00002c00010e7983 */ /* 0x000ee20000300800 */
[----:B0-----:R-:W-:-:S02]  /*23b10*/  IADD3 R9, P0, R25, R15, RZ ;  /* 0x0000000f19097210 */ /* 0x001fc40007f1e0ff */
[----:B-1----:R-:W-:-:S03]  /*23b20*/  LEA.HI.X.SX32 R7, R5, R2, 0x1, P4 ;  /* 0x0000000205077211 */ /* 0x002fc600020f0eff */
[----:B------:R-:W-:Y:S04]  /*23b30*/  STL [R1+0x46dc], R9 ;  /* 0x0046dc0901007387 */ /* 0x000fe80000100800 */
[----:B------:R-:W3:Y:S04]  /*23b40*/  LDL.LU R13, [R1+0x28] ;  /* 0x00002800010d7983 */ /* 0x000ee80000300800 */
[----:B------:R-:W-:Y:S04]  /*23b50*/  STL [R1+0x46d0], R7 ;  /* 0x0046d00701007387 */ /* 0x000fe80000100800 */
[----:B------:R-:W3:Y:S01]  /*23b60*/  LDL.LU R12, [R1+0x24] ;  /* 0x00002400010c7983 */ /* 0x000ee20000300800 */
[----:B------:R-:W-:-:S02]  /*23b70*/  LEA.HI.X.SX32 R3, R3, R2, 0x1, P6 ;  /* 0x0000000203037211 */ /* 0x000fc400030f0eff */
[----:B--2---:R-:W-:-:S05]  /*23b80*/  IADD3 R5, P4, R24, R15, RZ ;  /* 0x0000000f18057210 */ /* 0x004fca0007f9e0ff */
[----:B------:R0:W-:Y:S04]  /*23b90*/  STL [R1+0x46d4], R5 ;  /* 0x0046d40501007387 */ /* 0x0001e80000100800 */
[----:B------:R-:W2:Y:S04]  /*23ba0*/  LDL.LU R11, [R1+0x20] ;  /* 0x00002000010b7983 */ /* 0x000ea80000300800 */
[----:B------:R1:W-:Y:S01]  /*23bb0*/  STL [R1+0x46c8], R3 ;  /* 0x0046c80301007387 */ /* 0x0003e20000100800 */
[----:B0-----:R-:W-:-:S03]  /*23bc0*/  LEA.HI.X.SX32 R5, R4, R2, 0x1, P5 ;  /* 0x0000000204057211 */ /* 0x001fc600028f0eff */
[----:B-1----:R-:W2:Y:S01]  /*23bd0*/  LDL.LU R3, [R1+0x1c] ;  /* 0x00001c0001037983 */ /* 0x002ea20000300800 */
[----:B------:R-:W-:-:S05]  /*23be0*/  IADD3 R7, P6, R23, R15, RZ ;  /* 0x0000000f17077210 */ /* 0x000fca0007fde0ff */
[----:B------:R0:W-:Y:S04]  /*23bf0*/  STL [R1+0x46cc], R7 ;  /* 0x0046cc0701007387 */ /* 0x0001e80000100800 */
[----:B------:R-:W2:Y:S04]  /*23c00*/  LDL.LU R4, [R1+0x18] ;  /* 0x0000180001047983 */ /* 0x000ea80000300800 */
[----:B------:R1:W-:Y:S01]  /*23c10*/  STL [R1+0x46c0], R5 ;  /* 0x0046c00501007387 */ /* 0x0003e20000100800 */
[----:B0-----:R-:W-:-:S03]  /*23c20*/  LEA.HI.X.SX32 R7, R6, R2, 0x1, P3 ;  /* 0x0000000206077211 */ /* 0x001fc600018f0eff */
[----:B-1----:R-:W2:Y:S01]  /*23c30*/  LDL.LU R5, [R1+0x14] ;  /* 0x0000140001057983 */ /* 0x002ea20000300800 */
[----:B-----5:R-:W-:-:S05]  /*23c40*/  IADD3 R9, P5, R22, R15, RZ ;  /* 0x0000000f16097210 */ /* 0x020fca0007fbe0ff */
[----:B------:R0:W-:Y:S04]  /*23c50*/  STL [R1+0x46c4], R9 ;  /* 0x0046c40901007387 */ /* 0x0001e80000100800 */
[----:B------:R-:W5:Y:S04]  /*23c60*/  LDL.LU R6, [R1+0x10] ;  /* 0x0000100001067983 */ /* 0x000f680000300800 */
[----:B------:R1:W-:Y:S01]  /*23c70*/  STL [R1+0x46b8], R7 ;  /* 0x0046b80701007387 */ /* 0x0003e20000100800 */
[----:B0-----:R-:W-:-:S03]  /*23c80*/  LEA.HI.X.SX32 R9, R8, R2, 0x1, P2 ;  /* 0x0000000208097211 */ /* 0x001fc600010f0eff */
[----:B-1----:R-:W5:Y:S01]  /*23c90*/  LDL.LU R7, [R1+0xc] ;  /* 0x00000c0001077983 */ /* 0x002f620000300800 */
[----:B------:R-:W-:-:S05]  /*23ca0*/  IADD3 R26, P3, R21, R15, RZ ;  /* 0x0000000f151a7210 */ /* 0x000fca0007f7e0ff */
[----:B------:R-:W-:Y:S04]  /*23cb0*/  STL [R1+0x46bc], R26 ;  /* 0x0046bc1a01007387 */ /* 0x000fe80000100800 */
[----:B------:R-:W5:Y:S04]  /*23cc0*/  LDL.LU R8, [R1+0x8] ;  /* 0x0000080001087983 */ /* 0x000f680000300800 */
[----:B------:R0:W-:Y:S04]  /*23cd0*/  STL [R1+0x46b0], R9 ;  /* 0x0046b00901007387 */ /* 0x0001e80000100800 */
[----:B0-----:R-:W5:Y:S01]  /*23ce0*/  LDL.LU R9, [R1+0x4] ;  /* 0x0000040001097983 */ /* 0x001f620000300800 */
[----:B------:R-:W-:-:S05]  /*23cf0*/  IADD3 R26, P2, R20, R15, RZ ;  /* 0x0000000f141a7210 */ /* 0x000fca0007f5e0ff */
[----:B------:R0:W-:Y:S02]  /*23d00*/  STL [R1+0x46b4], R26 ;  /* 0x0046b41a01007387 */ /* 0x0001e40000100800 */
[-C--:B0-----:R-:W-:Y:S02]  /*23d10*/  LEA.HI.X.SX32 R26, R10, R2.reuse, 0x1, P1 ;  /* 0x000000020a1a7211 */ /* 0x081fe400008f0eff */
[----:B------:R-:W5:Y:S01]  /*23d20*/  LDL.LU R10, [R1] ;  /* 0x00000000010a7983 */ /* 0x000f620000300800 */
[----:B------:R-:W-:-:S03]  /*23d30*/  LEA.HI.X.SX32 R25, R25, R2, 0x1, P0 ;  /* 0x0000000219197211 */ /* 0x000fc600000f0eff */
[----:B------:R4:W-:Y:S01]  /*23d40*/  STL [R1+0x46a8], R26 ;  /* 0x0046a81a01007387 */ /* 0x0009e20000100800 */
[-C--:B------:R-:W-:Y:S02]  /*23d50*/  LEA.HI.X.SX32 R24, R24, R2.reuse, 0x1, P4 ;  /* 0x0000000218187211 */ /* 0x080fe400020f0eff */
[----:B------:R-:W-:Y:S02]  /*23d60*/  LEA.HI.X.SX32 R23, R23, R2, 0x1, P6 ;  /* 0x0000000217177211 */ /* 0x000fe400030f0eff */
[----:B----4-:R-:W-:-:S05]  /*23d70*/  IADD3 R26, P1, R19, R15, RZ ;  /* 0x0000000f131a7210 */ /* 0x010fca0007f3e0ff */
[----:B------:R0:W-:Y:S04]  /*23d80*/  STL [R1+0x46ac], R26 ;  /* 0x0046ac1a01007387 */ /* 0x0001e80000100800 */
[----:B0-----:R-:W4:Y:S04]  /*23d90*/  LDL.LU R26, [R1+0x5d18] ;  /* 0x005d1800011a7983 */ /* 0x001f280000300800 */
[----:B------:R0:W-:Y:S02]  /*23da0*/  STL [R1+0x46a0], R25 ;  /* 0x0046a01901007387 */ /* 0x0001e40000100800 */
[----:B0-----:R-:W-:-:S05]  /*23db0*/  IADD3 R25, P0, R18, R15, RZ ;  /* 0x0000000f12197210 */ /* 0x001fca0007f1e0ff */
[----:B------:R0:W-:Y:S04]  /*23dc0*/  STL [R1+0x46a4], R25 ;  /* 0x0046a41901007387 */ /* 0x0001e80000100800 */
[----:B0-----:R-:W4:Y:S04]  /*23dd0*/  LDL.LU R25, [R1+0x5d14] ;  /* 0x005d140001197983 */ /* 0x001f280000300800 */
[----:B------:R3:W-:Y:S02]  /*23de0*/  STL [R1+0x4698], R24 ;  /* 0x0046981801007387 */ /* 0x0007e40000100800 */
[----:B---3--:R-:W-:-:S05]  /*23df0*/  IADD3 R24, P4, R17, R15, RZ ;  /* 0x0000000f11187210 */ /* 0x008fca0007f9e0ff */
[----:B------:R0:W-:Y:S01]  /*23e00*/  STL [R1+0x469c], R24 ;  /* 0x00469c1801007387 */ /* 0x0001e20000100800 */
[----:B------:R-:W-:-:S03]  /*23e10*/  LEA.HI.X.SX32 R22, R22, R2, 0x1, P5 ;  /* 0x0000000216167211 */ /* 0x000fc600028f0eff */
[----:B0-----:R-:W3:Y:S04]  /*23e20*/  LDL.LU R24, [R1+0x5d10] ;  /* 0x005d100001187983 */ /* 0x001ee80000300800 */
[----:B------:R0:W-:Y:S02]  /*23e30*/  STL [R1+0x4690], R23 ;  /* 0x0046901701007387 */ /* 0x0001e40000100800 */
[----:B0-----:R-:W-:-:S05]  /*23e40*/  IADD3 R23, P6, R16, R15, RZ ;  /* 0x0000000f10177210 */ /* 0x001fca0007fde0ff */
[----:B------:R0:W-:Y:S01]  /*23e50*/  STL [R1+0x4694], R23 ;  /* 0x0046941701007387 */ /* 0x0001e20000100800 */
[----:B------:R-:W-:-:S03]  /*23e60*/  LEA.HI.X.SX32 R21, R21, R2, 0x1, P3 ;  /* 0x0000000215157211 */ /* 0x000fc600018f0eff */
[----:B0-----:R-:W4:Y:S04]  /*23e70*/  LDL.LU R23, [R1+0x5d0c] ;  /* 0x005d0c0001177983 */ /* 0x001f280000300800 */
[----:B------:R0:W-:Y:S02]  /*23e80*/  STL [R1+0x4688], R22 ;  /* 0x0046881601007387 */ /* 0x0001e40000100800 */
[----:B0-----:R-:W-:-:S05]  /*23e90*/  IADD3 R22, P5, R14, R15, RZ ;  /* 0x0000000f0e167210 */ /* 0x001fca0007fbe0ff */
        /* <DEDUP_REMOVED lines=14> */
[----:B--2---:R-:W-:-:S05]  /*23f80*/  IADD3 R19, P1, R11, R15, RZ ;  /* 0x0000000f0b137210 */ /* 0x004fca0007f3e0ff */
[----:B------:R0:W-:Y:S01]  /*23f90*/  STL [R1+0x4674], R19 ;  /* 0x0046741301007387 */ /* 0x0001e20000100800 */
[----:B------:R-:W-:-:S03]  /*23fa0*/  LEA.HI.X.SX32 R17, R17, R2, 0x1, P4 ;  /* 0x0000000211117211 */ /* 0x000fc600020f0eff */
[----:B0-----:R-:W2:Y:S04]  /*23fb0*/  LDL.LU R19, [R1+0x5cfc] ;  /* 0x005cfc0001137983 */ /* 0x001ea80000300800 */
        /* <DEDUP_REMOVED lines=14> */
[----:B0-----:R-:W2:Y:S04]  /*240a0*/  LDL.LU R16, [R1+0x5cf0] ;  /* 0x005cf00001107983 */ /* 0x001ea80000300800 */
[----:B------:R5:W-:Y:S02]  /*240b0*/  STL [R1+0x4650], R14 ;  /* 0x0046500e01007387 */ /* 0x000be40000100800 */
[----:B-----5:R-:W-:-:S05]  /*240c0*/  IADD3 R14, P5, R6, R15, RZ ;  /* 0x0000000f060e7210 */ /* 0x020fca0007fbe0ff */
[----:B------:R0:W-:Y:S01]  /*240d0*/  STL [R1+0x4654], R14 ;  /* 0x0046540e01007387 */ /* 0x0001e20000100800 */
[----:B------:R-:W-:-:S03]  /*240e0*/  LEA.HI.X.SX32 R12, R12, R2, 0x1, P2 ;  /* 0x000000020c0c7211 */ /* 0x000fc600010f0eff */
[----:B0-----:R-:W5:Y:S04]  /*240f0*/  LDL.LU R14, [R1+0x5cec] ;  /* 0x005cec00010e7983 */ /* 0x001f680000300800 */
        /* <DEDUP_REMOVED lines=12> */
[----:B------:R0:W-:Y:S04]  /*241c0*/  STL [R1+0x463c], R11 ;  /* 0x00463c0b01007387 */ /* 0x0001e80000100800 */
[----:B0-----:R-:W2:Y:S04]  /*241d0*/  LDL.LU R11, [R1+0x5ce0] ;  /* 0x005ce000010b7983 */ /* 0x001ea80000300800 */
[----:B------:R0:W-:Y:S02]  /*241e0*/  STL [R1+0x4630], R3 ;  /* 0x0046300301007387 */ /* 0x0001e40000100800 */
[----:B0-----:R-:W-:-:S05]  /*241f0*/  IADD3 R3, P0, R10, R15, RZ ;  /* 0x0000000f0a037210 */ /* 0x001fca0007f1e0ff */
[----:B------:R0:W-:Y:S04]  /*24200*/  STL [R1+0x4634], R3 ;  /* 0x0046340301007387 */ /* 0x0001e80000100800 */
[----:B0-----:R-:W5:Y:S01]  /*24210*/  LDL.LU R3, [R1+0x5cdc] ;  /* 0x005cdc0001037983 */ /* 0x001f620000300800 */
[----:B------:R-:W-:-:S05]  /*24220*/  LEA.HI.X.SX32 R4, R4, R2, 0x1, P4 ;  /* 0x0000000204047211 */ /* 0x000fca00020f0eff */
[----:B------:R5:W-:Y:S02]  /*24230*/  STL [R1+0x4628], R4 ;  /* 0x0046280401007387 */ /* 0x000be40000100800 */
[----:B-----5:R-:W-:-:S05]  /*24240*/  IADD3 R4, P4, R3, R15, RZ ;  /* 0x0000000f03047210 */ /* 0x020fca0007f9e0ff */
        /* <DEDUP_REMOVED lines=32> */
[-C--:B------:R-:W-:Y:S02]  /*24450*/  LEA.HI.X.SX32 R3, R3, R2.reuse, 0x1, P4 ;  /* 0x0000000203037211 */ /* 0x080fe400020f0eff */
[----:B------:R-:W-:-:S03]  /*24460*/  LEA.HI.X.SX32 R4, R4, R2, 0x1, P6 ;  /* 0x0000000204047211 */ /* 0x000fc600030f0eff */
[----:B------:R5:W-:Y:S02]  /*24470*/  STL [R1+0x45f0], R3 ;  /* 0x0045f00301007387 */ /* 0x000be40000100800 */
[----:B-----5:R-:W-:-:S05]  /*24480*/  IADD3 R3, P4, R10, R15, RZ ;  /* 0x0000000f0a037210 */ /* 0x020fca0007f9e0ff */
[----:B------:R2:W-:Y:S04]  /*24490*/  STL [R1+0x45f4], R3 ;  /* 0x0045f40301007387 */ /* 0x0005e80000100800 */
[----:B------:R0:W-:Y:S01]  /*244a0*/  STL [R1+0x45e8], R4 ;  /* 0x0045e80401007387 */ /* 0x0001e20000100800 */
[-C--:B--2---:R-:W-:Y:S02]  /*244b0*/  IADD3 R3, P6, R11, R15.reuse, RZ ;  /* 0x0000000f0b037210 */ /* 0x084fe40007fde0ff */
[-C--:B0-----:R-:W-:Y:S02]  /*244c0*/  LEA.HI.X.SX32 R4, R5, R2.reuse, 0x1, P5 ;  /* 0x0000000205047211 */ /* 0x081fe400028f0eff */
[----:B---3--:R-:W-:Y:S01]  /*244d0*/  IADD3 R5, P5, R12, R15, RZ ;  /* 0x0000000f0c057210 */ /* 0x008fe20007fbe0ff */
[----:B------:R0:W-:Y:S04]  /*244e0*/  STL [R1+0x45ec], R3 ;  /* 0x0045ec0301007387 */ /* 0x0001e80000100800 */
[----:B------:R4:W-:Y:S04]  /*244f0*/  STL [R1+0x45e0], R4 ;  /* 0x0045e00401007387 */ /* 0x0009e80000100800 */
[----:B------:R1:W-:Y:S01]  /*24500*/  STL [R1+0x45e4], R5 ;  /* 0x0045e40501007387 */ /* 0x0003e20000100800 */
[----:B0-----:R-:W-:-:S02]  /*24510*/  LEA.HI.X.SX32 R3, R6, R2, 0x1, P3 ;  /* 0x0000000206037211 */ /* 0x001fc400018f0eff */
[----:B----4-:R-:W-:-:S03]  /*24520*/  IADD3 R4, P3, R13, R15, RZ ;  /* 0x0000000f0d047210 */ /* 0x010fc60007f7e0ff */
[----:B------:R0:W-:Y:S01]  /*24530*/  STL [R1+0x45d8], R3 ;  /* 0x0045d80301007387 */ /* 0x0001e20000100800 */
[----:B-1----:R-:W-:-:S03]  /*24540*/  LEA.HI.X.SX32 R5, R7, R2, 0x1, P2 ;  /* 0x0000000207057211 */ /* 0x002fc600010f0eff */
[----:B------:R1:W-:Y:S04]  /*24550*/  STL [R1+0x45dc], R4 ;  /* 0x0045dc0401007387 */ /* 0x0003e80000100800 */
[----:B------:R2:W-:Y:S01]  /*24560*/  STL [R1+0x45d0], R5 ;  /* 0x0045d00501007387 */ /* 0x0005e20000100800 */
[----:B0-----:R-:W-:Y:S02]  /*24570*/  IADD3 R3, P2, R14, R15, RZ ;  /* 0x0000000f0e037210 */ /* 0x001fe40007f5e0ff */
[----:B-1----:R-:W-:-:S03]  /*24580*/  LEA.HI.X.SX32 R4, R8, R2, 0x1, P1 ;  /* 0x0000000208047211 */ /* 0x002fc600008f0eff */
[----:B------:R0:W-:Y:S01]  /*24590*/  STL [R1+0x45d4], R3 ;  /* 0x0045d40301007387 */ /* 0x0001e20000100800 */
[----:B--2---:R-:W-:-:S03]  /*245a0*/  IADD3 R5, P1, R16, R15, RZ ;  /* 0x0000000f10057210 */ /* 0x004fc60007f3e0ff */
[----:B------:R1:W-:Y:S04]  /*245b0*/  STL [R1+0x45c8], R4 ;  /* 0x0045c80401007387 */ /* 0x0003e80000100800 */
[----:B------:R2:W-:Y:S01]  /*245c0*/  STL [R1+0x45cc], R5 ;  /* 0x0045cc0501007387 */ /* 0x0005e20000100800 */
[----:B0-----:R-:W-:Y:S02]  /*245d0*/  LEA.HI.X.SX32 R3, R9, R2, 0x1, P0 ;  /* 0x0000000209037211 */ /* 0x001fe400000f0eff */
[----:B-1----:R-:W-:-:S03]  /*245e0*/  IADD3 R4, P0, R17, R15, RZ ;  /* 0x0000000f11047210 */ /* 0x002fc60007f1e0ff */
[----:B------:R-:W-:Y:S01]  /*245f0*/  STL [R1+0x45c0], R3 ;  /* 0x0045c00301007387 */ /* 0x000fe20000100800 */
[----:B--2---:R-:W-:-:S03]  /*24600*/  LEA.HI.X.SX32 R5, R10, R2, 0x1, P4 ;  /* 0x000000020a057211 */ /* 0x004fc600020f0eff */
[----:B------:R0:W-:Y:S04]  /*24610*/  STL [R1+0x45c4], R4 ;  /* 0x0045c40401007387 */ /* 0x0001e80000100800 */
[----:B------:R-:W-:Y:S01]  /*24620*/  STL [R1+0x45b8], R5 ;  /* 0x0045b80501007387 */ /* 0x000fe20000100800 */
[----:B0-----:R-:W-:-:S03]  /*24630*/  LEA.HI.X.SX32 R4, R11, R2, 0x1, P6 ;  /* 0x000000020b047211 */ /* 0x001fc600030f0eff */
[----:B------:R-:W2:Y:S01]  /*24640*/  LDL.LU R11, [R1+0x394] ;  /* 0x00039400010b7983 */ /* 0x000ea20000300800 */
[----:B------:R-:W-:-:S05]  /*24650*/  IADD3 R3, P4, R18, R15, RZ ;  /* 0x0000000f12037210 */ /* 0x000fca0007f9e0ff */
[----:B------:R0:W-:Y:S04]  /*24660*/  STL [R1+0x45bc], R3 ;  /* 0x0045bc0301007387 */ /* 0x0001e80000100800 */
[----:B------:R1:W-:Y:S04]  /*24670*/  STL [R1+0x45b0], R4 ;  /* 0x0045b00401007387 */ /* 0x0003e80000100800 */
[----:B------:R-:W3:Y:S01]  /*24680*/  LDL.LU R10, [R1+0x390] ;  /* 0x00039000010a7983 */ /* 0x000ee20000300800 */
[----:B0-----:R-:W-:Y:S02]  /*24690*/  IADD3 R3, P6, R19, R15, RZ ;  /* 0x0000000f13037210 */ /* 0x001fe40007fde0ff */
[----:B-1----:R-:W-:-:S03]  /*246a0*/  LEA.HI.X.SX32 R4, R12, R2, 0x1, P5 ;  /* 0x000000020c047211 */ /* 0x002fc600028f0eff */
[----:B------:R0:W-:Y:S04]  /*246b0*/  STL [R1+0x45b4], R3 ;  /* 0x0045b40301007387 */ /* 0x0001e80000100800 */
[----:B------:R1:W-:Y:S04]  /*246c0*/  STL [R1+0x45a8], R4 ;  /* 0x0045a80401007387 */ /* 0x0003e80000100800 */
[----:B------:R-:W4:Y:S01]  /*246d0*/  LDL.LU R9, [R1+0x38c] ;  /* 0x00038c0001097983 */ /* 0x000f220000300800 */
[----:B0-----:R-:W-:Y:S02]  /*246e0*/  IADD3 R3, P5, R20, R15, RZ ;  /* 0x0000000f14037210 */ /* 0x001fe40007fbe0ff */
[----:B-1----:R-:W-:-:S03]  /*246f0*/  LEA.HI.X.SX32 R4, R13, R2, 0x1, P3 ;  /* 0x000000020d047211 */ /* 0x002fc600018f0eff */
[----:B------:R0:W-:Y:S04]  /*24700*/  STL [R1+0x45ac], R3 ;  /* 0x0045ac0301007387 */ /* 0x0001e80000100800 */
[----:B------:R1:W-:Y:S04]  /*24710*/  STL [R1+0x45a0], R4 ;  /* 0x0045a00401007387 */ /* 0x0003e80000100800 */
[----:B------:R-:W5:Y:S01]  /*24720*/  LDL.LU R8, [R1+0x388] ;  /* 0x0003880001087983 */ /* 0x000f620000300800 */
[----:B0-----:R-:W-:Y:S02]  /*24730*/  IADD3 R3, P3, R21, R15, RZ ;  /* 0x0000000f15037210 */ /* 0x001fe40007f7e0ff */
[----:B-1----:R-:W-:-:S03]  /*24740*/  LEA.HI.X.SX32 R4, R14, R2, 0x1, P2 ;  /* 0x000000020e047211 */ /* 0x002fc600010f0eff */
[----:B------:R0:W-:Y:S04]  /*24750*/  STL [R1+0x45a4], R3 ;  /* 0x0045a40301007387 */ /* 0x0001e80000100800 */
[----:B------:R1:W-:Y:S04]  /*24760*/  STL [R1+0x4598], R4 ;  /* 0x0045980401007387 */ /* 0x0003e80000100800 */
[----:B------:R-:W5:Y:S01]  /*24770*/  LDL.LU R7, [R1+0x384] ;  /* 0x0003840001077983 */ /* 0x000f620000300800 */
[----:B0-----:R-:W-:Y:S02]  /*24780*/  IADD3 R3, P2, R22, R15, RZ ;  /* 0x0000000f16037210 */ /* 0x001fe40007f5e0ff */
[----:B-1----:R-:W-:-:S03]  /*24790*/  LEA.HI.X.SX32 R4, R16, R2, 0x1, P1 ;  /* 0x0000000210047211 */ /* 0x002fc600008f0eff */
[----:B------:R0:W-:Y:S01]  /*247a0*/  STL [R1+0x459c], R3 ;  /* 0x00459c0301007387 */ /* 0x0001e20000100800 */
[----:B------:R-:W-:-:S03]  /*247b0*/  LEA.HI.X.SX32 R5, R17, R2, 0x1, P0 ;  /* 0x0000000211057211 */ /* 0x000fc600000f0eff */
[----:B------:R1:W-:Y:S01]  /*247c0*/  STL [R1+0x4590], R4 ;  /* 0x0045900401007387 */ /* 0x0003e20000100800 */
[-C--:B0-----:R-:W-:Y:S02]  /*247d0*/  IADD3 R3, P1, R23, R15.reuse, RZ ;  /* 0x0000000f17037210 */ /* 0x081fe40007f3e0ff */
[----:B-1----:R-:W-:-:S03]  /*247e0*/  IADD3 R4, P0, R24, R15, RZ ;  /* 0x0000000f18047210 */ /* 0x002fc60007f1e0ff */
[----:B------:R0:W-:Y:S04]  /*247f0*/  STL [R1+0x4594], R3 ;  /* 0x0045940301007387 */ /* 0x0001e80000100800 */
[----:B------:R1:W-:Y:S04]  /*24800*/  STL [R1+0x4588], R5 ;  /* 0x0045880501007387 */ /* 0x0003e80000100800 */
[----:B------:R-:W5:Y:S01]  /*24810*/  LDL.LU R6, [R1+0x37c] ;  /* 0x00037c0001067983 */ /* 0x000f620000300800 */
[----:B0-----:R-:W-:-:S03]  /*24820*/  LEA.HI.X.SX32 R3, R18, R2, 0x1, P4 ;  /* 0x0000000212037211 */ /* 0x001fc600020f0eff */
[----:B------:R0:W-:Y:S04]  /*24830*/  STL [R1+0x458c], R4 ;  /* 0x00458c0401007387 */ /* 0x0001e80000100800 */
[----:B------:R0:W-:Y:S04]  /*24840*/  STL [R1+0x4580], R3 ;  /* 0x0045800301007387 */ /* 0x0001e80000100800 */
[----:B-1----:R-:W5:Y:S01]  /*24850*/  LDL.LU R5, [R1+0x378] ;  /* 0x0003780001057983 */ /* 0x002f620000300800 */
[----:B0-----:R-:W-:Y:S02]  /*24860*/  IADD3 R4, P4, R25, R15, RZ ;  /* 0x0000000f19047210 */ /* 0x001fe40007f9e0ff */
[----:B------:R-:W-:-:S03]  /*24870*/  LEA.HI.X.SX32 R3, R19, R2, 0x1, P6 ;  /* 0x0000000213037211 */ /* 0x000fc600030f0eff */
[----:B------:R-:W-:Y:S04]  /*24880*/  STL [R1+0x4584], R4 ;  /* 0x0045840401007387 */ /* 0x000fe80000100800 */
[----:B------:R0:W-:Y:S02]  /*24890*/  STL [R1+0x4578], R3 ;  /* 0x0045780301007387 */ /* 0x0001e40000100800 */
[----:B0-----:R-:W-:Y:S02]  /*248a0*/  LEA.HI.X.SX32 R3, R20, R2, 0x1, P5 ;  /* 0x0000000214037211 */ /* 0x001fe400028f0eff */
[----:B------:R-:W5:Y:S01]  /*248b0*/  LDL.LU R20, [R1+0x380] ;  /* 0x0003800001147983 */ /* 0x000f620000300800 */
[----:B------:R-:W-:-:S05]  /*248c0*/  IADD3 R4, P6, R26, R15, RZ ;  /* 0x0000000f1a047210 */ /* 0x000fca0007fde0ff */
[----:B------:R0:W-:Y:S01]  /*248d0*/  STL [R1+0x457c], R4 ;  /* 0x00457c0401007387 */ /* 0x0001e20000100800 */
[-C--:B------:R-:W-:Y:S02]  /*248e0*/  IADD3 R13, P5, R27, R15.reuse, RZ ;  /* 0x0000000f1b0d7210 */ /* 0x080fe40007fbe0ff */
[----:B------:R-:W-:Y:S01]  /*248f0*/  LEA.HI.X.SX32 R12, R21, R2, 0x1, P3 ;  /* 0x00000002150c7211 */ /* 0x000fe200018f0eff */
[----:B0-----:R-:W5:Y:S04]  /*24900*/  LDL.LU R4, [R1+0x374] ;  /* 0x0003740001047983 */ /* 0x001f680000300800 */
[----:B------:R0:W-:Y:S04]  /*24910*/  STL [R1+0x4570], R3 ;  /* 0x0045700301007387 */ /* 0x0001e80000100800 */
[----:B0-----:R-:W5:Y:S04]  /*24920*/  LDL.LU R3, [R1+0x370] ;  /* 0x0003700001037983 */ /* 0x001f680000300800 */
[----:B------:R0:W-:Y:S04]  /*24930*/  STL [R1+0x4574], R13 ;  /* 0x0045740d01007387 */ /* 0x0001e80000100800 */
[----:B------:R1:W-:Y:S04]  /*24940*/  STL [R1+0x4568], R12 ;  /* 0x0045680c01007387 */ /* 0x0003e80000100800 */
[----:B------:R-:W5:Y:S01]  /*24950*/  LDL.LU R19, [R1+0x36c] ;  /* 0x00036c0001137983 */ /* 0x000f620000300800 */
[----:B0-----:R-:W-:-:S02]  /*24960*/  IADD3 R13, P3, R29, R15, RZ ;  /* 0x0000000f1d0d7210 */ /* 0x001fc40007f7e0ff */
[----:B-1----:R-:W-:-:S03]  /*24970*/  LEA.HI.X.SX32 R12, R22, R2, 0x1, P2 ;  /* 0x00000002160c7211 */ /* 0x002fc600010f0eff */
[----:B------:R-:W-:Y:S04]  /*24980*/  STL [R1+0x456c], R13 ;  /* 0x00456c0d01007387 */ /* 0x000fe80000100800 */
[----:B------:R0:W-:Y:S04]  /*24990*/  STL [R1+0x4560], R12 ;  /* 0x0045600c01007387 */ /* 0x0001e80000100800 */
[----:B------:R-:W5:Y:S01]  /*249a0*/  LDL.LU R18, [R1+0x368] ;  /* 0x0003680001127983 */ /* 0x000f620000300800 */
[----:B0-----:R-:W-:Y:S02]  /*249b0*/  LEA.HI.X.SX32 R12, R23, R2, 0x1, P1 ;  /* 0x00000002170c7211 */ /* 0x001fe400008f0eff */
[----:B--2---:R-:W-:-:S05]  /*249c0*/  IADD3 R13, P2, R11, R15, RZ ;  /* 0x0000000f0b0d7210 */ /* 0x004fca0007f5e0ff */
[----:B------:R3:W-:Y:S04]  /*249d0*/  STL [R1+0x4564], R13 ;  /* 0x0045640d01007387 */ /* 0x0007e80000100800 */
[----:B------:R0:W-:Y:S04]  /*249e0*/  STL [R1+0x4558], R12 ;  /* 0x0045580c01007387 */ /* 0x0001e80000100800 */
[----:B------:R-:W2:Y:S01]  /*249f0*/  LDL.LU R17, [R1+0x364] ;  /* 0x0003640001117983 */ /* 0x000ea20000300800 */
[----:B---3--:R-:W-:Y:S02]  /*24a00*/  IADD3 R13, P1, R10, R15, RZ ;  /* 0x0000000f0a0d7210 */ /* 0x008fe40007f3e0ff */
[----:B0-----:R-:W-:-:S03]  /*24a10*/  LEA.HI.X.SX32 R12, R24, R2, 0x1, P0 ;  /* 0x00000002180c7211 */ /* 0x001fc600000f0eff */
[----:B------:R4:W-:Y:S04]  /*24a20*/  STL [R1+0x455c], R13 ;  /* 0x00455c0d01007387 */ /* 0x0009e80000100800 */
[----:B------:R0:W-:Y:S04]  /*24a30*/  STL [R1+0x4550], R12 ;  /* 0x0045500c01007387 */ /* 0x0001e80000100800 */
[----:B------:R-:W3:Y:S01]  /*24a40*/  LDL.LU R16, [R1+0x360] ;  /* 0x0003600001107983 */ /* 0x000ee20000300800 */
[----:B----4-:R-:W-:Y:S02]  /*24a50*/  IADD3 R13, P0, R9, R15, RZ ;  /* 0x0000000f090d7210 */ /* 0x010fe40007f1e0ff */
[----:B0-----:R-:W-:-:S03]  /*24a60*/  LEA.HI.X.SX32 R12, R25, R2, 0x1, P4 ;  /* 0x00000002190c7211 */ /* 0x001fc600020f0eff */
[----:B------:R5:W-:Y:S04]  /*24a70*/  STL [R1+0x4554], R13 ;  /* 0x0045540d01007387 */ /* 0x000be80000100800 */
[----:B------:R0:W-:Y:S04]  /*24a80*/  STL [R1+0x4548], R12 ;  /* 0x0045480c01007387 */ /* 0x0001e80000100800 */
[----:B------:R-:W4:Y:S01]  /*24a90*/  LDL.LU R14, [R1+0x35c] ;  /* 0x00035c00010e7983 */ /* 0x000f220000300800 */
[----:B-----5:R-:W-:Y:S02]  /*24aa0*/  IADD3 R13, P4, R8, R15, RZ ;  /* 0x0000000f080d7210 */ /* 0x020fe40007f9e0ff */
[----:B0-----:R-:W-:-:S03]  /*24ab0*/  LEA.HI.X.SX32 R12, R26, R2, 0x1, P6 ;  /* 0x000000021a0c7211 */ /* 0x001fc600030f0eff */
[----:B------:R0:W-:Y:S04]  /*24ac0*/  STL [R1+0x454c], R13 ;  /* 0x00454c0d01007387 */ /* 0x0001e80000100800 */
[----:B------:R1:W-:Y:S01]  /*24ad0*/  STL [R1+0x4540], R12 ;  /* 0x0045400c01007387 */ /* 0x0003e20000100800 */
[----:B------:R-:W-:-:S03]  /*24ae0*/  IADD3 R21, P6, R7, R15, RZ ;  /* 0x0000000f07157210 */ /* 0x000fc60007fde0ff */
[----:B0-----:R-:W5:Y:S01]  /*24af0*/  LDL.LU R13, [R1+0x358] ;  /* 0x00035800010d7983 */ /* 0x001f620000300800 */
[----:B-1----:R-:W-:-:S03]  /*24b00*/  LEA.HI.X.SX32 R12, R27, R2, 0x1, P5 ;  /* 0x000000021b0c7211 */ /* 0x002fc600028f0eff */
[----:B------:R0:W-:Y:S04]  /*24b10*/  STL [R1+0x4544], R21 ;  /* 0x0045441501007387 */ /* 0x0001e80000100800 */
[----:B------:R1:W-:Y:S01]  /*24b20*/  STL [R1+0x4538], R12 ;  /* 0x0045380c01007387 */ /* 0x0003e20000100800 */
[----:B0-----:R-:W-:-:S03]  /*24b30*/  LEA.HI.X.SX32 R21, R29, R2, 0x1, P3 ;  /* 0x000000021d157211 */ /* 0x001fc600018f0eff */
[----:B-1----:R-:W5:Y:S01]  /*24b40*/  LDL.LU R12, [R1+0x354] ;  /* 0x00035400010c7983 */ /* 0x002f620000300800 */
[----:B------:R-:W-:-:S05]  /*24b50*/  IADD3 R22, P5, R20, R15, RZ ;  /* 0x0000000f14167210 */ /* 0x000fca0007fbe0ff */
[----:B------:R0:W-:Y:S04]  /*24b60*/  STL [R1+0x453c], R22 ;  /* 0x00453c1601007387 */ /* 0x0001e80000100800 */
[----:B------:R1:W-:Y:S01]  /*24b70*/  STL [R1+0x412c], R21 ;  /* 0x00412c1501007387 */ /* 0x0003e20000100800 */
[-C--:B0-----:R-:W-:Y:S02]  /*24b80*/  IADD3 R22, P3, R6, R15.reuse, RZ ;  /* 0x0000000f06167210 */ /* 0x081fe40007f7e0ff */
[----:B-1----:R-:W-:Y:S02]  /*24b90*/  LEA.HI.X.SX32 R21, R11, R2, 0x1, P2 ;  /* 0x000000020b157211 */ /* 0x002fe400010f0eff */
[----:B------:R-:W5:Y:S04]  /*24ba0*/  LDL.LU R11, [R1+0x350] ;  /* 0x00035000010b7983 */ /* 0x000f680000300800 */
[----:B------:R0:W-:Y:S04]  /*24bb0*/  STL [R1+0x414c], R22 ;  /* 0x00414c1601007387 */ /* 0x0001e80000100800 */
[----:B------:R1:W-:Y:S01]  /*24bc0*/  STL [R1+0x4130], R21 ;  /* 0x0041301501007387 */ /* 0x0003e20000100800 */
[----:B0-----:R-:W-:-:S02]  /*24bd0*/  IADD3 R22, P2, R5, R15, RZ ;  /* 0x0000000f05167210 */ /* 0x001fc40007f5e0ff */
        /* <DEDUP_REMOVED lines=26> */
[----:B--2---:R-:W-:-:S05]  /*24d80*/  IADD3 R22, P5, R17, R15, RZ ;  /* 0x0000000f11167210 */ /* 0x004fca0007fbe0ff */
[----:B------:R-:W-:Y:S04]  /*24d90*/  STL [R1+0x417c], R22 ;  /* 0x00417c1601007387 */ /* 0x000fe80000100800 */
[----:B------:R0:W-:Y:S02]  /*24da0*/  STL [R1+0x4148], R21 ;  /* 0x0041481501007387 */ /* 0x0001e40000100800 */
[----:B0-----:R-:W-:Y:S02]  /*24db0*/  LEA.HI.X.SX32 R21, R5, R2, 0x1, P2 ;  /* 0x0000000205157211 */ /* 0x001fe400010f0eff */
[----:B------:R-:W2:Y:S01]  /*24dc0*/  LDL.LU R5, [R1+0x334] ;  /* 0x0003340001057983 */ /* 0x000ea20000300800 */
[----:B---3--:R-:W-:-:S05]  /*24dd0*/  IADD3 R22, P3, R16, R15, RZ ;  /* 0x0000000f10167210 */ /* 0x008fca0007f7e0ff */
[----:B------:R4:W-:Y:S04]  /*24de0*/  STL [R1+0x4184], R22 ;  /* 0x0041841601007387 */ /* 0x0009e80000100800 */
[----:B------:R0:W-:Y:S01]  /*24df0*/  STL [R1+0x4150], R21 ;  /* 0x0041501501007387 */ /* 0x0001e20000100800 */
[-C--:B----4-:R-:W-:Y:S02]  /*24e00*/  IADD3 R22, P2, R14, R15.reuse, RZ ;  /* 0x0000000f0e167210 */ /* 0x090fe40007f5e0ff */
[----:B0-----:R-:W-:Y:S02]  /*24e10*/  LEA.HI.X.SX32 R21, R4, R2, 0x1, P1 ;  /* 0x0000000204157211 */ /* 0x001fe400008f0eff */
[----:B------:R-:W3:Y:S04]  /*24e20*/  LDL.LU R4, [R1+0x330] ;  /* 0x0003300001047983 */ /* 0x000ee80000300800 */
[----:B------:R5:W-:Y:S04]  /*24e30*/  STL [R1+0x418c], R22 ;  /* 0x00418c1601007387 */ /* 0x000be80000100800 */
[----:B------:R0:W-:Y:S01]  /*24e40*/  STL [R1+0x4158], R21 ;  /* 0x0041581501007387 */ /* 0x0001e20000100800 */
[----:B-----5:R-:W-:-:S02]  /*24e50*/  IADD3 R22, P1, R13, R15, RZ ;  /* 0x0000000f0d167210 */ /* 0x020fc40007f3e0ff */
[----:B0-----:R-:W-:Y:S02]  /*24e60*/  LEA.HI.X.SX32 R21, R3, R2, 0x1, P0 ;  /* 0x0000000203157211 */ /* 0x001fe400000f0eff */
[----:B------:R-:W4:Y:S04]  /*24e70*/  LDL.LU R3, [R1+0x32c] ;  /* 0x00032c0001037983 */ /* 0x000f280000300800 */
        /* <DEDUP_REMOVED lines=13> */
[-C--:B------:R-:W-:Y:S01]  /*24f50*/  IADD3 R22, P6, R10, R15.reuse, RZ ;  /* 0x0000000f0a167210 */ /* 0x080fe20007fde0ff */
        /* <DEDUP_REMOVED lines=36> */
[----:B------:R-:W-:Y:S04]  /*251a0*/  STL [R1+0x41e4], R22 ;  /* 0x0041e41601007387 */ /* 0x000fe80000100800 */
[----:B------:R0:W-:Y:S02]  /*251b0*/  STL [R1+0x41b0], R21 ;  /* 0x0041b01501007387 */ /* 0x0001e40000100800 */
[----:B0-----:R-:W-:Y:S02]  /*251c0*/  LEA.HI.X.SX32 R21, R8, R2, 0x1, P3 ;  /* 0x0000000208157211 */ /* 0x001fe400018f0eff */
[-C--:B----4-:R-:W-:Y:S01]  /*251d0*/  IADD3 R22, P5, R3, R15.reuse, RZ ;  /* 0x0000000f03167210 */ /* 0x090fe20007fbe0ff */
        /* <DEDUP_REMOVED lines=59> */
[----:B------:R-:W3:Y:S01]  /*25590*/  LDL.LU R13, [R1+0x2d0] ;  /* 0x0002d000010d7983 */ /* 0x000ee20000300800 */
[----:B----4-:R-:W-:-:S05]  /*255a0*/  IADD3 R22, P4, R7, R15, RZ ;  /* 0x0000000f07167210 */ /* 0x010fca0007f9e0ff */
[----:B------:R-:W-:Y:S04]  /*255b0*/  STL [R1+0x424c], R22 ;  /* 0x00424c1601007387 */ /* 0x000fe80000100800 */
[----:B------:R0:W-:Y:S02]  /*255c0*/  STL [R1+0x4218], R21 ;  /* 0x0042181501007387 */ /* 0x0001e40000100800 */
[----:B0-----:R-:W-:Y:S02]  /*255d0*/  LEA.HI.X.SX32 R21, R12, R2, 0x1, P5 ;  /* 0x000000020c157211 */ /* 0x001fe400028f0eff */
[-C--:B-----5:R-:W-:Y:S01]  /*255e0*/  IADD3 R22, P6, R20, R15.reuse, RZ ;  /* 0x0000000f14167210 */ /* 0x0a0fe20007fde0ff */
        /* <DEDUP_REMOVED lines=59> */
[----:B------:R-:W4:Y:S01]  /*259a0*/  LDL.LU R18, [R1+0x29c] ;  /* 0x00029c0001127983 */ /* 0x000f220000300800 */
[----:B-----5:R-:W-:-:S05]  /*259b0*/  IADD3 R22, P0, R11, R15, RZ ;  /* 0x0000000f0b167210 */ /* 0x020fca0007f1e0ff */
[----:B------:R-:W-:Y:S04]  /*259c0*/  STL [R1+0x42b4], R22 ;  /* 0x0042b41601007387 */ /* 0x000fe80000100800 */
[----:B------:R0:W-:Y:S02]  /*259d0*/  STL [R1+0x4280], R21 ;  /* 0x0042801501007387 */ /* 0x0001e40000100800 */
[-C--:B0-----:R-:W-:Y:S02]  /*259e0*/  LEA.HI.X.SX32 R21, R17, R2.reuse, 0x1, P6 ;  /* 0x0000000211157211 */ /* 0x081fe400030f0eff */
[----:B------:R-:W-:Y:S01]  /*259f0*/  IADD3 R22, P4, R10, R15, RZ ;  /* 0x0000000f0a167210 */ /* 0x000fe20007f9e0ff */
        /* <DEDUP_REMOVED lines=43> */
[-C--:B0-----:R-:W-:Y:S02]  /*25cb0*/  LEA.HI.X.SX32 R21, R7, R2.reuse, 0x1, P3 ;  /* 0x0000000207157211 */ /* 0x081fe400018f0eff */
[----:B------:R-:W2:Y:S01]  /*25cc0*/  LDL.LU R7, [R1+0x274] ;  /* 0x0002740001077983 */ /* 0x000ea20000300800 */
[----:B---3--:R-:W-:Y:S02]  /*25cd0*/  IADD3 R22, P5, R19, R15, RZ ;  /* 0x0000000f13167210 */ /* 0x008fe40007fbe0ff */
[----:B------:R-:W-:-:S03]  /*25ce0*/  LEA.HI.X.SX32 R20, R20, R2, 0x1, P2 ;  /* 0x0000000214147211 */ /* 0x000fc600010f0eff */
[----:B------:R-:W-:Y:S04]  /*25cf0*/  STL [R1+0x4304], R22 ;  /* 0x0043041601007387 */ /* 0x000fe80000100800 */
[----:B------:R0:W-:Y:S04]  /*25d00*/  STL [R1+0x42d0], R21 ;  /* 0x0042d01501007387 */ /* 0x0001e80000100800 */
[----:B0-----:R-:W3:Y:S01]  /*25d10*/  LDL.LU R21, [R1+0x270] ;  /* 0x0002700001157983 */ /* 0x001ee20000300800 */
        /* <DEDUP_REMOVED lines=15> */
[----:B------:R-:W-:Y:S02]  /*25e10*/  LEA.HI.X.SX32 R19, R19, R2, 0x1, P5 ;  /* 0x0000000213137211 */ /* 0x000fe400028f0eff */
[----:B------:R-:W-:-:S05]  /*25e20*/  IADD3 R22, P0, R14, R15, RZ ;  /* 0x0000000f0e167210 */ /* 0x000fca0007f1e0ff */
[----:B------:R-:W-:Y:S04]  /*25e30*/  STL [R1+0x4324], R22 ;  /* 0x0043241601007387 */ /* 0x000fe80000100800 */
[----:B------:R0:W-:Y:S02]  /*25e40*/  STL [R1+0x42f0], R20 ;  /* 0x0042f01401007387 */ /* 0x0001e40000100800 */
[----:B0-----:R-:W-:Y:S02]  /*25e50*/  LEA.HI.X.SX32 R20, R3, R2, 0x1, P6 ;  /* 0x0000000203147211 */ /* 0x001fe400030f0eff */
[----:B------:R-:W5:Y:S01]  /*25e60*/  LDL.LU R3, [R1+0x260] ;  /* 0x0002600001037983 */ /* 0x000f620000300800 */
[----:B------:R-:W-:-:S05]  /*25e70*/  IADD3 R22, P4, R13, R15, RZ ;  /* 0x0000000f0d167210 */ /* 0x000fca0007f9e0ff */
[----:B------:R-:W-:Y:S04]  /*25e80*/  STL [R1+0x432c], R22 ;  /* 0x00432c1601007387 */ /* 0x000fe80000100800 */
[----:B------:R0:W-:Y:S01]  /*25e90*/  STL [R1+0x42f8], R20 ;  /* 0x0042f81401007387 */ /* 0x0001e20000100800 */
[----:B------:R-:W-:-:S03]  /*25ea0*/  LEA.HI.X.SX32 R18, R18, R2, 0x1, P3 ;  /* 0x0000000212127211 */ /* 0x000fc600018f0eff */
[----:B0-----:R-:W5:Y:S01]  /*25eb0*/  LDL.LU R20, [R1+0x25c] ;  /* 0x00025c0001147983 */ /* 0x001f620000300800 */
        /* <DEDUP_REMOVED lines=22> */
[----:B------:R0:W-:Y:S04]  /*26020*/  STL [R1+0x4320], R14 ;  /* 0x0043200e01007387 */ /* 0x0001e80000100800 */
[----:B0-----:R-:W5:Y:S01]  /*26030*/  LDL.LU R14, [R1+0x248] ;  /* 0x00024800010e7983 */ /* 0x001f620000300800 */
[----:B--2---:R-:W-:-:S05]  /*26040*/  IADD3 R22, P0, R7, R15, RZ ;  /* 0x0000000f07167210 */ /* 0x004fca0007f1e0ff */
[----:B------:R-:W-:Y:S04]  /*26050*/  STL [R1+0x435c], R22 ;  /* 0x00435c1601007387 */ /* 0x000fe80000100800 */
[----:B------:R0:W-:Y:S04]  /*26060*/  STL [R1+0x4328], R13 ;  /* 0x0043280d01007387 */ /* 0x0001e80000100800 */
[----:B0-----:R-:W2:Y:S01]  /*26070*/  LDL.LU R13, [R1+0x244] ;  /* 0x00024400010d7983 */ /* 0x001ea20000300800 */
[----:B---3--:R-:W-:Y:S02]  /*26080*/  IADD3 R22, P4, R21, R15, RZ ;  /* 0x0000000f15167210 */ /* 0x008fe40007f9e0ff */
[----:B------:R-:W-:-:S03]  /*26090*/  LEA.HI.X.SX32 R12, R12, R2, 0x1, P6 ;  /* 0x000000020c0c7211 */ /* 0x000fc600030f0eff */
[----:B------:R-:W-:Y:S01]  /*260a0*/  STL [R1+0x4364], R22 ;  /* 0x0043641601007387 */ /* 0x000fe20000100800 */
[----:B------:R-:W-:-:S03]  /*260b0*/  LEA.HI.X.SX32 R11, R11, R2, 0x1, P5 ;  /* 0x000000020b0b7211 */ /* 0x000fc600028f0eff */
[----:B------:R0:W-:Y:S01]  /*260c0*/  STL [R1+0x4330], R12 ;  /* 0x0043300c01007387 */ /* 0x0001e20000100800 */
[----:B------:R-:W-:-:S03]  /*260d0*/  LEA.HI.X.SX32 R10, R10, R2, 0x1, P3 ;  /* 0x000000020a0a7211 */ /* 0x000fc600018f0eff */
[----:B0-----:R-:W3:Y:S01]  /*260e0*/  LDL.LU R12, [R1+0x240] ;  /* 0x00024000010c7983 */ /* 0x001ee20000300800 */
[----:B----4-:R-:W-:-:S05]  /*260f0*/  IADD3 R22, P6, R6, R15, RZ ;  /* 0x0000000f06167210 */ /* 0x010fca0007fde0ff */
[----:B------:R-:W-:Y:S04]  /*26100*/  STL [R1+0x436c], R22 ;  /* 0x00436c1601007387 */ /* 0x000fe80000100800 */
[----:B------:R0:W-:Y:S01]  /*26110*/  STL [R1+0x4338], R11 ;  /* 0x0043380b01007387 */ /* 0x0001e20000100800 */
[----:B------:R-:W-:-:S03]  /*26120*/  LEA.HI.X.SX32 R9, R9, R2, 0x1, P2 ;  /* 0x0000000209097211 */ /* 0x000fc600010f0eff */
[----:B0-----:R-:W4:Y:S01]  /*26130*/  LDL.LU R11, [R1+0x23c] ;  /* 0x00023c00010b7983 */ /* 0x001f220000300800 */
[----:B-----5:R-:W-:-:S05]  /*26140*/  IADD3 R22, P5, R5, R15, RZ ;  /* 0x0000000f05167210 */ /* 0x020fca0007fbe0ff */
        /* <DEDUP_REMOVED lines=8> */
[----:B------:R-:W-:-:S05]  /*261d0*/  IADD3 R22, P2, R3, R15, RZ ;  /* 0x0000000f03167210 */ /* 0x000fca0007f5e0ff */
[----:B------:R0:W-:Y:S04]  /*261e0*/  STL [R1+0x4384], R22 ;  /* 0x0043841601007387 */ /* 0x0001e80000100800 */
[----:B------:R-:W5:Y:S04]  /*261f0*/  LDL.LU R8, [R1+0x230] ;  /* 0x0002300001087983 */ /* 0x000f680000300800 */
[----:B------:R1:W-:Y:S01]  /*26200*/  STL [R1+0x4350], R23 ;  /* 0x0043501701007387 */ /* 0x0003e20000100800 */
[----:B0-----:R-:W-:Y:S02]  /*26210*/  IADD3 R22, P1, R20, R15, RZ ;  /* 0x0000000f14167210 */ /* 0x001fe40007f3e0ff */
[----:B-1----:R-:W-:-:S03]  /*26220*/  LEA.HI.X.SX32 R23, R7, R2, 0x1, P0 ;  /* 0x0000000207177211 */ /* 0x002fc600000f0eff */
[----:B------:R0:W-:Y:S04]  /*26230*/  STL [R1+0x438c], R22 ;  /* 0x00438c1601007387 */ /* 0x0001e80000100800 */
[----:B------:R-:W5:Y:S04]  /*26240*/  LDL.LU R7, [R1+0x22c] ;  /* 0x00022c0001077983 */ /* 0x000f680000300800 */
[----:B------:R1:W-:Y:S01]  /*26250*/  STL [R1+0x4358], R23 ;  /* 0x0043581701007387 */ /* 0x0003e20000100800 */
[----:B0-----:R-:W-:Y:S02]  /*26260*/  IADD3 R22, P0, R19, R15, RZ ;  /* 0x0000000f13167210 */ /* 0x001fe40007f1e0ff */
[----:B-1----:R-:W-:-:S03]  /*26270*/  LEA.HI.X.SX32 R23, R21, R2, 0x1, P4 ;  /* 0x0000000215177211 */ /* 0x002fc600020f0eff */
[----:B------:R0:W-:Y:S01]  /*26280*/  STL [R1+0x4394], R22 ;  /* 0x0043941601007387 */ /* 0x0001e20000100800 */
[----:B------:R-:W-:-:S03]  /*26290*/  LEA.HI.X.SX32 R21, R6, R2, 0x1, P6 ;  /* 0x0000000206157211 */ /* 0x000fc600030f0eff */
[----:B------:R-:W-:Y:S04]  /*262a0*/  STL [R1+0x4360], R23 ;  /* 0x0043601701007387 */ /* 0x000fe80000100800 */
[----:B------:R-:W5:Y:S01]  /*262b0*/  LDL.LU R6, [R1+0x228] ;  /* 0x0002280001067983 */ /* 0x000f620000300800 */
[----:B0-----:R-:W-:-:S05]  /*262c0*/  IADD3 R22, P4, R18, R15, RZ ;  /* 0x0000000f12167210 */ /* 0x001fca0007f9e0ff */
[----:B------:R-:W-:Y:S04]  /*262d0*/  STL [R1+0x439c], R22 ;  /* 0x00439c1601007387 */ /* 0x000fe80000100800 */
[----:B------:R0:W-:Y:S02]  /*262e0*/  STL [R1+0x4368], R21 ;  /* 0x0043681501007387 */ /* 0x0001e40000100800 */
[----:B0-----:R-:W-:Y:S02]  /*262f0*/  LEA.HI.X.SX32 R21, R5, R2, 0x1, P5 ;  /* 0x0000000205157211 */ /* 0x001fe400028f0eff */
[----:B------:R-:W5:Y:S01]  /*26300*/  LDL.LU R5, [R1+0x224] ;  /* 0x0002240001057983 */ /* 0x000f620000300800 */
[----:B------:R-:W-:-:S05]  /*26310*/  IADD3 R22, P6, R17, R15, RZ ;  /* 0x0000000f11167210 */ /* 0x000fca0007fde0ff */
[----:B------:R-:W-:Y:S04]  /*26320*/  STL [R1+0x43a4], R22 ;  /* 0x0043a41601007387 */ /* 0x000fe80000100800 */
[----:B------:R0:W-:Y:S02]  /*26330*/  STL [R1+0x4370], R21 ;  /* 0x0043701501007387 */ /* 0x0001e40000100800 */
[-C--:B0-----:R-:W-:Y:S02]  /*26340*/  LEA.HI.X.SX32 R21, R4, R2.reuse, 0x1, P3 ;  /* 0x0000000204157211 */ /* 0x081fe400018f0eff */
[----:B------:R-:W-:Y:S01]  /*26350*/  IADD3 R22, P5, R16, R15, RZ ;  /* 0x0000000f10167210 */ /* 0x000fe20007fbe0ff */
[----:B------:R-:W5:Y:S04]  /*26360*/  LDL.LU R4, [R1+0x220] ;  /* 0x0002200001047983 */ /* 0x000f680000300800 */
[----:B------:R0:W-:Y:S04]  /*26370*/  STL [R1+0x43ac], R22 ;  /* 0x0043ac1601007387 */ /* 0x0001e80000100800 */
[----:B------:R1:W-:Y:S01]  /*26380*/  STL [R1+0x4378], R21 ;  /* 0x0043781501007387 */ /* 0x0003e20000100800 */
[----:B------:R-:W-:-:S02]  /*26390*/  LEA.HI.X.SX32 R20, R20, R2, 0x1, P1 ;  /* 0x0000000214147211 */ /* 0x000fc400008f0eff */
[-C--:B0-----:R-:W-:Y:S02]  /*263a0*/  IADD3 R22, P3, R14, R15.reuse, RZ ;  /* 0x0000000f0e167210 */ /* 0x081fe40007f7e0ff */
[----:B-1----:R-:W-:Y:S02]  /*263b0*/  LEA.HI.X.SX32 R21, R3, R2, 0x1, P2 ;  /* 0x0000000203157211 */ /* 0x002fe400010f0eff */
[----:B------:R-:W5:Y:S04]  /*263c0*/  LDL.LU R3, [R1+0x21c] ;  /* 0x00021c0001037983 */ /* 0x000f680000300800 */
[----:B------:R-:W-:Y:S04]  /*263d0*/  STL [R1+0x43b4], R22 ;  /* 0x0043b41601007387 */ /* 0x000fe80000100800 */
[----:B------:R0:W-:Y:S04]  /*263e0*/  STL [R1+0x4380], R21 ;  /* 0x0043801501007387 */ /* 0x0001e80000100800 */
[----:B0-----:R-:W5:Y:S01]  /*263f0*/  LDL.LU R21, [R1+0x218] ;  /* 0x0002180001157983 */ /* 0x001f620000300800 */
[----:B--2---:R-:W-:-:S05]  /*26400*/  IADD3 R22, P2, R13, R15, RZ ;  /* 0x0000000f0d167210 */ /* 0x004fca0007f5e0ff */
[----:B------:R-:W-:Y:S04]  /*26410*/  STL [R1+0x43bc], R22 ;  /* 0x0043bc1601007387 */ /* 0x000fe80000100800 */
[----:B------:R0:W-:Y:S04]  /*26420*/  STL [R1+0x4388], R20 ;  /* 0x0043881401007387 */ /* 0x0001e80000100800 */
[----:B0-----:R-:W2:Y:S01]  /*26430*/  LDL.LU R20, [R1+0x214] ;  /* 0x0002140001147983 */ /* 0x001ea20000300800 */
[----:B------:R-:W-:Y:S02]  /*26440*/  LEA.HI.X.SX32 R19, R19, R2, 0x1, P0 ;  /* 0x0000000213137211 */ /* 0x000fe400000f0eff */
[----:B---3--:R-:W-:-:S05]  /*26450*/  IADD3 R22, P1, R12, R15, RZ ;  /* 0x0000000f0c167210 */ /* 0x008fca0007f3e0ff */
[----:B------:R0:W-:Y:S04]  /*26460*/  STL [R1+0x43c4], R22 ;  /* 0x0043c41601007387 */ /* 0x0001e80000100800 */
[----:B------:R1:W-:Y:S01]  /*26470*/  STL [R1+0x4390], R19 ;  /* 0x0043901301007387 */ /* 0x0003e20000100800 */
[----:B0-----:R-:W-:-:S03]  /*26480*/  LEA.HI.X.SX32 R22, R18, R2, 0x1, P4 ;  /* 0x0000000212167211 */ /* 0x001fc600020f0eff */
[----:B-1----:R-:W3:Y:S01]  /*26490*/  LDL.LU R19, [R1+0x210] ;  /* 0x0002100001137983 */ /* 0x002ee20000300800 */
[----:B----4-:R-:W-:-:S05]  /*264a0*/  IADD3 R23, P0, R11, R15, RZ ;  /* 0x0000000f0b177210 */ /* 0x010fca0007f1e0ff */
[----:B------:R-:W-:Y:S04]  /*264b0*/  STL [R1+0x43cc], R23 ;  /* 0x0043cc1701007387 */ /* 0x000fe80000100800 */
[----:B------:R0:W-:Y:S02]  /*264c0*/  STL [R1+0x4398], R22 ;  /* 0x0043981601007387 */ /* 0x0001e40000100800 */
[----:B0-----:R-:W-:Y:S02]  /*264d0*/  LEA.HI.X.SX32 R22, R17, R2, 0x1, P6 ;  /* 0x0000000211167211 */ /* 0x001fe400030f0eff */
[----:B-----5:R-:W-:-:S05]  /*264e0*/  IADD3 R18, P4, R10, R15, RZ ;  /* 0x0000000f0a127210 */ /* 0x020fca0007f9e0ff */
[----:B------:R0:W-:Y:S04]  /*264f0*/  STL [R1+0x43d4], R18 ;  /* 0x0043d41201007387 */ /* 0x0001e80000100800 */
[----:B0-----:R-:W4:Y:S01]  /*26500*/  LDL.LU R18, [R1+0x20c] ;  /* 0x00020c0001127983 */ /* 0x001f220000300800 */
[----:B------:R-:W-:-:S03]  /*26510*/  IADD3 R17, P6, R9, R15, RZ ;  /* 0x0000000f09117210 */ /* 0x000fc60007fde0ff */
[----:B------:R0:W-:Y:S04]  /*26520*/  STL [R1+0x43a0], R22 ;  /* 0x0043a01601007387 */ /* 0x0001e80000100800 */
[----:B------:R1:W-:Y:S01]  /*26530*/  STL [R1+0x43dc], R17 ;  /* 0x0043dc1101007387 */ /* 0x0003e20000100800 */
[----:B0-----:R-:W-:-:S03]  /*26540*/  LEA.HI.X.SX32 R22, R16, R2, 0x1, P5 ;  /* 0x0000000210167211 */ /* 0x001fc600028f0eff */
[----:B-1----:R-:W5:Y:S04]  /*26550*/  LDL.LU R17, [R1+0x208] ;  /* 0x0002080001117983 */ /* 0x002f680000300800 */
[----:B------:R0:W-:Y:S01]  /*26560*/  STL [R1+0x43a8], R22 ;  /* 0x0043a81601007387 */ /* 0x0001e20000100800 */
[-C--:B------:R-:W-:Y:S02]  /*26570*/  LEA.HI.X.SX32 R13, R13, R2.reuse, 0x1, P2 ;  /* 0x000000020d0d7211 */ /* 0x080fe400010f0eff */
[----:B------:R-:W-:Y:S02]  /*26580*/  IADD3 R16, P5, R8, R15, RZ ;  /* 0x0000000f08107210 */ /* 0x000fe40007fbe0ff */
[----:B0-----:R-:W-:-:S03]  /*26590*/  LEA.HI.X.SX32 R22, R14, R2, 0x1, P3 ;  /* 0x000000020e167211 */ /* 0x001fc600018f0eff */
[----:B------:R0:W-:Y:S04]  /*265a0*/  STL [R1+0x43e4], R16 ;  /* 0x0043e41001007387 */ /* 0x0001e80000100800 */
[----:B0-----:R-:W5:Y:S01]  /*265b0*/  LDL.LU R16, [R1+0x204] ;  /* 0x0002040001107983 */ /* 0x001f620000300800 */
[----:B------:R-:W-:-:S03]  /*265c0*/  IADD3 R14, P3, R7, R15, RZ ;  /* 0x0000000f070e7210 */ /* 0x000fc60007f7e0ff */
[----:B------:R-:W-:Y:S04]  /*265d0*/  STL [R1+0x43b0], R22 ;  /* 0x0043b01601007387 */ /* 0x000fe80000100800 */
[----:B------:R0:W-:Y:S01]  /*265e0*/  STL [R1+0x43ec], R14 ;  /* 0x0043ec0e01007387 */ /* 0x0001e20000100800 */
[-C--:B------:R-:W-:Y:S02]  /*265f0*/  LEA.HI.X.SX32 R12, R12, R2.reuse, 0x1, P1 ;  /* 0x000000020c0c7211 */ /* 0x080fe400008f0eff */
[----:B------:R-:W-:Y:S01]  /*26600*/  LEA.HI.X.SX32 R11, R11, R2, 0x1, P0 ;  /* 0x000000020b0b7211 */ /* 0x000fe200000f0eff */
[----:B0-----:R-:W5:Y:S04]  /*26610*/  LDL.LU R14, [R1+0x200] ;  /* 0x00020000010e7983 */ /* 0x001f680000300800 */
[----:B------:R0:W-:Y:S01]  /*26620*/  STL [R1+0x43b8], R13 ;  /* 0x0043b80d01007387 */ /* 0x0001e20000100800 */
[----:B------:R-:W-:-:S03]  /*26630*/  IADD3 R22, P2, R6, R15, RZ ;  /* 0x0000000f06167210 */ /* 0x000fc60007f5e0ff */
[----:B0-----:R-:W5:Y:S04]  /*26640*/  LDL.LU R13, [R1+0x1fc] ;  /* 0x0001fc00010d7983 */ /* 0x001f680000300800 */
        /* <DEDUP_REMOVED lines=14> */
[----:B------:R-:W-:Y:S04]  /*26730*/  STL [R1+0x440c], R22 ;  /* 0x00440c1601007387 */ /* 0x000fe80000100800 */
[----:B------:R0:W-:Y:S01]  /*26740*/  STL [R1+0x43d8], R9 ;  /* 0x0043d80901007387 */ /* 0x0001e20000100800 */
[----:B------:R-:W-:-:S03]  /*26750*/  IADD3 R23, P6, R21, R15, RZ ;  /* 0x0000000f15177210 */ /* 0x000fc60007fde0ff */
[----:B0-----:R-:W5:Y:S01]  /*26760*/  LDL.LU R9, [R1+0x1ec] ;  /* 0x0001ec0001097983 */ /* 0x001f620000300800 */
[----:B------:R-:W-:-:S03]  /*26770*/  LEA.HI.X.SX32 R22, R8, R2, 0x1, P5 ;  /* 0x0000000208167211 */ /* 0x000fc600028f0eff */
[----:B------:R-:W-:Y:S04]  /*26780*/  STL [R1+0x4414], R23 ;  /* 0x0044141701007387 */ /* 0x000fe80000100800 */
[----:B------:R-:W5:Y:S04]  /*26790*/  LDL.LU R8, [R1+0x1e8] ;  /* 0x0001e80001087983 */ /* 0x000f680000300800 */
[----:B------:R0:W-:Y:S02]  /*267a0*/  STL [R1+0x43e0], R22 ;  /* 0x0043e01601007387 */ /* 0x0001e40000100800 */
[----:B0-----:R-:W-:-:S02]  /*267b0*/  LEA.HI.X.SX32 R22, R7, R2, 0x1, P3 ;  /* 0x0000000207167211 */ /* 0x001fc400018f0eff */
[----:B--2---:R-:W-:-:S05]  /*267c0*/  IADD3 R23, P5, R20, R15, RZ ;  /* 0x0000000f14177210 */ /* 0x004fca0007fbe0ff */
[----:B------:R3:W-:Y:S04]  /*267d0*/  STL [R1+0x441c], R23 ;  /* 0x00441c1701007387 */ /* 0x0007e80000100800 */
[----:B------:R-:W2:Y:S04]  /*267e0*/  LDL.LU R7, [R1+0x1e4] ;  /* 0x0001e40001077983 */ /* 0x000ea80000300800 */
[----:B------:R0:W-:Y:S01]  /*267f0*/  STL [R1+0x43e8], R22 ;  /* 0x0043e81601007387 */ /* 0x0001e20000100800 */
[----:B---3--:R-:W-:Y:S02]  /*26800*/  IADD3 R23, P3, R19, R15, RZ ;  /* 0x0000000f13177210 */ /* 0x008fe40007f7e0ff */
[----:B0-----:R-:W-:-:S03]  /*26810*/  LEA.HI.X.SX32 R22, R6, R2, 0x1, P2 ;  /* 0x0000000206167211 */ /* 0x001fc600010f0eff */
[----:B------:R-:W-:Y:S04]  /*26820*/  STL [R1+0x4424], R23 ;  /* 0x0044241701007387 */ /* 0x000fe80000100800 */
[----:B------:R-:W3:Y:S04]  /*26830*/  LDL.LU R6, [R1+0x1e0] ;  /* 0x0001e00001067983 */ /* 0x000ee80000300800 */
[----:B------:R0:W-:Y:S02]  /*26840*/  STL [R1+0x43f0], R22 ;  /* 0x0043f01601007387 */ /* 0x0001e40000100800 */
[----:B0-----:R-:W-:-:S02]  /*26850*/  LEA.HI.X.SX32 R22, R5, R2, 0x1, P1 ;  /* 0x0000000205167211 */ /* 0x001fc400008f0eff */
[----:B------:R-:W3:Y:S01]  /*26860*/  LDL.LU R5, [R1+0x1dc] ;  /* 0x0001dc0001057983 */ /* 0x000ee20000300800 */
[----:B----4-:R-:W-:-:S05]  /*26870*/  IADD3 R23, P2, R18, R15, RZ ;  /* 0x0000000f12177210 */ /* 0x010fca0007f5e0ff */
[----:B------:R-:W-:Y:S04]  /*26880*/  STL [R1+0x442c], R23 ;  /* 0x00442c1701007387 */ /* 0x000fe80000100800 */
[----:B------:R0:W-:Y:S02]  /*26890*/  STL [R1+0x43f8], R22 ;  /* 0x0043f81601007387 */ /* 0x0001e40000100800 */
[-C--:B0-----:R-:W-:Y:S02]  /*268a0*/  LEA.HI.X.SX32 R22, R4, R2.reuse, 0x1, P0 ;  /* 0x0000000204167211 */ /* 0x081fe400000f0eff */
[----:B-----5:R-:W-:Y:S01]  /*268b0*/  IADD3 R23, P1, R17, R15, RZ ;  /* 0x0000000f11177210 */ /* 0x020fe20007f3e0ff */
[----:B------:R-:W4:Y:S04]  /*268c0*/  LDL.LU R4, [R1+0x1d8] ;  /* 0x0001d80001047983 */ /* 0x000f280000300800 */
[----:B------:R-:W-:Y:S04]  /*268d0*/  STL [R1+0x4434], R23 ;  /* 0x0044341701007387 */ /* 0x000fe80000100800 */
[----:B------:R0:W-:Y:S01]  /*268e0*/  STL [R1+0x4400], R22 ;  /* 0x0044001601007387 */ /* 0x0001e20000100800 */
[----:B------:R-:W-:-:S02]  /*268f0*/  LEA.HI.X.SX32 R20, R20, R2, 0x1, P5 ;  /* 0x0000000214147211 */ /* 0x000fc400028f0eff */
[----:B0-----:R-:W-:Y:S02]  /*26900*/  LEA.HI.X.SX32 R22, R3, R2, 0x1, P4 ;  /* 0x0000000203167211 */ /* 0x001fe400020f0eff */
[----:B------:R-:W-:-:S05]  /*26910*/  IADD3 R24, P0, R16, R15, RZ ;  /* 0x0000000f10187210 */ /* 0x000fca0007f1e0ff */
[----:B------:R-:W-:Y:S04]  /*26920*/  STL [R1+0x443c], R24 ;  /* 0x00443c1801007387 */ /* 0x000fe80000100800 */
[----:B------:R-:W5:Y:S04]  /*26930*/  LDL.LU R3, [R1+0x1d4] ;  /* 0x0001d40001037983 */ /* 0x000f680000300800 */
[----:B------:R0:W-:Y:S01]  /*26940*/  STL [R1+0x4408], R22 ;  /* 0x0044081601007387 */ /* 0x0001e20000100800 */
[----:B------:R-:W-:Y:S02]  /*26950*/  IADD3 R23, P4, R14, R15, RZ ;  /* 0x0000000f0e177210 */ /* 0x000fe40007f9e0ff */
[----:B0-----:R-:W-:-:S03]  /*26960*/  LEA.HI.X.SX32 R22, R21, R2, 0x1, P6 ;  /* 0x0000000215167211 */ /* 0x001fc600030f0eff */
[----:B------:R0:W-:Y:S04]  /*26970*/  STL [R1+0x4444], R23 ;  /* 0x0044441701007387 */ /* 0x0001e80000100800 */
[----:B------:R-:W-:Y:S04]  /*26980*/  STL [R1+0x4410], R22 ;  /* 0x0044101601007387 */ /* 0x000fe80000100800 */
[----:B------:R-:W5:Y:S01]  /*26990*/  LDL.LU R24, [R1+0x1d0] ;  /* 0x0001d00001187983 */ /* 0x000f620000300800 */
[----:B------:R-:W-:-:S05]  /*269a0*/  IADD3 R21, P6, R13, R15, RZ ;  /* 0x0000000f0d157210 */ /* 0x000fca0007fde0ff */
[----:B------:R1:W-:Y:S04]  /*269b0*/  STL [R1+0x444c], R21 ;  /* 0x00444c1501007387 */ /* 0x0003e80000100800 */
[----:B------:R1:W-:Y:S04]  /*269c0*/  STL [R1+0x4418], R20 ;  /* 0x0044181401007387 */ /* 0x0003e80000100800 */
[----:B0-----:R-:W5:Y:S01]  /*269d0*/  LDL.LU R23, [R1+0x1cc] ;  /* 0x0001cc0001177983 */ /* 0x001f620000300800 */
[----:B-1----:R-:W-:Y:S02]  /*269e0*/  IADD3 R21, P5, R12, R15, RZ ;  /* 0x0000000f0c157210 */ /* 0x002fe40007fbe0ff */
[----:B------:R-:W-:-:S03]  /*269f0*/  LEA.HI.X.SX32 R20, R19, R2, 0x1, P3 ;  /* 0x0000000213147211 */ /* 0x000fc600018f0eff */
[----:B------:R-:W-:Y:S01]  /*26a00*/  STL [R1+0x4454], R21 ;  /* 0x0044541501007387 */ /* 0x000fe20000100800 */
[----:B------:R-:W-:-:S03]  /*26a10*/  LEA.HI.X.SX32 R18, R18, R2, 0x1, P2 ;  /* 0x0000000212127211 */ /* 0x000fc600010f0eff */
[----:B------:R-:W-:Y:S04]  /*26a20*/  STL [R1+0x4420], R20 ;  /* 0x0044201401007387 */ /* 0x000fe80000100800 */
[----:B------:R-:W5:Y:S01]  /*26a30*/  LDL.LU R22, [R1+0x1c8] ;  /* 0x0001c80001167983 */ /* 0x000f620000300800 */
[----:B------:R-:W-:Y:S02]  /*26a40*/  LEA.HI.X.SX32 R17, R17, R2, 0x1, P1 ;  /* 0x0000000211117211 */ /* 0x000fe400008f0eff */
[----:B------:R-:W-:-:S05]  /*26a50*/  IADD3 R19, P3, R11, R15, RZ ;  /* 0x0000000f0b137210 */ /* 0x000fca0007f7e0ff */
[----:B------:R0:W-:Y:S04]  /*26a60*/  STL [R1+0x445c], R19 ;  /* 0x00445c1301007387 */ /* 0x0001e80000100800 */
[----:B------:R1:W-:Y:S01]  /*26a70*/  STL [R1+0x4428], R18 ;  /* 0x0044281201007387 */ /* 0x0003e20000100800 */
[----:B0-----:R-:W-:-:S05]  /*26a80*/  IADD3 R19, P2, R10, R15, RZ ;  /* 0x0000000f0a137210 */ /* 0x001fca0007f5e0ff */
[----:B------:R-:W-:Y:S04]  /*26a90*/  STL [R1+0x4464], R19 ;  /* 0x0044641301007387 */ /* 0x000fe80000100800 */
[----:B------:R-:W5:Y:S04]  /*26aa0*/  LDL.LU R21, [R1+0x1c4] ;  /* 0x0001c40001157983 */ /* 0x000f680000300800 */
[----:B------:R0:W-:Y:S01]  /*26ab0*/  STL [R1+0x4430], R17 ;  /* 0x0044301101007387 */ /* 0x0001e20000100800 */
[----:B------:R-:W-:Y:S02]  /*26ac0*/  LEA.HI.X.SX32 R14, R14, R2, 0x1, P4 ;  /* 0x000000020e0e7211 */ /* 0x000fe400020f0eff */
[----:B-1----:R-:W-:-:S02]  /*26ad0*/  IADD3 R18, P1, R9, R15, RZ ;  /* 0x0000000f09127210 */ /* 0x002fc40007f3e0ff */
[----:B0-----:R-:W-:-:S03]  /*26ae0*/  LEA.HI.X.SX32 R17, R16, R2, 0x1, P0 ;  /* 0x0000000210117211 */ /* 0x001fc600000f0eff */
[----:B------:R-:W-:Y:S01]  /*26af0*/  STL [R1+0x446c], R18 ;  /* 0x00446c1201007387 */ /* 0x000fe20000100800 */
[----:B------:R-:W-:-:S03]  /*26b00*/  IADD3 R16, P0, R8, R15, RZ ;  /* 0x0000000f08107210 */ /* 0x000fc60007f1e0ff */
[----:B------:R-:W-:Y:S04]  /*26b10*/  STL [R1+0x4438], R17 ;  /* 0x0044381101007387 */ /* 0x000fe80000100800 */
[----:B------:R-:W5:Y:S04]  /*26b20*/  LDL.LU R20, [R1+0x1c0] ;  /* 0x0001c00001147983 */ /* 0x000f680000300800 */
[----:B------:R2:W-:Y:S04]  /*26b30*/  STL [R1+0x4474], R16 ;  /* 0x0044741001007387 */ /* 0x0005e80000100800 */
[----:B------:R0:W-:Y:S01]  /*26b40*/  STL [R1+0x4440], R14 ;  /* 0x0044400e01007387 */ /* 0x0001e20000100800 */
[----:B--2---:R-:W-:-:S05]  /*26b50*/  IADD3 R16, P4, R7, R15, RZ ;  /* 0x0000000f07107210 */ /* 0x004fca0007f9e0ff */
[----:B------:R-:W-:Y:S04]  /*26b60*/  STL [R1+0x447c], R16 ;  /* 0x00447c1001007387 */ /* 0x000fe80000100800 */
[----:B------:R-:W2:Y:S01]  /*26b70*/  LDL.LU R19, [R1+0x1bc] ;  /* 0x0001bc0001137983 */ /* 0x000ea20000300800 */
[----:B0-----:R-:W-:-:S05]  /*26b80*/  LEA.HI.X.SX32 R14, R13, R2, 0x1, P6 ;  /* 0x000000020d0e7211 */ /* 0x001fca00030f0eff */
[----:B------:R0:W-:Y:S01]  /*26b90*/  STL [R1+0x4448], R14 ;  /* 0x0044480e01007387 */ /* 0x0001e20000100800 */
[----:B---3--:R-:W-:Y:S02]  /*26ba0*/  IADD3 R13, P6, R6, R15, RZ ;  /* 0x0000000f060d7210 */ /* 0x008fe40007fde0ff */
[----:B0-----:R-:W-:-:S03]  /*26bb0*/  LEA.HI.X.SX32 R14, R12, R2, 0x1, P5 ;  /* 0x000000020c0e7211 */ /* 0x001fc600028f0eff */
[----:B------:R0:W-:Y:S01]  /*26bc0*/  STL [R1+0x4484], R13 ;  /* 0x0044840d01007387 */ /* 0x0001e20000100800 */
[----:B------:R-:W-:-:S03]  /*26bd0*/  LEA.HI.X.SX32 R12, R11, R2, 0x1, P3 ;  /* 0x000000020b0c7211 */ /* 0x000fc600018f0eff */
[----:B------:R1:W-:Y:S01]  /*26be0*/  STL [R1+0x4450], R14 ;  /* 0x0044500e01007387 */ /* 0x0003e20000100800 */
[----:B------:R-:W-:-:S03]  /*26bf0*/  LEA.HI.X.SX32 R10, R10, R2, 0x1, P2 ;  /* 0x000000020a0a7211 */ /* 0x000fc600010f0eff */
[----:B------:R-:W3:Y:S01]  /*26c00*/  LDL.LU R18, [R1+0x1b8] ;  /* 0x0001b80001127983 */ /* 0x000ee20000300800 */
[----:B0-----:R-:W-:-:S05]  /*26c10*/  IADD3 R13, P5, R5, R15, RZ ;  /* 0x0000000f050d7210 */ /* 0x001fca0007fbe0ff */
[----:B------:R-:W-:Y:S04]  /*26c20*/  STL [R1+0x448c], R13 ;  /* 0x00448c0d01007387 */ /* 0x000fe80000100800 */
[----:B------:R-:W-:Y:S04]  /*26c30*/  STL [R1+0x4458], R12 ;  /* 0x0044580c01007387 */ /* 0x000fe80000100800 */
[----:B------:R-:W3:Y:S01]  /*26c40*/  LDL.LU R17, [R1+0x1b4] ;  /* 0x0001b40001117983 */ /* 0x000ee20000300800 */
[----:B------:R-:W-:Y:S02]  /*26c50*/  LEA.HI.X.SX32 R6, R6, R2, 0x1, P6 ;  /* 0x0000000206067211 */ /* 0x000fe400030f0eff */
[----:B----4-:R-:W-:-:S05]  /*26c60*/  IADD3 R11, P3, R4, R15, RZ ;  /* 0x0000000f040b7210 */ /* 0x010fca0007f7e0ff */
[----:B------:R-:W-:Y:S04]  /*26c70*/  STL [R1+0x4494], R11 ;  /* 0x0044940b01007387 */ /* 0x000fe80000100800 */
[----:B------:R-:W4:Y:S04]  /*26c80*/  LDL.LU R16, [R1+0x1b0] ;  /* 0x0001b00001107983 */ /* 0x000f280000300800 */
[----:B------:R0:W-:Y:S04]  /*26c90*/  STL [R1+0x4460], R10 ;  /* 0x0044600a01007387 */ /* 0x0001e80000100800 */
[----:B-1----:R-:W4:Y:S01]  /*26ca0*/  LDL.LU R14, [R1+0x1ac] ;  /* 0x0001ac00010e7983 */ /* 0x002f220000300800 */
[----:B0-----:R-:W-:-:S02]  /*26cb0*/  LEA.HI.X.SX32 R10, R9, R2, 0x1, P1 ;  /* 0x00000002090a7211 */ /* 0x001fc400008f0eff */
[----:B-----5:R-:W-:-:S05]  /*26cc0*/  IADD3 R11, P2, R3, R15, RZ ;  /* 0x0000000f030b7210 */ /* 0x020fca0007f5e0ff */
[----:B------:R-:W-:Y:S04]  /*26cd0*/  STL [R1+0x449c], R11 ;  /* 0x00449c0b01007387 */ /* 0x000fe80000100800 */
[----:B------:R-:W5:Y:S04]  /*26ce0*/  LDL.LU R13, [R1+0x1a8] ;  /* 0x0001a800010d7983 */ /* 0x000f680000300800 */
[----:B------:R0:W-:Y:S04]  /*26cf0*/  STL [R1+0x4468], R10 ;  /* 0x0044680a01007387 */ /* 0x0001e80000100800 */
[----:B------:R-:W5:Y:S01]  /*26d00*/  LDL.LU R12, [R1+0x1a4] ;  /* 0x0001a400010c7983 */ /* 0x000f620000300800 */
[----:B------:R-:W-:-:S02]  /*26d10*/  IADD3 R9, P1, R24, R15, RZ ;  /* 0x0000000f18097210 */ /* 0x000fc40007f3e0ff */
[----:B0-----:R-:W-:-:S03]  /*26d20*/  LEA.HI.X.SX32 R10, R8, R2, 0x1, P0 ;  /* 0x00000002080a7211 */ /* 0x001fc600000f0eff */
[----:B------:R0:W-:Y:S01]  /*26d30*/  STL [R1+0x44a4], R9 ;  /* 0x0044a40901007387 */ /* 0x0001e20000100800 */
[----:B------:R-:W-:-:S03]  /*26d40*/  LEA.HI.X.SX32 R8, R7, R2, 0x1, P4 ;  /* 0x0000000207087211 */ /* 0x000fc600020f0eff */
[----:B------:R1:W-:Y:S04]  /*26d50*/  STL [R1+0x4470], R10 ;  /* 0x0044700a01007387 */ /* 0x0003e80000100800 */
[----:B------:R-:W5:Y:S01]  /*26d60*/  LDL.LU R11, [R1+0x198] ;  /* 0x00019800010b7983 */ /* 0x000f620000300800 */
[----:B0-----:R-:W-:-:S05]  /*26d70*/  IADD3 R9, P0, R23, R15, RZ ;  /* 0x0000000f17097210 */ /* 0x001fca0007f1e0ff */
[----:B------:R0:W-:Y:S04]  /*26d80*/  STL [R1+0x44ac], R9 ;  /* 0x0044ac0901007387 */ /* 0x0001e80000100800 */
[----:B------:R0:W-:Y:S04]  /*26d90*/  STL [R1+0x4478], R8 ;  /* 0x0044780801007387 */ /* 0x0001e80000100800 */
[----:B-1----:R-:W5:Y:S01]  /*26da0*/  LDL.LU R10, [R1+0x194] ;  /* 0x00019400010a7983 */ /* 0x002f620000300800 */
[----:B------:R-:W-:-:S05]  /*26db0*/  IADD3 R7, P4, R22, R15, RZ ;  /* 0x0000000f16077210 */ /* 0x000fca0007f9e0ff */
[----:B------:R-:W-:Y:S04]  /*26dc0*/  STL [R1+0x44b4], R7 ;  /* 0x0044b40701007387 */ /* 0x000fe80000100800 */
[----:B0-----:R-:W5:Y:S04]  /*26dd0*/  LDL.LU R9, [R1+0x190] ;  /* 0x0001900001097983 */ /* 0x001f680000300800 */
[----:B------:R0:W-:Y:S04]  /*26de0*/  STL [R1+0x4480], R6 ;  /* 0x0044800601007387 */ /* 0x0001e80000100800 */
[----:B------:R-:W5:Y:S01]  /*26df0*/  LDL.LU R8, [R1+0x18c] ;  /* 0x00018c0001087983 */ /* 0x000f620000300800 */
[----:B0-----:R-:W-:-:S02]  /*26e00*/  LEA.HI.X.SX32 R6, R5, R2, 0x1, P5 ;  /* 0x0000000205067211 */ /* 0x001fc400028f0eff */
[-C--:B------:R-:W-:Y:S02]  /*26e10*/  LEA.HI.X.SX32 R4, R4, R2.reuse, 0x1, P3 ;  /* 0x0000000204047211 */ /* 0x080fe400018f0eff */
[----:B------:R-:W-:Y:S02]  /*26e20*/  LEA.HI.X.SX32 R25, R3, R2, 0x1, P2 ;  /* 0x0000000203197211 */ /* 0x000fe400010f0eff */
[----:B------:R-:W-:-:S05]  /*26e30*/  IADD3 R7, P6, R21, R15, RZ ;  /* 0x0000000f15077210 */ /* 0x000fca0007fde0ff */
[----:B------:R0:W-:Y:S04]  /*26e40*/  STL [R1+0x44bc], R7 ;  /* 0x0044bc0701007387 */ /* 0x0001e80000100800 */
[----:B0-----:R-:W5:Y:S04]  /*26e50*/  LDL.LU R7, [R1+0x188] ;  /* 0x0001880001077983 */ /* 0x001f680000300800 */
[----:B------:R0:W-:Y:S01]  /*26e60*/  STL [R1+0x4488], R6 ;  /* 0x0044880601007387 */ /* 0x0001e20000100800 */
[----:B------:R-:W-:-:S03]  /*26e70*/  IADD3 R5, P5, R20, R15, RZ ;  /* 0x0000000f14057210 */ /* 0x000fc60007fbe0ff */
[----:B0-----:R-:W5:Y:S04]  /*26e80*/  LDL.LU R6, [R1+0x130] ;  /* 0x0001300001067983 */ /* 0x001f680000300800 */
[----:B------:R0:W-:Y:S04]  /*26e90*/  STL [R1+0x44c4], R5 ;  /* 0x0044c40501007387 */ /* 0x0001e80000100800 */
[----:B0-----:R-:W5:Y:S04]  /*26ea0*/  LDL.LU R5, [R1+0xe0] ;  /* 0x0000e00001057983 */ /* 0x001f680000300800 */
[----:B------:R0:W-:Y:S04]  /*26eb0*/  STL [R1+0x4490], R4 ;  /* 0x0044900401007387 */ /* 0x0001e80000100800 */
[----:B0-----:R-:W5:Y:S01]  /*26ec0*/  LDL.LU R4, [R1+0x6c] ;  /* 0x00006c0001047983 */ /* 0x001f620000300800 */
[----:B--2---:R-:W-:-:S05]  /*26ed0*/  IADD3 R26, P3, R19, R15, RZ ;  /* 0x0000000f131a7210 */ /* 0x004fca0007f7e0ff */
[----:B------:R0:W-:Y:S04]  /*26ee0*/  STL [R1+0x44cc], R26 ;  /* 0x0044cc1a01007387 */ /* 0x0001e80000100800 */
[----:B------:R-:W2:Y:S04]  /*26ef0*/  LDL.LU R3, [R1+0x398] ;  /* 0x0003980001037983 */ /* 0x000ea80000300800 */
[----:B------:R1:W-:Y:S01]  /*26f00*/  STL [R1+0x4498], R25 ;  /* 0x0044981901007387 */ /* 0x0003e20000100800 */
[-C--:B0-----:R-:W-:Y:S02]  /*26f10*/  LEA.HI.X.SX32 R26, R24, R2.reuse, 0x1, P1 ;  /* 0x00000002181a7211 */ /* 0x081fe400008f0eff */
[----:B------:R-:W-:-:S02]  /*26f20*/  LEA.HI.X.SX32 R24, R23, R2, 0x1, P0 ;  /* 0x0000000217187211 */ /* 0x000fc400000f0eff */
[----:B------:R-:W-:Y:S02]  /*26f30*/  LEA.HI.X.SX32 R22, R22, R2, 0x1, P4 ;  /* 0x0000000216167211 */ /* 0x000fe400020f0eff */
[----:B---3--:R-:W-:-:S05]  /*26f40*/  IADD3 R27, P2, R18, R15, RZ ;  /* 0x0000000f121b7210 */ /* 0x008fca0007f5e0ff */
[----:B------:R-:W-:Y:S04]  /*26f50*/  STL [R1+0x44d4], R27 ;  /* 0x0044d41b01007387 */ /* 0x000fe80000100800 */
[----:B------:R-:W-:Y:S01]  /*26f60*/  STL [R1+0x44a0], R26 ;  /* 0x0044a01a01007387 */ /* 0x000fe20000100800 */
[----:B-1----:R-:W-:-:S05]  /*26f70*/  IADD3 R25, P1, R17, R15, RZ ;  /* 0x0000000f11197210 */ /* 0x002fca0007f3e0ff */
[----:B------:R-:W-:Y:S04]  /*26f80*/  STL [R1+0x44dc], R25 ;  /* 0x0044dc1901007387 */ /* 0x000fe80000100800 */
[----:B------:R0:W-:Y:S01]  /*26f90*/  STL [R1+0x44a8], R24 ;  /* 0x0044a81801007387 */ /* 0x0001e20000100800 */
[----:B------:R-:W-:Y:S02]  /*26fa0*/  LEA.HI.X.SX32 R19, R19, R2, 0x1, P3 ;  /* 0x0000000213137211 */ /* 0x000fe400018f0eff */
[----:B----4-:R-:W-:-:S05]  /*26fb0*/  IADD3 R23, P0, R16, R15, RZ ;  /* 0x0000000f10177210 */ /* 0x010fca0007f1e0ff */
[----:B------:R1:W-:Y:S01]  /*26fc0*/  STL [R1+0x44e4], R23 ;  /* 0x0044e41701007387 */ /* 0x0003e20000100800 */
[----:B0-----:R-:W-:-:S03]  /*26fd0*/  IADD3 R24, P4, R14, R15, RZ ;  /* 0x0000000f0e187210 */ /* 0x001fc60007f9e0ff */
[----:B------:R5:W-:Y:S01]  /*26fe0*/  STL [R1+0x44b0], R22 ;  /* 0x0044b01601007387 */ /* 0x000be20000100800 */
[-C--:B-1----:R-:W-:Y:S02]  /*26ff0*/  LEA.HI.X.SX32 R23, R21, R2.reuse, 0x1, P6 ;  /* 0x0000000215177211 */ /* 0x082fe400030f0eff */
[-C--:B------:R-:W-:Y:S01]  /*27000*/  LEA.HI.X.SX32 R21, R20, R2.reuse, 0x1, P5 ;  /* 0x0000000214157211 */ /* 0x080fe200028f0eff */
[----:B------:R-:W-:Y:S04]  /*27010*/  STL [R1+0x44ec], R24 ;  /* 0x0044ec1801007387 */ /* 0x000fe80000100800 */
[----:B------:R-:W-:Y:S01]  /*27020*/  STL [R1+0x44b8], R23 ;  /* 0x0044b81701007387 */ /* 0x000fe20000100800 */
[----:B------:R-:W-:Y:S02]  /*27030*/  LEA.HI.X.SX32 R16, R16, R2, 0x1, P0 ;  /* 0x0000000210107211 */ /* 0x000fe400000f0eff */
[----:B-----5:R-:W-:-:S05]  /*27040*/  IADD3 R22, P6, R13, R15, RZ ;  /* 0x0000000f0d167210 */ /* 0x020fca0007fde0ff */
[----:B------:R-:W-:Y:S01]  /*27050*/  STL [R1+0x44f4], R22 ;  /* 0x0044f41601007387 */ /* 0x000fe20000100800 */
[----:B------:R-:W-:-:S03]  /*27060*/  IADD3 R20, P5, R12, R15, RZ ;  /* 0x0000000f0c147210 */ /* 0x000fc60007fbe0ff */
[----:B------:R0:W-:Y:S04]  /*27070*/  STL [R1+0x44c0], R21 ;  /* 0x0044c01501007387 */ /* 0x0001e80000100800 */
[----:B------:R1:W-:Y:S04]  /*27080*/  STL [R1+0x44fc], R20 ;  /* 0x0044fc1401007387 */ /* 0x0003e80000100800 */
[----:B------:R3:W-:Y:S01]  /*27090*/  STL [R1+0x44c8], R19 ;  /* 0x0044c81301007387 */ /* 0x0007e20000100800 */
[----:B0-----:R-:W-:Y:S02]  /*270a0*/  IADD3 R21, P3, R28, R15, RZ ;  /* 0x0000000f1c157210 */ /* 0x001fe40007f7e0ff */
[----:B-1----:R-:W-:-:S02]  /*270b0*/  LEA.HI.X.SX32 R20, R18, R2, 0x1, P2 ;  /* 0x0000000212147211 */ /* 0x002fc400010f0eff */
[----:B------:R-:W-:Y:S01]  /*270c0*/  LEA.HI.X.SX32 R18, R17, R2, 0x1, P1 ;  /* 0x0000000211127211 */ /* 0x000fe200008f0eff */
[----:B------:R-:W-:Y:S01]  /*270d0*/  STL [R1+0x4504], R21 ;  /* 0x0045041501007387 */ /* 0x000fe20000100800 */
[----:B---3--:R-:W-:-:S03]  /*270e0*/  IADD3 R19, P2, R11, R15, RZ ;  /* 0x0000000f0b137210 */ /* 0x008fc60007f5e0ff */
[----:B------:R-:W-:Y:S04]  /*270f0*/  STL [R1+0x44d0], R20 ;  /* 0x0044d01401007387 */ /* 0x000fe80000100800 */
[----:B------:R-:W-:Y:S04]  /*27100*/  STL [R1+0x450c], R19 ;  /* 0x00450c1301007387 */ /* 0x000fe80000100800 */
[----:B------:R0:W-:Y:S01]  /*27110*/  STL [R1+0x44d8], R18 ;  /* 0x0044d81201007387 */ /* 0x0001e20000100800 */
[----:B------:R-:W-:-:S05]  /*27120*/  IADD3 R17, P1, R10, R15, RZ ;  /* 0x0000000f0a117210 */ /* 0x000fca0007f3e0ff */
[----:B------:R1:W-:Y:S04]  /*27130*/  STL [R1+0x4514], R17 ;  /* 0x0045141101007387 */ /* 0x0003e80000100800 */
[----:B------:R3:W-:Y:S01]  /*27140*/  STL [R1+0x44e0], R16 ;  /* 0x0044e01001007387 */ /* 0x0007e20000100800 */
[-C--:B0-----:R-:W-:Y:S02]  /*27150*/  IADD3 R18, P0, R9, R15.reuse, RZ ;  /* 0x0000000f09127210 */ /* 0x081fe40007f1e0ff */
[-C--:B-1----:R-:W-:Y:S02]  /*27160*/  LEA.HI.X.SX32 R17, R14, R2.reuse, 0x1, P4 ;  /* 0x000000020e117211 */ /* 0x082fe400020f0eff */
[----:B------:R-:W-:Y:S01]  /*27170*/  LEA.HI.X.SX32 R14, R13, R2, 0x1, P6 ;  /* 0x000000020d0e7211 */ /* 0x000fe200030f0eff */
[----:B------:R-:W-:Y:S01]  /*27180*/  STL [R1+0x451c], R18 ;  /* 0x00451c1201007387 */ /* 0x000fe20000100800 */
[----:B---3--:R-:W-:-:S03]  /*27190*/  IADD3 R16, P4, R8, R15, RZ ;  /* 0x0000000f08107210 */ /* 0x008fc60007f9e0ff */
[----:B------:R-:W-:Y:S01]  /*271a0*/  STL [R1+0x44e8], R17 ;  /* 0x0044e81101007387 */ /* 0x000fe20000100800 */
[----:B------:R-:W-:-:S03]  /*271b0*/  LEA.HI.X.SX32 R12, R12, R2, 0x1, P5 ;  /* 0x000000020c0c7211 */ /* 0x000fc600028f0eff */
[----:B------:R-:W-:Y:S04]  /*271c0*/  STL [R1+0x4520], R16 ;  /* 0x0045201001007387 */ /* 0x000fe80000100800 */
[----:B------:R0:W-:Y:S01]  /*271d0*/  STL [R1+0x44f0], R14 ;  /* 0x0044f00e01007387 */ /* 0x0001e20000100800 */
[-C--:B------:R-:W-:Y:S02]  /*271e0*/  LEA.HI.X.SX32 R11, R11, R2.reuse, 0x1, P2 ;  /* 0x000000020b0b7211 */ /* 0x080fe400010f0eff */
[----:B------:R-:W-:Y:S02]  /*271f0*/  LEA.HI.X.SX32 R8, R8, R2, 0x1, P4 ;  /* 0x0000000208087211 */ /* 0x000fe400020f0eff */
[----:B------:R-:W-:-:S05]  /*27200*/  IADD3 R13, P6, R7, R15, RZ ;  /* 0x0000000f070d7210 */ /* 0x000fca0007fde0ff */
[----:B------:R1:W-:Y:S04]  /*27210*/  STL [R1+0x4524], R13 ;  /* 0x0045240d01007387 */ /* 0x0003e80000100800 */
[----:B------:R3:W-:Y:S01]  /*27220*/  STL [R1+0x44f8], R12 ;  /* 0x0044f80c01007387 */ /* 0x0007e20000100800 */
[----:B0-----:R-:W-:Y:S02]  /*27230*/  IADD3 R14, P5, R6, R15, RZ ;  /* 0x0000000f060e7210 */ /* 0x001fe40007fbe0ff */
[----:B-1----:R-:W-:-:S03]  /*27240*/  LEA.HI.X.SX32 R13, R28, R2, 0x1, P3 ;  /* 0x000000021c0d7211 */ /* 0x002fc600018f0eff */
[----:B------:R-:W-:Y:S04]  /*27250*/  STL [R1+0x4528], R14 ;  /* 0x0045280e01007387 */ /* 0x000fe80000100800 */
[----:B------:R0:W-:Y:S01]  /*27260*/  STL [R1+0x4500], R13 ;  /* 0x0045000d01007387 */ /* 0x0001e20000100800 */
[----:B---3--:R-:W-:-:S05]  /*27270*/  IADD3 R12, P3, R5, R15, RZ ;  /* 0x0000000f050c7210 */ /* 0x008fca0007f7e0ff */
[----:B------:R1:W-:Y:S04]  /*27280*/  STL [R1+0x452c], R12 ;  /* 0x00452c0c01007387 */ /* 0x0003e80000100800 */
[----:B------:R2:W-:Y:S01]  /*27290*/  STL [R1+0x4508], R11 ;  /* 0x0045080b01007387 */ /* 0x0005e20000100800 */
[-C--:B0-----:R-:W-:Y:S02]  /*272a0*/  IADD3 R13, P2, R4, R15.reuse, RZ ;  /* 0x0000000f040d7210 */ /* 0x081fe40007f5e0ff */
[-C--:B-1----:R-:W-:Y:S02]  /*272b0*/  LEA.HI.X.SX32 R12, R10, R2.reuse, 0x1, P1 ;  /* 0x000000020a0c7211 */ /* 0x082fe400008f0eff */
[----:B------:R-:W-:Y:S01]  /*272c0*/  LEA.HI.X.SX32 R10, R9, R2, 0x1, P0 ;  /* 0x00000002090a7211 */ /* 0x000fe200000f0eff */
[----:B------:R-:W-:Y:S01]  /*272d0*/  STL [R1+0x4530], R13 ;  /* 0x0045300d01007387 */ /* 0x000fe20000100800 */
[----:B------:R-:W-:-:S02]  /*272e0*/  IADD3 R9, P0, R0, R15, RZ ;  /* 0x0000000f00097210 */ /* 0x000fc40007f1e0ff */
[-C--:B------:R-:W-:Y:S01]  /*272f0*/  LEA.HI.X.SX32 R7, R7, R2.reuse, 0x1, P6 ;  /* 0x0000000207077211 */ /* 0x080fe200030f0eff */
[----:B------:R-:W-:Y:S01]  /*27300*/  STL [R1+0x4510], R12 ;  /* 0x0045100c01007387 */ /* 0x000fe20000100800 */
[-C--:B------:R-:W-:Y:S02]  /*27310*/  LEA.HI.X.SX32 R6, R6, R2.reuse, 0x1, P5 ;  /* 0x0000000206067211 */ /* 0x080fe400028f0eff */
[-C--:B------:R-:W-:Y:S02]  /*27320*/  LEA.HI.X.SX32 R5, R5, R2.reuse, 0x1, P3 ;  /* 0x0000000205057211 */ /* 0x080fe400018f0eff */
[----:B------:R-:W-:Y:S02]  /*27330*/  LEA.HI.X.SX32 R4, R4, R2, 0x1, P2 ;  /* 0x0000000204047211 */ /* 0x000fe400010f0eff */
[----:B--2---:R-:W-:-:S05]  /*27340*/  IADD3 R11, P1, R3, R15, RZ ;  /* 0x0000000f030b7210 */ /* 0x004fca0007f3e0ff */
[----:B------:R-:W-:Y:S01]  /*27350*/  STL [R1+0x4534], R11 ;  /* 0x0045340b01007387 */ /* 0x000fe20000100800 */
[----:B------:R-:W-:-:S03]  /*27360*/  LEA.HI.X.SX32 R3, R3, R2, 0x1, P1 ;  /* 0x0000000203037211 */ /* 0x000fc600008f0eff */
[----:B------:R-:W-:Y:S04]  /*27370*/  STL [R1+0x4518], R10 ;  /* 0x0045180a01007387 */ /* 0x000fe80000100800 */
[----:B------:R0:W-:Y:S04]  /*27380*/  STL [R1+0x4124], R9 ;  /* 0x0041240901007387 */ /* 0x0001e80000100800 */
[----:B------:R-:W-:Y:S01]  /*27390*/  STL [R1+0x4110], R8 ;  /* 0x0041100801007387 */ /* 0x000fe20000100800 */
[----:B------:R-:W-:-:S03]  /*273a0*/  LEA.HI.X.SX32 R2, R0, R2, 0x1, P0 ;  /* 0x0000000200027211 */ /* 0x000fc600000f0eff */
[----:B------:R-:W-:Y:S04]  /*273b0*/  STL [R1+0x4114], R7 ;  /* 0x0041140701007387 */ /* 0x000fe80000100800 */
[----:B------:R-:W-:Y:S04]  /*273c0*/  STL [R1+0x4118], R6 ;  /* 0x0041180601007387 */ /* 0x000fe80000100800 */
[----:B------:R-:W-:Y:S04]  /*273d0*/  STL [R1+0x411c], R5 ;  /* 0x00411c0501007387 */ /* 0x000fe80000100800 */
[----:B------:R-:W-:Y:S04]  /*273e0*/  STL [R1+0x4120], R4 ;  /* 0x0041200401007387 */ /* 0x000fe80000100800 */
[----:B------:R-:W2:Y:S04]  /*273f0*/  LDL.LU R0, [R1+0x5cbc] ;  /* 0x005cbc0001007983 */ /* 0x000ea80000300800 */
[----:B------:R1:W-:Y:S04]  /*27400*/  STL [R1+0x4128], R3 ;  /* 0x0041280301007387 */ /* 0x0003e80000100800 */
[----:B0-----:R-:W3:Y:S04]  /*27410*/  LDL.LU R9, [R1+0x54c] ;  /* 0x00054c0001097983 */ /* 0x001ee80000300800 */
[----:B-1----:R-:W4:Y:S04]  /*27420*/  LDL.LU R3, [R1+0x548] ;  /* 0x0005480001037983 */ /* 0x002f280000300800 */
[----:B------:R3:W-:Y:S04]  /*27430*/  STL [R1+0x314c], R2 ;  /* 0x00314c0201007387 */ /* 0x0007e80000100800 */
[----:B------:R-:W5:Y:S04]  /*27440*/  LDL.LU R4, [R1+0x544] ;  /* 0x0005440001047983 */ /* 0x000f680000300800 */
[----:B------:R-:W5:Y:S04]  /*27450*/  LDL.LU R5, [R1+0x540] ;  /* 0x0005400001057983 */ /* 0x000f680000300800 */
[----:B------:R-:W5:Y:S04]  /*27460*/  LDL.LU R6, [R1+0x53c] ;  /* 0x00053c0001067983 */ /* 0x000f680000300800 */
[----:B------:R-:W5:Y:S04]  /*27470*/  LDL.LU R7, [R1+0x538] ;  /* 0x0005380001077983 */ /* 0x000f680000300800 */
[----:B------:R-:W5:Y:S01]  /*27480*/  LDL.LU R8, [R1+0x534] ;  /* 0x0005340001087983 */ /* 0x000f620000300800 */
[----:B------:R-:W0:Y:S02]  /*27490*/  S2R R27, SR_TID.X ;  /* 0x00000000001b7919 */ /* 0x000e240000002100 */
[----:B0-----:R-:W-:-:S02]  /*274a0*/  IMAD.SHL.U32 R26, R27, 0x8, RZ ;  /* 0x000000081b1a7824 */ /* 0x001fc400078e00ff */
[----:B---3--:R-:W-:Y:S02]  /*274b0*/  IMAD R2, R9, UR61, RZ ;  /* 0x0000003d09027c24 */ /* 0x008fe4000f8e02ff */
[----:B----4-:R-:W-:-:S03]  /*274c0*/  IMAD R3, R3, UR61, RZ ;  /* 0x0000003d03037c24 */ /* 0x010fc6000f8e02ff */
[----:B------:R-:W-:Y:S01]  /*274d0*/  IADD3 R17, P4, R2, UR34, RZ ;  /* 0x0000002202117c10 */ /* 0x000fe2000ff9e0ff */
[----:B--2---:R-:W-:Y:S02]  /*274e0*/  IMAD R9, R0, UR61, RZ ;  /* 0x0000003d00097c24 */ /* 0x004fe4000f8e02ff */
[----:B------:R-:W2:Y:S01]  /*274f0*/  LDL.LU R0, [R1+0x5cb8] ;  /* 0x005cb80001007983 */ /* 0x000ea20000300800 */
[----:B-----5:R-:W-:Y:S01]  /*27500*/  IMAD R4, R4, UR61, RZ ;  /* 0x0000003d04047c24 */ /* 0x020fe2000f8e02ff */
[----:B------:R-:W-:Y:S01]  /*27510*/  IADD3 R19, P5, R3, UR34, RZ ;  /* 0x0000002203137c10 */ /* 0x000fe2000ffbe0ff */
[----:B------:R-:W-:-:S03]  /*27520*/  IMAD R5, R5, UR61, RZ ;  /* 0x0000003d05057c24 */ /* 0x000fc6000f8e02ff */
[----:B------:R-:W-:Y:S01]  /*27530*/  IADD3 R20, P3, R4, UR34, RZ ;  /* 0x0000002204147c10 */ /* 0x000fe2000ff7e0ff */
[----:B------:R-:W-:Y:S01]  /*27540*/  IMAD R6, R6, UR61, RZ ;  /* 0x0000003d06067c24 */ /* 0x000fe2000f8e02ff */
[----:B------:R-:W-:Y:S01]  /*27550*/  IADD3 R21, P2, R5, UR34, RZ ;  /* 0x0000002205157c10 */ /* 0x000fe2000ff5e0ff */
[----:B------:R-:W-:-:S03]  /*27560*/  IMAD R7, R7, UR61, RZ ;  /* 0x0000003d07077c24 */ /* 0x000fc6000f8e02ff */
[----:B------:R-:W-:Y:S01]  /*27570*/  IADD3 R22, P1, R6, UR34, RZ ;  /* 0x0000002206167c10 */ /* 0x000fe2000ff3e0ff */
[----:B------:R-:W-:Y:S01]  /*27580*/  IMAD R8, R8, UR61, RZ ;  /* 0x0000003d08087c24 */ /* 0x000fe2000f8e02ff */
[----:B------:R-:W-:Y:S01]  /*27590*/  STL [R1+0x2eec], R17 ;  /* 0x002eec1101007387 */ /* 0x000fe20000100800 */
[----:B------:R-:W-:Y:S02]  /*275a0*/  IADD3 R23, P0, R7, UR34, RZ ;  /* 0x0000002207177c10 */ /* 0x000fe4000ff1e0ff */
[----:B------:R-:W-:Y:S01]  /*275b0*/  LEA.HI.X.SX32 R10, R2, UR35, 0x1, P4 ;  /* 0x00000023020a7c11 */ /* 0x000fe2000a0f0eff */
[----:B------:R-:W-:Y:S01]  /*275c0*/  STL [R1+0x2ef4], R19 ;  /* 0x002ef41301007387 */ /* 0x000fe20000100800 */
[----:B------:R-:W-:Y:S02]  /*275d0*/  LEA.HI.X.SX32 R11, R3, UR35, 0x1, P5 ;  /* 0x00000023030b7c11 */ /* 0x000fe4000a8f0eff */
[----:B------:R-:W-:Y:S01]  /*275e0*/  IADD3 R24, P4, R8, UR34, RZ ;  /* 0x0000002208187c10 */ /* 0x000fe2000ff9e0ff */
[----:B------:R-:W-:Y:S01]  /*275f0*/  STL [R1+0x2efc], R20 ;  /* 0x002efc1401007387 */ /* 0x000fe20000100800 */
[----:B------:R-:W-:-:S02]  /*27600*/  IADD3 R25, P5, R9, UR34, RZ ;  /* 0x0000002209197c10 */ /* 0x000fc4000ffbe0ff */
[----:B------:R-:W-:Y:S01]  /*27610*/  LEA.HI.X.SX32 R12, R4, UR35, 0x1, P3 ;  /* 0x00000023040c7c11 */ /* 0x000fe200098f0eff */
[----:B------:R-:W-:Y:S01]  /*27620*/  STL [R1+0x2f04], R21 ;  /* 0x002f041501007387 */ /* 0x000fe20000100800 */
[----:B------:R-:W-:Y:S02]  /*27630*/  LEA.HI.X.SX32 R13, R5, UR35, 0x1, P2 ;  /* 0x00000023050d7c11 */ /* 0x000fe400090f0eff */
[----:B------:R-:W-:Y:S01]  /*27640*/  LEA.HI.X.SX32 R14, R6, UR35, 0x1, P1 ;  /* 0x00000023060e7c11 */ /* 0x000fe200088f0eff */
[----:B------:R-:W-:Y:S01]  /*27650*/  STL [R1+0x2f0c], R22 ;  /* 0x002f0c1601007387 */ /* 0x000fe20000100800 */
[----:B------:R-:W-:Y:S01]  /*27660*/  LEA.HI.X.SX32 R15, R7, UR35, 0x1, P0 ;  /* 0x00000023070f7c11 */ /* 0x000fe200080f0eff */
[----:B------:R-:W-:Y:S01]  /*27670*/  IMAD.SHL.U32 R2, R27, 0x40, RZ ;  /* 0x000000401b027824 */ /* 0x000fe200078e00ff */
[----:B------:R-:W-:Y:S01]  /*27680*/  LEA.HI.X.SX32 R16, R8, UR35, 0x1, P4 ;  /* 0x0000002308107c11 */ /* 0x000fe2000a0f0eff */
[----:B------:R-:W-:Y:S01]  /*27690*/  STL [R1+0x2f14], R23 ;  /* 0x002f141701007387 */ /* 0x000fe20000100800 */
[----:B------:R-:W-:Y:S01]  /*276a0*/  LEA.HI.X.SX32 R18, R9, UR35, 0x1, P5 ;  /* 0x0000002309127c11 */ /* 0x000fe2000a8f0eff */
[----:B------:R-:W-:-:S02]  /*276b0*/  UIMAD UR35, UR9, 0x3f, URZ ;  /* 0x0000003f092378a4 */ /* 0x000fc4000f8e023f */
[----:B------:R-:W-:Y:S01]  /*276c0*/  STL [R1+0x2f1c], R24 ;  /* 0x002f1c1801007387 */ /* 0x000fe20000100800 */
[----:B------:R-:W-:Y:S01]  /*276d0*/  IMAD.SHL.U32 R3, R27, 0x2, RZ ;  /* 0x000000021b037824 */ /* 0x000fe200078e00ff */
[----:B------:R-:W-:Y:S02]  /*276e0*/  ULDC UR34, c[0x0][0x238] ;  /* 0x00008e0000227ab9 */ /* 0x000fe40000000800 */
[----:B------:R-:W-:Y:S04]  /*276f0*/  STL [R1+0x2ee8], R10 ;  /* 0x002ee80a01007387 */ /* 0x000fe80000100800 */
[----:B------:R-:W-:Y:S01]  /*27700*/  STL [R1+0x2ef0], R11 ;  /* 0x002ef00b01007387 */ /* 0x000fe20000100800 */
[----:B------:R-:W-:-:S03]  /*27710*/  IADD3 R5, P6, R25, UR35, RZ ;  /* 0x0000002319057c10 */ /* 0x000fc6000ffde0ff */
[----:B------:R-:W-:Y:S04]  /*27720*/  STL [R1+0x2f24], R25 ;  /* 0x002f241901007387 */ /* 0x000fe80000100800 */
[----:B------:R-:W-:Y:S01]  /*27730*/  STL [R1+0x2ef8], R12 ;  /* 0x002ef80c01007387 */ /* 0x000fe20000100800 */
[----:B------:R-:W-:-:S03]  /*27740*/  IADD3 R4, P5, R24, UR35, RZ ;  /* 0x0000002318047c10 */ /* 0x000fc6000ffbe0ff */
[----:B------:R-:W-:Y:S04]  /*27750*/  STL [R1+0x2f00], R13 ;  /* 0x002f000d01007387 */ /* 0x000fe80000100800 */
[----:B------:R-:W-:Y:S04]  /*27760*/  STL [R1+0x2f08], R14 ;  /* 0x002f080e01007387 */ /* 0x000fe80000100800 */
[----:B------:R-:W-:Y:S04]  /*27770*/  STL [R1+0x2f10], R15 ;  /* 0x002f100f01007387 */ /* 0x000fe80000100800 */
[----:B------:R-:W-:Y:S04]  /*27780*/  STL [R1+0x2f18], R16 ;  /* 0x002f181001007387 */ /* 0x000fe80000100800 */
[----:B------:R-:W-:Y:S01]  /*27790*/  STL [R1+0x2f20], R18 ;  /* 0x002f201201007387 */ /* 0x000fe20000100800 */
[----:B------:R-:W-:-:S03]  /*277a0*/  IADD3 R6, P3, R22, UR35, RZ ;  /* 0x0000002316067c10 */ /* 0x000fc6000ff7e0ff */
[----:B------:R-:W-:Y:S01]  /*277b0*/  STL [R1+0x5b48], R26 ;  /* 0x005b481a01007387 */ /* 0x000fe20000100800 */
[----:B------:R-:W-:-:S03]  /*277c0*/  USHF.R.S32.HI UR61, URZ, 0x1f, UR35 ;  /* 0x0000001f3f3d7899 */ /* 0x000fc60008011423 */
[----:B------:R0:W-:Y:S04]  /*277d0*/  STL [R1+0x3154], R5 ;  /* 0x0031540501007387 */ /* 0x0001e80000100800 */
[----:B------:R1:W-:Y:S01]  /*277e0*/  STL [R1+0x315c], R4 ;  /* 0x00315c0401007387 */ /* 0x0003e20000100800 */
[----:B0-----:R-:W-:Y:S02]  /*277f0*/  IADD3 R5, P4, R23, UR35, RZ ;  /* 0x0000002317057c10 */ /* 0x001fe4000ff9e0ff */
[----:B-1----:R-:W-:-:S03]  /*27800*/  IADD3 R4, P2, R21, UR35, RZ ;  /* 0x0000002315047c10 */ /* 0x002fc6000ff5e0ff */
[----:B------:R0:W-:Y:S04]  /*27810*/  STL [R1+0x3164], R5 ;  /* 0x0031640501007387 */ /* 0x0001e80000100800 */
[----:B------:R1:W-:Y:S04]  /*27820*/  STL [R1+0x316c], R6 ;  /* 0x00316c0601007387 */ /* 0x0003e80000100800 */
[----:B------:R3:W-:Y:S01]  /*27830*/  STL [R1+0x3174], R4 ;  /* 0x0031740401007387 */ /* 0x0007e20000100800 */
[----:B0-----:R-:W-:Y:S02]  /*27840*/  IADD3 R5, P1, R20, UR35, RZ ;  /* 0x0000002314057c10 */ /* 0x001fe4000ff3e0ff */
[----:B-1----:R-:W-:-:S03]  /*27850*/  IADD3 R6, P0, R19, UR35, RZ ;  /* 0x0000002313067c10 */ /* 0x002fc6000ff1e0ff */
[----:B------:R0:W-:Y:S01]  /*27860*/  STL [R1+0x317c], R5 ;  /* 0x00317c0501007387 */ /* 0x0001e20000100800 */
[----:B---3--:R-:W-:-:S03]  /*27870*/  IADD3.X R4, R18, UR61, RZ, P6, !PT ;  /* 0x0000003d12047c10 */ /* 0x008fc6000b7fe4ff */
[----:B------:R1:W-:Y:S04]  /*27880*/  STL [R1+0x3184], R6 ;  /* 0x0031840601007387 */ /* 0x0003e80000100800 */
[----:B------:R3:W-:Y:S01]  /*27890*/  STL [R1+0x3150], R4 ;  /* 0x0031500401007387 */ /* 0x0007e20000100800 */
[----:B0-----:R-:W-:Y:S02]  /*278a0*/  IADD3 R5, P6, R17, UR35, RZ ;  /* 0x0000002311057c10 */ /* 0x001fe4000ffde0ff */
[----:B-1----:R-:W-:Y:S02]  /*278b0*/  IADD3.X R6, R15, UR61, RZ, P4, !PT ;  /* 0x0000003d0f067c10 */ /* 0x002fe4000a7fe4ff */
[----:B---3--:R-:W-:Y:S01]  /*278c0*/  IADD3.X R4, R16, UR61, RZ, P5, !PT ;  /* 0x0000003d10047c10 */ /* 0x008fe2000affe4ff */
[----:B------:R0:W-:Y:S04]  /*278d0*/  STL [R1+0x318c], R5 ;  /* 0x00318c0501007387 */ /* 0x0001e80000100800 */
[----:B------:R1:W-:Y:S01]  /*278e0*/  STL [R1+0x3158], R4 ;  /* 0x0031580401007387 */ /* 0x0003e20000100800 */
[----:B0-----:R-:W-:-:S03]  /*278f0*/  IADD3.X R5, R14, UR61, RZ, P3, !PT ;  /* 0x0000003d0e057c10 */ /* 0x001fc60009ffe4ff */
[----:B------:R0:W-:Y:S01]  /*27900*/  STL [R1+0x3160], R6 ;  /* 0x0031600601007387 */ /* 0x0001e20000100800 */
[----:B-1----:R-:W-:-:S03]  /*27910*/  IADD3.X R4, R13, UR61, RZ, P2, !PT ;  /* 0x0000003d0d047c10 */ /* 0x002fc600097fe4ff */
[----:B------:R1:W-:Y:S01]  /*27920*/  STL [R1+0x3168], R5 ;  /* 0x0031680501007387 */ /* 0x0003e20000100800 */
[----:B------:R-:W-:-:S03]  /*27930*/  UIMAD UR35, UR9, 0x3e, URZ ;  /* 0x0000003e092378a4 */ /* 0x000fc6000f8e023f */
[----:B------:R3:W-:Y:S01]  /*27940*/  STL [R1+0x3170], R4 ;  /* 0x0031700401007387 */ /* 0x0007e20000100800 */
[----:B0-----:R-:W-:Y:S02]  /*27950*/  IADD3.X R6, R12, UR61, RZ, P1, !PT ;  /* 0x0000003d0c067c10 */ /* 0x001fe40008ffe4ff */
[----:B-1----:R-:W-:-:S03]  /*27960*/  IADD3.X R5, R11, UR61, RZ, P0, !PT ;  /* 0x0000003d0b057c10 */ /* 0x002fc600087fe4ff */
[----:B------:R0:W-:Y:S01]  /*27970*/  STL [R1+0x3178], R6 ;  /* 0x0031780601007387 */ /* 0x0001e20000100800 */
[----:B---3--:R-:W-:-:S03]  /*27980*/  IADD3.X R4, R10, UR61, RZ, P6, !PT ;  /* 0x0000003d0a047c10 */ /* 0x008fc6000b7fe4ff */
[----:B------:R1:W-:Y:S04]  /*27990*/  STL [R1+0x3180], R5 ;  /* 0x0031800501007387 */ /* 0x0003e80000100800 */
[----:B------:R3:W-:Y:S01]  /*279a0*/  STL [R1+0x3188], R4 ;  /* 0x0031880401007387 */ /* 0x0007e20000100800 */
[----:B0-----:R-:W-:Y:S01]  /*279b0*/  IADD3 R6, P6, R25, UR35, RZ ;  /* 0x0000002319067c10 */ /* 0x001fe2000ffde0ff */
[----:B------:R-:W-:Y:S02]  /*279c0*/  USHF.R.S32.HI UR61, URZ, 0x1f, UR35 ;  /* 0x0000001f3f3d7899 */ /* 0x000fe40008011423 */
[----:B-1----:R-:W-:Y:S02]  /*279d0*/  IADD3 R5, P4, R23, UR35, RZ ;  /* 0x0000002317057c10 */ /* 0x002fe4000ff9e0ff */
[----:B---3--:R-:W-:Y:S01]  /*279e0*/  IADD3 R4, P5, R24, UR35, RZ ;  /* 0x0000002318047c10 */ /* 0x008fe2000ffbe0ff */
[----:B------:R0:W-:Y:S04]  /*279f0*/  STL [R1+0x3194], R6 ;  /* 0x0031940601007387 */ /* 0x0001e80000100800 */
[----:B------:R1:W-:Y:S01]  /*27a00*/  STL [R1+0x319c], R4 ;  /* 0x00319c0401007387 */ /* 0x0003e20000100800 */
[----:B0-----:R-:W-:-:S03]  /*27a10*/  IADD3 R6, P3, R22, UR35, RZ ;  /* 0x0000002316067c10 */ /* 0x001fc6000ff7e0ff */
[----:B------:R0:W-:Y:S01]  /*27a20*/  STL [R1+0x31a4], R5 ;  /* 0x0031a40501007387 */ /* 0x0001e20000100800 */
[----:B-1----:R-:W-:-:S03]  /*27a30*/  IADD3 R4, P2, R21, UR35, RZ ;  /* 0x0000002315047c10 */ /* 0x002fc6000ff5e0ff */
        /* <DEDUP_REMOVED lines=489> */
[----:B------:R-:W-:Y:S01]  /*298d0*/  UIMAD UR35, UR9, 0x2f, URZ ;  /* 0x0000002f092378a4 */ /* 0x000fe2000f8e023f */
[----:B0-----:R-:W-:-:S02]  /*298e0*/  IADD3.X R5, R14, UR61, RZ, P3, !PT ;  /* 0x0000003d0e057c10 */ /* 0x001fc40009ffe4ff */
[----:B------:R0:W-:Y:S01]  /*298f0*/  STL [R1+0x3520], R6 ;  /* 0x0035200601007387 */ /* 0x0001e20000100800 */
[----:B-1----:R-:W-:-:S03]  /*29900*/  IADD3.X R4, R13, UR61, RZ, P2, !PT ;  /* 0x0000003d0d047c10 */ /* 0x002fc600097fe4ff */
[----:B------:R1:W-:Y:S04]  /*29910*/  STL [R1+0x3528], R5 ;  /* 0x0035280501007387 */ /* 0x0003e80000100800 */
[----:B------:R3:W-:Y:S01]  /*29920*/  STL [R1+0x3530], R4 ;  /* 0x0035300401007387 */ /* 0x0007e20000100800 */
[----:B0-----:R-:W-:Y:S02]  /*29930*/  IADD3.X R6, R12, UR61, RZ, P1, !PT ;  /* 0x0000003d0c067c10 */ /* 0x001fe40008ffe4ff */
[----:B-1----:R-:W-:-:S03]  /*29940*/  IADD3.X R5, R11, UR61, RZ, P0, !PT ;  /* 0x0000003d0b057c10 */ /* 0x002fc600087fe4ff */
[----:B------:R0:W-:Y:S01]  /*29950*/  STL [R1+0x3538], R6 ;  /* 0x0035380601007387 */ /* 0x0001e20000100800 */
[----:B---3--:R-:W-:-:S03]  /*29960*/  IADD3.X R4, R10, UR61, RZ, P6, !PT ;  /* 0x0000003d0a047c10 */ /* 0x008fc6000b7fe4ff */
[----:B------:R1:W-:Y:S04]  /*29970*/  STL [R1+0x3540], R5 ;  /* 0x0035400501007387 */ /* 0x0003e80000100800 */
[----:B------:R3:W-:Y:S01]  /*29980*/  STL [R1+0x3548], R4 ;  /* 0x0035480401007387 */ /* 0x0007e20000100800 */
[----:B0-----:R-:W-:Y:S02]  /*29990*/  IADD3 R6, P6, R25, UR35, RZ ;  /* 0x0000002319067c10 */ /* 0x001fe4000ffde0ff */
[----:B-1----:R-:W-:-:S03]  /*299a0*/  IADD3 R5, P5, R24, UR35, RZ ;  /* 0x0000002318057c10 */ /* 0x002fc6000ffbe0ff */
[----:B------:R0:W-:Y:S01]  /*299b0*/  STL [R1+0x3554], R6 ;  /* 0x0035540601007387 */ /* 0x0001e20000100800 */
[----:B---3--:R-:W-:-:S03]  /*299c0*/  IADD3 R4, P4, R23, UR35, RZ ;  /* 0x0000002317047c10 */ /* 0x008fc6000ff9e0ff */
[----:B------:R1:W-:Y:S01]  /*299d0*/  STL [R1+0x355c], R5 ;  /* 0x00355c0501007387 */ /* 0x0003e20000100800 */
[----:B------:R-:W-:-:S03]  /*299e0*/  USHF.R.S32.HI UR61, URZ, 0x1f, UR35 ;  /* 0x0000001f3f3d7899 */ /* 0x000fc60008011423 */
[----:B------:R3:W-:Y:S01]  /*299f0*/  STL [R1+0x3564], R4 ;  /* 0x0035640401007387 */ /* 0x0007e20000100800 */
[----:B0-----:R-:W-:Y:S02]  /*29a00*/  IADD3 R6, P3, R22, UR35, RZ ;  /* 0x0000002316067c10 */ /* 0x001fe4000ff7e0ff */
[----:B-1----:R-:W-:-:S03]  /*29a10*/  IADD3 R5, P2, R21, UR35, RZ ;  /* 0x0000002315057c10 */ /* 0x002fc6000ff5e0ff */
[----:B------:R0:W-:Y:S01]  /*29a20*/  STL [R1+0x356c], R6 ;  /* 0x00356c0601007387 */ /* 0x0001e20000100800 */
[----:B---3--:R-:W-:-:S03]  /*29a30*/  IADD3 R4, P1, R20, UR35, RZ ;  /* 0x0000002314047c10 */ /* 0x008fc6000ff3e0ff */
[----:B------:R1:W-:Y:S04]  /*29a40*/  STL [R1+0x3574], R5 ;  /* 0x0035740501007387 */ /* 0x0003e80000100800 */
[----:B------:R3:W-:Y:S01]  /*29a50*/  STL [R1+0x357c], R4 ;  /* 0x00357c0401007387 */ /* 0x0007e20000100800 */
[----:B0-----:R-:W-:Y:S02]  /*29a60*/  IADD3 R6, P0, R19, UR35, RZ ;  /* 0x0000002313067c10 */ /* 0x001fe4000ff1e0ff */
[----:B-1----:R-:W-:-:S03]  /*29a70*/  IADD3.X R5, R18, UR61, RZ, P6, !PT ;  /* 0x0000003d12057c10 */ /* 0x002fc6000b7fe4ff */
[----:B------:R0:W-:Y:S01]  /*29a80*/  STL [R1+0x3584], R6 ;  /* 0x0035840601007387 */ /* 0x0001e20000100800 */
[----:B---3--:R-:W-:-:S03]  /*29a90*/  IADD3 R4, P6, R17, UR35, RZ ;  /* 0x0000002311047c10 */ /* 0x008fc6000ffde0ff */
[----:B------:R-:W-:Y:S04]  /*29aa0*/  STL [R1+0x3550], R5 ;  /* 0x0035500501007387 */ /* 0x000fe80000100800 */
[----:B------:R1:W-:Y:S01]  /*29ab0*/  STL [R1+0x358c], R4 ;  /* 0x00358c0401007387 */ /* 0x0003e20000100800 */
[----:B0-----:R-:W-:Y:S02]  /*29ac0*/  IADD3.X R6, R15, UR61, RZ, P4, !PT ;  /* 0x0000003d0f067c10 */ /* 0x001fe4000a7fe4ff */
[----:B-1----:R-:W-:Y:S02]  /*29ad0*/  IADD3.X R4, R16, UR61, RZ, P5, !PT ;  /* 0x0000003d10047c10 */ /* 0x002fe4000affe4ff */
[----:B------:R-:W-:-:S03]  /*29ae0*/  IADD3.X R5, R14, UR61, RZ, P3, !PT ;  /* 0x0000003d0e057c10 */ /* 0x000fc60009ffe4ff */
[----:B------:R0:W-:Y:S01]  /*29af0*/  STL [R1+0x3558], R4 ;  /* 0x0035580401007387 */ /* 0x0001e20000100800 */
[----:B------:R-:W-:-:S03]  /*29b00*/  UIMAD UR35, UR9, 0x2e, URZ ;  /* 0x0000002e092378a4 */ /* 0x000fc6000f8e023f */
[----:B------:R1:W-:Y:S01]  /*29b10*/  STL [R1+0x3560], R6 ;  /* 0x0035600601007387 */ /* 0x0003e20000100800 */
[----:B0-----:R-:W-:-:S03]  /*29b20*/  IADD3.X R4, R13, UR61, RZ, P2, !PT ;  /* 0x0000003d0d047c10 */ /* 0x001fc600097fe4ff */
[----:B------:R0:W-:Y:S01]  /*29b30*/  STL [R1+0x3568], R5 ;  /* 0x0035680501007387 */ /* 0x0001e20000100800 */
[----:B-1----:R-:W-:-:S03]  /*29b40*/  IADD3.X R6, R12, UR61, RZ, P1, !PT ;  /* 0x0000003d0c067c10 */ /* 0x002fc60008ffe4ff */
[----:B------:R1:W-:Y:S01]  /*29b50*/  STL [R1+0x3570], R4 ;  /* 0x0035700401007387 */ /* 0x0003e20000100800 */
[----:B0-----:R-:W-:-:S03]  /*29b60*/  IADD3.X R5, R11, UR61, RZ, P0, !PT ;  /* 0x0000003d0b057c10 */ /* 0x001fc600087fe4ff */
[----:B------:R0:W-:Y:S01]  /*29b70*/  STL [R1+0x3578], R6 ;  /* 0x0035780601007387 */ /* 0x0001e20000100800 */
[----:B-1----:R-:W-:-:S03]  /*29b80*/  IADD3.X R4, R10, UR61, RZ, P6, !PT ;  /* 0x0000003d0a047c10 */ /* 0x002fc6000b7fe4ff */
[----:B------:R1:W-:Y:S04]  /*29b90*/  STL [R1+0x3580], R5 ;  /* 0x0035800501007387 */ /* 0x0003e80000100800 */
[----:B------:R3:W-:Y:S01]  /*29ba0*/  STL [R1+0x3588], R4 ;  /* 0x0035880401007387 */ /* 0x0007e20000100800 */
[----:B0-----:R-:W-:Y:S02]  /*29bb0*/  IADD3 R6, P6, R25, UR35, RZ ;  /* 0x0000002319067c10 */ /* 0x001fe4000ffde0ff */
[----:B-1----:R-:W-:-:S03]  /*29bc0*/  IADD3 R5, P5, R24, UR35, RZ ;  /* 0x0000002318057c10 */ /* 0x002fc6000ffbe0ff */
[----:B------:R0:W-:Y:S01]  /*29bd0*/  STL [R1+0x3594], R6 ;  /* 0x0035940601007387 */ /* 0x0001e20000100800 */
[----:B---3--:R-:W-:-:S03]  /*29be0*/  IADD3 R4, P4, R23, UR35, RZ ;  /* 0x0000002317047c10 */ /* 0x008fc6000ff9e0ff */
[----:B------:R1:W-:Y:S01]  /*29bf0*/  STL [R1+0x359c], R5 ;  /* 0x00359c0501007387 */ /* 0x0003e20000100800 */
[----:B------:R-:W-:Y:S01]  /*29c00*/  LOP3.LUT R2, R2, 0x1c0, RZ, 0xc0, !PT ;  /* 0x000001c002027812 */ /* 0x000fe200078ec0ff */
[----:B------:R-:W-:Y:S02]  /*29c10*/  USHF.R.S32.HI UR61, URZ, 0x1f, UR35 ;  /* 0x0000001f3f3d7899 */ /* 0x000fe40008011423 */
[----:B------:R3:W-:Y:S01]  /*29c20*/  STL [R1+0x35a4], R4 ;  /* 0x0035a40401007387 */ /* 0x0007e20000100800 */
[----:B0-----:R-:W-:Y:S02]  /*29c30*/  IADD3 R6, P3, R22, UR35, RZ ;  /* 0x0000002316067c10 */ /* 0x001fe4000ff7e0ff */
[----:B-1----:R-:W-:-:S03]  /*29c40*/  IADD3 R5, P2, R21, UR35, RZ ;  /* 0x0000002315057c10 */ /* 0x002fc6000ff5e0ff */
[----:B------:R0:W-:Y:S01]  /*29c50*/  STL [R1+0x35ac], R6 ;  /* 0x0035ac0601007387 */ /* 0x0001e20000100800 */
[----:B---3--:R-:W-:-:S03]  /*29c60*/  IADD3 R4, P1, R20, UR35, RZ ;  /* 0x0000002314047c10 */ /* 0x008fc6000ff3e0ff */
[----:B------:R1:W-:Y:S01]  /*29c70*/  STL [R1+0x35b4], R5 ;  /* 0x0035b40501007387 */ /* 0x0003e20000100800 */
[----:B------:R-:W-:-:S03]  /*29c80*/  LOP3.LUT R2, R2, 0x30, R26, 0xf8, !PT ;  /* 0x0000003002027812 */ /* 0x000fc600078ef81a */
[----:B------:R3:W-:Y:S01]  /*29c90*/  STL [R1+0x35bc], R4 ;  /* 0x0035bc0401007387 */ /* 0x0007e20000100800 */
[----:B0-----:R-:W-:Y:S02]  /*29ca0*/  IADD3 R6, P0, R19, UR35, RZ ;  /* 0x0000002313067c10 */ /* 0x001fe4000ff1e0ff */
[----:B------:R-:W-:Y:S02]  /*29cb0*/  LOP3.LUT R3, R2, 0x30, R3, 0x78, !PT ;  /* 0x0000003002037812 */ /* 0x000fe400078e7803 */
[----:B-1----:R-:W-:Y:S01]  /*29cc0*/  IADD3.X R5, R18, UR61, RZ, P6, !PT ;  /* 0x0000003d12057c10 */ /* 0x002fe2000b7fe4ff */
[----:B------:R-:W-:Y:S01]  /*29cd0*/  STL [R1+0x35c4], R6 ;  /* 0x0035c40601007387 */ /* 0x000fe20000100800 */
[----:B------:R-:W-:Y:S02]  /*29ce0*/  IADD3.X R2, R16, UR61, RZ, P5, !PT ;  /* 0x0000003d10027c10 */ /* 0x000fe4000affe4ff */
[----:B---3--:R-:W-:Y:S01]  /*29cf0*/  IADD3 R4, P6, R17, UR35, RZ ;  /* 0x0000002311047c10 */ /* 0x008fe2000ffde0ff */
[----:B------:R-:W-:Y:S01]  /*29d00*/  STL [R1+0x3590], R5 ;  /* 0x0035900501007387 */ /* 0x000fe20000100800 */
[----:B------:R-:W-:-:S03]  /*29d10*/  ULDC UR35, c[0x0][0x238] ;  /* 0x00008e0000237ab9 */ /* 0x000fc60000000800 */
[----:B------:R0:W-:Y:S04]  /*29d20*/  STL [R1+0x35cc], R4 ;  /* 0x0035cc0401007387 */ /* 0x0001e80000100800 */
        /* <DEDUP_REMOVED lines=29> */
[----:B------:R-:W-:Y:S01]  /*29f00*/  STL [R1+0x3604], R4 ;  /* 0x0036040401007387 */ /* 0x000fe20000100800 */
[----:B---3--:R-:W-:-:S03]  /*29f10*/  IADD3 R2, P6, R17, UR10, RZ ;  /* 0x0000000a11027c10 */ /* 0x008fc6000ffde0ff */
[----:B------:R-:W-:Y:S01]  /*29f20*/  STL [R1+0x35d0], R3 ;  /* 0x0035d00301007387 */ /* 0x000fe20000100800 */
[----:B------:R-:W-:-:S03]  /*29f30*/  ULDC UR10, c[0x0][0x238] ;  /* 0x00008e00000a7ab9 */ /* 0x000fc60000000800 */
[----:B------:R0:W-:Y:S04]  /*29f40*/  STL [R1+0x360c], R2 ;  /* 0x00360c0201007387 */ /* 0x0001e80000100800 */
[----:B------:R-:W-:Y:S04]  /*29f50*/  STL [R1+0x3028], RZ ;  /* 0x003028ff01007387 */ /* 0x000fe80000100800 */
        /* <DEDUP_REMOVED lines=2047> */
[----:B------:R-:W-:Y:S01]  /*31f50*/  STL [R1+0xac], RZ ;  /* 0x0000acff01007387 */ /* 0x000fe20000100800 */
[----:B------:R-:W-:-:S02]  /*31f60*/  USHF.L.U32 UR8, UR8, 0x6, URZ ;  /* 0x0000000608087899 */ /* 0x000fc4000800063f */
[----:B------:R-:W-:Y:S02]  /*31f70*/  USHF.L.U32 UR9, UR9, 0x6, URZ ;  /* 0x0000000609097899 */ /* 0x000fe4000800063f */
[----:B------:R-:W-:Y:S02]  /*31f80*/  UIMAD UR11, UR11, 0x2c, URZ ;  /* 0x0000002c0b0b78a4 */ /* 0x000fe4000f8e023f */
[----:B------:R-:W-:Y:S02]  /*31f90*/  UIMAD UR12, UR12, 0x2b, URZ ;  /* 0x0000002b0c0c78a4 */ /* 0x000fe4000f8e023f */
[----:B------:R-:W-:Y:S02]  /*31fa0*/  UIMAD UR13, UR13, 0x2a, URZ ;  /* 0x0000002a0d0d78a4 */ /* 0x000fe4000f8e023f */
[----:B------:R-:W-:Y:S02]  /*31fb0*/  UIMAD UR14, UR14, 0x29, URZ ;  /* 0x000000290e0e78a4 */ /* 0x000fe4000f8e023f */
[----:B------:R-:W-:-:S02]  /*31fc0*/  UIMAD UR15, UR15, 0x28, URZ ;  /* 0x000000280f0f78a4 */ /* 0x000fc4000f8e023f */
[----:B------:R-:W-:Y:S02]  /*31fd0*/  UIMAD UR16, UR16, 0x27, URZ ;  /* 0x00000027101078a4 */ /* 0x000fe4000f8e023f */
[----:B------:R-:W-:Y:S02]  /*31fe0*/  UIMAD UR17, UR17, 0x26, URZ ;  /* 0x00000026111178a4 */ /* 0x000fe4000f8e023f */
[----:B------:R-:W-:Y:S02]  /*31ff0*/  UIMAD UR18, UR18, 0x25, URZ ;  /* 0x00000025121278a4 */ /* 0x000fe4000f8e023f */
[----:B------:R-:W-:Y:S02]  /*32000*/  UIMAD UR19, UR19, 0x24, URZ ;  /* 0x00000024131378a4 */ /* 0x000fe4000f8e023f */
[----:B------:R-:W-:Y:S02]  /*32010*/  UIMAD UR20, UR20, 0x23, URZ ;  /* 0x00000023141478a4 */ /* 0x000fe4000f8e023f */
[----:B------:R-:W-:-:S02]  /*32020*/  UIMAD UR21, UR21, 0x22, URZ ;  /* 0x00000022151578a4 */ /* 0x000fc4000f8e023f */
[----:B------:R-:W-:Y:S02]  /*32030*/  UIMAD UR22, UR22, 0x21, URZ ;  /* 0x00000021161678a4 */ /* 0x000fe4000f8e023f */
[----:B------:R-:W-:Y:S02]  /*32040*/  USHF.L.U32 UR23, UR23, 0x5, URZ ;  /* 0x0000000517177899 */ /* 0x000fe4000800063f */
        /* <DEDUP_REMOVED lines=15> */
[----:B------:R-:W-:-:S02]  /*32140*/  USHF.L.U32 UR41, UR41, 0x4, URZ ;  /* 0x0000000429297899 */ /* 0x000fc4000800063f */
        /* <DEDUP_REMOVED lines=11> */
[----:B------:R-:W-:-:S02]  /*32200*/  USHF.L.U32 UR53, UR53, 0x2, URZ ;  /* 0x0000000235357899 */ /* 0x000fc4000800063f */
[----:B------:R-:W-:Y:S02]  /*32210*/  UIMAD UR54, UR54, 0x3, URZ ;  /* 0x00000003363678a4 */ /* 0x000fe4000f8e023f */
[----:B------:R-:W-:Y:S01]  /*32220*/  USHF.L.U32 UR55, UR55, 0x1, URZ ;  /* 0x0000000137377899 */ /* 0x000fe2000800063f */
[----:B0-----:R-:W-:Y:S01]  /*32230*/  IADD3.X R2, R16, UR61, RZ, P5, !PT ;  /* 0x0000003d10027c10 */ /* 0x001fe2000affe4ff */
[----:B------:R-:W0:Y:S01]  /*32240*/  LDC R27, c[0x0][0x230] ;  /* 0x00008c00ff1b7b82 */ /* 0x000e220000000800 */
[----:B------:R-:W-:Y:S01]  /*32250*/  IADD3.X R4, R15, UR61, RZ, P4, !PT ;  /* 0x0000003d0f047c10 */ /* 0x000fe2000a7fe4ff */
[----:B------:R-:W-:Y:S01]  /*32260*/  USHF.R.S32.HI UR5, URZ, 0x1f, UR5 ;  /* 0x0000001f3f057899 */ /* 0x000fe20008011405 */
[----:B------:R-:W-:Y:S01]  /*32270*/  IADD3.X R3, R14, UR61, RZ, P3, !PT ;  /* 0x0000003d0e037c10 */ /* 0x000fe20009ffe4ff */
[----:B------:R1:W-:Y:S04]  /*32280*/  STL [R1+0x35d8], R2 ;  /* 0x0035d80201007387 */ /* 0x0003e80000100800 */
[----:B------:R3:W-:Y:S04]  /*32290*/  STL [R1+0x35e0], R4 ;  /* 0x0035e00401007387 */ /* 0x0007e80000100800 */
[----:B------:R4:W-:Y:S01]  /*322a0*/  STL [R1+0x35e8], R3 ;  /* 0x0035e80301007387 */ /* 0x0009e20000100800 */
[----:B-1----:R-:W-:-:S02]  /*322b0*/  IADD3.X R2, R13, UR61, RZ, P2, !PT ;  /* 0x0000003d0d027c10 */ /* 0x002fc400097fe4ff */
[----:B---3--:R-:W-:-:S03]  /*322c0*/  IADD3.X R4, R12, UR61, RZ, P1, !PT ;  /* 0x0000003d0c047c10 */ /* 0x008fc60008ffe4ff */
[----:B------:R1:W-:Y:S01]  /*322d0*/  STL [R1+0x35f0], R2 ;  /* 0x0035f00201007387 */ /* 0x0003e20000100800 */
[----:B----4-:R-:W-:-:S03]  /*322e0*/  IADD3.X R3, R11, UR61, RZ, P0, !PT ;  /* 0x0000003d0b037c10 */ /* 0x010fc600087fe4ff */
[----:B------:R3:W-:Y:S01]  /*322f0*/  STL [R1+0x35f8], R4 ;  /* 0x0035f80401007387 */ /* 0x0007e20000100800 */
[----:B0-----:R-:W-:-:S03]  /*32300*/  VIADD R27, R27, 0x3f ;  /* 0x0000003f1b1b7836 */ /* 0x001fc60000000000 */
[----:B------:R0:W-:Y:S01]  /*32310*/  STL [R1+0x3600], R3 ;  /* 0x0036000301007387 */ /* 0x0001e20000100800 */
[----:B-1----:R-:W-:Y:S01]  /*32320*/  IADD3.X R2, R10, UR61, RZ, P6, !PT ;  /* 0x0000003d0a027c10 */ /* 0x002fe2000b7fe4ff */
[----:B------:R-:W-:Y:S01]  /*32330*/  USHF.R.S32.HI UR61, URZ, 0x1f, UR11 ;  /* 0x0000001f3f3d7899 */ /* 0x000fe2000801140b */
[----:B------:R-:W-:Y:S02]  /*32340*/  SHF.R.S32.HI R26, RZ, 0x1f, R27 ;  /* 0x0000001fff1a7819 */ /* 0x000fe4000001141b */
[----:B---3--:R-:W-:Y:S01]  /*32350*/  IADD3 R4, P6, R25, UR11, RZ ;  /* 0x0000000b19047c10 */ /* 0x008fe2000ffde0ff */
[----:B------:R1:W-:Y:S01]  /*32360*/  STL [R1+0x3608], R2 ;  /* 0x0036080201007387 */ /* 0x0003e20000100800 */
[----:B------:R-:W-:Y:S02]  /*32370*/  LEA.HI R26, R26, R27, RZ, 0x6 ;  /* 0x0000001b1a1a7211 */ /* 0x000fe400078f30ff */
[----:B0-----:R-:W-:Y:S01]  /*32380*/  IADD3 R3, P4, R23, UR11, RZ ;  /* 0x0000000b17037c10 */ /* 0x001fe2000ff9e0ff */
[----:B------:R0:W-:Y:S01]  /*32390*/  STL [R1+0x3614], R4 ;  /* 0x0036140401007387 */ /* 0x0001e20000100800 */
[----:B-1----:R-:W-:-:S02]  /*323a0*/  IADD3 R2, P5, R24, UR11, RZ ;  /* 0x0000000b18027c10 */ /* 0x002fc4000ffbe0ff */
[----:B0-----:R-:W-:-:S03]  /*323b0*/  IADD3 R4, P3, R22, UR11, RZ ;  /* 0x0000000b16047c10 */ /* 0x001fc6000ff7e0ff */
[----:B------:R0:W-:Y:S04]  /*323c0*/  STL [R1+0x361c], R2 ;  /* 0x00361c0201007387 */ /* 0x0001e80000100800 */
[----:B------:R1:W-:Y:S04]  /*323d0*/  STL [R1+0x3624], R3 ;  /* 0x0036240301007387 */ /* 0x0003e80000100800 */
[----:B------:R3:W-:Y:S01]  /*323e0*/  STL [R1+0x362c], R4 ;  /* 0x00362c0401007387 */ /* 0x0007e20000100800 */
[----:B0-----:R-:W-:Y:S02]  /*323f0*/  IADD3 R2, P2, R21, UR11, RZ ;  /* 0x0000000b15027c10 */ /* 0x001fe4000ff5e0ff */
[----:B-1----:R-:W-:-:S03]  /*32400*/  IADD3 R3, P1, R20, UR11, RZ ;  /* 0x0000000b14037c10 */ /* 0x002fc6000ff3e0ff */
[----:B------:R0:W-:Y:S01]  /*32410*/  STL [R1+0x3634], R2 ;  /* 0x0036340201007387 */ /* 0x0001e20000100800 */
[----:B---3--:R-:W-:-:S03]  /*32420*/  IADD3 R4, P0, R19, UR11, RZ ;  /* 0x0000000b13047c10 */ /* 0x008fc6000ff1e0ff */
[----:B------:R1:W-:Y:S04]  /*32430*/  STL [R1+0x363c], R3 ;  /* 0x00363c0301007387 */ /* 0x0003e80000100800 */
[----:B------:R3:W-:Y:S01]  /*32440*/  STL [R1+0x3644], R4 ;  /* 0x0036440401007387 */ /* 0x0007e20000100800 */
[----:B0-----:R-:W-:Y:S02]  /*32450*/  IADD3.X R2, R18, UR61, RZ, P6, !PT ;  /* 0x0000003d12027c10 */ /* 0x001fe4000b7fe4ff */
[----:B-1----:R-:W-:-:S03]  /*32460*/  IADD3 R3, P6, R17, UR11, RZ ;  /* 0x0000000b11037c10 */ /* 0x002fc6000ffde0ff */
[----:B------:R0:W-:Y:S01]  /*32470*/  STL [R1+0x3610], R2 ;  /* 0x0036100201007387 */ /* 0x0001e20000100800 */
[----:B------:R-:W-:Y:S01]  /*32480*/  USHF.R.S32.HI UR11, URZ, 0x1f, UR12 ;  /* 0x0000001f3f0b7899 */ /* 0x000fe2000801140c */
[----:B---3--:R-:W-:Y:S02]  /*32490*/  IADD3.X R4, R15, UR61, RZ, P4, !PT ;  /* 0x0000003d0f047c10 */ /* 0x008fe4000a7fe4ff */
[----:B------:R1:W-:Y:S01]  /*324a0*/  STL [R1+0x364c], R3 ;  /* 0x00364c0301007387 */ /* 0x0003e20000100800 */
[----:B0-----:R-:W-:Y:S02]  /*324b0*/  IADD3.X R2, R16, UR61, RZ, P5, !PT ;  /* 0x0000003d10027c10 */ /* 0x001fe4000affe4ff */
[----:B-1----:R-:W-:-:S03]  /*324c0*/  IADD3.X R3, R14, UR61, RZ, P3, !PT ;  /* 0x0000003d0e037c10 */ /* 0x002fc60009ffe4ff */
        /* <DEDUP_REMOVED lines=9> */
[----:B0-----:R-:W-:Y:S01]  /*32560*/  IADD3.X R2, R10, UR61, RZ, P6, !PT ;  /* 0x0000003d0a027c10 */ /* 0x001fe2000b7fe4ff */
[----:B------:R-:W-:Y:S01]  /*32570*/  USHF.R.S32.HI UR61, URZ, 0x1f, UR13 ;  /* 0x0000001f3f3d7899 */ /* 0x000fe2000801140d */
[----:B-1----:R-:W-:-:S03]  /*32580*/  IADD3 R4, P6, R25, UR12, RZ ;  /* 0x0000000c19047c10 */ /* 0x002fc6000ffde0ff */
[----:B------:R0:W-:Y:S01]  /*32590*/  STL [R1+0x3648], R2 ;  /* 0x0036480201007387 */ /* 0x0001e20000100800 */
[----:B---3--:R-:W-:-:S03]  /*325a0*/  IADD3 R3, P4, R23, UR12, RZ ;  /* 0x0000000c17037c10 */ /* 0x008fc6000ff9e0ff */
        /* <DEDUP_REMOVED lines=660> */
[----:B0-----:R-:W-:Y:S01]  /*34ef0*/  IADD3 R2, P6, R17, UR31, RZ ;  /* 0x0000001f11027c10 */ /* 0x001fe2000ffde0ff */
[----:B------:R-:W-:Y:S01]  /*34f00*/  USHF.R.S32.HI UR31, URZ, 0x1f, UR54 ;  /* 0x0000001f3f1f7899 */ /* 0x000fe20008011436 */
[----:B-1----:R-:W-:-:S03]  /*34f10*/  IADD3.X R4, R14, UR15, RZ, P3, !PT ;  /* 0x0000000f0e047c10 */ /* 0x002fc60009ffe4ff */
[----:B------:R0:W-:Y:S01]  /*34f20*/  STL [R1+0x3b4c], R2 ;  /* 0x003b4c0201007387 */ /* 0x0001e20000100800 */
[----:B---3--:R-:W-:-:S05]  /*34f30*/  IADD3.X R3, R16, UR15, RZ, P5, !PT ;  /* 0x0000000f10037c10 */ /* 0x008fca000affe4ff */
[----:B------:R1:W-:Y:S01]  /*34f40*/  STL [R1+0x3b18], R3 ;  /* 0x003b180301007387 */ /* 0x0003e20000100800 */
[----:B0-----:R-:W-:-:S05]  /*34f50*/  IADD3.X R2, R15, UR15, RZ, P4, !PT ;  /* 0x0000000f0f027c10 */ /* 0x001fca000a7fe4ff */
[----:B------:R0:W-:Y:S01]  /*34f60*/  STL [R1+0x3b20], R2 ;  /* 0x003b200201007387 */ /* 0x0001e20000100800 */
[----:B-1----:R-:W-:-:S03]  /*34f70*/  IADD3.X R3, R13, UR15, RZ, P2, !PT ;  /* 0x0000000f0d037c10 */ /* 0x002fc600097fe4ff */
[----:B------:R-:W-:Y:S04]  /*34f80*/  STL [R1+0x3b28], R4 ;  /* 0x003b280401007387 */ /* 0x000fe80000100800 */
[----:B------:R1:W-:Y:S01]  /*34f90*/  STL [R1+0x3b30], R3 ;  /* 0x003b300301007387 */ /* 0x0003e20000100800 */
[----:B0-----:R-:W-:-:S05]  /*34fa0*/  IADD3.X R2, R12, UR15, RZ, P1, !PT ;  /* 0x0000000f0c027c10 */ /* 0x001fca0008ffe4ff */
[----:B------:R0:W-:Y:S01]  /*34fb0*/  STL [R1+0x3b38], R2 ;  /* 0x003b380201007387 */ /* 0x0001e20000100800 */
[----:B-1----:R-:W-:-:S05]  /*34fc0*/  IADD3.X R3, R11, UR15, RZ, P0, !PT ;  /* 0x0000000f0b037c10 */ /* 0x002fca00087fe4ff */
[----:B------:R1:W-:Y:S01]  /*34fd0*/  STL [R1+0x3b40], R3 ;  /* 0x003b400301007387 */ /* 0x0003e20000100800 */
[----:B0-----:R-:W-:Y:S01]  /*34fe0*/  IADD3.X R2, R10, UR15, RZ, P6, !PT ;  /* 0x0000000f0a027c10 */ /* 0x001fe2000b7fe4ff */
[----:B------:R-:W-:Y:S01]  /*34ff0*/  USHF.R.S32.HI UR15, URZ, 0x1f, UR55 ;  /* 0x0000001f3f0f7899 */ /* 0x000fe20008011437 */
[----:B------:R-:W-:-:S03]  /*35000*/  IADD3 R4, P6, R25, UR32, RZ ;  /* 0x0000002019047c10 */ /* 0x000fc6000ffde0ff */
[----:B------:R0:W-:Y:S01]  /*35010*/  STL [R1+0x3b48], R2 ;  /* 0x003b480201007387 */ /* 0x0001e20000100800 */
[----:B-1----:R-:W-:-:S03]  /*35020*/  SHF.R.S32.HI R3, RZ, 0x6, R26 ;  /* 0x00000006ff037819 */ /* 0x002fc6000001141a */
[----:B------:R1:W-:Y:S01]  /*35030*/  STL [R1+0x3b54], R4 ;  /* 0x003b540401007387 */ /* 0x0003e20000100800 */
[----:B------:R-:W-:Y:S02]  /*35040*/  IADD3 R3, P4, R23, UR32, RZ ;  /* 0x0000002017037c10 */ /* 0x000fe4000ff9e0ff */
        /* <DEDUP_REMOVED lines=30> */
[----:B--2---:R-:W-:-:S03]  /*35230*/  LOP3.LUT R4, R0, 0x430, RZ, 0x3c, !PT ;  /* 0x0000043000047812 */ /* 0x004fc600078e3cff */
[----:B------:R0:W-:Y:S01]  /*35240*/  STL [R1+0x3b88], R2 ;  /* 0x003b880201007387 */ /* 0x0001e20000100800 */
[C---:B-1----:R-:W-:Y:S02]  /*35250*/  LOP3.LUT R3, R0.reuse, 0x410, RZ, 0x3c, !PT ;  /* 0x0000041000037812 */ /* 0x042fe400078e3cff */
[C---:B------:R-:W-:Y:S02]  /*35260*/  LOP3.LUT R3, R0.reuse, 0x40, RZ, 0x3c, !PT ;  /* 0x0000004000037812 */ /* 0x040fe400078e3cff */
[----:B0-----:R-:W-:-:S05]  /*35270*/  LOP3.LUT R2, R0, 0x20, RZ, 0x3c, !PT ;  /* 0x0000002000027812 */ /* 0x001fca00078e3cff */
[----:B------:R0:W-:Y:S04]  /*35280*/  STL [R1+0x4d40], R2 ;  /* 0x004d400201007387 */ /* 0x0001e80000100800 */
[----:B------:R1:W-:Y:S04]  /*35290*/  STL [R1+0x4d3c], R4 ;  /* 0x004d3c0401007387 */ /* 0x0003e80000100800 */
[----:B------:R2:W-:Y:S01]  /*352a0*/  STL [R1+0x4d38], R3 ;  /* 0x004d380301007387 */ /* 0x0005e20000100800 */
[C---:B0-----:R-:W-:Y:S02]  /*352b0*/  LOP3.LUT R2, R0.reuse, 0x450, RZ, 0x3c, !PT ;  /* 0x0000045000027812 */ /* 0x041fe400078e3cff */
[----:B-1----:R-:W-:-:S03]  /*352c0*/  LOP3.LUT R4, R0, 0x60, RZ, 0x3c, !PT ;  /* 0x0000006000047812 */ /* 0x002fc600078e3cff */
[----:B------:R0:W-:Y:S01]  /*352d0*/  STL [R1+0x4d34], R2 ;  /* 0x004d340201007387 */ /* 0x0001e20000100800 */
[----:B--2---:R-:W-:-:S03]  /*352e0*/  LOP3.LUT R3, R0, 0x470, RZ, 0x3c, !PT ;  /* 0x0000047000037812 */ /* 0x004fc600078e3cff */
[----:B------:R1:W-:Y:S04]  /*352f0*/  STL [R1+0x4d30], R4 ;  /* 0x004d300401007387 */ /* 0x0003e80000100800 */
[----:B------:R2:W-:Y:S01]  /*35300*/  STL [R1+0x4d2c], R3 ;  /* 0x004d2c0301007387 */ /* 0x0005e20000100800 */
[----:B0-----:R-:W-:Y:S02]  /*35310*/  IADD3 R2, P6, R25, UR33, RZ ;  /* 0x0000002119027c10 */ /* 0x001fe4000ffde0ff */
[----:B-1----:R-:W-:-:S03]  /*35320*/  IADD3 R4, P5, R24, UR33, RZ ;  /* 0x0000002118047c10 */ /* 0x002fc6000ffbe0ff */
[----:B------:R0:W-:Y:S01]  /*35330*/  STL [R1+0x3b94], R2 ;  /* 0x003b940201007387 */ /* 0x0001e20000100800 */
[----:B--2---:R-:W-:-:S03]  /*35340*/  IADD3 R3, P4, R23, UR33, RZ ;  /* 0x0000002117037c10 */ /* 0x004fc6000ff9e0ff */
        /* <DEDUP_REMOVED lines=9> */
[----:B-1----:R-:W-:-:S03]  /*353e0*/  IADD3.X R4, R18, UR11, RZ, P6, !PT ;  /* 0x0000000b12047c10 */ /* 0x002fc6000b7fe4ff */
[----:B------:R0:W-:Y:S01]  /*353f0*/  STL [R1+0x3bc4], R2 ;  /* 0x003bc40201007387 */ /* 0x0001e20000100800 */
[----:B--2---:R-:W-:-:S03]  /*35400*/  IADD3 R3, P6, R17, UR33, RZ ;  /* 0x0000002111037c10 */ /* 0x004fc6000ffde0ff */
[----:B------:R1:W-:Y:S04]  /*35410*/  STL [R1+0x3b90], R4 ;  /* 0x003b900401007387 */ /* 0x0003e80000100800 */
[----:B------:R2:W-:Y:S01]  /*35420*/  STL [R1+0x3bcc], R3 ;  /* 0x003bcc0301007387 */ /* 0x0005e20000100800 */
[----:B0-----:R-:W-:Y:S02]  /*35430*/  IADD3.X R2, R16, UR11, RZ, P5, !PT ;  /* 0x0000000b10027c10 */ /* 0x001fe4000affe4ff */
[----:B-1----:R-:W-:-:S03]  /*35440*/  IADD3 R4, P5, R25, UR36, RZ ;  /* 0x0000002419047c10 */ /* 0x002fc6000ffbe0ff */
[----:B------:R0:W-:Y:S01]  /*35450*/  STL [R1+0x3b98], R2 ;  /* 0x003b980201007387 */ /* 0x0001e20000100800 */
[----:B--2---:R-:W-:-:S03]  /*35460*/  IADD3.X R3, R15, UR11, RZ, P4, !PT ;  /* 0x0000000b0f037c10 */ /* 0x004fc6000a7fe4ff */
        /* <DEDUP_REMOVED lines=669> */
[----:B-1----:R-:W-:-:S03]  /*37e40*/  IADD3.X R4, R15, UR5, RZ, P4, !PT ;  /* 0x000000050f047c10 */ /* 0x002fc6000a7fe4ff */
[----:B------:R0:W-:Y:S01]  /*37e50*/  STL [R1+0x40d8], R2 ;  /* 0x0040d80201007387 */ /* 0x0001e20000100800 */
[----:B--2---:R-:W-:-:S03]  /*37e60*/  IADD3.X R3, R14, UR5, RZ, P3, !PT ;  /* 0x000000050e037c10 */ /* 0x004fc60009ffe4ff */
[----:B------:R1:W-:Y:S04]  /*37e70*/  STL [R1+0x40e0], R4 ;  /* 0x0040e00401007387 */ /* 0x0003e80000100800 */
[----:B------:R2:W-:Y:S01]  /*37e80*/  STL [R1+0x40e8], R3 ;  /* 0x0040e80301007387 */ /* 0x0005e20000100800 */
[----:B0-----:R-:W-:Y:S02]  /*37e90*/  IADD3.X R2, R13, UR5, RZ, P2, !PT ;  /* 0x000000050d027c10 */ /* 0x001fe400097fe4ff */
[----:B-1----:R-:W-:-:S03]  /*37ea0*/  IADD3.X R4, R12, UR5, RZ, P1, !PT ;  /* 0x000000050c047c10 */ /* 0x002fc60008ffe4ff */
[----:B------:R0:W-:Y:S01]  /*37eb0*/  STL [R1+0x40f0], R2 ;  /* 0x0040f00201007387 */ /* 0x0001e20000100800 */
[----:B--2---:R-:W-:-:S03]  /*37ec0*/  IADD3.X R3, R11, UR5, RZ, P0, !PT ;  /* 0x000000050b037c10 */ /* 0x004fc600087fe4ff */
[----:B------:R1:W-:Y:S01]  /*37ed0*/  STL [R1+0x40f8], R4 ;  /* 0x0040f80401007387 */ /* 0x0003e20000100800 */
[----:B0-----:R-:W-:-:S05]  /*37ee0*/  IADD3.X R2, R10, UR5, RZ, P6, !PT ;  /* 0x000000050a027c10 */ /* 0x001fca000b7fe4ff */
[----:B------:R1:W-:Y:S04]  /*37ef0*/  STL [R1+0x4108], R2 ;  /* 0x0041080201007387 */ /* 0x0003e80000100800 */
[----:B------:R1:W-:Y:S02]  /*37f00*/  STL [R1+0x4100], R3 ;  /* 0x0041000301007387 */ /* 0x0003e40000100800 */
.L_x_2:
[----:B0-----:R-:W2:Y:S01]  /*37f10*/  LDL R5, [R1+0x2ee8] ;  /* 0x002ee80001057983 */ /* 0x001ea20000100800 */
[----:B-1----:R-:W0:Y:S03]  /*37f20*/  LDC R2, c[0x0][0x230] ;  /* 0x00008c00ff027b82 */ /* 0x002e260000000800 */
[----:B--2---:R1:W-:Y:S04]  /*37f30*/  STL [R1+0x698c], R5 ;  /* 0x00698c0501007387 */ /* 0x0043e80000100800 */
[----:B------:R-:W2:Y:S04]  /*37f40*/  LDL R4, [R1+0x2eec] ;  /* 0x002eec0001047983 */ /* 0x000ea80000100800 */
[----:B-1----:R-:W0:Y:S04]  /*37f50*/  LDL R5, [R1+0x3028] ;  /* 0x0030280001057983 */ /* 0x002e280000100800 */
[----:B------:R-:W-:Y:S04]  /*37f60*/  STL [R1+0x6254], R29 ;  /* 0x0062541d01007387 */ /* 0x000fe80000100800 */
        /* <DEDUP_REMOVED lines=485> */
[----:B-----5:R-:W-:Y:S04]  /*39dc0*/  STL [R1+0x5d68], R0 ;  /* 0x005d680001007387 */ /* 0x020fe80000100800 */
        /* <DEDUP_REMOVED lines=110> */
[----:B------:R-:W-:Y:S01]  /*3a4b0*/  STL [R1+0x60e0], R0 ;  /* 0x0060e00001007387 */ /* 0x000fe20000100800 */
[----:B0-----:R-:W-:-:S03]  /*3a4c0*/  IMAD R2, R5, -0x40, R2 ;  /* 0xffffffc005027824 */ /* 0x001fc600078e0202 */
[----:B------:R-:W-:Y:S04]  /*3a4d0*/  STL [R1+0x60e8], R0 ;  /* 0x0060e80001007387 */ /* 0x000fe80000100800 */
[----:B------:R-:W-:Y:S04]  /*3a4e0*/  STL [R1+0x60f0], R0 ;  /* 0x0060f00001007387 */ /* 0x000fe80000100800 */
[----:B------:R-:W-:Y:S04]  /*3a4f0*/  STL [R1+0x60f8], R0 ;  /* 0x0060f80001007387 */ /* 0x000fe80000100800 */
[----:B------:R-:W-:Y:S04]  /*3a500*/  STL [R1+0x6100], R0 ;  /* 0x0061000001007387 */ /* 0x000fe80000100800 */
[----:B------:R-:W2:Y:S01]  /*3a510*/  LDL.LU R5, [R1+0x698c] ;  /* 0x00698c0001057983 */ /* 0x000ea20000300800 */
[----:B------:R-:W-:-:S02]  /*3a520*/  ISETP.GT.AND P0, PT, R2, RZ, PT ;  /* 0x000000ff0200720c */ /* 0x000fc40003f04270 */
[----:B-1----:R-:W-:-:S11]  /*3a530*/  PRMT R27, RZ, 0x7610, R27 ;  /* 0x00007610ff1b7816 */ /* 0x002fd6000000001b */
[----:B--2---:R-:W2:Y:S04]  /*3a540*/  @P0 LDG.E.U8 R27, desc[UR6][R4.64] ;  /* 0x00000006041b0981 */ /* 0x004ea8000c1e1100 */
[----:B--2---:R0:W-:Y:S04]  /*3a550*/  STL [R1+0x27a8], R27 ;  /* 0x0027a81b01007387 */ /* 0x0041e80000100800 */
[----:B0-----:R-:W2:Y:S04]  /*3a560*/  LDL.LU R27, [R1+0x6988] ;  /* 0x00698800011b7983 */ /* 0x001ea80000300800 */
[----:B------:R-:W3:Y:S04]  /*3a570*/  LDL R4, [R1+0x2ef0] ;  /* 0x002ef00001047983 */ /* 0x000ee80000100800 */
[----:B------:R-:W3:Y:S01]  /*3a580*/  LDL R5, [R1+0x2ef4] ;  /* 0x002ef40001057983 */ /* 0x000ee20000100800 */
[----:B------:R-:W-:-:S02]  /*3a590*/  PRMT R29, RZ, 0x7610, R29 ;  /* 0x00007610ff1d7816 */ /* 0x000fc4000000001d */
[----:B---3--:R-:W-:-:S04]  /*3a5a0*/  @P0 LOP3.LUT R5, R5, R4, RZ, 0x3c, !PT ;  /* 0x0000000405050212 */ /* 0x008fc800078e3cff */
[----:B------:R-:W-:-:S04]  /*3a5b0*/  @P0 LOP3.LUT R4, R5, R4, RZ, 0x3c, !PT ;  /* 0x0000000405040212 */ /* 0x000fc800078e3cff */
[----:B------:R-:W-:-:S05]  /*3a5c0*/  @P0 LOP3.LUT R5, R5, R4, RZ, 0x3c, !PT ;  /* 0x0000000405050212 */ /* 0x000fca00078e3cff */
[----:B------:R-:W3:Y:S04]  /*3a5d0*/  @P0 LDG.E.U8 R29, desc[UR6][R4.64] ;  /* 0x00000006041d0981 */ /* 0x000ee8000c1e1100 */
[----:B---3--:R0:W-:Y:S04]  /*3a5e0*/  STL [R1+0x27a4], R29 ;  /* 0x0027a41d01007387 */ /* 0x0081e80000100800 */
[----:B0-----:R-:W3:Y:S04]  /*3a5f0*/  LDL.LU R29, [R1+0x6984] ;  /* 0x00698400011d7983 */ /* 0x001ee80000300800 */
[----:B------:R-:W4:Y:S04]  /*3a600*/  LDL R4, [R1+0x2ef8] ;  /* 0x002ef80001047983 */ /* 0x000f280000100800 */
[----:B------:R-:W4:Y:S01]  /*3a610*/  LDL R5, [R1+0x2efc] ;  /* 0x002efc0001057983 */ /* 0x000f220000100800 */
[----:B------:R-:W-:-:S02]  /*3a620*/  PRMT R28, RZ, 0x7610, R28 ;  /* 0x00007610ff1c7816 */ /* 0x000fc4000000001c */
[----:B----4-:R-:W-:-:S04]  /*3a630*/  @P0 LOP3.LUT R5, R5, R4, RZ, 0x3c, !PT ;  /* 0x0000000405050212 */ /* 0x010fc800078e3cff */
[----:B------:R-:W-:-:S04]  /*3a640*/  @P0 LOP3.LUT R4, R5, R4, RZ, 0x3c, !PT ;  /* 0x0000000405040212 */ /* 0x000fc800078e3cff */
[----:B------:R-:W-:-:S05]  /*3a650*/  @P0 LOP3.LUT R5, R5, R4, RZ, 0x3c, !PT ;  /* 0x0000000405050212 */ /* 0x000fca00078e3cff */
[----:B------:R-:W4:Y:S04]  /*3a660*/  @P0 LDG.E.U8 R28, desc[UR6][R4.64] ;  /* 0x00000006041c0981 */ /* 0x000f28000c1e1100 */
[----:B----4-:R0:W-:Y:S04]  /*3a670*/  STL [R1+0x27a0], R28 ;  /* 0x0027a01c01007387 */ /* 0x0101e80000100800 */
[----:B0-----:R-:W4:Y:S04]  /*3a680*/  LDL.LU R28, [R1+0x6980] ;  /* 0x00698000011c7983 */ /* 0x001f280000300800 */
[----:B------:R-:W2:Y:S04]  /*3a690*/  LDL R4, [R1+0x2f00] ;  /* 0x002f000001047983 */ /* 0x000ea80000100800 */
[----:B------:R-:W2:Y:S01]  /*3a6a0*/  LDL R5, [R1+0x2f04] ;  /* 0x002f040001057983 */ /* 0x000ea20000100800 */
[----:B---3--:R-:W-:-:S02]  /*3a6b0*/  PRMT R29, RZ, 0x7610, R29 ;  /* 0x00007610ff1d7816 */ /* 0x008fc4000000001d */
[----:B--2---:R-:W-:-:S04]  /*3a6c0*/  @P0 LOP3.LUT R5, R5, R4, RZ, 0x3c, !PT ;  /* 0x0000000405050212 */ /* 0x004fc800078e3cff */
[----:B------:R-:W-:-:S04]  /*3a6d0*/  @P0 LOP3.LUT R4, R5, R4, RZ, 0x3c, !PT ;  /* 0x0000000405040212 */ /* 0x000fc800078e3cff */
[----:B------:R-:W-:-:S05]  /*3a6e0*/  @P0 LOP3.LUT R5, R5, R4, RZ, 0x3c, !PT ;  /* 0x0000000405050212 */ /* 0x000fca00078e3cff */
[----:B------:R-:W2:Y:S04]  /*3a6f0*/  @P0 LDG.E.U8 R29, desc[UR6][R4.64] ;  /* 0x00000006041d0981 */ /* 0x000ea8000c1e1100 */
[----:B--2---:R0:W-:Y:S04]  /*3a700*/  STL [R1+0x278c], R29 ;  /* 0x00278c1d01007387 */ /* 0x0041e80000100800 */
[----:B0-----:R-:W2:Y:S04]  /*3a710*/  LDL.LU R29, [R1+0x697c] ;  /* 0x00697c00011d7983 */ /* 0x001ea80000300800 */
[----:B------:R-:W3:Y:S04]  /*3a720*/  LDL R4, [R1+0x2f08] ;  /* 0x002f080001047983 */ /* 0x000ee80000100800 */
[----:B------:R-:W3:Y:S01]  /*3a730*/  LDL R5, [R1+0x2f0c] ;  /* 0x002f0c0001057983 */ /* 0x000ee20000100800 */
[----:B----4-:R-:W-:-:S02]  /*3a740*/  PRMT R28, RZ, 0x7610, R28 ;  /* 0x00007610ff1c7816 */ /* 0x010fc4000000001c */
        /* <DEDUP_REMOVED lines=8> */
[----:B--2---:R-:W-:-:S02]  /*3a7d0*/  PRMT R29, RZ, 0x7610, R29 ;  /* 0x00007610ff1d7816 */ /* 0x004fc4000000001d */
[----:B----4-:R-:W-:-:S04]  /*3a7e0*/  @P0 LOP3.LUT R5, R5, R4, RZ, 0x3c, !PT ;  /* 0x0000000405050212 */ /* 0x010fc800078e3cff */
[----:B------:R-:W-:-:S04]  /*3a7f0*/  @P0 LOP3.LUT R4, R5, R4, RZ, 0x3c, !PT ;  /* 0x0000000405040212 */ /* 0x000fc800078e3cff */
[----:B------:R-:W-:-:S05]  /*3a800*/  @P0 LOP3.LUT R5, R5, R4, RZ, 0x3c, !PT ;  /* 0x0000000405050212 */ /* 0x000fca00078e3cff */
[----:B------:R-:W2:Y:S04]  /*3a810*/  @P0 LDG.E.U8 R29, desc[UR6][R4.64] ;  /* 0x00000006041d0981 */ /* 0x000ea8000c1e1100 */
[----:B--2---:R0:W-:Y:S04]  /*3a820*/  STL [R1+0x2784], R29 ;  /* 0x0027841d01007387 */ /* 0x0041e80000100800 */
[----:B0-----:R-:W2:Y:S04]  /*3a830*/  LDL.LU R29, [R1+0x6974] ;  /* 0x00697400011d7983 */ /* 0x001ea80000300800 */
[----:B------:R-:W4:Y:S04]  /*3a840*/  LDL R4, [R1+0x2f18] ;  /* 0x002f180001047983 */ /* 0x000f280000100800 */
[----:B------:R-:W4:Y:S01]  /*3a850*/  LDL R5, [R1+0x2f1c] ;  /* 0x002f1c0001057983 */ /* 0x000f220000100800 */
[----:B---3--:R-:W-:-:S02]  /*3a860*/  PRMT R28, RZ, 0x7610, R28 ;  /* 0x00007610ff1c7816 */ /* 0x008fc4000000001c */
[----:B----4-:R-:W-:-:S04]  /*3a870*/  @P0 LOP3.LUT R5, R5, R4, RZ, 0x3c, !PT ;  /* 0x0000000405050212 */ /* 0x010fc800078e3cff */
        /* <DEDUP_REMOVED lines=11> */
[----:B------:R-:W2:Y:S01]  /*3a930*/  @P0 LDG.E.U8 R29, desc[UR6][R4.64] ;  /* 0x00000006041d0981 */ /* 0x000ea2000c1e1100 */
[----:B------:R-:W-:-:S03]  /*3a940*/  ISETP.GT.AND P1, PT, R2, 0x1, PT ;  /* 0x000000010200780c */ /* 0x000fc60003f24270 */
        /* <DEDUP_REMOVED lines=4159> */
[----:B------:R-:W4:Y:S01]  /*4ad40*/  @P1 LDG.E.U8 R27, desc[UR6][R4.64] ;  /* 0x00000006041b1981 */ /* 0x000f22000c1e1100 */
[----:B------:R-:W-:-:S03]  /*4ad50*/  ISETP.GT.AND P0, PT, R2, 0x3a, PT ;  /* 0x0000003a0200780c */ /* 0x000fc60003f04270 */
[----:B----4-:R0:W-:Y:S04]  /*4ad60*/  STL [R1+0x5c], R27 ;  /* 0x00005c1b01007387 */ /* 0x0101e80000100800 */
[----:B0-----:R-:W4:Y:S04]  /*4ad70*/  LDL.LU R27, [R1+0x624c] ;  /* 0x00624c00011b7983 */ /* 0x001f280000300800 */
[----:B------:R-:W2:Y:S04]  /*4ad80*/  LDL R4, [R1+0x32c8] ;  /* 0x0032c80001047983 */ /* 0x000ea80000100800 */
[----:B------:R-:W2:Y:S01]  /*4ad90*/  LDL R5, [R1+0x32cc] ;  /* 0x0032cc0001057983 */ /* 0x000ea20000100800 */
[----:B------:R-:W-:-:S02]  /*4ada0*/  PRMT R26, RZ, 0x7610, R26 ;  /* 0x00007610ff1a7816 */ /* 0x000fc4000000001a */
        /* <DEDUP_REMOVED lines=66> */
[----:B------:R-:W3:Y:S01]  /*4b1d0*/  @P0 LDG.E.U8 R19, desc[UR6][R4.64] ;  /* 0x0000000604130981 */ /* 0x000ee2000c1e1100 */
[----:B------:R-:W-:-:S03]  /*4b1e0*/  ISETP.GT.AND P1, PT, R2, 0x3b, PT ;  /* 0x0000003b0200780c */ /* 0x000fc60003f24270 */
        /* <DEDUP_REMOVED lines=71> */
[----:B------:R-:W2:Y:S01]  /*4b660*/  @P1 LDG.E.U8 R11, desc[UR6][R4.64] ;  /* 0x00000006040b1981 */ /* 0x000ea2000c1e1100 */
[----:B------:R-:W-:-:S03]  /*4b670*/  ISETP.GT.AND P0, PT, R2, 0x3c, PT ;  /* 0x0000003c0200780c */ /* 0x000fc60003f04270 */
        /* <DEDUP_REMOVED lines=44> */
[----:B------:R0:W4:Y:S04]  /*4b940*/  @P0 LDG.E.U8 R0, desc[UR6][R4.64] ;  /* 0x0000000604000981 */ /* 0x000128000c1e1100 */
[----:B------:R-:W0:Y:S04]  /*4b950*/  LDL R4, [R1+0x3220] ;  /* 0x0032200001047983 */ /* 0x000e280000100800 */
[----:B------:R-:W0:Y:S01]  /*4b960*/  LDL R5, [R1+0x3224] ;  /* 0x0032240001057983 */ /* 0x000e220000100800 */
[----:B------:R-:W-:Y:S02]  /*4b970*/  PRMT R6, RZ, 0x7610, R6 ;  /* 0x00007610ff067816 */ /* 0x000fe40000000006 */
[----:B0-----:R-:W-:-:S04]  /*4b980*/  @P0 LOP3.LUT R5, R5, R4, RZ, 0x3c, !PT ;  /* 0x0000000405050212 */ /* 0x001fc800078e3cff */
[----:B------:R-:W-:-:S04]  /*4b990*/  @P0 LOP3.LUT R4, R5, R4, RZ, 0x3c, !PT ;  /* 0x0000000405040212 */ /* 0x000fc800078e3cff */
[----:B------:R-:W-:-:S05]  /*4b9a0*/  @P0 LOP3.LUT R5, R5, R4, RZ, 0x3c, !PT ;  /* 0x0000000405050212 */ /* 0x000fca00078e3cff */
[----:B------:R-:W2:Y:S04]  /*4b9b0*/  @P0 LDG.E.U8 R6, desc[UR6][R4.64] ;  /* 0x0000000604060981 */ /* 0x000ea8000c1e1100 */
[----:B----4-:R0:W-:Y:S04]  /*4b9c0*/  STL [R1+0x8], R0 ;  /* 0x0000080001007387 */ /* 0x0101e80000100800 */
[----:B0-----:R-:W4:Y:S04]  /*4b9d0*/  LDL R0, [R1+0x3204] ;  /* 0x0032040001007983 */ /* 0x001f280000100800 */
        /* <DEDUP_REMOVED lines=9> */
[----:B---3--:R0:W-:Y:S04]  /*4ba70*/  STL [R1], R3 ;  /* 0x0000000301007387 */ /* 0x0081e80000100800 */
        /* <DEDUP_REMOVED lines=10> */
[----:B------:R-:W-:Y:S02]  /*4bb20*/  ISETP.GT.AND P1, PT, R2, 0x3d, PT ;  /* 0x0000003d0200780c */ /* 0x000fe40003f24270 */
[----:B------:R-:W-:-:S11]  /*4bb30*/  PRMT R28, RZ, 0x7610, R28 ;  /* 0x00007610ff1c7816 */ /* 0x000fd6000000001c */
[----:B0-----:R-:W-:-:S04]  /*4bb40*/  @P1 LOP3.LUT R5, R5, R4, RZ, 0x3c, !PT ;  /* 0x0000000405051212 */ /* 0x001fc800078e3cff */
[----:B------:R-:W-:-:S04]  /*4bb50*/  @P1 LOP3.LUT R4, R5, R4, RZ, 0x3c, !PT ;  /* 0x0000000405041212 */ /* 0x000fc800078e3cff */
[----:B------:R-:W-:Y:S01]  /*4bb60*/  @P1 LOP3.LUT R5, R5, R4, RZ, 0x3c, !PT ;  /* 0x0000000405051212 */ /* 0x000fe200078e3cff */
[----:B----4-:R0:W-:Y:S04]  /*4bb70*/  STL [R1+0x61d8], R29 ;  /* 0x0061d81d01007387 */ /* 0x0101e80000100800 */
[----:B------:R1:W4:Y:S04]  /*4bb80*/  @P1 LDG.E.U8 R28, desc[UR6][R4.64] ;  /* 0x00000006041c1981 */ /* 0x000328000c1e1100 */
[----:B0-----:R-:W2:Y:S01]  /*4bb90*/  LDL R29, [R1+0x3200] ;  /* 0x00320000011d7983 */ /* 0x001ea20000100800 */
[----:B------:R-:W-:Y:S01]  /*4bba0*/  PRMT R27, RZ, 0x7610, R27 ;  /* 0x00007610ff1b7816 */ /* 0x000fe2000000001b */
[----:B-1----:R-:W-:-:S02]  /*4bbb0*/  @P1 IMAD.MOV.U32 R4, RZ, RZ, R0 ;  /* 0x000000ffff041224 */ /* 0x002fc400078e0000 */
[----:B----4-:R0:W-:Y:S01]  /*4bbc0*/  STL [R1+0x61a8], R28 ;  /* 0x0061a81c01007387 */ /* 0x0101e20000100800 */
[----:B------:R-:W-:-:S03]  /*4bbd0*/  PRMT R26, RZ, 0x7610, R26 ;  /* 0x00007610ff1a7816 */ /* 0x000fc6000000001a */
[----:B------:R-:W4:Y:S01]  /*4bbe0*/  LDL R0, [R1+0x31e4] ;  /* 0x0031e40001007983 */ /* 0x000f220000100800 */
[----:B--2---:R-:W-:-:S03]  /*4bbf0*/  @P1 IMAD.MOV.U32 R5, RZ, RZ, R29 ;  /* 0x000000ffff051224 */ /* 0x004fc600078e001d */
[----:B------:R-:W2:Y:S04]  /*4bc00*/  LDL R29, [R1+0x31e0] ;  /* 0x0031e000011d7983 */ /* 0x000ea80000100800 */
[----:B0-----:R-:W3:Y:S04]  /*4bc10*/  LDL R28, [R1+0x31fc] ;  /* 0x0031fc00011c7983 */ /* 0x001ee80000100800 */
[----:B------:R3:W4:Y:S04]  /*4bc20*/  @P1 LDG.E.U8 R27, desc[UR6][R4.64] ;  /* 0x00000006041b1981 */ /* 0x000728000c1e1100 */
[----:B------:R-:W2:Y:S01]  /*4bc30*/  LDL R5, [R1+0x31f8] ;  /* 0x0031f80001057983 */ /* 0x000ea20000100800 */
[----:B---3--:R-:W-:-:S03]  /*4bc40*/  @P1 IMAD.MOV.U32 R4, RZ, RZ, R28 ;  /* 0x000000ffff041224 */ /* 0x008fc600078e001c */
[----:B----4-:R0:W-:Y:S04]  /*4bc50*/  STL [R1+0x61ac], R27 ;  /* 0x0061ac1b01007387 */ /* 0x0101e80000100800 */
[----:B------:R-:W3:Y:S04]  /*4bc60*/  LDL R28, [R1+0x31d8] ;  /* 0x0031d800011c7983 */ /* 0x000ee80000100800 */
[----:B--2---:R-:W2:Y:S04]  /*4bc70*/  @P1 LDG.E.U8 R26, desc[UR6][R4.64] ;  /* 0x00000006041a1981 */ /* 0x004ea8000c1e1100 */
[----:B0-----:R-:W4:Y:S04]  /*4bc80*/  LDL R27, [R1+0x31dc] ;  /* 0x0031dc00011b7983 */ /* 0x001f280000100800 */
[----:B------:R-:W3:Y:S04]  /*4bc90*/  LDL R4, [R1+0x31f0] ;  /* 0x0031f00001047983 */ /* 0x000ee80000100800 */
[----:B------:R-:W3:Y:S01]  /*4bca0*/  LDL R5, [R1+0x31f4] ;  /* 0x0031f40001057983 */ /* 0x000ee20000100800 */
[----:B------:R-:W-:-:S03]  /*4bcb0*/  PRMT R25, RZ, 0x7610, R25 ;  /* 0x00007610ff197816 */ /* 0x000fc60000000019 */
[----:B--2---:R0:W-:Y:S04]  /*4bcc0*/  STL [R1+0x61b0], R26 ;  /* 0x0061b01a01007387 */ /* 0x0041e80000100800 */
[----:B0-----:R-:W2:Y:S01]  /*4bcd0*/  LDL R26, [R1+0x31ec] ;  /* 0x0031ec00011a7983 */ /* 0x001ea20000100800 */
[----:B---3--:R-:W-:-:S04]  /*4bce0*/  @P1 LOP3.LUT R5, R5, R4, RZ, 0x3c, !PT ;  /* 0x0000000405051212 */ /* 0x008fc800078e3cff */
[----:B------:R-:W-:-:S04]  /*4bcf0*/  @P1 LOP3.LUT R4, R5, R4, RZ, 0x3c, !PT ;  /* 0x0000000405041212 */ /* 0x000fc800078e3cff */
[----:B------:R-:W-:-:S05]  /*4bd00*/  @P1 LOP3.LUT R5, R5, R4, RZ, 0x3c, !PT ;  /* 0x0000000405051212 */ /* 0x000fca00078e3cff */
[----:B------:R2:W3:Y:S04]  /*4bd10*/  @P1 LDG.E.U8 R25, desc[UR6][R4.64] ;  /* 0x0000000604191981 */ /* 0x0004e8000c1e1100 */
[----:B------:R-:W4:Y:S01]  /*4bd20*/  LDL R5, [R1+0x31e8] ;  /* 0x0031e80001057983 */ /* 0x000f220000100800 */
[----:B------:R-:W-:Y:S01]  /*4bd30*/  PRMT R24, RZ, 0x7610, R24 ;  /* 0x00007610ff187816 */ /* 0x000fe20000000018 */
[----:B--2---:R-:W-:-:S05]  /*4bd40*/  @P1 IMAD.MOV.U32 R4, RZ, RZ, R26 ;  /* 0x000000ffff041224 */ /* 0x004fca00078e001a */
[----:B----4-:R0:W2:Y:S04]  /*4bd50*/  @P1 LDG.E.U8 R24, desc[UR6][R4.64] ;  /* 0x0000000604181981 */ /* 0x0100a8000c1e1100 */
[----:B---3--:R1:W-:Y:S04]  /*4bd60*/  STL [R1+0x61b4], R25 ;  /* 0x0061b41901007387 */ /* 0x0083e80000100800 */
[----:B------:R-:W3:Y:S04]  /*4bd70*/  LDL R26, [R1+0x31d0] ;  /* 0x0031d000011a7983 */ /* 0x000ee80000100800 */
[----:B-1----:R-:W4:Y:S01]  /*4bd80*/  LDL R25, [R1+0x31d4] ;  /* 0x0031d40001197983 */ /* 0x002f220000100800 */
[----:B------:R-:W-:Y:S01]  /*4bd90*/  PRMT R23, RZ, 0x7610, R23 ;  /* 0x00007610ff177816 */ /* 0x000fe20000000017 */
[----:B0-----:R-:W-:-:S02]  /*4bda0*/  @P1 IMAD.MOV.U32 R4, RZ, RZ, R0 ;  /* 0x000000ffff041224 */ /* 0x001fc400078e0000 */
[----:B------:R-:W-:-:S05]  /*4bdb0*/  @P1 IMAD.MOV.U32 R5, RZ, RZ, R29 ;  /* 0x000000ffff051224 */ /* 0x000fca00078e001d */
[----:B------:R0:W3:Y:S01]  /*4bdc0*/  @P1 LDG.E.U8 R23, desc[UR6][R4.64] ;  /* 0x0000000604171981 */ /* 0x0000e2000c1e1100 */
[----:B------:R-:W-:Y:S02]  /*4bdd0*/  PRMT R22, RZ, 0x7610, R22 ;  /* 0x00007610ff167816 */ /* 0x000fe40000000016 */
[----:B------:R-:W-:Y:S01]  /*4bde0*/  PRMT R21, RZ, 0x7610, R21 ;  /* 0x00007610ff157816 */ /* 0x000fe20000000015 */
[----:B0-----:R-:W-:Y:S02]  /*4bdf0*/  @P1 IMAD.MOV.U32 R4, RZ, RZ, R27 ;  /* 0x000000ffff041224 */ /* 0x001fe400078e001b */
[----:B------:R-:W-:-:S05]  /*4be00*/  @P1 IMAD.MOV.U32 R5, RZ, RZ, R28 ;  /* 0x000000ffff051224 */ /* 0x000fca00078e001c */
[----:B------:R4:W3:Y:S04]  /*4be10*/  @P1 LDG.E.U8 R22, desc[UR6][R4.64] ;  /* 0x0000000604161981 */ /* 0x0008e8000c1e1100 */
[----:B--2---:R0:W-:Y:S04]  /*4be20*/  STL [R1+0x61b8], R24 ;  /* 0x0061b81801007387 */ /* 0x0041e80000100800 */
[----:B------:R-:W2:Y:S04]  /*4be30*/  LDL R0, [R1+0x31cc] ;  /* 0x0031cc0001007983 */ /* 0x000ea80000100800 */
[----:B0-----:R-:W2:Y:S01]  /*4be40*/  LDL R24, [R1+0x31c8] ;  /* 0x0031c80001187983 */ /* 0x001ea20000100800 */
[----:B----4-:R-:W-:-:S02]  /*4be50*/  @P1 IMAD.MOV.U32 R4, RZ, RZ, R25 ;  /* 0x000000ffff041224 */ /* 0x010fc400078e0019 */
[----:B---3--:R-:W-:-:S05]  /*4be60*/  @P1 IMAD.MOV.U32 R5, RZ, RZ, R26 ;  /* 0x000000ffff051224 */ /* 0x008fca00078e001a */
[----:B------:R2:W3:Y:S01]  /*4be70*/  @P1 LDG.E.U8 R21, desc[UR6][R4.64] ;  /* 0x0000000604151981 */ /* 0x0004e2000c1e1100 */
[----:B------:R-:W-:Y:S02]  /*4be80*/  ISETP.GT.AND P0, PT, R2, 0x3e, PT ;  /* 0x0000003e0200780c */ /* 0x000fe40003f04270 */
[----:B------:R-:W-:Y:S01]  /*4be90*/  PRMT R20, RZ, 0x7610, R20 ;  /* 0x00007610ff147816 */ /* 0x000fe20000000014 */
[----:B------:R0:W-:Y:S04]  /*4bea0*/  STL [R1+0x61bc], R23 ;  /* 0x0061bc1701007387 */ /* 0x0001e80000100800 */
[----:B------:R-:W4:Y:S04]  /*4beb0*/  LDL R29, [R1+0x31c0] ;  /* 0x0031c000011d7983 */ /* 0x000f280000100800 */
[----:B------:R-:W4:Y:S04]  /*4bec0*/  LDL R28, [R1+0x31c4] ;  /* 0x0031c400011c7983 */ /* 0x000f280000100800 */
[----:B------:R1:W-:Y:S04]  /*4bed0*/  STL [R1+0x61c0], R22 ;  /* 0x0061c01601007387 */ /* 0x0003e80000100800 */
[----:B------:R-:W4:Y:S04]  /*4bee0*/  LDL R27, [R1+0x31b8] ;  /* 0x0031b800011b7983 */ /* 0x000f280000100800 */
[----:B------:R-:W4:Y:S01]  /*4bef0*/  LDL R26, [R1+0x31bc] ;  /* 0x0031bc00011a7983 */ /* 0x000f220000100800 */
[----:B--2---:R-:W-:-:S02]  /*4bf00*/  @P0 IMAD.MOV.U32 R4, RZ, RZ, R0 ;  /* 0x000000ffff040224 */ /* 0x004fc400078e0000 */
[----:B------:R-:W-:-:S05]  /*4bf10*/  @P0 IMAD.MOV.U32 R5, RZ, RZ, R24 ;  /* 0x000000ffff050224 */ /* 0x000fca00078e0018 */
[----:B------:R4:W2:Y:S04]  /*4bf20*/  @P0 LDG.E.U8 R20, desc[UR6][R4.64] ;  /* 0x0000000604140981 */ /* 0x0008a8000c1e1100 */
[----:B---3--:R3:W-:Y:S04]  /*4bf30*/  STL [R1+0x61c4], R21 ;  /* 0x0061c41501007387 */ /* 0x0087e80000100800 */
[----:B------:R-:W3:Y:S04]  /*4bf40*/  LDL R25, [R1+0x31b0] ;  /* 0x0031b00001197983 */ /* 0x000ee80000100800 */
[----:B------:R-:W3:Y:S04]  /*4bf50*/  LDL R24, [R1+0x31b4] ;  /* 0x0031b40001187983 */ /* 0x000ee80000100800 */
[----:B0-----:R-:W3:Y:S04]  /*4bf60*/  LDL R23, [R1+0x31a8] ;  /* 0x0031a80001177983 */ /* 0x001ee80000100800 */
[----:B------:R-:W3:Y:S01]  /*4bf70*/  LDL R0, [R1+0x31ac] ;  /* 0x0031ac0001007983 */ /* 0x000ee20000100800 */
[----:B------:R-:W-:Y:S01]  /*4bf80*/  PRMT R19, RZ, 0x7610, R19 ;  /* 0x00007610ff137816 */ /* 0x000fe20000000013 */
[----:B----4-:R-:W-:-:S02]  /*4bf90*/  @P0 IMAD.MOV.U32 R4, RZ, RZ, R28 ;  /* 0x000000ffff040224 */ /* 0x010fc400078e001c */
[----:B------:R-:W-:-:S05]  /*4bfa0*/  @P0 IMAD.MOV.U32 R5, RZ, RZ, R29 ;  /* 0x000000ffff050224 */ /* 0x000fca00078e001d */
[----:B------:R0:W4:Y:S01]  /*4bfb0*/  @P0 LDG.E.U8 R19, desc[UR6][R4.64] ;  /* 0x0000000604130981 */ /* 0x000122000c1e1100 */
[----:B------:R-:W-:Y:S02]  /*4bfc0*/  PRMT R18, RZ, 0x7610, R18 ;  /* 0x00007610ff127816 */ /* 0x000fe40000000012 */
[----:B------:R-:W-:Y:S01]  /*4bfd0*/  PRMT R17, RZ, 0x7610, R17 ;  /* 0x00007610ff117816 */ /* 0x000fe20000000011 */
[----:B0-----:R-:W-:Y:S02]  /*4bfe0*/  @P0 IMAD.MOV.U32 R4, RZ, RZ, R26 ;  /* 0x000000ffff040224 */ /* 0x001fe400078e001a */
[----:B------:R-:W-:-:S05]  /*4bff0*/  @P0 IMAD.MOV.U32 R5, RZ, RZ, R27 ;  /* 0x000000ffff050224 */ /* 0x000fca00078e001b */
[----:B------:R0:W4:Y:S01]  /*4c000*/  @P0 LDG.E.U8 R18, desc[UR6][R4.64] ;  /* 0x0000000604120981 */ /* 0x000122000c1e1100 */
[----:B------:R-:W-:-:S03]  /*4c010*/  PRMT R16, RZ, 0x7610, R16 ;  /* 0x00007610ff107816 */ /* 0x000fc60000000010 */
[----:B--2---:R2:W-:Y:S04]  /*4c020*/  STL [R1+0x617c], R20 ;  /* 0x00617c1401007387 */ /* 0x0045e80000100800 */
[----:B-1----:R-:W2:Y:S04]  /*4c030*/  LDL R22, [R1+0x31a0] ;  /* 0x0031a00001167983 */ /* 0x002ea80000100800 */
[----:B---3--:R-:W3:Y:S01]  /*4c040*/  LDL R21, [R1+0x31a4] ;  /* 0x0031a40001157983 */ /* 0x008ee20000100800 */
[----:B0-----:R-:W-:Y:S02]  /*4c050*/  @P0 IMAD.MOV.U32 R4, RZ, RZ, R24 ;  /* 0x000000ffff040224 */ /* 0x001fe400078e0018 */
[----:B------:R-:W-:-:S05]  /*4c060*/  @P0 IMAD.MOV.U32 R5, RZ, RZ, R25 ;  /* 0x000000ffff050224 */ /* 0x000fca00078e0019 */
[----:B------:R0:W3:Y:S02]  /*4c070*/  @P0 LDG.E.U8 R17, desc[UR6][R4.64] ;  /* 0x0000000604110981 */ /* 0x0000e4000c1e1100 */
[----:B0-----:R-:W-:Y:S02]  /*4c080*/  @P0 IMAD.MOV.U32 R4, RZ, RZ, R0 ;  /* 0x000000ffff040224 */ /* 0x001fe400078e0000 */
[----:B------:R-:W-:-:S05]  /*4c090*/  @P0 IMAD.MOV.U32 R5, RZ, RZ, R23 ;  /* 0x000000ffff050224 */ /* 0x000fca00078e0017 */
[----:B------:R0:W3:Y:S01]  /*4c0a0*/  @P0 LDG.E.U8 R16, desc[UR6][R4.64] ;  /* 0x0000000604100981 */ /* 0x0000e2000c1e1100 */
[----:B------:R-:W-:-:S03]  /*4c0b0*/  PRMT R15, RZ, 0x7610, R15 ;  /* 0x00007610ff0f7816 */ /* 0x000fc6000000000f */
[----:B----4-:R1:W-:Y:S04]  /*4c0c0*/  STL [R1+0x6180], R19 ;  /* 0x0061801301007387 */ /* 0x0103e80000100800 */
[----:B--2---:R-:W2:Y:S04]  /*4c0d0*/  LDL R20, [R1+0x3198] ;  /* 0x0031980001147983 */ /* 0x004ea80000100800 */
[----:B-1----:R-:W4:Y:S04]  /*4c0e0*/  LDL R19, [R1+0x319c] ;  /* 0x00319c0001137983 */ /* 0x002f280000100800 */
[----:B------:R1:W-:Y:S01]  /*4c0f0*/  STL [R1+0x6184], R18 ;  /* 0x0061841201007387 */ /* 0x0003e20000100800 */
[----:B0-----:R-:W-:-:S02]  /*4c100*/  @P0 IMAD.MOV.U32 R5, RZ, RZ, R22 ;  /* 0x000000ffff050224 */ /* 0x001fc400078e0016 */
[----:B---3--:R-:W-:-:S05]  /*4c110*/  @P0 IMAD.MOV.U32 R4, RZ, RZ, R21 ;  /* 0x000000ffff040224 */ /* 0x008fca00078e0015 */
[----:B------:R4:W3:Y:S04]  /*4c120*/  @P0 LDG.E.U8 R15, desc[UR6][R4.64] ;  /* 0x00000006040f0981 */ /* 0x0008e8000c1e1100 */
[----:B------:R0:W-:Y:S04]  /*4c130*/  STL [R1+0x6188], R17 ;  /* 0x0061881101007387 */ /* 0x0001e80000100800 */
[----:B-1----:R-:W3:Y:S04]  /*4c140*/  LDL R18, [R1+0x3190] ;  /* 0x0031900001127983 */ /* 0x002ee80000100800 */
[----:B------:R-:W3:Y:S04]  /*4c150*/  LDL R0, [R1+0x3194] ;  /* 0x0031940001007983 */ /* 0x000ee80000100800 */
[----:B------:R1:W-:Y:S04]  /*4c160*/  STL [R1+0x618c], R16 ;  /* 0x00618c1001007387 */ /* 0x0003e80000100800 */
[----:B0-----:R-:W3:Y:S04]  /*4c170*/  LDL R17, [R1+0x3188] ;  /* 0x0031880001117983 */ /* 0x001ee80000100800 */
[----:B-1----:R-:W3:Y:S01]  /*4c180*/  LDL R16, [R1+0x318c] ;  /* 0x00318c0001107983 */ /* 0x002ee20000100800 */
[----:B------:R-:W-:Y:S01]  /*4c190*/  PRMT R14, RZ, 0x7610, R14 ;  /* 0x00007610ff0e7816 */ /* 0x000fe2000000000e */
[----:B----4-:R-:W-:-:S02]  /*4c1a0*/  @P0 IMAD.MOV.U32 R4, RZ, RZ, R19 ;  /* 0x000000ffff040224 */ /* 0x010fc400078e0013 */
[----:B--2---:R-:W-:-:S05]  /*4c1b0*/  @P0 IMAD.MOV.U32 R5, RZ, RZ, R20 ;  /* 0x000000ffff050224 */ /* 0x004fca00078e0014 */
[----:B------:R0:W2:Y:S01]  /*4c1c0*/  @P0 LDG.E.U8 R14, desc[UR6][R4.64] ;  /* 0x00000006040e0981 */ /* 0x0000a2000c1e1100 */
[----:B------:R-:W-:Y:S02]  /*4c1d0*/  ISETP.GT.AND P1, PT, R2, 0x3f, PT ;  /* 0x0000003f0200780c */ /* 0x000fe40003f24270 */
[----:B------:R-:W-:Y:S02]  /*4c1e0*/  PRMT R13, RZ, 0x7610, R13 ;  /* 0x00007610ff0d7816 */ /* 0x000fe4000000000d */
[----:B------:R-:W-:Y:S01]  /*4c1f0*/  PRMT R12, RZ, 0x7610, R12 ;  /* 0x00007610ff0c7816 */ /* 0x000fe2000000000c */
[----:B---3--:R1:W-:Y:S04]  /*4c200*/  STL [R1+0x6190], R15 ;  /* 0x0061900f01007387 */ /* 0x0083e80000100800 */
[----:B------:R-:W3:Y:S04]  /*4c210*/  LDL R21, [R1+0x3180] ;  /* 0x0031800001157983 */ /* 0x000ee80000100800 */
[----:B-1----:R-:W4:Y:S01]  /*4c220*/  LDL R15, [R1+0x3184] ;  /* 0x00318400010f7983 */ /* 0x002f220000100800 */
[----:B0-----:R-:W-:-:S02]  /*4c230*/  @P0 IMAD.MOV.U32 R4, RZ, RZ, R0 ;  /* 0x000000ffff040224 */ /* 0x001fc400078e0000 */
[----:B------:R-:W-:-:S05]  /*4c240*/  @P0 IMAD.MOV.U32 R5, RZ, RZ, R18 ;  /* 0x000000ffff050224 */ /* 0x000fca00078e0012 */
[----:B------:R0:W4:Y:S02]  /*4c250*/  @P0 LDG.E.U8 R13, desc[UR6][R4.64] ;  /* 0x00000006040d0981 */ /* 0x000124000c1e1100 */
[----:B0-----:R-:W-:Y:S02]  /*4c260*/  @P1 IMAD.MOV.U32 R5, RZ, RZ, R17 ;  /* 0x000000ffff051224 */ /* 0x001fe400078e0011 */
[----:B------:R-:W-:-:S05]  /*4c270*/  @P1 IMAD.MOV.U32 R4, RZ, RZ, R16 ;  /* 0x000000ffff041224 */ /* 0x000fca00078e0010 */
[----:B------:R3:W4:Y:S01]  /*4c280*/  @P1 LDG.E.U8 R12, desc[UR6][R4.64] ;  /* 0x00000006040c1981 */ /* 0x000722000c1e1100 */
[----:B------:R-:W-:-:S03]  /*4c290*/  PRMT R11, RZ, 0x7610, R11 ;  /* 0x00007610ff0b7816 */ /* 0x000fc6000000000b */
[----:B--2---:R0:W-:Y:S04]  /*4c2a0*/  STL [R1+0x6178], R14 ;  /* 0x0061780e01007387 */ /* 0x0041e80000100800 */
[----:B------:R-:W2:Y:S04]  /*4c2b0*/  LDL R0, [R1+0x317c] ;  /* 0x00317c0001007983 */ /* 0x000ea80000100800 */
[----:B------:R-:W2:Y:S01]  /*4c2c0*/  LDL R20, [R1+0x3178] ;  /* 0x0031780001147983 */ /* 0x000ea20000100800 */
[----:B---3--:R-:W-:Y:S02]  /*4c2d0*/  @P1 IMAD.MOV.U32 R5, RZ, RZ, R21 ;  /* 0x000000ffff051224 */ /* 0x008fe400078e0015 */
[----:B----4-:R-:W-:-:S05]  /*4c2e0*/  @P1 IMAD.MOV.U32 R4, RZ, RZ, R15 ;  /* 0x000000ffff041224 */ /* 0x010fca00078e000f */
[----:B------:R2:W3:Y:S04]  /*4c2f0*/  @P1 LDG.E.U8 R11, desc[UR6][R4.64] ;  /* 0x00000006040b1981 */ /* 0x0004e8000c1e1100 */
[----:B------:R1:W-:Y:S04]  /*4c300*/  STL [R1+0x6194], R13 ;  /* 0x0061940d01007387 */ /* 0x0003e80000100800 */
[----:B------:R-:W4:Y:S04]  /*4c310*/  LDL R19, [R1+0x3170] ;  /* 0x0031700001137983 */ /* 0x000f280000100800 */
[----:B------:R-:W4:Y:S04]  /*4c320*/  LDL R18, [R1+0x3174] ;  /* 0x0031740001127983 */ /* 0x000f280000100800 */
[----:B------:R-:W4:Y:S04]  /*4c330*/  LDL R17, [R1+0x3168] ;  /* 0x0031680001117983 */ /* 0x000f280000100800 */
[----:B------:R-:W4:Y:S04]  /*4c340*/  LDL R16, [R1+0x316c] ;  /* 0x00316c0001107983 */ /* 0x000f280000100800 */
[----:B------:R2:W-:Y:S04]  /*4c350*/  STL [R1+0x6104], R12 ;  /* 0x0061040c01007387 */ /* 0x0005e80000100800 */
[----:B------:R-:W4:Y:S04]  /*4c360*/  LDL R15, [R1+0x3160] ;  /* 0x00316000010f7983 */ /* 0x000f280000100800 */
[----:B0-----:R-:W4:Y:S04]  /*4c370*/  LDL R14, [R1+0x3164] ;  /* 0x00316400010e7983 */ /* 0x001f280000100800 */
[----:B-1----:R-:W4:Y:S04]  /*4c380*/  LDL R13, [R1+0x3158] ;  /* 0x00315800010d7983 */ /* 0x002f280000100800 */
[----:B--2---:R-:W2:Y:S01]  /*4c390*/  LDL R12, [R1+0x315c] ;  /* 0x00315c00010c7983 */ /* 0x004ea20000100800 */
[----:B------:R-:W-:Y:S01]  /*4c3a0*/  @P1 IMAD.MOV.U32 R4, RZ, RZ, R0 ;  /* 0x000000ffff041224 */ /* 0x000fe200078e0000 */
[----:B------:R-:W-:Y:S01]  /*4c3b0*/  PRMT R10, RZ, 0x7610, R10 ;  /* 0x00007610ff0a7816 */ /* 0x000fe2000000000a */
[----:B------:R-:W-:Y:S01]  /*4c3c0*/  @P1 IMAD.MOV.U32 R5, RZ, RZ, R20 ;  /* 0x000000ffff051224 */ /* 0x000fe200078e0014 */
[----:B------:R-:W-:-:S04]  /*4c3d0*/  PRMT R9, RZ, 0x7610, R9 ;  /* 0x00007610ff097816 */ /* 0x000fc80000000009 */
[----:B------:R4:W2:Y:S01]  /*4c3e0*/  @P1 LDG.E.U8 R10, desc[UR6][R4.64] ;  /* 0x00000006040a1981 */ /* 0x0008a2000c1e1100 */
[----:B------:R-:W-:Y:S02]  /*4c3f0*/  PRMT R8, RZ, 0x7610, R8 ;  /* 0x00007610ff087816 */ /* 0x000fe40000000008 */
[----:B------:R-:W-:Y:S02]  /*4c400*/  PRMT R7, RZ, 0x7610, R7 ;  /* 0x00007610ff077816 */ /* 0x000fe40000000007 */
[----:B------:R-:W-:Y:S01]  /*4c410*/  PRMT R6, RZ, 0x7610, R6 ;  /* 0x00007610ff067816 */ /* 0x000fe20000000006 */
[----:B---3--:R0:W-:Y:S04]  /*4c420*/  STL [R1+0x6108], R11 ;  /* 0x0061080b01007387 */ /* 0x0081e80000100800 */
[----:B------:R-:W3:Y:S04]  /*4c430*/  LDL R0, [R1+0x3154] ;  /* 0x0031540001007983 */ /* 0x000ee80000100800 */
[----:B0-----:R-:W3:Y:S01]  /*4c440*/  LDL R11, [R1+0x3150] ;  /* 0x00315000010b7983 */ /* 0x001ee20000100800 */
[----:B----4-:R-:W-:-:S02]  /*4c450*/  @P1 IMAD.MOV.U32 R4, RZ, RZ, R18 ;  /* 0x000000ffff041224 */ /* 0x010fc400078e0012 */
[----:B------:R-:W-:-:S05]  /*4c460*/  @P1 IMAD.MOV.U32 R5, RZ, RZ, R19 ;  /* 0x000000ffff051224 */ /* 0x000fca00078e0013 */
[----:B------:R0:W4:Y:S02]  /*4c470*/  @P1 LDG.E.U8 R9, desc[UR6][R4.64] ;  /* 0x0000000604091981 */ /* 0x000124000c1e1100 */
[----:B0-----:R-:W-:Y:S02]  /*4c480*/  @P1 IMAD.MOV.U32 R4, RZ, RZ, R16 ;  /* 0x000000ffff041224 */ /* 0x001fe400078e0010 */
[----:B------:R-:W-:-:S05]  /*4c490*/  @P1 IMAD.MOV.U32 R5, RZ, RZ, R17 ;  /* 0x000000ffff051224 */ /* 0x000fca00078e0011 */
[----:B------:R0:W4:Y:S02]  /*4c4a0*/  @P1 LDG.E.U8 R8, desc[UR6][R4.64] ;  /* 0x0000000604081981 */ /* 0x000124000c1e1100 */
[----:B0-----:R-:W-:Y:S02]  /*4c4b0*/  @P1 IMAD.MOV.U32 R4, RZ, RZ, R14 ;  /* 0x000000ffff041224 */ /* 0x001fe400078e000e */
[----:B------:R-:W-:-:S05]  /*4c4c0*/  @P1 IMAD.MOV.U32 R5, RZ, RZ, R15 ;  /* 0x000000ffff051224 */ /* 0x000fca00078e000f */
[----:B------:R2:W4:Y:S02]  /*4c4d0*/  @P1 LDG.E.U8 R7, desc[UR6][R4.64] ;  /* 0x0000000604071981 */ /* 0x000524000c1e1100 */
[----:B--2---:R-:W-:Y:S02]  /*4c4e0*/  @P1 IMAD.MOV.U32 R4, RZ, RZ, R12 ;  /* 0x000000ffff041224 */ /* 0x004fe400078e000c */
[----:B------:R-:W-:-:S05]  /*4c4f0*/  @P1 IMAD.MOV.U32 R5, RZ, RZ, R13 ;  /* 0x000000ffff051224 */ /* 0x000fca00078e000d */
[----:B------:R3:W2:Y:S01]  /*4c500*/  @P1 LDG.E.U8 R6, desc[UR6][R4.64] ;  /* 0x0000000604061981 */ /* 0x0006a2000c1e1100 */
[----:B------:R-:W-:-:S03]  /*4c510*/  PRMT R3, RZ, 0x7610, R3 ;  /* 0x00007610ff037816 */ /* 0x000fc60000000003 */
[----:B------:R-:W-:Y:S01]  /*4c520*/  STL [R1+0x610c], R10 ;  /* 0x00610c0a01007387 */ /* 0x000fe20000100800 */
[----:B---3--:R-:W-:Y:S02]  /*4c530*/  @P1 IMAD.MOV.U32 R4, RZ, RZ, R0 ;  /* 0x000000ffff041224 */ /* 0x008fe400078e0000 */
[----:B------:R-:W-:-:S05]  /*4c540*/  @P1 IMAD.MOV.U32 R5, RZ, RZ, R11 ;  /* 0x000000ffff051224 */ /* 0x000fca00078e000b */
[----:B------:R-:W3:Y:S04]  /*4c550*/  @P1 LDG.E.U8 R3, desc[UR6][R4.64] ;  /* 0x0000000604031981 */ /* 0x000ee8000c1e1100 */
[----:B----4-:R-:W-:Y:S01]  /*4c560*/  STL [R1+0x6110], R9 ;  /* 0x0061100901007387 */ /* 0x010fe20000100800 */
[----:B------:R-:W0:Y:S01]  /*4c570*/  S2R R24, SR_TID.X ;  /* 0x0000000000187919 */ /* 0x000e220000002100 */
[----:B------:R-:W-:Y:S06]  /*4c580*/  BAR.SYNC.DEFER_BLOCKING 0x0 ;  /* 0x0000000000007b1d */ /* 0x000fec0000010000 */
[----:B------:R-:W-:Y:S04]  /*4c590*/  STL [R1+0x6114], R8 ;  /* 0x0061140801007387 */ /* 0x000fe80000100800 */
[----:B------:R-:W-:Y:S04]  /*4c5a0*/  STL [R1+0x6118], R7 ;  /* 0x0061180701007387 */ /* 0x000fe80000100800 */
[----:B--2---:R-:W-:Y:S04]  /*4c5b0*/  STL [R1+0x611c], R6 ;  /* 0x00611c0601007387 */ /* 0x004fe80000100800 */
[----:B------:R-:W2:Y:S04]  /*4c5c0*/  LDL.LU R21, [R1+0x27a8] ;  /* 0x0027a80001157983 */ /* 0x000ea80000300800 */
[----:B------:R-:W4:Y:S04]  /*4c5d0*/  LDL.LU R27, [R1+0x27a4] ;  /* 0x0027a400011b7983 */ /* 0x000f280000300800 */
[----:B------:R-:W4:Y:S04]  /*4c5e0*/  LDL.LU R26, [R1+0x27a0] ;  /* 0x0027a000011a7983 */ /* 0x000f280000300800 */
[----:B------:R-:W4:Y:S04]  /*4c5f0*/  LDL.LU R23, [R1+0x278c] ;  /* 0x00278c0001177983 */ /* 0x000f280000300800 */
[----:B------:R-:W4:Y:S04]  /*4c600*/  LDL.LU R22, [R1+0x2788] ;  /* 0x0027880001167983 */ /* 0x000f280000300800 */
[----:B------:R-:W4:Y:S04]  /*4c610*/  LDL.LU R28, [R1+0x2784] ;  /* 0x00278400011c7983 */ /* 0x000f280000300800 */
[----:B------:R-:W4:Y:S04]  /*4c620*/  LDL.LU R29, [R1+0x2780] ;  /* 0x00278000011d7983 */ /* 0x000f280000300800 */
[----:B------:R-:W4:Y:S01]  /*4c630*/  LDL.LU R25, [R1+0x277c] ;  /* 0x00277c0001197983 */ /* 0x000f220000300800 */
[----:B0-----:R-:W-:-:S03]  /*4c640*/  LOP3.LUT R0, R24, 0x3f, RZ, 0xc0, !PT ;  /* 0x0000003f18007812 */ /* 0x001fc600078ec0ff */
[----:B---3--:R-:W-:Y:S04]  /*4c650*/  STL [R1+0x6120], R3 ;  /* 0x0061200301007387 */ /* 0x008fe80000100800 */
        /* <DEDUP_REMOVED lines=118> */
[----:B--2---:R-:W-:Y:S04]  /*4cdc0*/  STS.U8 [R0+UR4], R21 ;  /* 0x0000001500007988 */ /* 0x004fe80008000004 */
[----:B----4-:R1:W-:Y:S04]  /*4cdd0*/  STS.U8 [R0+UR4+0x40], R27 ;  /* 0x0000401b00007988 */ /* 0x0103e80008000004 */
[----:B0-----:R-:W2:Y:S04]  /*4cde0*/  LDL.LU R4, [R1+0x1d88] ;  /* 0x001d880001047983 */ /* 0x001ea80000300800 */
[----:B------:R-:W3:Y:S04]  /*4cdf0*/  LDL.LU R3, [R1+0x1d84] ;  /* 0x001d840001037983 */ /* 0x000ee80000300800 */
[----:B-1----:R-:W4:Y:S04]  /*4ce00*/  LDL.LU R27, [R1+0x1d80] ;  /* 0x001d8000011b7983 */ /* 0x002f280000300800 */
[----:B------:R0:W-:Y:S04]  /*4ce10*/  STS.U8 [R0+UR4+0x80], R26 ;  /* 0x0000801a00007988 */ /* 0x0001e80008000004 */
[----:B------:R1:W-:Y:S04]  /*4ce20*/  STS.U8 [R0+UR4+0xc0], R23 ;  /* 0x0000c01700007988 */ /* 0x0003e80008000004 */
[----:B0-----:R-:W4:Y:S04]  /*4ce30*/  LDL.LU R26, [R1+0x1d6c] ;  /* 0x001d6c00011a7983 */ /* 0x001f280000300800 */
[----:B-1----:R-:W4:Y:S04]  /*4ce40*/  LDL.LU R23, [R1+0x1d68] ;  /* 0x001d680001177983 */ /* 0x002f280000300800 */
[----:B------:R-:W4:Y:S04]  /*4ce50*/  LDL.LU R6, [R1+0x1d64] ;  /* 0x001d640001067983 */ /* 0x000f280000300800 */
[----:B------:R-:W4:Y:S04]  /*4ce60*/  LDL.LU R7, [R1+0x1d60] ;  /* 0x001d600001077983 */ /* 0x000f280000300800 */
[----:B------:R-:W4:Y:S04]  /*4ce70*/  LDL.LU R8, [R1+0x1d4c] ;  /* 0x001d4c0001087983 */ /* 0x000f280000300800 */
[----:B------:R-:W4:Y:S04]  /*4ce80*/  LDL.LU R9, [R1+0x1998] ;  /* 0x0019980001097983 */ /* 0x000f280000300800 */
[----:B------:R-:W4:Y:S04]  /*4ce90*/  LDL.LU R10, [R1+0x1994] ;  /* 0x00199400010a7983 */ /* 0x000f280000300800 */
[----:B------:R-:W4:Y:S04]  /*4cea0*/  LDL.LU R11, [R1+0x1990] ;  /* 0x00199000010b7983 */ /* 0x000f280000300800 */
[----:B------:R0:W-:Y:S04]  /*4ceb0*/  STS.U8 [R0+UR4+0x100], R22 ;  /* 0x0001001600007988 */ /* 0x0001e80008000004 */
[----:B------:R-:W4:Y:S04]  /*4cec0*/  LDL.LU R12, [R1+0x195c] ;  /* 0x00195c00010c7983 */ /* 0x000f280000300800 */
[----:B------:R1:W-:Y:S04]  /*4ced0*/  STS.U8 [R0+UR4+0x140], R28 ;  /* 0x0001401c00007988 */ /* 0x0003e80008000004 */
[----:B0-----:R-:W4:Y:S04]  /*4cee0*/  LDL.LU R22, [R1+0x1958] ;  /* 0x0019580001167983 */ /* 0x001f280000300800 */
[----:B------:R-:W4:Y:S04]  /*4cef0*/  LDL.LU R13, [R1+0x1954] ;  /* 0x00195400010d7983 */ /* 0x000f280000300800 */
[----:B------:R-:W4:Y:S04]  /*4cf00*/  LDL.LU R14, [R1+0x1950] ;  /* 0x00195000010e7983 */ /* 0x000f280000300800 */
[----:B------:R-:W4:Y:S04]  /*4cf10*/  LDL.LU R15, [R1+0x191c] ;  /* 0x00191c00010f7983 */ /* 0x000f280000300800 */
[----:B------:R-:W4:Y:S04]  /*4cf20*/  LDL.LU R16, [R1+0xbf8] ;  /* 0x000bf80001107983 */ /* 0x000f280000300800 */
[----:B-1----:R-:W4:Y:S04]  /*4cf30*/  LDL.LU R28, [R1+0xbf4] ;  /* 0x000bf400011c7983 */ /* 0x002f280000300800 */
        /* <DEDUP_REMOVED lines=9> */
[----:B--2---:R-:W-:Y:S04]  /*4cfd0*/  STS.U8 [R0+UR4+0x1040], R4 ;  /* 0x0010400400007988 */ /* 0x004fe80008000004 */
[----:B---3--:R-:W-:Y:S04]  /*4cfe0*/  STS.U8 [R0+UR4+0x1000], R3 ;  /* 0x0010000300007988 */ /* 0x008fe80008000004 */
[----:B----4-:R0:W-:Y:S04]  /*4cff0*/  STS.U8 [R0+UR4+0x10c0], R27 ;  /* 0x0010c01b00007988 */ /* 0x0101e80008000004 */
[----:B0-----:R-:W2:Y:S04]  /*4d000*/  LDL.LU R27, [R1+0x864] ;  /* 0x00086400011b7983 */ /* 0x001ea80000300800 */
[----:B------:R0:W-:Y:S04]  /*4d010*/  STS.U8 [R0+UR4+0x1080], R26 ;  /* 0x0010801a00007988 */ /* 0x0001e80008000004 */
[----:B------:R1:W-:Y:S04]  /*4d020*/  STS.U8 [R0+UR4+0x1140], R23 ;  /* 0x0011401700007988 */ /* 0x0003e80008000004 */
[----:B0-----:R-:W3:Y:S04]  /*4d030*/  LDL.LU R26, [R1+0x860] ;  /* 0x00086000011a7983 */ /* 0x001ee80000300800 */
[----:B-1----:R-:W4:Y:S04]  /*4d040*/  LDL.LU R23, [R1+0x85c] ;  /* 0x00085c0001177983 */ /* 0x002f280000300800 */
[----:B------:R-:W-:Y:S04]  /*4d050*/  STS.U8 [R0+UR4+0x1100], R6 ;  /* 0x0011000600007988 */ /* 0x000fe80008000004 */
[----:B------:R-:W-:Y:S04]  /*4d060*/  STS.U8 [R0+UR4+0x11c0], R7 ;  /* 0x0011c00700007988 */ /* 0x000fe80008000004 */
[----:B------:R-:W-:Y:S04]  /*4d070*/  STS.U8 [R0+UR4+0x1180], R8 ;  /* 0x0011800800007988 */ /* 0x000fe80008000004 */
[----:B------:R-:W-:Y:S04]  /*4d080*/  STS.U8 [R0+UR4+0x2000], R9 ;  /* 0x0020000900007988 */ /* 0x000fe80008000004 */
[----:B------:R-:W-:Y:S04]  /*4d090*/  STS.U8 [R0+UR4+0x2040], R10 ;  /* 0x0020400a00007988 */ /* 0x000fe80008000004 */
[----:B------:R-:W-:Y:S04]  /*4d0a0*/  STS.U8 [R0+UR4+0x2080], R11 ;  /* 0x0020800b00007988 */ /* 0x000fe80008000004 */
[----:B------:R-:W-:Y:S04]  /*4d0b0*/  STS.U8 [R0+UR4+0x20c0], R12 ;  /* 0x0020c00c00007988 */ /* 0x000fe80008000004 */
[----:B------:R0:W-:Y:S04]  /*4d0c0*/  STS.U8 [R0+UR4+0x2100], R22 ;  /* 0x0021001600007988 */ /* 0x0001e80008000004 */
[----:B------:R-:W-:Y:S04]  /*4d0d0*/  STS.U8 [R0+UR4+0x2140], R13 ;  /* 0x0021400d00007988 */ /* 0x000fe80008000004 */
[----:B------:R-:W-:Y:S04]  /*4d0e0*/  STS.U8 [R0+UR4+0x2180], R14 ;  /* 0x0021800e00007988 */ /* 0x000fe80008000004 */
[----:B------:R-:W-:Y:S04]  /*4d0f0*/  STS.U8 [R0+UR4+0x21c0], R15 ;  /* 0x0021c00f00007988 */ /* 0x000fe80008000004 */
[----:B------:R-:W-:Y:S04]  /*4d100*/  STS.U8 [R0+UR4+0x3040], R16 ;  /* 0x0030401000007988 */ /* 0x000fe80008000004 */
[----:B------:R1:W-:Y:S04]  /*4d110*/  STS.U8 [R0+UR4+0x3000], R28 ;  /* 0x0030001c00007988 */ /* 0x0003e80008000004 */
[----:B------:R-:W-:Y:S04]  /*4d120*/  STS.U8 [R0+UR4+0x30c0], R17 ;  /* 0x0030c01100007988 */ /* 0x000fe80008000004 */
[----:B0-----:R-:W4:Y:S04]  /*4d130*/  LDL.LU R22, [R1+0x858] ;  /* 0x0008580001167983 */ /* 0x001f280000300800 */
[----:B-1----:R-:W4:Y:S04]  /*4d140*/  LDL.LU R28, [R1+0x854] ;  /* 0x00085400011c7983 */ /* 0x002f280000300800 */
[----:B------:R0:W-:Y:S04]  /*4d150*/  STS.U8 [R0+UR4+0x3080], R29 ;  /* 0x0030801d00007988 */ /* 0x0001e80008000004 */
[----:B------:R-:W-:Y:S04]  /*4d160*/  STS.U8 [R0+UR4+0x3140], R18 ;  /* 0x0031401200007988 */ /* 0x000fe80008000004 */
[----:B------:R-:W-:Y:S04]  /*4d170*/  STS.U8 [R0+UR4+0x3100], R19 ;  /* 0x0031001300007988 */ /* 0x000fe80008000004 */
[----:B------:R-:W-:Y:S04]  /*4d180*/  STS.U8 [R0+UR4+0x31c0], R20 ;  /* 0x0031c01400007988 */ /* 0x000fe80008000004 */
[----:B------:R-:W-:Y:S04]  /*4d190*/  STS.U8 [R0+UR4+0x3180], R21 ;  /* 0x0031801500007988 */ /* 0x000fe80008000004 */
[----:B0-----:R-:W4:Y:S04]  /*4d1a0*/  LDL.LU R29, [R1+0x850] ;  /* 0x00085000011d7983 */ /* 0x001f280000300800 */
[----:B------:R-:W4:Y:S04]  /*4d1b0*/  LDL.LU R4, [R1+0x84c] ;  /* 0x00084c0001047983 */ /* 0x000f280000300800 */
[----:B------:R0:W-:Y:S04]  /*4d1c0*/  STS.U8 [R0+UR4+0x4000], R25 ;  /* 0x0040001900007988 */ /* 0x0001e80008000004 */
[----:B------:R-:W4:Y:S04]  /*4d1d0*/  LDL.LU R3, [R1+0x768] ;  /* 0x0007680001037983 */ /* 0x000f280000300800 */
[----:B0-----:R-:W4:Y:S04]  /*4d1e0*/  LDL.LU R25, [R1+0x764] ;  /* 0x0007640001197983 */ /* 0x001f280000300800 */
[----:B--2---:R0:W-:Y:S04]  /*4d1f0*/  STS.U8 [R0+UR4+0x4040], R27 ;  /* 0x0040401b00007988 */ /* 0x0041e80008000004 */
[----:B0-----:R-:W2:Y:S04]  /*4d200*/  LDL.LU R27, [R1+0x760] ;  /* 0x00076000011b7983 */ /* 0x001ea80000300800 */
[----:B---3--:R0:W-:Y:S04]  /*4d210*/  STS.U8 [R0+UR4+0x4080], R26 ;  /* 0x0040801a00007988 */ /* 0x0081e80008000004 */
[----:B----4-:R1:W-:Y:S04]  /*4d220*/  STS.U8 [R0+UR4+0x40c0], R23 ;  /* 0x0040c01700007988 */ /* 0x0103e80008000004 */
[----:B0-----:R-:W3:Y:S04]  /*4d230*/  LDL.LU R26, [R1+0x75c] ;  /* 0x00075c00011a7983 */ /* 0x001ee80000300800 */
[----:B------:R-:W4:Y:S04]  /*4d240*/  LDL.LU R6, [R1+0x758] ;  /* 0x0007580001067983 */ /* 0x000f280000300800 */
[----:B------:R-:W4:Y:S04]  /*4d250*/  LDL.LU R7, [R1+0x754] ;  /* 0x0007540001077983 */ /* 0x000f280000300800 */
[----:B------:R-:W4:Y:S04]  /*4d260*/  LDL.LU R8, [R1+0x750] ;  /* 0x0007500001087983 */ /* 0x000f280000300800 */
[----:B------:R-:W4:Y:S04]  /*4d270*/  LDL.LU R9, [R1+0x74c] ;  /* 0x00074c0001097983 */ /* 0x000f280000300800 */
[----:B------:R-:W4:Y:S04]  /*4d280*/  LDL.LU R10, [R1+0x2f8] ;  /* 0x0002f800010a7983 */ /* 0x000f280000300800 */
[----:B------:R-:W4:Y:S04]  /*4d290*/  LDL.LU R11, [R1+0x2f4] ;  /* 0x0002f400010b7983 */ /* 0x000f280000300800 */
[----:B------:R-:W4:Y:S04]  /*4d2a0*/  LDL.LU R12, [R1+0x2f0] ;  /* 0x0002f000010c7983 */ /* 0x000f280000300800 */
[----:B-1----:R-:W4:Y:S04]  /*4d2b0*/  LDL.LU R23, [R1+0x2ec] ;  /* 0x0002ec0001177983 */ /* 0x002f280000300800 */
[----:B------:R-:W4:Y:S04]  /*4d2c0*/  LDL.LU R13, [R1+0x2e8] ;  /* 0x0002e800010d7983 */ /* 0x000f280000300800 */
[----:B------:R-:W4:Y:S04]  /*4d2d0*/  LDL.LU R14, [R1+0x2e4] ;  /* 0x0002e400010e7983 */ /* 0x000f280000300800 */
[----:B------:R-:W4:Y:S04]  /*4d2e0*/  LDL.LU R15, [R1+0x2e0] ;  /* 0x0002e000010f7983 */ /* 0x000f280000300800 */
[----:B------:R-:W4:Y:S04]  /*4d2f0*/  LDL.LU R16, [R1+0x2bc] ;  /* 0x0002bc0001107983 */ /* 0x000f280000300800 */
[----:B------:R-:W4:Y:S04]  /*4d300*/  LDL.LU R21, [R1+0x98] ;  /* 0x0000980001157983 */ /* 0x000f280000300800 */
[----:B------:R-:W-:Y:S04]  /*4d310*/  STS.U8 [R0+UR4+0x4100], R22 ;  /* 0x0041001600007988 */ /* 0x000fe80008000004 */
[----:B------:R0:W-:Y:S04]  /*4d320*/  STS.U8 [R0+UR4+0x4140], R28 ;  /* 0x0041401c00007988 */ /* 0x0001e80008000004 */
[----:B------:R-:W4:Y:S04]  /*4d330*/  LDL.LU R17, [R1+0x94] ;  /* 0x0000940001117983 */ /* 0x000f280000300800 */
[----:B0-----:R-:W4:Y:S04]  /*4d340*/  LDL.LU R28, [R1+0x90] ;  /* 0x00009000011c7983 */ /* 0x001f280000300800 */
[----:B------:R-:W4:Y:S04]  /*4d350*/  LDL.LU R18, [R1+0x8c] ;  /* 0x00008c0001127983 */ /* 0x000f280000300800 */
[----:B------:R-:W4:Y:S04]  /*4d360*/  LDL.LU R19, [R1+0x88] ;  /* 0x0000880001137983 */ /* 0x000f280000300800 */
[----:B------:R-:W4:Y:S04]  /*4d370*/  LDL.LU R20, [R1+0x84] ;  /* 0x0000840001147983 */ /* 0x000f280000300800 */
[----:B------:R0:W-:Y:S04]  /*4d380*/  STS.U8 [R0+UR4+0x4180], R29 ;  /* 0x0041801d00007988 */ /* 0x0001e80008000004 */
[----:B------:R-:W4:Y:S04]  /*4d390*/  LDL.LU R22, [R1+0x80] ;  /* 0x0000800001167983 */ /* 0x000f280000300800 */
[----:B------:R-:W-:Y:S04]  /*4d3a0*/  STS.U8 [R0+UR4+0x41c0], R4 ;  /* 0x0041c00400007988 */ /* 0x000fe80008000004 */
[----:B------:R-:W-:Y:S04]  /*4d3b0*/  STS.U8 [R0+UR4+0x5040], R3 ;  /* 0x0050400300007988 */ /* 0x000fe80008000004 */
[----:B0-----:R-:W4:Y:S04]  /*4d3c0*/  LDL.LU R29, [R1+0x7c] ;  /* 0x00007c00011d7983 */ /* 0x001f280000300800 */
[----:B------:R0:W-:Y:S04]  /*4d3d0*/  STS.U8 [R0+UR4+0x5000], R25 ;  /* 0x0050001900007988 */ /* 0x0001e80008000004 */
[----:B0-----:R-:W4:Y:S04]  /*4d3e0*/  LDL.LU R25, [R1+0x2778] ;  /* 0x0027780001197983 */ /* 0x001f280000300800 */
[----:B--2---:R0:W-:Y:S04]  /*4d3f0*/  STS.U8 [R0+UR4+0x50c0], R27 ;  /* 0x0050c01b00007988 */ /* 0x0041e80008000004 */
[----:B0-----:R-:W2:Y:S04]  /*4d400*/  LDL.LU R27, [R1+0x2774] ;  /* 0x00277400011b7983 */ /* 0x001ea80000300800 */
[----:B---3--:R0:W-:Y:S04]  /*4d410*/  STS.U8 [R0+UR4+0x5080], R26 ;  /* 0x0050801a00007988 */ /* 0x0081e80008000004 */
[----:B----4-:R-:W-:Y:S04]  /*4d420*/  STS.U8 [R0+UR4+0x5140], R6 ;  /* 0x0051400600007988 */ /* 0x010fe80008000004 */
[----:B------:R-:W-:Y:S04]  /*4d430*/  STS.U8 [R0+UR4+0x5100], R7 ;  /* 0x0051000700007988 */ /* 0x000fe80008000004 */
        /* <DEDUP_REMOVED lines=11> */
[----:B0-----:R-:W3:Y:S01]  /*4d4f0*/  LDL.LU R26, [R1+0x2770] ;  /* 0x00277000011a7983 */ /* 0x001ee20000300800 */
[----:B-1----:R-:W0:Y:S03]  /*4d500*/  S2R R21, SR_TID.X ;  /* 0x0000000000157919 */ /* 0x002e260000002100 */
[----:B------:R-:W-:Y:S04]  /*4d510*/  STS.U8 [R0+UR4+0x7000], R17 ;  /* 0x0070001100007988 */ /* 0x000fe80008000004 */
[----:B------:R1:W-:Y:S04]  /*4d520*/  STS.U8 [R0+UR4+0x70c0], R28 ;  /* 0x0070c01c00007988 */ /* 0x0003e80008000004 */
[----:B------:R-:W-:Y:S04]  /*4d530*/  STS.U8 [R0+UR4+0x7080], R18 ;  /* 0x0070801200007988 */ /* 0x000fe80008000004 */
[----:B------:R-:W-:Y:S01]  /*4d540*/  STS.U8 [R0+UR4+0x7140], R19 ;  /* 0x0071401300007988 */ /* 0x000fe20008000004 */
[----:B------:R-:W-:-:S03]  /*4d550*/  ISETP.GE.AND P0, PT, R0, R2, PT ;  /* 0x000000020000720c */ /* 0x000fc60003f06270 */
[----:B------:R-:W4:Y:S04]  /*4d560*/  LDL.LU R23, [R1+0x275c] ;  /* 0x00275c0001177983 */ /* 0x000f280000300800 */
[----:B------:R-:W-:Y:S04]  /*4d570*/  STS.U8 [R0+UR4+0x7100], R20 ;  /* 0x0071001400007988 */ /* 0x000fe80008000004 */
[----:B------:R-:W-:Y:S04]  /*4d580*/  STS.U8 [R0+UR4+0x71c0], R22 ;  /* 0x0071c01600007988 */ /* 0x000fe80008000004 */
[----:B-1----:R-:W4:Y:S04]  /*4d590*/  LDL.LU R28, [R1+0x2758] ;  /* 0x00275800011c7983 */ /* 0x002f280000300800 */
[----:B------:R1:W-:Y:S01]  /*4d5a0*/  STS.U8 [R0+UR4+0x7180], R29 ;  /* 0x0071801d00007988 */ /* 0x0003e20008000004 */
[----:B0-----:R-:W-:-:S04]  /*4d5b0*/  LOP3.LUT R21, R21, 0x3f, RZ, 0xc0, !PT ;  /* 0x0000003f15157812 */ /* 0x001fc800078ec0ff */
[----:B------:R-:W-:Y:S02]  /*4d5c0*/  LOP3.LUT R2, R21, 0x8, RZ, 0x3c, !PT ;  /* 0x0000000815027812 */ /* 0x000fe400078e3cff */
[----:B------:R-:W4:Y:S04]  /*4d5d0*/  LDL.LU R21, [R1+0x2754] ;  /* 0x0027540001157983 */ /* 0x000f280000300800 */
[----:B-1----:R-:W4:Y:S04]  /*4d5e0*/  LDL.LU R29, [R1+0x2750] ;  /* 0x00275000011d7983 */ /* 0x002f280000300800 */
[----:B------:R-:W-:Y:S04]  /*4d5f0*/  STL [R1+0x61c8], R0 ;  /* 0x0061c80001007387 */ /* 0x000fe80000100800 */
[----:B------:R0:W-:Y:S04]  /*4d600*/  STS.U8 [R2+UR4+0x200], R25 ;  /* 0x0002001902007988 */ /* 0x0001e80008000004 */
[----:B0-----:R-:W4:Y:S04]  /*4d610*/  LDL.LU R25, [R1+0x1e8c] ;  /* 0x001e8c0001197983 */ /* 0x001f280000300800 */
[----:B--2---:R0:W-:Y:S04]  /*4d620*/  STS.U8 [R2+UR4+0x240], R27 ;  /* 0x0002401b02007988 */ /* 0x0041e80008000004 */
[----:B0-----:R-:W2:Y:S04]  /*4d630*/  LDL.LU R27, [R1+0x1d48] ;  /* 0x001d4800011b7983 */ /* 0x001ea80000300800 */
[----:B------:R-:W2:Y:S04]  /*4d640*/  LDL.LU R4, [R1+0x1d44] ;  /* 0x001d440001047983 */ /* 0x000ea80000300800 */
[----:B------:R-:W2:Y:S04]  /*4d650*/  LDL.LU R3, [R1+0x1d40] ;  /* 0x001d400001037983 */ /* 0x000ea80000300800 */
[----:B------:R-:W2:Y:S04]  /*4d660*/  LDL.LU R6, [R1+0x1d3c] ;  /* 0x001d3c0001067983 */ /* 0x000ea80000300800 */
[----:B------:R-:W2:Y:S04]  /*4d670*/  LDL.LU R7, [R1+0x1d38] ;  /* 0x001d380001077983 */ /* 0x000ea80000300800 */
[----:B------:R-:W2:Y:S04]  /*4d680*/  LDL.LU R8, [R1+0x1d34] ;  /* 0x001d340001087983 */ /* 0x000ea80000300800 */
[----:B------:R-:W2:Y:S04]  /*4d690*/  LDL.LU R9, [R1+0x1d30] ;  /* 0x001d300001097983 */ /* 0x000ea80000300800 */
[----:B---3--:R0:W-:Y:S04]  /*4d6a0*/  STS.U8 [R2+UR4+0x280], R26 ;  /* 0x0002801a02007988 */ /* 0x0081e80008000004 */
[----:B------:R-:W3:Y:S04]  /*4d6b0*/  LDL.LU R10, [R1+0x1d2c] ;  /* 0x001d2c00010a7983 */ /* 0x000ee80000300800 */
[----:B0-----:R-:W3:Y:S04]  /*4d6c0*/  LDL.LU R26, [R1+0x1918] ;  /* 0x00191800011a7983 */ /* 0x001ee80000300800 */
[----:B------:R-:W3:Y:S04]  /*4d6d0*/  LDL.LU R11, [R1+0x1914] ;  /* 0x00191400010b7983 */ /* 0x000ee80000300800 */
        /* <DEDUP_REMOVED lines=9> */
[----:B----4-:R0:W-:Y:S04]  /*4d770*/  STS.U8 [R2+UR4+0x2c0], R23 ;  /* 0x0002c01702007988 */ /* 0x0101e80008000004 */
[----:B------:R-:W4:Y:S04]  /*4d780*/  LDL.LU R20, [R1+0xbcc] ;  /* 0x000bcc0001147983 */ /* 0x000f280000300800 */
[----:B------:R1:W-:Y:S04]  /*4d790*/  STS.U8 [R2+UR4+0x300], R28 ;  /* 0x0003001c02007988 */ /* 0x0003e80008000004 */
[----:B0-----:R-:W4:Y:S04]  /*4d7a0*/  LDL.LU R23, [R1+0xbc8] ;  /* 0x000bc80001177983 */ /* 0x001f280000300800 */
[----:B-1----:R-:W4:Y:S04]  /*4d7b0*/  LDL.LU R28, [R1+0xbc4] ;  /* 0x000bc400011c7983 */ /* 0x002f280000300800 */
[----:B------:R0:W-:Y:S04]  /*4d7c0*/  STS.U8 [R2+UR4+0x340], R21 ;  /* 0x0003401502007988 */ /* 0x0001e80008000004 */
[----:B------:R1:W-:Y:S04]  /*4d7d0*/  STS.U8 [R2+UR4+0x380], R29 ;  /* 0x0003801d02007988 */ /* 0x0003e80008000004 */
[----:B0-----:R-:W4:Y:S04]  /*4d7e0*/  LDL.LU R21, [R1+0xbc0] ;  /* 0x000bc00001157983 */ /* 0x001f280000300800 */
[----:B-1----:R-:W4:Y:S04]  /*4d7f0*/  LDL.LU R29, [R1+0xbbc] ;  /* 0x000bbc00011d7983 */ /* 0x002f280000300800 */
[----:B------:R0:W-:Y:S04]  /*4d800*/  STS.U8 [R2+UR4+0x3c0], R25 ;  /* 0x0003c01902007988 */ /* 0x0001e80008000004 */
[----:B0-----:R-:W4:Y:S04]  /*4d810*/  LDL.LU R25, [R1+0x848] ;  /* 0x0008480001197983 */ /* 0x001f280000300800 */
[----:B--2---:R0:W-:Y:S04]  /*4d820*/  STS.U8 [R2+UR4+0x1240], R27 ;  /* 0x0012401b02007988 */ /* 0x0041e80008000004 */
[----:B0-----:R-:W2:Y:S04]  /*4d830*/  LDL.LU R27, [R1+0x844] ;  /* 0x00084400011b7983 */ /* 0x001ea80000300800 */
[----:B------:R-:W-:Y:S04]  /*4d840*/  STS.U8 [R2+UR4+0x1200], R4 ;  /* 0x0012000402007988 */ /* 0x000fe80008000004 */
[----:B------:R-:W-:Y:S04]  /*4d850*/  STS.U8 [R2+UR4+0x12c0], R3 ;  /* 0x0012c00302007988 */ /* 0x000fe80008000004 */
[----:B------:R-:W-:Y:S04]  /*4d860*/  STS.U8 [R2+UR4+0x1280], R6 ;  /* 0x0012800602007988 */ /* 0x000fe80008000004 */
[----:B------:R-:W-:Y:S04]  /*4d870*/  STS.U8 [R2+UR4+0x1340], R7 ;  /* 0x0013400702007988 */ /* 0x000fe80008000004 */
[----:B------:R-:W-:Y:S04]  /*4d880*/  STS.U8 [R2+UR4+0x1300], R8 ;  /* 0x0013000802007988 */ /* 0x000fe80008000004 */
[----:B------:R-:W-:Y:S04]  /*4d890*/  STS.U8 [R2+UR4+0x13c0], R9 ;  /* 0x0013c00902007988 */ /* 0x000fe80008000004 */
[----:B---3--:R-:W-:Y:S04]  /*4d8a0*/  STS.U8 [R2+UR4+0x1380], R10 ;  /* 0x0013800a02007988 */ /* 0x008fe80008000004 */
[----:B------:R0:W-:Y:S04]  /*4d8b0*/  STS.U8 [R2+UR4+0x2200], R26 ;  /* 0x0022001a02007988 */ /* 0x0001e80008000004 */
[----:B0-----:R-:W3:Y:S04]  /*4d8c0*/  LDL.LU R26, [R1+0x840] ;  /* 0x00084000011a7983 */ /* 0x001ee80000300800 */
        /* <DEDUP_REMOVED lines=10> */
[----:B----4-:R-:W-:Y:S04]  /*4d970*/  STS.U8 [R2+UR4+0x3280], R20 ;  /* 0x0032801402007988 */ /* 0x010fe80008000004 */
[----:B------:R1:W-:Y:S04]  /*4d980*/  STS.U8 [R2+UR4+0x3340], R23 ;  /* 0x0033401702007988 */ /* 0x0003e80008000004 */
[----:B------:R4:W-:Y:S04]  /*4d990*/  STS.U8 [R2+UR4+0x3300], R28 ;  /* 0x0033001c02007988 */ /* 0x0009e80008000004 */
[----:B0-----:R-:W3:Y:S04]  /*4d9a0*/  LDL.LU R22, [R1+0x83c] ;  /* 0x00083c0001167983 */ /* 0x001ee80000300800 */
[----:B-1----:R-:W3:Y:S04]  /*4d9b0*/  LDL.LU R23, [R1+0x838] ;  /* 0x0008380001177983 */ /* 0x002ee80000300800 */
[----:B----4-:R-:W4:Y:S04]  /*4d9c0*/  LDL.LU R28, [R1+0x834] ;  /* 0x00083400011c7983 */ /* 0x010f280000300800 */
[----:B------:R-:W-:Y:S04]  /*4d9d0*/  STS.U8 [R2+UR4+0x33c0], R21 ;  /* 0x0033c01502007988 */ /* 0x000fe80008000004 */
[----:B------:R0:W-:Y:S04]  /*4d9e0*/  STS.U8 [R2+UR4+0x3380], R29 ;  /* 0x0033801d02007988 */ /* 0x0001e80008000004 */
[----:B0-----:R-:W4:Y:S04]  /*4d9f0*/  LDL.LU R29, [R1+0x830] ;  /* 0x00083000011d7983 */ /* 0x001f280000300800 */
[----:B------:R0:W-:Y:S04]  /*4da00*/  STS.U8 [R2+UR4+0x4200], R25 ;  /* 0x0042001902007988 */ /* 0x0001e80008000004 */
[----:B0-----:R-:W4:Y:S04]  /*4da10*/  LDL.LU R25, [R1+0x82c] ;  /* 0x00082c0001197983 */ /* 0x001f280000300800 */
[----:B------:R-:W4:Y:S04]  /*4da20*/  LDL.LU R4, [R1+0x748] ;  /* 0x0007480001047983 */ /* 0x000f280000300800 */
[----:B------:R-:W4:Y:S04]  /*4da30*/  LDL.LU R3, [R1+0x744] ;  /* 0x0007440001037983 */ /* 0x000f280000300800 */
[----:B------:R-:W4:Y:S04]  /*4da40*/  LDL.LU R6, [R1+0x740] ;  /* 0x0007400001067983 */ /* 0x000f280000300800 */
[----:B------:R-:W4:Y:S04]  /*4da50*/  LDL.LU R7, [R1+0x73c] ;  /* 0x00073c0001077983 */ /* 0x000f280000300800 */
[----:B------:R-:W4:Y:S04]  /*4da60*/  LDL.LU R8, [R1+0x738] ;  /* 0x0007380001087983 */ /* 0x000f280000300800 */
[----:B------:R-:W4:Y:S04]  /*4da70*/  LDL.LU R9, [R1+0x734] ;  /* 0x0007340001097983 */ /* 0x000f280000300800 */
[----:B------:R-:W4:Y:S04]  /*4da80*/  LDL.LU R10, [R1+0x730] ;  /* 0x00073000010a7983 */ /* 0x000f280000300800 */
        /* <DEDUP_REMOVED lines=9> */
[----:B0-----:R-:W3:Y:S04]  /*4db20*/  LDL.LU R26, [R1+0x2a0] ;  /* 0x0002a000011a7983 */ /* 0x001ee80000300800 */
[----:B------:R-:W3:Y:S04]  /*4db30*/  LDL.LU R17, [R1+0x27c] ;  /* 0x00027c0001117983 */ /* 0x000ee80000300800 */
[----:B------:R-:W3:Y:S04]  /*4db40*/  LDL.LU R18, [R1+0x78] ;  /* 0x0000780001127983 */ /* 0x000ee80000300800 */
[----:B------:R-:W3:Y:S04]  /*4db50*/  LDL.LU R19, [R1+0x74] ;  /* 0x0000740001137983 */ /* 0x000ee80000300800 */
[----:B------:R-:W3:Y:S04]  /*4db60*/  LDL.LU R20, [R1+0x70] ;  /* 0x0000700001147983 */ /* 0x000ee80000300800 */
[----:B------:R0:W-:Y:S04]  /*4db70*/  STS.U8 [R2+UR4+0x42c0], R22 ;  /* 0x0042c01602007988 */ /* 0x0001e80008000004 */
[----:B------:R-:W3:Y:S04]  /*4db80*/  LDL.LU R21, [R1+0x6c] ;  /* 0x00006c0001157983 */ /* 0x000ee80000300800 */
[----:B------:R1:W-:Y:S04]  /*4db90*/  STS.U8 [R2+UR4+0x4300], R23 ;  /* 0x0043001702007988 */ /* 0x0003e80008000004 */
[----:B0-----:R-:W3:Y:S04]  /*4dba0*/  LDL.LU R22, [R1+0x68] ;  /* 0x0000680001167983 */ /* 0x001ee80000300800 */
[----:B----4-:R0:W-:Y:S04]  /*4dbb0*/  STS.U8 [R2+UR4+0x4340], R28 ;  /* 0x0043401c02007988 */ /* 0x0101e80008000004 */
[----:B-1----:R-:W4:Y:S04]  /*4dbc0*/  LDL.LU R23, [R1+0x64] ;  /* 0x0000640001177983 */ /* 0x002f280000300800 */
[----:B0-----:R-:W4:Y:S04]  /*4dbd0*/  LDL.LU R28, [R1+0x60] ;  /* 0x00006000011c7983 */ /* 0x001f280000300800 */
[----:B------:R0:W-:Y:S04]  /*4dbe0*/  STS.U8 [R2+UR4+0x4380], R29 ;  /* 0x0043801d02007988 */ /* 0x0001e80008000004 */
[----:B0-----:R-:W4:Y:S04]  /*4dbf0*/  LDL.LU R29, [R1+0x5c] ;  /* 0x00005c00011d7983 */ /* 0x001f280000300800 */
[----:B------:R0:W-:Y:S04]  /*4dc00*/  STS.U8 [R2+UR4+0x43c0], R25 ;  /* 0x0043c01902007988 */ /* 0x0001e80008000004 */
[----:B0-----:R-:W4:Y:S04]  /*4dc10*/  LDL.LU R25, [R1+0x1e88] ;  /* 0x001e880001197983 */ /* 0x001f280000300800 */
[----:B------:R-:W-:Y:S04]  /*4dc20*/  STS.U8 [R2+UR4+0x5240], R4 ;  /* 0x0052400402007988 */ /* 0x000fe80008000004 */
[----:B------:R-:W-:Y:S04]  /*4dc30*/  STS.U8 [R2+UR4+0x5200], R3 ;  /* 0x0052000302007988 */ /* 0x000fe80008000004 */
[----:B------:R-:W-:Y:S04]  /*4dc40*/  STS.U8 [R2+UR4+0x52c0], R6 ;  /* 0x0052c00602007988 */ /* 0x000fe80008000004 */
[----:B------:R-:W-:Y:S04]  /*4dc50*/  STS.U8 [R2+UR4+0x5280], R7 ;  /* 0x0052800702007988 */ /* 0x000fe80008000004 */
[----:B------:R-:W-:Y:S04]  /*4dc60*/  STS.U8 [R2+UR4+0x5340], R8 ;  /* 0x0053400802007988 */ /* 0x000fe80008000004 */
[----:B------:R-:W-:Y:S04]  /*4dc70*/  STS.U8 [R2+UR4+0x5300], R9 ;  /* 0x0053000902007988 */ /* 0x000fe80008000004 */
[----:B------:R-:W-:Y:S04]  /*4dc80*/  STS.U8 [R2+UR4+0x53c0], R10 ;  /* 0x0053c00a02007988 */ /* 0x000fe80008000004 */
        /* <DEDUP_REMOVED lines=8> */
[----:B---3--:R0:W-:Y:S02]  /*4dd10*/  STS.U8 [R2+UR4+0x6380], R26 ;  /* 0x0063801a02007988 */ /* 0x0081e40008000004 */
[----:B0-----:R-:W0:Y:S02]  /*4dd20*/  S2R R26, SR_TID.X ;  /* 0x00000000001a7919 */ /* 0x001e240000002100 */
[----:B------:R-:W-:Y:S04]  /*4dd30*/  STS.U8 [R2+UR4+0x63c0], R17 ;  /* 0x0063c01102007988 */ /* 0x000fe80008000004 */
[----:B------:R-:W-:Y:S04]  /*4dd40*/  STS.U8 [R2+UR4+0x7240], R18 ;  /* 0x0072401202007988 */ /* 0x000fe80008000004 */
[----:B------:R-:W-:Y:S04]  /*4dd50*/  STS.U8 [R2+UR4+0x7200], R19 ;  /* 0x0072001302007988 */ /* 0x000fe80008000004 */
[----:B------:R-:W-:Y:S04]  /*4dd60*/  STS.U8 [R2+UR4+0x72c0], R20 ;  /* 0x0072c01402007988 */ /* 0x000fe80008000004 */
[----:B------:R-:W-:Y:S04]  /*4dd70*/  STS.U8 [R2+UR4+0x7280], R21 ;  /* 0x0072801502007988 */ /* 0x000fe80008000004 */
[----:B------:R-:W-:Y:S04]  /*4dd80*/  STS.U8 [R2+UR4+0x7340], R22 ;  /* 0x0073401602007988 */ /* 0x000fe80008000004 */
[----:B----4-:R-:W-:Y:S04]  /*4dd90*/  STS.U8 [R2+UR4+0x7300], R23 ;  /* 0x0073001702007988 */ /* 0x010fe80008000004 */
[----:B------:R1:W-:Y:S01]  /*4dda0*/  STS.U8 [R2+UR4+0x73c0], R28 ;  /* 0x0073c01c02007988 */ /* 0x0003e20008000004 */
[----:B0-----:R-:W-:-:S03]  /*4ddb0*/  LOP3.LUT R26, R26, 0x3f, RZ, 0xc0, !PT ;  /* 0x0000003f1a1a7812 */ /* 0x001fc600078ec0ff */
[----:B------:R0:W-:Y:S04]  /*4ddc0*/  STS.U8 [R2+UR4+0x7380], R29 ;  /* 0x0073801d02007988 */ /* 0x0001e80008000004 */
[----:B------:R3:W-:Y:S04]  /*4ddd0*/  STL [R1+0x61f0], R26 ;  /* 0x0061f01a01007387 */ /* 0x0007e80000100800 */
[----:B-1----:R-:W4:Y:S01]  /*4dde0*/  LDL.LU R28, [R1+0x1e80] ;  /* 0x001e8000011c7983 */ /* 0x002f220000300800 */
[----:B------:R-:W-:-:S03]  /*4ddf0*/  LOP3.LUT R3, R26, 0x10, RZ, 0x3c, !PT ;  /* 0x000000101a037812 */ /* 0x000fc600078e3cff */
[----:B0-----:R-:W4:Y:S04]  /*4de00*/  LDL.LU R29, [R1+0x1e7c] ;  /* 0x001e7c00011d7983 */ /* 0x001f280000300800 */
[----:B---3--:R-:W3:Y:S04]  /*4de10*/  LDL.LU R26, [R1+0x1e78] ;  /* 0x001e7800011a7983 */ /* 0x008ee80000300800 */
[----:B------:R-:W3:Y:S04]  /*4de20*/  LDL.LU R0, [R1+0x1e74] ;  /* 0x001e740001007983 */ /* 0x000ee80000300800 */
[----:B------:R-:W3:Y:S04]  /*4de30*/  LDL.LU R2, [R1+0x1e70] ;  /* 0x001e700001027983 */ /* 0x000ee80000300800 */
[----:B------:R-:W3:Y:S04]  /*4de40*/  LDL.LU R5, [R1+0x1e6c] ;  /* 0x001e6c0001057983 */ /* 0x000ee80000300800 */
[----:B------:R-:W3:Y:S04]  /*4de50*/  LDL.LU R24, [R1+0x1d28] ;  /* 0x001d280001187983 */ /* 0x000ee80000300800 */
[----:B------:R-:W3:Y:S04]  /*4de60*/  LDL.LU R4, [R1+0x1d24] ;  /* 0x001d240001047983 */ /* 0x000ee80000300800 */
[----:B------:R0:W-:Y:S04]  /*4de70*/  STS.U8 [R3+UR4+0x400], R25 ;  /* 0x0004001903007988 */ /* 0x0001e80008000004 */
        /* <DEDUP_REMOVED lines=19> */
[----:B--2---:R0:W-:Y:S04]  /*4dfb0*/  STS.U8 [R3+UR4+0x440], R27 ;  /* 0x0004401b03007988 */ /* 0x0041e80008000004 */
[----:B0-----:R-:W2:Y:S04]  /*4dfc0*/  LDL.LU R27, [R1+0xba4] ;  /* 0x000ba400011b7983 */ /* 0x001ea80000300800 */
[----:B----4-:R0:W-:Y:S04]  /*4dfd0*/  STS.U8 [R3+UR4+0x480], R28 ;  /* 0x0004801c03007988 */ /* 0x0101e80008000004 */
[----:B------:R1:W-:Y:S04]  /*4dfe0*/  STS.U8 [R3+UR4+0x4c0], R29 ;  /* 0x0004c01d03007988 */ /* 0x0003e80008000004 */
[----:B0-----:R-:W4:Y:S04]  /*4dff0*/  LDL.LU R28, [R1+0xba0] ;  /* 0x000ba000011c7983 */ /* 0x001f280000300800 */
[----:B---3--:R-:W-:Y:S04]  /*4e000*/  STS.U8 [R3+UR4+0x500], R26 ;  /* 0x0005001a03007988 */ /* 0x008fe80008000004 */
[----:B------:R-:W-:Y:S04]  /*4e010*/  STS.U8 [R3+UR4+0x540], R0 ;  /* 0x0005400003007988 */ /* 0x000fe80008000004 */
[----:B------:R-:W-:Y:S04]  /*4e020*/  STS.U8 [R3+UR4+0x580], R2 ;  /* 0x0005800203007988 */ /* 0x000fe80008000004 */
[----:B------:R-:W-:Y:S04]  /*4e030*/  STS.U8 [R3+UR4+0x5c0], R5 ;  /* 0x0005c00503007988 */ /* 0x000fe80008000004 */
[----:B------:R-:W-:Y:S04]  /*4e040*/  STS.U8 [R3+UR4+0x1440], R24 ;  /* 0x0014401803007988 */ /* 0x000fe80008000004 */
[----:B------:R-:W-:Y:S04]  /*4e050*/  STS.U8 [R3+UR4+0x1400], R4 ;  /* 0x0014000403007988 */ /* 0x000fe80008000004 */
[----:B------:R-:W-:Y:S04]  /*4e060*/  STS.U8 [R3+UR4+0x14c0], R6 ;  /* 0x0014c00603007988 */ /* 0x000fe80008000004 */
[----:B-1----:R-:W3:Y:S04]  /*4e070*/  LDL.LU R29, [R1+0xb9c] ;  /* 0x000b9c00011d7983 */ /* 0x002ee80000300800 */
[----:B------:R0:W-:Y:S04]  /*4e080*/  STS.U8 [R3+UR4+0x1480], R25 ;  /* 0x0014801903007988 */ /* 0x0001e80008000004 */
        /* <DEDUP_REMOVED lines=17> */
[----:B0-----:R-:W3:Y:S04]  /*4e1a0*/  LDL.LU R25, [R1+0x828] ;  /* 0x0008280001197983 */ /* 0x001ee80000300800 */
[----:B--2---:R0:W-:Y:S04]  /*4e1b0*/  STS.U8 [R3+UR4+0x3500], R27 ;  /* 0x0035001b03007988 */ /* 0x0041e80008000004 */
[----:B0-----:R-:W2:Y:S04]  /*4e1c0*/  LDL.LU R27, [R1+0x824] ;  /* 0x00082400011b7983 */ /* 0x001ea80000300800 */
[----:B----4-:R0:W-:Y:S04]  /*4e1d0*/  STS.U8 [R3+UR4+0x35c0], R28 ;  /* 0x0035c01c03007988 */ /* 0x0101e80008000004 */
[----:B0-----:R-:W4:Y:S04]  /*4e1e0*/  LDL.LU R28, [R1+0x820] ;  /* 0x00082000011c7983 */ /* 0x001f280000300800 */
[----:B------:R-:W4:Y:S04]  /*4e1f0*/  LDL.LU R26, [R1+0x81c] ;  /* 0x00081c00011a7983 */ /* 0x000f280000300800 */
[----:B------:R-:W4:Y:S04]  /*4e200*/  LDL.LU R0, [R1+0x818] ;  /* 0x0008180001007983 */ /* 0x000f280000300800 */
[----:B------:R-:W4:Y:S04]  /*4e210*/  LDL.LU R2, [R1+0x814] ;  /* 0x0008140001027983 */ /* 0x000f280000300800 */
[----:B------:R-:W4:Y:S04]  /*4e220*/  LDL.LU R5, [R1+0x810] ;  /* 0x0008100001057983 */ /* 0x000f280000300800 */
[----:B------:R-:W4:Y:S04]  /*4e230*/  LDL.LU R24, [R1+0x80c] ;  /* 0x00080c0001187983 */ /* 0x000f280000300800 */
[----:B------:R-:W4:Y:S04]  /*4e240*/  LDL.LU R4, [R1+0x728] ;  /* 0x0007280001047983 */ /* 0x000f280000300800 */
        /* <DEDUP_REMOVED lines=22> */
[----:B--2---:R0:W-:Y:S04]  /*4e3b0*/  STS.U8 [R3+UR4+0x4440], R27 ;  /* 0x0044401b03007988 */ /* 0x0041e80008000004 */
[----:B0-----:R-:W2:Y:S04]  /*4e3c0*/  LDL.LU R27, [R1+0x44] ;  /* 0x00004400011b7983 */ /* 0x001ea80000300800 */
[----:B----4-:R0:W-:Y:S04]  /*4e3d0*/  STS.U8 [R3+UR4+0x4480], R28 ;  /* 0x0044801c03007988 */ /* 0x0101e80008000004 */
[----:B------:R1:W-:Y:S04]  /*4e3e0*/  STS.U8 [R3+UR4+0x44c0], R26 ;  /* 0x0044c01a03007988 */ /* 0x0003e80008000004 */
[----:B------:R-:W-:Y:S04]  /*4e3f0*/  STS.U8 [R3+UR4+0x4500], R0 ;  /* 0x0045000003007988 */ /* 0x000fe80008000004 */
[----:B------:R-:W-:Y:S04]  /*4e400*/  STS.U8 [R3+UR4+0x4540], R2 ;  /* 0x0045400203007988 */ /* 0x000fe80008000004 */
[----:B------:R-:W-:Y:S04]  /*4e410*/  STS.U8 [R3+UR4+0x4580], R5 ;  /* 0x0045800503007988 */ /* 0x000fe80008000004 */
[----:B------:R-:W-:Y:S04]  /*4e420*/  STS.U8 [R3+UR4+0x45c0], R24 ;  /* 0x0045c01803007988 */ /* 0x000fe80008000004 */
[----:B------:R-:W-:Y:S04]  /*4e430*/  STS.U8 [R3+UR4+0x5440], R4 ;  /* 0x0054400403007988 */ /* 0x000fe80008000004 */
[----:B---3--:R-:W-:Y:S04]  /*4e440*/  STS.U8 [R3+UR4+0x5400], R6 ;  /* 0x0054000603007988 */ /* 0x008fe80008000004 */
[----:B0-----:R-:W3:Y:S04]  /*4e450*/  LDL.LU R28, [R1+0x40] ;  /* 0x00004000011c7983 */ /* 0x001ee80000300800 */
[----:B-1----:R-:W4:Y:S04]  /*4e460*/  LDL.LU R26, [R1+0x61f0] ;  /* 0x0061f000011a7983 */ /* 0x002f280000300800 */
        /* <DEDUP_REMOVED lines=18> */
[----:B0-----:R-:W4:Y:S04]  /*4e590*/  LDL.LU R29, [R1+0x3c] ;  /* 0x00003c00011d7983 */ /* 0x001f280000300800 */
[----:B------:R-:W-:Y:S04]  /*4e5a0*/  STS.U8 [R3+UR4+0x7540], R25 ;  /* 0x0075401903007988 */ /* 0x000fe80008000004 */
[----:B--2---:R0:W-:Y:S04]  /*4e5b0*/  STS.U8 [R3+UR4+0x7500], R27 ;  /* 0x0075001b03007988 */ /* 0x0041e80008000004 */
[----:B0-----:R-:W2:Y:S04]  /*4e5c0*/  LDL.LU R27, [R1+0x1e68] ;  /* 0x001e6800011b7983 */ /* 0x001ea80000300800 */
[----:B------:R-:W3:Y:S04]  /*4e5d0*/  LDL.LU R0, [R1+0x1e60] ;  /* 0x001e600001007983 */ /* 0x000ee80000300800 */
[----:B---3--:R0:W-:Y:S04]  /*4e5e0*/  STL [R1+0x61ec], R0 ;  /* 0x0061ec0001007387 */ /* 0x0081e80000100800 */
[----:B0-----:R-:W3:Y:S04]  /*4e5f0*/  LDL.LU R0, [R1+0x1e64] ;  /* 0x001e640001007983 */ /* 0x001ee80000300800 */
[----:B------:R-:W3:Y:S04]  /*4e600*/  LDL.LU R2, [R1+0x1e4c] ;  /* 0x001e4c0001027983 */ /* 0x000ee80000300800 */
[----:B------:R-:W3:Y:S04]  /*4e610*/  LDL.LU R5, [R1+0x1e48] ;  /* 0x001e480001057983 */ /* 0x000ee80000300800 */
[----:B------:R-:W3:Y:S04]  /*4e620*/  LDL.LU R24, [R1+0x1e44] ;  /* 0x001e440001187983 */ /* 0x000ee80000300800 */
[----:B------:R0:W-:Y:S04]  /*4e630*/  STS.U8 [R3+UR4+0x75c0], R28 ;  /* 0x0075c01c03007988 */ /* 0x0001e80008000004 */
[----:B------:R-:W3:Y:S04]  /*4e640*/  LDL.LU R4, [R1+0x1e40] ;  /* 0x001e400001047983 */ /* 0x000ee80000300800 */
[----:B----4-:R1:W-:Y:S04]  /*4e650*/  STS.U8 [R3+UR4+0x7580], R29 ;  /* 0x0075801d03007988 */ /* 0x0103e80008000004 */
        /* <DEDUP_REMOVED lines=15> */
[----:B------:R-:W4:Y:S01]  /*4e750*/  LDL.LU R19, [R1+0xf00] ;  /* 0x000f000001137983 */ /* 0x000f220000300800 */
[----:B------:R-:W-:-:S03]  /*4e760*/  LOP3.LUT R25, R26, 0x18, RZ, 0x3c, !PT ;  /* 0x000000181a197812 */ /* 0x000fc600078e3cff */
[----:B------:R-:W4:Y:S04]  /*4e770*/  LDL.LU R20, [R1+0xedc] ;  /* 0x000edc0001147983 */ /* 0x000f280000300800 */
[----:B------:R-:W4:Y:S04]  /*4e780*/  LDL.LU R21, [R1+0xb98] ;  /* 0x000b980001157983 */ /* 0x000f280000300800 */
[----:B------:R-:W4:Y:S04]  /*4e790*/  LDL.LU R22, [R1+0xb94] ;  /* 0x000b940001167983 */ /* 0x000f280000300800 */
[----:B------:R-:W4:Y:S04]  /*4e7a0*/  LDL.LU R23, [R1+0xb90] ;  /* 0x000b900001177983 */ /* 0x000f280000300800 */
[----:B------:R-:W4:Y:S04]  /*4e7b0*/  LDL.LU R29, [R1+0xb8c] ;  /* 0x000b8c00011d7983 */ /* 0x000f280000300800 */
[----:B--2---:R0:W-:Y:S04]  /*4e7c0*/  STS.U8 [R25+UR4+0x600], R27 ;  /* 0x0006001b19007988 */ /* 0x0041e80008000004 */
[----:B------:R-:W2:Y:S04]  /*4e7d0*/  LDL.LU R26, [R1+0xb88] ;  /* 0x000b8800011a7983 */ /* 0x000ea80000300800 */
[----:B0-----:R-:W2:Y:S04]  /*4e7e0*/  LDL.LU R27, [R1+0xb84] ;  /* 0x000b8400011b7983 */ /* 0x001ea80000300800 */
[----:B---3--:R0:W-:Y:S04]  /*4e7f0*/  STS.U8 [R25+UR4+0x640], R0 ;  /* 0x0006400019007988 */ /* 0x0081e80008000004 */
[----:B0-----:R-:W3:Y:S04]  /*4e800*/  LDL.LU R0, [R1+0x61ec] ;  /* 0x0061ec0001007983 */ /* 0x001ee80000300800 */
[----:B---3--:R-:W-:Y:S04]  /*4e810*/  STS.U8 [R25+UR4+0x680], R0 ;  /* 0x0006800019007988 */ /* 0x008fe80008000004 */
[----:B------:R-:W-:Y:S04]  /*4e820*/  STS.U8 [R25+UR4+0x6c0], R2 ;  /* 0x0006c00219007988 */ /* 0x000fe80008000004 */
[----:B------:R-:W-:Y:S04]  /*4e830*/  STS.U8 [R25+UR4+0x700], R5 ;  /* 0x0007000519007988 */ /* 0x000fe80008000004 */
[----:B------:R-:W-:Y:S04]  /*4e840*/  STS.U8 [R25+UR4+0x740], R24 ;  /* 0x0007401819007988 */ /* 0x000fe80008000004 */
[----:B------:R-:W-:Y:S04]  /*4e850*/  STS.U8 [R25+UR4+0x780], R4 ;  /* 0x0007800419007988 */ /* 0x000fe80008000004 */
[----:B----4-:R0:W-:Y:S04]  /*4e860*/  STS.U8 [R25+UR4+0x7c0], R28 ;  /* 0x0007c01c19007988 */ /* 0x0101e80008000004 */
        /* <DEDUP_REMOVED lines=20> */
[----:B------:R0:W-:Y:S04]  /*4e9b0*/  STS.U8 [R25+UR4+0x3680], R29 ;  /* 0x0036801d19007988 */ /* 0x0001e80008000004 */
[----:B0-----:R-:W4:Y:S04]  /*4e9c0*/  LDL.LU R29, [R1+0xb7c] ;  /* 0x000b7c00011d7983 */ /* 0x001f280000300800 */
[----:B------:R-:W3:Y:S04]  /*4e9d0*/  LDL.LU R24, [R1+0x804] ;  /* 0x0008040001187983 */ /* 0x000ee80000300800 */
[----:B--2---:R-:W-:Y:S04]  /*4e9e0*/  STS.U8 [R25+UR4+0x3740], R26 ;  /* 0x0037401a19007988 */ /* 0x004fe80008000004 */
[----:B------:R-:W-:Y:S04]  /*4e9f0*/  STS.U8 [R25+UR4+0x3700], R27 ;  /* 0x0037001b19007988 */ /* 0x000fe80008000004 */
[----:B---3--:R0:W-:Y:S04]  /*4ea00*/  STL [R1+0x61e8], R24 ;  /* 0x0061e81801007387 */ /* 0x0081e80000100800 */
[----:B0-----:R-:W2:Y:S04]  /*4ea10*/  LDL.LU R24, [R1+0x808] ;  /* 0x0008080001187983 */ /* 0x001ea80000300800 */
        /* <DEDUP_REMOVED lines=29> */
[----:B--2---:R0:W-:Y:S04]  /*4ebf0*/  STS.U8 [R25+UR4+0x4600], R24 ;  /* 0x0046001819007988 */ /* 0x0041e80008000004 */
[----:B0-----:R-:W2:Y:S04]  /*4ec00*/  LDL.LU R24, [R1+0x61e8] ;  /* 0x0061e80001187983 */ /* 0x001ea80000300800 */
[----:B--2---:R0:W-:Y:S04]  /*4ec10*/  STS.U8 [R25+UR4+0x4640], R24 ;  /* 0x0046401819007988 */ /* 0x0041e80008000004 */
[----:B---3--:R-:W-:Y:S04]  /*4ec20*/  STS.U8 [R25+UR4+0x4680], R0 ;  /* 0x0046800019007988 */ /* 0x008fe80008000004 */
[----:B------:R-:W-:Y:S04]  /*4ec30*/  STS.U8 [R25+UR4+0x46c0], R2 ;  /* 0x0046c00219007988 */ /* 0x000fe80008000004 */
[----:B------:R-:W-:Y:S04]  /*4ec40*/  STS.U8 [R25+UR4+0x4700], R5 ;  /* 0x0047000519007988 */ /* 0x000fe80008000004 */
        /* <DEDUP_REMOVED lines=21> */
[----:B0-----:R-:W2:Y:S04]  /*4eda0*/  LDL.LU R24, [R1+0x61e4] ;  /* 0x0061e40001187983 */ /* 0x001ea80000300800 */
[----:B------:R-:W-:Y:S04]  /*4edb0*/  STS.U8 [R25+UR4+0x76c0], R26 ;  /* 0x0076c01a19007988 */ /* 0x000fe80008000004 */
[----:B-1----:R-:W3:Y:S04]  /*4edc0*/  LDL.LU R27, [R1+0x24] ;  /* 0x00002400011b7983 */ /* 0x002ee80000300800 */
[----:B----4-:R0:W-:Y:S04]  /*4edd0*/  STS.U8 [R25+UR4+0x7680], R28 ;  /* 0x0076801c19007988 */ /* 0x0101e80008000004 */
[----:B0-----:R-:W4:Y:S04]  /*4ede0*/  LDL.LU R28, [R1+0x1c] ;  /* 0x00001c00011c7983 */ /* 0x001f280000300800 */
[----:B------:R-:W-:Y:S04]  /*4edf0*/  STS.U8 [R25+UR4+0x7740], R29 ;  /* 0x0077401d19007988 */ /* 0x000fe80008000004 */
[----:B----4-:R0:W-:Y:S04]  /*4ee00*/  STL [R1+0x61e0], R28 ;  /* 0x0061e01c01007387 */ /* 0x0101e80000100800 */
[----:B0-----:R-:W4:Y:S01]  /*4ee10*/  LDL.LU R28, [R1+0x20] ;  /* 0x00002000011c7983 */ /* 0x001f220000300800 */
[----:B--2---:R-:W-:-:S03]  /*4ee20*/  LOP3.LUT R14, R24, 0x3f, RZ, 0xc0, !PT ;  /* 0x0000003f180e7812 */ /* 0x004fc600078ec0ff */
[----:B------:R-:W2:Y:S01]  /*4ee30*/  LDL.LU R29, [R1+0x1e28] ;  /* 0x001e2800011d7983 */ /* 0x000ea20000300800 */
[----:B------:R-:W-:-:S03]  /*4ee40*/  LOP3.LUT R0, R14, 0x20, RZ, 0x3c, !PT ;  /* 0x000000200e007812 */ /* 0x000fc600078e3cff */
[----:B------:R0:W-:Y:S04]  /*4ee50*/  STL [R1+0x61dc], R14 ;  /* 0x0061dc0e01007387 */ /* 0x0001e80000100800 */
[----:B0-----:R-:W2:Y:S04]  /*4ee60*/  LDL.LU R14, [R1+0x1e24] ;  /* 0x001e2400010e7983 */ /* 0x001ea80000300800 */
[----:B------:R-:W2:Y:S04]  /*4ee70*/  LDL.LU R2, [R1+0x1e20] ;  /* 0x001e200001027983 */ /* 0x000ea80000300800 */
        /* <DEDUP_REMOVED lines=24> */
[----:B----4-:R0:W-:Y:S04]  /*4f000*/  STS.U8 [R25+UR4+0x77c0], R28 ;  /* 0x0077c01c19007988 */ /* 0x0101e80008000004 */
[----:B0-----:R-:W4:Y:S04]  /*4f010*/  LDL.LU R28, [R1+0x61e0] ;  /* 0x0061e000011c7983 */ /* 0x001f280000300800 */
[----:B----4-:R0:W-:Y:S04]  /*4f020*/  STS.U8 [R25+UR4+0x7780], R28 ;  /* 0x0077801c19007988 */ /* 0x0101e80008000004 */
[----:B0-----:R-:W4:Y:S04]  /*4f030*/  LDL.LU R28, [R1+0xb70] ;  /* 0x000b7000011c7983 */ /* 0x001f280000300800 */
[----:B--2---:R0:W-:Y:S04]  /*4f040*/  STS.U8 [R0+UR4+0x800], R29 ;  /* 0x0008001d00007988 */ /* 0x0041e80008000004 */
[----:B------:R-:W2:Y:S04]  /*4f050*/  LDL.LU R25, [R1+0xb6c] ;  /* 0x000b6c0001197983 */ /* 0x000ea80000300800 */
[----:B0-----:R-:W2:Y:S04]  /*4f060*/  LDL.LU R29, [R1+0xb68] ;  /* 0x000b6800011d7983 */ /* 0x001ea80000300800 */
        /* <DEDUP_REMOVED lines=23> */
[----:B---3--:R0:W-:Y:S04]  /*4f1e0*/  STS.U8 [R0+UR4+0x3840], R26 ;  /* 0x0038401a00007988 */ /* 0x0081e80008000004 */
[----:B------:R1:W-:Y:S04]  /*4f1f0*/  STS.U8 [R0+UR4+0x3800], R27 ;  /* 0x0038001b00007988 */ /* 0x0003e80008000004 */
[----:B0-----:R-:W3:Y:S04]  /*4f200*/  LDL.LU R26, [R1+0xb64] ;  /* 0x000b6400011a7983 */ /* 0x001ee80000300800 */
[----:B-1----:R-:W3:Y:S04]  /*4f210*/  LDL.LU R27, [R1+0xb60] ;  /* 0x000b6000011b7983 */ /* 0x002ee80000300800 */
        /* <DEDUP_REMOVED lines=25> */
[----:B------:R-:W2:Y:S04]  /*4f3b0*/  LDL.LU R24, [R1+0x1c0] ;  /* 0x0001c00001187983 */ /* 0x000ea80000300800 */
[----:B------:R1:W-:Y:S04]  /*4f3c0*/  STS.U8 [R0+UR4+0x3940], R29 ;  /* 0x0039401d00007988 */ /* 0x0003e80008000004 */
[----:B0-----:R-:W2:Y:S04]  /*4f3d0*/  LDL.LU R25, [R1+0x19c] ;  /* 0x00019c0001197983 */ /* 0x001ea80000300800 */
[----:B-1----:R-:W2:Y:S04]  /*4f3e0*/  LDL.LU R29, [R1+0x18] ;  /* 0x00001800011d7983 */ /* 0x002ea80000300800 */
[----:B---3--:R0:W-:Y:S04]  /*4f3f0*/  STS.U8 [R0+UR4+0x3900], R26 ;  /* 0x0039001a00007988 */ /* 0x0081e80008000004 */
[----:B------:R1:W-:Y:S04]  /*4f400*/  STS.U8 [R0+UR4+0x39c0], R27 ;  /* 0x0039c01b00007988 */ /* 0x0003e80008000004 */
[----:B0-----:R-:W3:Y:S04]  /*4f410*/  LDL.LU R26, [R1+0x14] ;  /* 0x00001400011a7983 */ /* 0x001ee80000300800 */
[----:B-1----:R-:W3:Y:S04]  /*4f420*/  LDL.LU R27, [R1+0x10] ;  /* 0x00001000011b7983 */ /* 0x002ee80000300800 */
[----:B----4-:R0:W-:Y:S04]  /*4f430*/  STS.U8 [R0+UR4+0x3980], R28 ;  /* 0x0039801c00007988 */ /* 0x0101e80008000004 */
        /* <DEDUP_REMOVED lines=23> */
[----:B--2---:R-:W-:Y:S04]  /*4f5b0*/  STS.U8 [R0+UR4+0x6980], R24 ;  /* 0x0069801800007988 */ /* 0x004fe80008000004 */
[----:B-1----:R-:W2:Y:S04]  /*4f5c0*/  LDL.LU R14, [R1+0x8] ;  /* 0x00000800010e7983 */ /* 0x002ea80000300800 */
[----:B------:R-:W-:Y:S04]  /*4f5d0*/  STS.U8 [R0+UR4+0x69c0], R25 ;  /* 0x0069c01900007988 */ /* 0x000fe80008000004 */
[----:B------:R0:W-:Y:S04]  /*4f5e0*/  STS.U8 [R0+UR4+0x7840], R29 ;  /* 0x0078401d00007988 */ /* 0x0001e80008000004 */
[----:B0-----:R-:W2:Y:S04]  /*4f5f0*/  LDL.LU R29, [R1+0x4] ;  /* 0x00000400011d7983 */ /* 0x001ea80000300800 */
[----:B------:R-:W2:Y:S04]  /*4f600*/  LDL.LU R2, [R1] ;  /* 0x0000000001027983 */ /* 0x000ea80000300800 */
        /* <DEDUP_REMOVED lines=23> */
[----:B------:R1:W-:Y:S04]  /*4f780*/  STS.U8 [R0+UR4+0x78c0], R27 ;  /* 0x0078c01b00007988 */ /* 0x0003e80008000004 */
[----:B0-----:R-:W3:Y:S04]  /*4f790*/  LDL.LU R26, [R1+0xe70] ;  /* 0x000e7000011a7983 */ /* 0x001ee80000300800 */
[----:B-1----:R-:W3:Y:S04]  /*4f7a0*/  LDL.LU R27, [R1+0xe4c] ;  /* 0x000e4c00011b7983 */ /* 0x002ee80000300800 */
[----:B----4-:R0:W-:Y:S04]  /*4f7b0*/  STS.U8 [R0+UR4+0x7880], R28 ;  /* 0x0078801c00007988 */ /* 0x0101e80008000004 */
[----:B--2---:R1:W-:Y:S04]  /*4f7c0*/  STS.U8 [R0+UR4+0x7940], R14 ;  /* 0x0079400e00007988 */ /* 0x0043e80008000004 */
[----:B0-----:R-:W2:Y:S04]  /*4f7d0*/  LDL.LU R28, [R1+0x8c8] ;  /* 0x0008c800011c7983 */ /* 0x001ea80000300800 */
[----:B-1----:R-:W4:Y:S04]  /*4f7e0*/  LDL.LU R14, [R1+0x61dc] ;  /* 0x0061dc00010e7983 */ /* 0x002f280000300800 */
[----:B------:R0:W-:Y:S04]  /*4f7f0*/  STS.U8 [R0+UR4+0x7900], R29 ;  /* 0x0079001d00007988 */ /* 0x0001e80008000004 */
[----:B0-----:R-:W3:Y:S04]  /*4f800*/  LDL.LU R29, [R1+0x61d8] ;  /* 0x0061d800011d7983 */ /* 0x001ee80000300800 */
[----:B------:R-:W-:Y:S04]  /*4f810*/  STS.U8 [R0+UR4+0x79c0], R2 ;  /* 0x0079c00200007988 */ /* 0x000fe80008000004 */
[----:B---3--:R0:W-:Y:S04]  /*4f820*/  STS.U8 [R0+UR4+0x7980], R29 ;  /* 0x0079801d00007988 */ /* 0x0081e80008000004 */
[----:B------:R-:W-:Y:S04]  /*4f830*/  STL [R1+0x612c], R29 ;  /* 0x00612c1d01007387 */ /* 0x000fe80000100800 */
[----:B0-----:R-:W3:Y:S04]  /*4f840*/  LDL.LU R0, [R1+0x8b8] ;  /* 0x0008b80001007983 */ /* 0x001ee80000300800 */
[----:B---3--:R0:W-:Y:S04]  /*4f850*/  STL [R1+0x61cc], R0 ;  /* 0x0061cc0001007387 */ /* 0x0081e80000100800 */
[----:B0-----:R-:W3:Y:S04]  /*4f860*/  LDL.LU R0, [R1+0x8bc] ;  /* 0x0008bc0001007983 */ /* 0x001ee80000300800 */
[----:B---3--:R0:W-:Y:S04]  /*4f870*/  STL [R1+0x61d0], R0 ;  /* 0x0061d00001007387 */ /* 0x0081e80000100800 */
[----:B0-----:R-:W3:Y:S01]  /*4f880*/  LDL.LU R0, [R1+0x8c0] ;  /* 0x0008c00001007983 */ /* 0x001ee20000300800 */
[----:B----4-:R-:W-:-:S05]  /*4f890*/  LOP3.LUT R14, R14, 0x28, RZ, 0x3c, !PT ;  /* 0x000000280e0e7812 */ /* 0x010fca00078e3cff */
        /* <DEDUP_REMOVED lines=19> */
[----:B---3--:R0:W-:Y:S04]  /*4f9d0*/  STL [R1+0x61d4], R0 ;  /* 0x0061d40001007387 */ /* 0x0081e80000100800 */
[----:B0-----:R-:W3:Y:S04]  /*4f9e0*/  LDL.LU R0, [R1+0x8c4] ;  /* 0x0008c40001007983 */ /* 0x001ee80000300800 */
[----:B------:R-:W4:Y:S04]  /*4f9f0*/  LDL.LU R21, [R1+0x8b4] ;  /* 0x0008b40001157983 */ /* 0x000f280000300800 */
[----:B------:R0:W-:Y:S04]  /*4fa00*/  STS.U8 [R14+UR4+0x2ac0], R23 ;  /* 0x002ac0170e007988 */ /* 0x0001e80008000004 */
[----:B------:R-:W4:Y:S04]  /*4fa10*/  LDL.LU R22, [R1+0x8b0] ;  /* 0x0008b00001167983 */ /* 0x000f280000300800 */
[----:B------:R1:W-:Y:S04]  /*4fa20*/  STS.U8 [R14+UR4+0x2b00], R24 ;  /* 0x002b00180e007988 */ /* 0x0003e80008000004 */
[----:B------:R1:W-:Y:S04]  /*4fa30*/  STS.U8 [R14+UR4+0x2b40], R25 ;  /* 0x002b40190e007988 */ /* 0x0003e80008000004 */
[----:B------:R1:W-:Y:S04]  /*4fa40*/  STS.U8 [R14+UR4+0x2b80], R26 ;  /* 0x002b801a0e007988 */ /* 0x0003e80008000004 */
[----:B------:R1:W-:Y:S04]  /*4fa50*/  STS.U8 [R14+UR4+0x2bc0], R27 ;  /* 0x002bc01b0e007988 */ /* 0x0003e80008000004 */
[----:B--2---:R2:W-:Y:S04]  /*4fa60*/  STS.U8 [R14+UR4+0x3a40], R28 ;  /* 0x003a401c0e007988 */ /* 0x0045e80008000004 */
[----:B0-----:R-:W4:Y:S04]  /*4fa70*/  LDL.LU R23, [R1+0x8ac] ;  /* 0x0008ac0001177983 */ /* 0x001f280000300800 */
[----:B-1----:R-:W4:Y:S04]  /*4fa80*/  LDL.LU R24, [R1+0x7c8] ;  /* 0x0007c80001187983 */ /* 0x002f280000300800 */
[----:B------:R-:W4:Y:S04]  /*4fa90*/  LDL.LU R25, [R1+0x7c4] ;  /* 0x0007c40001197983 */ /* 0x000f280000300800 */
[----:B------:R-:W4:Y:S04]  /*4faa0*/  LDL.LU R26, [R1+0x7c0] ;  /* 0x0007c000011a7983 */ /* 0x000f280000300800 */
[----:B------:R-:W4:Y:S04]  /*4fab0*/  LDL.LU R27, [R1+0x7bc] ;  /* 0x0007bc00011b7983 */ /* 0x000f280000300800 */
[----:B--2---:R-:W2:Y:S04]  /*4fac0*/  LDL.LU R28, [R1+0x7b8] ;  /* 0x0007b800011c7983 */ /* 0x004ea80000300800 */
        /* <DEDUP_REMOVED lines=21> */
[----:B---3--:R0:W-:Y:S04]  /*4fc20*/  STS.U8 [R14+UR4+0x3ac0], R0 ;  /* 0x003ac0000e007988 */ /* 0x0081e80008000004 */
[----:B0-----:R-:W3:Y:S04]  /*4fc30*/  LDL.LU R0, [R1+0x61d0] ;  /* 0x0061d00001007983 */ /* 0x001ee80000300800 */
[----:B---3--:R0:W-:Y:S04]  /*4fc40*/  STS.U8 [R14+UR4+0x3a80], R0 ;  /* 0x003a80000e007988 */ /* 0x0081e80008000004 */
[----:B0-----:R-:W3:Y:S04]  /*4fc50*/  LDL.LU R0, [R1+0x61cc] ;  /* 0x0061cc0001007983 */ /* 0x001ee80000300800 */
[----:B---3--:R0:W-:Y:S04]  /*4fc60*/  STS.U8 [R14+UR4+0x3b40], R0 ;  /* 0x003b40000e007988 */ /* 0x0081e80008000004 */
[----:B----4-:R1:W-:Y:S04]  /*4fc70*/  STS.U8 [R14+UR4+0x3b00], R21 ;  /* 0x003b00150e007988 */ /* 0x0103e80008000004 */
[----:B------:R3:W-:Y:S04]  /*4fc80*/  STS.U8 [R14+UR4+0x3bc0], R22 ;  /* 0x003bc0160e007988 */ /* 0x0007e80008000004 */
[----:B------:R4:W-:Y:S04]  /*4fc90*/  STS.U8 [R14+UR4+0x3b80], R23 ;  /* 0x003b80170e007988 */ /* 0x0009e80008000004 */
[----:B------:R2:W-:Y:S04]  /*4fca0*/  STS.U8 [R14+UR4+0x4a00], R24 ;  /* 0x004a00180e007988 */ /* 0x0005e80008000004 */
[----:B------:R2:W-:Y:S04]  /*4fcb0*/  STS.U8 [R14+UR4+0x4a40], R25 ;  /* 0x004a40190e007988 */ /* 0x0005e80008000004 */
[----:B0-----:R-:W2:Y:S04]  /*4fcc0*/  LDL.LU R0, [R1+0x61c8] ;  /* 0x0061c80001007983 */ /* 0x001ea80000300800 */
[----:B-1----:R-:W2:Y:S04]  /*4fcd0*/  LDL.LU R21, [R1+0x61c4] ;  /* 0x0061c40001157983 */ /* 0x002ea80000300800 */
[----:B---3--:R-:W3:Y:S04]  /*4fce0*/  LDL.LU R22, [R1+0x61c0] ;  /* 0x0061c00001167983 */ /* 0x008ee80000300800 */
[----:B----4-:R-:W4:Y:S04]  /*4fcf0*/  LDL.LU R23, [R1+0x61bc] ;  /* 0x0061bc0001177983 */ /* 0x010f280000300800 */
[----:B--2---:R-:W2:Y:S04]  /*4fd00*/  LDL.LU R24, [R1+0x61b8] ;  /* 0x0061b80001187983 */ /* 0x004ea80000300800 */
[----:B------:R-:W3:Y:S04]  /*4fd10*/  LDL.LU R25, [R1+0x61b4] ;  /* 0x0061b40001197983 */ /* 0x000ee80000300800 */
[----:B------:R0:W-:Y:S04]  /*4fd20*/  STS.U8 [R14+UR4+0x4a80], R26 ;  /* 0x004a801a0e007988 */ /* 0x0001e80008000004 */
[----:B------:R1:W-:Y:S04]  /*4fd30*/  STS.U8 [R14+UR4+0x4ac0], R27 ;  /* 0x004ac01b0e007988 */ /* 0x0003e80008000004 */
[----:B------:R1:W-:Y:S04]  /*4fd40*/  STS.U8 [R14+UR4+0x4b00], R28 ;  /* 0x004b001c0e007988 */ /* 0x0003e80008000004 */
[----:B0-----:R-:W4:Y:S04]  /*4fd50*/  LDL.LU R26, [R1+0x61b0] ;  /* 0x0061b000011a7983 */ /* 0x001f280000300800 */
[----:B-1----:R-:W2:Y:S04]  /*4fd60*/  LDL.LU R27, [R1+0x61ac] ;  /* 0x0061ac00011b7983 */ /* 0x002ea80000300800 */
[----:B------:R-:W3:Y:S04]  /*4fd70*/  LDL.LU R28, [R1+0x61a8] ;  /* 0x0061a800011c7983 */ /* 0x000ee80000300800 */
[----:B------:R0:W-:Y:S04]  /*4fd80*/  STS.U8 [R14+UR4+0x4b40], R29 ;  /* 0x004b401d0e007988 */ /* 0x0001e80008000004 */
[----:B------:R1:W-:Y:S04]  /*4fd90*/  STS.U8 [R14+UR4+0x4b80], R2 ;  /* 0x004b80020e007988 */ /* 0x0003e80008000004 */
[----:B------:R1:W-:Y:S04]  /*4fda0*/  STS.U8 [R14+UR4+0x4bc0], R5 ;  /* 0x004bc0050e007988 */ /* 0x0003e80008000004 */
[----:B------:R1:W-:Y:S04]  /*4fdb0*/  STS.U8 [R14+UR4+0x5a40], R4 ;  /* 0x005a40040e007988 */ /* 0x0003e80008000004 */
[----:B------:R1:W-:Y:S04]  /*4fdc0*/  STS.U8 [R14+UR4+0x5a00], R3 ;  /* 0x005a00030e007988 */ /* 0x0003e80008000004 */
[----:B------:R1:W-:Y:S04]  /*4fdd0*/  STS.U8 [R14+UR4+0x5ac0], R6 ;  /* 0x005ac0060e007988 */ /* 0x0003e80008000004 */
[----:B0-----:R-:W4:Y:S04]  /*4fde0*/  LDL.LU R29, [R1+0x1dc0] ;  /* 0x001dc000011d7983 */ /* 0x001f280000300800 */
[----:B-1----:R-:W4:Y:S04]  /*4fdf0*/  LDL.LU R2, [R1+0x1dbc] ;  /* 0x001dbc0001027983 */ /* 0x002f280000300800 */
[----:B------:R-:W4:Y:S04]  /*4fe00*/  LDL.LU R5, [R1+0x1c78] ;  /* 0x001c780001057983 */ /* 0x000f280000300800 */
[----:B------:R-:W4:Y:S04]  /*4fe10*/  LDL.LU R4, [R1+0x1c74] ;  /* 0x001c740001047983 */ /* 0x000f280000300800 */
[----:B------:R-:W4:Y:S04]  /*4fe20*/  LDL.LU R3, [R1+0x1c70] ;  /* 0x001c700001037983 */ /* 0x000f280000300800 */
[----:B------:R0:W-:Y:S04]  /*4fe30*/  STS.U8 [R14+UR4+0x5a80], R7 ;  /* 0x005a80070e007988 */ /* 0x0001e80008000004 */
[----:B------:R-:W4:Y:S04]  /*4fe40*/  LDL.LU R6, [R1+0x1c6c] ;  /* 0x001c6c0001067983 */ /* 0x000f280000300800 */
        /* <DEDUP_REMOVED lines=24> */
[----:B0-----:R-:W4:Y:S04]  /*4ffd0*/  LDL.LU R20, [R1+0x8a8] ;  /* 0x0008a80001147983 */ /* 0x001f280000300800 */
[----:B---3--:R-:W-:Y:S04]  /*4ffe0*/  STS.U8 [R14+UR4+0x7a40], R28 ;  /* 0x007a401c0e007988 */ /* 0x008fe80008000004 */
[----:B------:R0:W-:Y:S04]  /*4fff0*/  STL [R1+0x6130], R28 ;  /* 0x0061301c01007387 */ /* 0x0001e80000100800 */
[----:B--2---:R-:W-:Y:S04]  /*50000*/  STS.U8 [R14+UR4+0x7a00], R27 ;  /* 0x007a001b0e007988 */ /* 0x004fe80008000004 */
[----:B----4-:R-:W-:Y:S04]  /*50010*/  STS.U8 [R14+UR4+0x7ac0], R26 ;  /* 0x007ac01a0e007988 */ /* 0x010fe80008000004 */
[----:B------:R-:W-:Y:S04]  /*50020*/  STS.U8 [R14+UR4+0x7a80], R25 ;  /* 0x007a80190e007988 */ /* 0x000fe80008000004 */
[----:B0-----:R-:W2:Y:S04]  /*50030*/  LDL.LU R28, [R1+0x1dc4] ;  /* 0x001dc400011c7983 */ /* 0x001ea80000300800 */
[----:B------:R0:W-:Y:S04]  /*50040*/  STL [R1+0x6134], R27 ;  /* 0x0061341b01007387 */ /* 0x0001e80000100800 */
[----:B------:R-:W-:Y:S04]  /*50050*/  STS.U8 [R14+UR4+0x7b40], R24 ;  /* 0x007b40180e007988 */ /* 0x000fe80008000004 */
[----:B------:R-:W-:Y:S04]  /*50060*/  STS.U8 [R14+UR4+0x7b00], R23 ;  /* 0x007b00170e007988 */ /* 0x000fe80008000004 */
[----:B0-----:R-:W3:Y:S04]  /*50070*/  LDL.LU R27, [R1+0x1dc8] ;  /* 0x001dc800011b7983 */ /* 0x001ee80000300800 */
[----:B------:R0:W-:Y:S04]  /*50080*/  STL [R1+0x6138], R26 ;  /* 0x0061381a01007387 */ /* 0x0001e80000100800 */
[----:B------:R1:W-:Y:S04]  /*50090*/  STS.U8 [R14+UR4+0x7bc0], R22 ;  /* 0x007bc0160e007988 */ /* 0x0003e80008000004 */
[----:B0-----:R-:W4:Y:S04]  /*500a0*/  LDL.LU R26, [R1+0x1dcc] ;  /* 0x001dcc00011a7983 */ /* 0x001f280000300800 */
[----:B------:R0:W-:Y:S01]  /*500b0*/  STL [R1+0x613c], R25 ;  /* 0x00613c1901007387 */ /* 0x0001e20000100800 */
[----:B-1----:R-:W-:-:S03]  /*500c0*/  LOP3.LUT R14, R0, 0x30, RZ, 0x3c, !PT ;  /* 0x00000030000e7812 */ /* 0x002fc600078e3cff */
[----:B0-----:R-:W2:Y:S04]  /*500d0*/  LDL.LU R25, [R1+0x1dd0] ;  /* 0x001dd00001197983 */ /* 0x001ea80000300800 */
[----:B------:R0:W-:Y:S04]  /*500e0*/  STL [R1+0x6140], R24 ;  /* 0x0061401801007387 */ /* 0x0001e80000100800 */
[----:B0-----:R-:W3:Y:S04]  /*500f0*/  LDL.LU R24, [R1+0x1dd4] ;  /* 0x001dd40001187983 */ /* 0x001ee80000300800 */
[----:B------:R0:W-:Y:S04]  /*50100*/  STL [R1+0x6144], R23 ;  /* 0x0061441701007387 */ /* 0x0001e80000100800 */
[----:B0-----:R-:W4:Y:S04]  /*50110*/  LDL.LU R23, [R1+0x1dd8] ;  /* 0x001dd80001177983 */ /* 0x001f280000300800 */
[----:B------:R0:W-:Y:S02]  /*50120*/  STL [R1+0x6198], R0 ;  /* 0x0061980001007387 */ /* 0x0001e40000100800 */
[----:B0-----:R-:W0:Y:S02]  /*50130*/  S2R R0, SR_TID.X ;  /* 0x0000000000007919 */ /* 0x001e240000002100 */
[----:B------:R-:W-:Y:S04]  /*50140*/  STL [R1+0x6148], R22 ;  /* 0x0061481601007387 */ /* 0x000fe80000100800 */
[----:B------:R-:W-:Y:S01]  /*50150*/  STL [R1+0x614c], R21 ;  /* 0x00614c1501007387 */ /* 0x000fe20000100800 */
[----:B0-----:R-:W-:-:S04]  /*50160*/  LOP3.LUT R0, R0, 0x3f, RZ, 0xc0, !PT ;  /* 0x0000003f00007812 */ /* 0x001fc800078ec0ff */
[----:B------:R-:W-:-:S05]  /*50170*/  LOP3.LUT R0, R0, 0x28, RZ, 0x3c, !PT ;  /* 0x0000002800007812 */ /* 0x000fca00078e3cff */
[----:B------:R0:W-:Y:S04]  /*50180*/  STS.U8 [R0+UR4+0x7b80], R21 ;  /* 0x007b801500007988 */ /* 0x0001e80008000004 */
[----:B0-----:R-:W2:Y:S04]  /*50190*/  LDL.LU R0, [R1+0x898] ;  /* 0x0008980001007983 */ /* 0x001ea80000300800 */
[----:B--2---:R0:W-:Y:S04]  /*501a0*/  STL [R1+0x619c], R0 ;  /* 0x00619c0001007387 */ /* 0x0041e80000100800 */
[----:B0-----:R-:W2:Y:S04]  /*501b0*/  LDL.LU R0, [R1+0x89c] ;  /* 0x00089c0001007983 */ /* 0x001ea80000300800 */
[----:B--2---:R0:W-:Y:S04]  /*501c0*/  STL [R1+0x61a0], R0 ;  /* 0x0061a00001007387 */ /* 0x0041e80000100800 */
[----:B0-----:R-:W2:Y:S04]  /*501d0*/  LDL.LU R0, [R1+0x8a0] ;  /* 0x0008a00001007983 */ /* 0x001ea80000300800 */
[----:B----4-:R-:W-:Y:S04]  /*501e0*/  STS.U8 [R14+UR4+0xc00], R23 ;  /* 0x000c00170e007988 */ /* 0x010fe80008000004 */
[----:B---3--:R-:W-:Y:S04]  /*501f0*/  STS.U8 [R14+UR4+0xc40], R24 ;  /* 0x000c40180e007988 */ /* 0x008fe80008000004 */
        /* <DEDUP_REMOVED lines=20> */
[----:B--2---:R0:W-:Y:S04]  /*50340*/  STL [R1+0x61a4], R0 ;  /* 0x0061a40001007387 */ /* 0x0041e80000100800 */
[----:B0-----:R-:W2:Y:S04]  /*50350*/  LDL.LU R0, [R1+0x8a4] ;  /* 0x0008a40001007983 */ /* 0x001ea80000300800 */
[----:B------:R-:W3:Y:S04]  /*50360*/  LDL.LU R13, [R1+0x894] ;  /* 0x00089400010d7983 */ /* 0x000ee80000300800 */
[----:B------:R-:W4:Y:S04]  /*50370*/  LDL.LU R15, [R1+0x890] ;  /* 0x00089000010f7983 */ /* 0x000f280000300800 */
[----:B------:R-:W4:Y:S04]  /*50380*/  LDL.LU R16, [R1+0x88c] ;  /* 0x00088c0001107983 */ /* 0x000f280000300800 */
[----:B------:R0:W-:Y:S04]  /*50390*/  STS.U8 [R14+UR4+0x2d80], R18 ;  /* 0x002d80120e007988 */ /* 0x0001e80008000004 */
[----:B------:R-:W4:Y:S04]  /*503a0*/  LDL.LU R17, [R1+0x7a8] ;  /* 0x0007a80001117983 */ /* 0x000f280000300800 */
        /* <DEDUP_REMOVED lines=27> */
[----:B--2---:R0:W-:Y:S04]  /*50560*/  STS.U8 [R14+UR4+0x3cc0], R0 ;  /* 0x003cc0000e007988 */ /* 0x0041e80008000004 */
[----:B0-----:R-:W2:Y:S04]  /*50570*/  LDL.LU R0, [R1+0x61a0] ;  /* 0x0061a00001007983 */ /* 0x001ea80000300800 */
[----:B--2---:R0:W-:Y:S04]  /*50580*/  STS.U8 [R14+UR4+0x3c80], R0 ;  /* 0x003c80000e007988 */ /* 0x0041e80008000004 */
[----:B0-----:R-:W2:Y:S04]  /*50590*/  LDL.LU R0, [R1+0x619c] ;  /* 0x00619c0001007983 */ /* 0x001ea80000300800 */
[----:B--2---:R0:W-:Y:S04]  /*505a0*/  STS.U8 [R14+UR4+0x3d40], R0 ;  /* 0x003d40000e007988 */ /* 0x0041e80008000004 */
[----:B---3--:R1:W-:Y:S04]  /*505b0*/  STS.U8 [R14+UR4+0x3d00], R13 ;  /* 0x003d000d0e007988 */ /* 0x0083e80008000004 */
[----:B----4-:R2:W-:Y:S04]  /*505c0*/  STS.U8 [R14+UR4+0x3dc0], R15 ;  /* 0x003dc00f0e007988 */ /* 0x0105e80008000004 */
[----:B------:R3:W-:Y:S04]  /*505d0*/  STS.U8 [R14+UR4+0x3d80], R16 ;  /* 0x003d80100e007988 */ /* 0x0007e80008000004 */
[----:B------:R4:W-:Y:S04]  /*505e0*/  STS.U8 [R14+UR4+0x4c00], R17 ;  /* 0x004c00110e007988 */ /* 0x0009e80008000004 */
[----:B------:R4:W-:Y:S04]  /*505f0*/  STS.U8 [R14+UR4+0x4c40], R18 ;  /* 0x004c40120e007988 */ /* 0x0009e80008000004 */
[----:B0-----:R-:W4:Y:S04]  /*50600*/  LDL.LU R0, [R1+0x6198] ;  /* 0x0061980001007983 */ /* 0x001f280000300800 */
[----:B-1----:R-:W4:Y:S04]  /*50610*/  LDL.LU R13, [R1+0x6194] ;  /* 0x00619400010d7983 */ /* 0x002f280000300800 */
[----:B--2---:R-:W2:Y:S04]  /*50620*/  LDL.LU R15, [R1+0x6190] ;  /* 0x00619000010f7983 */ /* 0x004ea80000300800 */
[----:B---3--:R-:W3:Y:S04]  /*50630*/  LDL.LU R16, [R1+0x618c] ;  /* 0x00618c0001107983 */ /* 0x008ee80000300800 */
[----:B----4-:R-:W4:Y:S04]  /*50640*/  LDL.LU R17, [R1+0x6188] ;  /* 0x0061880001117983 */ /* 0x010f280000300800 */
[----:B------:R-:W2:Y:S04]  /*50650*/  LDL.LU R18, [R1+0x6184] ;  /* 0x0061840001127983 */ /* 0x000ea80000300800 */
        /* <DEDUP_REMOVED lines=24> */
[----:B----4-:R-:W-:Y:S04]  /*507e0*/  STS.U8 [R14+UR4+0x7c40], R20 ;  /* 0x007c40140e007988 */ /* 0x010fe80008000004 */
[----:B------:R-:W-:Y:S04]  /*507f0*/  STL [R1+0x6150], R20 ;  /* 0x0061501401007387 */ /* 0x000fe80000100800 */
[----:B---3--:R-:W-:Y:S04]  /*50800*/  STS.U8 [R14+UR4+0x7c00], R19 ;  /* 0x007c00130e007988 */ /* 0x008fe80008000004 */
[----:B------:R-:W-:Y:S04]  /*50810*/  STL [R1+0x6154], R19 ;  /* 0x0061541301007387 */ /* 0x000fe80000100800 */
[----:B--2---:R-:W-:Y:S04]  /*50820*/  STS.U8 [R14+UR4+0x7cc0], R18 ;  /* 0x007cc0120e007988 */ /* 0x004fe80008000004 */
[----:B------:R-:W-:Y:S04]  /*50830*/  STL [R1+0x6158], R18 ;  /* 0x0061581201007387 */ /* 0x000fe80000100800 */
[----:B------:R-:W-:Y:S04]  /*50840*/  STS.U8 [R14+UR4+0x7c80], R17 ;  /* 0x007c80110e007988 */ /* 0x000fe80008000004 */
[----:B------:R-:W-:Y:S04]  /*50850*/  STL [R1+0x615c], R17 ;  /* 0x00615c1101007387 */ /* 0x000fe80000100800 */
[----:B------:R-:W-:Y:S04]  /*50860*/  STS.U8 [R14+UR4+0x7d40], R16 ;  /* 0x007d40100e007988 */ /* 0x000fe80008000004 */
[----:B------:R0:W-:Y:S04]  /*50870*/  STL [R1+0x6160], R16 ;  /* 0x0061601001007387 */ /* 0x0001e80000100800 */
[----:B0-----:R-:W2:Y:S04]  /*50880*/  LDL.LU R16, [R1+0x1db8] ;  /* 0x001db80001107983 */ /* 0x001ea80000300800 */
[----:B------:R-:W3:Y:S04]  /*50890*/  LDL.LU R17, [R1+0x1db4] ;  /* 0x001db40001117983 */ /* 0x000ee80000300800 */
        /* <DEDUP_REMOVED lines=23> */
[----:B------:R0:W-:Y:S04]  /*50a10*/  STS.U8 [R14+UR4+0x7d00], R15 ;  /* 0x007d000f0e007988 */ /* 0x0001e80008000004 */
[----:B0-----:R-:W2:Y:S04]  /*50a20*/  LDL.LU R14, [R1+0x6178] ;  /* 0x00617800010e7983 */ /* 0x001ea80000300800 */
[----:B------:R0:W-:Y:S02]  /*50a30*/  STL [R1+0x6164], R15 ;  /* 0x0061640f01007387 */ /* 0x0001e40000100800 */
[----:B0-----:R-:W0:Y:S01]  /*50a40*/  S2R R15, SR_TID.X ;  /* 0x00000000000f7919 */ /* 0x001e220000002100 */
[----:B------:R-:W-:-:S02]  /*50a50*/  LOP3.LUT R0, R0, 0x38, RZ, 0x3c, !PT ;  /* 0x0000003800007812 */ /* 0x000fc400078e3cff */
[----:B0-----:R-:W-:-:S04]  /*50a60*/  LOP3.LUT R15, R15, 0x3f, RZ, 0xc0, !PT ;  /* 0x0000003f0f0f7812 */ /* 0x001fc800078ec0ff */
[----:B------:R-:W-:-:S05]  /*50a70*/  LOP3.LUT R15, R15, 0x30, RZ, 0x3c, !PT ;  /* 0x000000300f0f7812 */ /* 0x000fca00078e3cff */
[----:B--2---:R-:W-:Y:S04]  /*50a80*/  STS.U8 [R15+UR4+0x7dc0], R14 ;  /* 0x007dc00e0f007988 */ /* 0x004fe80008000004 */
[----:B------:R-:W-:Y:S04]  /*50a90*/  STS.U8 [R15+UR4+0x7d80], R13 ;  /* 0x007d800d0f007988 */ /* 0x000fe80008000004 */
[----:B------:R-:W-:Y:S04]  /*50aa0*/  STS.U8 [R0+UR4+0xe00], R16 ;  /* 0x000e001000007988 */ /* 0x000fe80008000004 */
[----:B---3--:R-:W-:Y:S04]  /*50ab0*/  STS.U8 [R0+UR4+0xe40], R17 ;  /* 0x000e401100007988 */ /* 0x008fe80008000004 */
        /* <DEDUP_REMOVED lines=18> */
[----:B------:R-:W-:Y:S04]  /*50be0*/  STL [R1+0x6168], R14 ;  /* 0x0061680e01007387 */ /* 0x000fe80000100800 */
[----:B------:R-:W-:Y:S04]  /*50bf0*/  STS.U8 [R0+UR4+0x2f00], R8 ;  /* 0x002f000800007988 */ /* 0x000fe80008000004 */
[----:B------:R-:W-:Y:S04]  /*50c00*/  STL [R1+0x616c], R13 ;  /* 0x00616c0d01007387 */ /* 0x000fe80000100800 */
[----:B------:R0:W-:Y:S04]  /*50c10*/  STS.U8 [R0+UR4+0x2f40], R12 ;  /* 0x002f400c00007988 */ /* 0x0001e80008000004 */
[----:B0-----:R-:W2:Y:S04]  /*50c20*/  LDL.LU R12, [R1+0x884] ;  /* 0x00088400010c7983 */ /* 0x001ea80000300800 */
[----:B------:R-:W3:Y:S04]  /*50c30*/  LDL.LU R13, [R1+0x878] ;  /* 0x00087800010d7983 */ /* 0x000ee80000300800 */
[----:B---3--:R0:W-:Y:S04]  /*50c40*/  STL [R1+0x6170], R13 ;  /* 0x0061700d01007387 */ /* 0x0081e80000100800 */
[----:B0-----:R-:W3:Y:S04]  /*50c50*/  LDL.LU R13, [R1+0x87c] ;  /* 0x00087c00010d7983 */ /* 0x001ee80000300800 */
[----:B------:R-:W-:Y:S04]  /*50c60*/  STS.U8 [R0+UR4+0x2f80], R9 ;  /* 0x002f800900007988 */ /* 0x000fe80008000004 */
[----:B------:R-:W-:Y:S04]  /*50c70*/  STS.U8 [R0+UR4+0x2fc0], R10 ;  /* 0x002fc00a00007988 */ /* 0x000fe80008000004 */
[----:B---3--:R0:W-:Y:S04]  /*50c80*/  STL [R1+0x6174], R13 ;  /* 0x0061740d01007387 */ /* 0x0081e80000100800 */
        /* <DEDUP_REMOVED lines=27> */
[----:B--2---:R1:W-:Y:S04]  /*50e40*/  STS.U8 [R0+UR4+0x3e00], R12 ;  /* 0x003e000c00007988 */ /* 0x0043e80008000004 */
[----:B0-----:R-:W2:Y:S04]  /*50e50*/  LDL.LU R11, [R1+0xd0] ;  /* 0x0000d000010b7983 */ /* 0x001ea80000300800 */
[----:B-1----:R-:W2:Y:S04]  /*50e60*/  LDL.LU R12, [R1+0x9c] ;  /* 0x00009c00010c7983 */ /* 0x002ea80000300800 */
        /* <DEDUP_REMOVED lines=23> */
[----:B-1----:R-:W2:Y:S04]  /*50fe0*/  LDL.LU R20, [R1+0x6150] ;  /* 0x0061500001147983 */ /* 0x002ea80000300800 */
[----:B------:R-:W3:Y:S04]  /*50ff0*/  LDL.LU R21, [R1+0x614c] ;  /* 0x00614c0001157983 */ /* 0x000ee80000300800 */
[----:B------:R-:W4:Y:S04]  /*51000*/  LDL.LU R22, [R1+0x6148] ;  /* 0x0061480001167983 */ /* 0x000f280000300800 */
[----:B------:R-:W2:Y:S04]  /*51010*/  LDL.LU R23, [R1+0x6144] ;  /* 0x0061440001177983 */ /* 0x000ea80000300800 */
        /* <DEDUP_REMOVED lines=23> */
[----:B------:R-:W2:Y:S04]  /*51190*/  LDL R2, [R1+0x48f0] ;  /* 0x0048f00001027983 */ /* 0x000ea80000100800 */
[----:B------:R-:W3:Y:S04]  /*511a0*/  LDL.LU R8, [R1+0x6114] ;  /* 0x0061140001087983 */ /* 0x000ee80000300800 */
        /* <DEDUP_REMOVED lines=8> */
[----:B----4-:R-:W-:Y:S04]  /*51230*/  STS.U8 [R0+UR4+0x7e40], R12 ;  /* 0x007e400c00007988 */ /* 0x010fe80008000004 */
[----:B---3--:R-:W-:Y:S04]  /*51240*/  STS.U8 [R0+UR4+0x7e00], R11 ;  /* 0x007e000b00007988 */ /* 0x008fe80008000004 */
[----:B--2---:R-:W-:Y:S04]  /*51250*/  STS.U8 [R0+UR4+0x7ec0], R10 ;  /* 0x007ec00a00007988 */ /* 0x004fe80008000004 */
[----:B------:R-:W-:Y:S04]  /*51260*/  STS.U8 [R0+UR4+0x7e80], R9 ;  /* 0x007e800900007988 */ /* 0x000fe80008000004 */
[----:B------:R-:W-:Y:S04]  /*51270*/  STS.U8 [R0+UR4+0x7f40], R8 ;  /* 0x007f400800007988 */ /* 0x000fe80008000004 */
[----:B------:R-:W-:Y:S04]  /*51280*/  STS.U8 [R0+UR4+0x7f00], R7 ;  /* 0x007f000700007988 */ /* 0x000fe80008000004 */
[----:B------:R-:W-:Y:S04]  /*51290*/  STS.U8 [R0+UR4+0x7fc0], R6 ;  /* 0x007fc00600007988 */ /* 0x000fe80008000004 */
[----:B------:R0:W-:Y:S04]  /*512a0*/  STS.U8 [R0+UR4+0x7f80], R3 ;  /* 0x007f800300007988 */ /* 0x0001e80008000004 */
[----:B0-----:R-:W2:Y:S04]  /*512b0*/  LDL.LU R0, [R1+0x6100] ;  /* 0x0061000001007983 */ /* 0x001ea80000300800 */
[----:B------:R-:W3:Y:S01]  /*512c0*/  LDL R3, [R1+0x48e8] ;  /* 0x0048e80001037983 */ /* 0x000ee20000100800 */
[----:B------:R-:W-:Y:S01]  /*512d0*/  BAR.SYNC.DEFER_BLOCKING 0x0 ;  /* 0x0000000000007b1d */ /* 0x000fe20000010000 */
[----:B------:R-:W-:-:S06]  /*512e0*/  PRMT R5, RZ, 0x7610, R5 ;  /* 0x00007610ff057816 */ /* 0x000fcc0000000005 */
[----:B---3--:R-:W3:Y:S04]  /*512f0*/  @!P0 LDG.E.U8 R5, desc[UR6][R2.64] ;  /* 0x0000000602058981 */ /* 0x008ee8000c1e1100 */
[----:B---3--:R0:W-:Y:S04]  /*51300*/  STL [R1+0x85c], R5 ;  /* 0x00085c0501007387 */ /* 0x0081e80000100800 */
[----:B0-----:R-:W3:Y:S04]  /*51310*/  LDL.LU R5, [R1+0x60fc] ;  /* 0x0060fc0001057983 */ /* 0x001ee80000300800 */
[----:B------:R-:W4:Y:S04]  /*51320*/  LDL R2, [R1+0x4128] ;  /* 0x0041280001027983 */ /* 0x000f280000100800 */
[----:B------:R-:W4:Y:S01]  /*51330*/  LDL R3, [R1+0x4534] ;  /* 0x0045340001037983 */ /* 0x000f220000100800 */
[----:B--2---:R-:W-:-:S02]  /*51340*/  PRMT R0, RZ, 0x7610, R0 ;  /* 0x00007610ff007816 */ /* 0x004fc40000000000 */
[----:B----4-:R-:W-:-:S04]  /*51350*/  @!P0 LOP3.LUT R3, R3, R2, RZ, 0x3c, !PT ;  /* 0x0000000203038212 */ /* 0x010fc800078e3cff */
[----:B------:R-:W-:-:S04]  /*51360*/  @!P0 LOP3.LUT R2, R3, R2, RZ, 0x3c, !PT ;  /* 0x0000000203028212 */ /* 0x000fc800078e3cff */
[----:B------:R-:W-:-:S05]  /*51370*/  @!P0 LOP3.LUT R3, R3, R2, RZ, 0x3c, !PT ;  /* 0x0000000203038212 */ /* 0x000fca00078e3cff */
[----:B------:R-:W2:Y:S04]  /*51380*/  @!P0 LDG.E.U8 R0, desc[UR6][R2.64] ;  /* 0x0000000602008981 */ /* 0x000ea8000c1e1100 */
[----:B--2---:R0:W-:Y:S04]  /*51390*/  STL [R1+0x864], R0 ;  /* 0x0008640001007387 */ /* 0x0041e80000100800 */
[----:B0-----:R-:W2:Y:S04]  /*513a0*/  LDL.LU R0, [R1+0x60f8] ;  /* 0x0060f80001007983 */ /* 0x001ea80000300800 */
[----:B------:R-:W4:Y:S04]  /*513b0*/  LDL R2, [R1+0x314c] ;  /* 0x00314c0001027983 */ /* 0x000f280000100800 */
[----:B------:R-:W4:Y:S01]  /*513c0*/  LDL R3, [R1+0x4124] ;  /* 0x0041240001037983 */ /* 0x000f220000100800 */
[----:B------:R-:W-:-:S02]  /*513d0*/  PRMT R4, RZ, 0x7610, R4 ;  /* 0x00007610ff047816 */ /* 0x000fc40000000004 */
[----:B----4-:R-:W-:-:S04]  /*513e0*/  @!P0 LOP3.LUT R3, R3, R2, RZ, 0x3c, !PT ;  /* 0x0000000203038212 */ /* 0x010fc800078e3cff */
[----:B------:R-:W-:-:S04]  /*513f0*/  @!P0 LOP3.LUT R2, R3, R2, RZ, 0x3c, !PT ;  /* 0x0000000203028212 */ /* 0x000fc800078e3cff */
[----:B------:R-:W-:-:S05]  /*51400*/  @!P0 LOP3.LUT R3, R3, R2, RZ, 0x3c, !PT ;  /* 0x0000000203038212 */ /* 0x000fca00078e3cff */
[----:B------:R-:W4:Y:S04]  /*51410*/  @!P0 LDG.E.U8 R4, desc[UR6][R2.64] ;  /* 0x0000000602048981 */ /* 0x000f28000c1e1100 */
[----:B----4-:R0:W-:Y:S04]  /*51420*/  STL [R1+0x860], R4 ;  /* 0x0008600401007387 */ /* 0x0101e80000100800 */
[----:B0-----:R-:W4:Y:S04]  /*51430*/  LDL.LU R4, [R1+0x60f4] ;  /* 0x0060f40001047983 */ /* 0x001f280000300800 */
[----:B------:R-:W3:Y:S04]  /*51440*/  LDL R2, [R1+0x4120] ;  /* 0x0041200001027983 */ /* 0x000ee80000100800 */
[----:B------:R-:W3:Y:S01]  /*51450*/  LDL R3, [R1+0x4530] ;  /* 0x0045300001037983 */ /* 0x000ee20000100800 */
[----:B--2---:R-:W-:-:S02]  /*51460*/  PRMT R0, RZ, 0x7610, R0 ;  /* 0x00007610ff007816 */ /* 0x004fc40000000000 */
[----:B---3--:R-:W-:-:S04]  /*51470*/  @!P0 LOP3.LUT R3, R3, R2, RZ, 0x3c, !PT ;  /* 0x0000000203038212 */ /* 0x008fc800078e3cff */
[----:B------:R-:W-:-:S04]  /*51480*/  @!P0 LOP3.LUT R2, R3, R2, RZ, 0x3c, !PT ;  /* 0x0000000203028212 */ /* 0x000fc800078e3cff */
[----:B------:R-:W-:-:S05]  /*51490*/  @!P0 LOP3.LUT R3, R3, R2, RZ, 0x3c, !PT ;  /* 0x0000000203038212 */ /* 0x000fca00078e3cff */
[----:B------:R-:W2:Y:S04]  /*514a0*/  @!P0 LDG.E.U8 R0, desc[UR6][R2.64] ;  /* 0x0000000602008981 */ /* 0x000ea8000c1e1100 */
[----:B--2---:R0:W-:Y:S04]  /*514b0*/  STL [R1+0x858], R0 ;  /* 0x0008580001007387 */ /* 0x0041e80000100800 */
[----:B0-----:R-:W2:Y:S04]  /*514c0*/  LDL.LU R0, [R1+0x60f0] ;  /* 0x0060f00001007983 */ /* 0x001ea80000300800 */
[----:B------:R-:W3:Y:S04]  /*514d0*/  LDL R2, [R1+0x411c] ;  /* 0x00411c0001027983 */ /* 0x000ee80000100800 */
[----:B------:R-:W3:Y:S01]  /*514e0*/  LDL R3, [R1+0x452c] ;  /* 0x00452c0001037983 */ /* 0x000ee20000100800 */
[----:B----4-:R-:W-:-:S02]  /*514f0*/  PRMT R4, RZ, 0x7610, R4 ;  /* 0x00007610ff047816 */ /* 0x010fc40000000004 */
[----:B---3--:R-:W-:-:S04]  /*51500*/  @!P0 LOP3.LUT R3, R3, R2, RZ, 0x3c, !PT ;  /* 0x0000000203038212 */ /* 0x008fc800078e3cff */
[----:B------:R-:W-:-:S04]  /*51510*/  @!P0 LOP3.LUT R2, R3, R2, RZ, 0x3c, !PT ;  /* 0x0000000203028212 */ /* 0x000fc800078e3cff */
[----:B------:R-:W-:-:S05]  /*51520*/  @!P0 LOP3.LUT R3, R3, R2, RZ, 0x3c, !PT ;  /* 0x0000000203038212 */ /* 0x000fca00078e3cff */
[----:B------:R-:W3:Y:S04]  /*51530*/  @!P0 LDG.E.U8 R4, desc[UR6][R2.64] ;  /* 0x0000000602048981 */ /* 0x000ee8000c1e1100 */
        /* <DEDUP_REMOVED lines=13> */
[----:B---3--:R-:W-:-:S02]  /*51610*/  PRMT R4, RZ, 0x7610, R4 ;  /* 0x00007610ff047816 */ /* 0x008fc40000000004 */
[----:B----4-:R-:W-:-:S04]  /*51620*/  @!P0 LOP3.LUT R3, R3, R2, RZ, 0x3c, !PT ;  /* 0x0000000203038212 */ /* 0x010fc800078e3cff */
        /* <DEDUP_REMOVED lines=2010> */
[----:B--2---:R0:W-:Y:S04]  /*593d0*/  STL [R1], R0 ;  /* 0x0000000001007387 */ /* 0x0041e80000100800 */
[----:B0-----:R-:W2:Y:S04]  /*593e0*/  LDL.LU R0, [R1+0x5d68] ;  /* 0x005d680001007983 */ /* 0x001ea80000300800 */
[----:B------:R-:W3:Y:S04]  /*593f0*/  LDL R2, [R1+0x4818] ;  /* 0x0048180001027983 */ /* 0x000ee80000100800 */
[----:B------:R-:W3:Y:S01]  /*59400*/  LDL R3, [R1+0x4854] ;  /* 0x0048540001037983 */ /* 0x000ee20000100800 */
[----:B------:R-:W-:-:S02]  /*59410*/  PRMT R29, RZ, 0x7610, R29 ;  /* 0x00007610ff1d7816 */ /* 0x000fc4000000001d */
[----:B---3--:R-:W-:-:S04]  /*59420*/  @!P0 LOP3.LUT R3, R3, R2, RZ, 0x3c, !PT ;  /* 0x0000000203038212 */ /* 0x008fc800078e3cff */
[----:B------:R-:W-:-:S04]  /*59430*/  @!P0 LOP3.LUT R2, R3, R2, RZ, 0x3c, !PT ;  /* 0x0000000203028212 */ /* 0x000fc800078e3cff */
[----:B------:R-:W-:-:S05]  /*59440*/  @!P0 LOP3.LUT R3, R3, R2, RZ, 0x3c, !PT ;  /* 0x0000000203038212 */ /* 0x000fca00078e3cff */
[----:B------:R-:W3:Y:S04]  /*59450*/  @!P0 LDG.E.U8 R29, desc[UR6][R2.64] ;  /* 0x00000006021d8981 */ /* 0x000ee8000c1e1100 */
[----:B------:R-:W4:Y:S04]  /*59460*/  LDL R2, [R1+0x4820] ;  /* 0x0048200001027983 */ /* 0x000f280000100800 */
[----:B------:R-:W4:Y:S01]  /*59470*/  LDL R3, [R1+0x485c] ;  /* 0x00485c0001037983 */ /* 0x000f220000100800 */
[----:B------:R-:W-:-:S03]  /*59480*/  PRMT R28, RZ, 0x7610, R28 ;  /* 0x00007610ff1c7816 */ /* 0x000fc6000000001c */
[----:B---3--:R0:W-:Y:S04]  /*59490*/  STL [R1+0x5cdc], R29 ;  /* 0x005cdc1d01007387 */ /* 0x0081e80000100800 */
[----:B0-----:R-:W3:Y:S01]  /*594a0*/  LDL R29, [R1+0x4864] ;  /* 0x00486400011d7983 */ /* 0x001ee20000100800 */
[----:B----4-:R-:W-:-:S04]  /*594b0*/  @!P0 LOP3.LUT R3, R3, R2, RZ, 0x3c, !PT ;  /* 0x0000000203038212 */ /* 0x010fc800078e3cff */
[----:B------:R-:W-:-:S04]  /*594c0*/  @!P0 LOP3.LUT R2, R3, R2, RZ, 0x3c, !PT ;  /* 0x0000000203028212 */ /* 0x000fc800078e3cff */
[----:B------:R-:W-:-:S05]  /*594d0*/  @!P0 LOP3.LUT R3, R3, R2, RZ, 0x3c, !PT ;  /* 0x0000000203038212 */ /* 0x000fca00078e3cff */
[----:B------:R3:W4:Y:S04]  /*594e0*/  @!P0 LDG.E.U8 R28, desc[UR6][R2.64] ;  /* 0x00000006021c8981 */ /* 0x000728000c1e1100 */
[----:B------:R-:W2:Y:S01]  /*594f0*/  LDL R3, [R1+0x4828] ;  /* 0x0048280001037983 */ /* 0x000ea20000100800 */
[----:B------:R-:W-:Y:S01]  /*59500*/  PRMT R27, RZ, 0x7610, R27 ;  /* 0x00007610ff1b7816 */ /* 0x000fe2000000001b */
[----:B---3--:R-:W-:Y:S02]  /*59510*/  @!P0 IMAD.MOV.U32 R2, RZ, RZ, R29 ;  /* 0x000000ffff028224 */ /* 0x008fe400078e001d */
[----:B----4-:R0:W-:Y:S01]  /*59520*/  STL [R1+0x5cc8], R28 ;  /* 0x005cc81c01007387 */ /* 0x0101e20000100800 */
[----:B------:R-:W-:-:S03]  /*59530*/  PRMT R26, RZ, 0x7610, R26 ;  /* 0x00007610ff1a7816 */ /* 0x000fc6000000001a */
[----:B------:R-:W3:Y:S04]  /*59540*/  LDL R29, [R1+0x4848] ;  /* 0x00484800011d7983 */ /* 0x000ee80000100800 */
[----:B--2---:R1:W2:Y:S04]  /*59550*/  @!P0 LDG.E.U8 R27, desc[UR6][R2.64] ;  /* 0x00000006021b8981 */ /* 0x0042a8000c1e1100 */
[----:B0-----:R-:W4:Y:S04]  /*59560*/  LDL R28, [R1+0x4884] ;  /* 0x00488400011c7983 */ /* 0x001f280000100800 */
[----:B------:R-:W1:Y:S04]  /*59570*/  LDL R2, [R1+0x4830] ;  /* 0x0048300001027983 */ /* 0x000e680000100800 */
[----:B------:R-:W1:Y:S02]  /*59580*/  LDL R3, [R1+0x486c] ;  /* 0x00486c0001037983 */ /* 0x000e640000100800 */
[----:B-1----:R-:W-:-:S04]  /*59590*/  @!P0 LOP3.LUT R3, R3, R2, RZ, 0x3c, !PT ;  /* 0x0000000203038212 */ /* 0x002fc800078e3cff */
[----:B------:R-:W-:-:S04]  /*595a0*/  @!P0 LOP3.LUT R2, R3, R2, RZ, 0x3c, !PT ;  /* 0x0000000203028212 */ /* 0x000fc800078e3cff */
[----:B------:R-:W-:-:S05]  /*595b0*/  @!P0 LOP3.LUT R3, R3, R2, RZ, 0x3c, !PT ;  /* 0x0000000203038212 */ /* 0x000fca00078e3cff */
[----:B------:R-:W3:Y:S04]  /*595c0*/  @!P0 LDG.E.U8 R26, desc[UR6][R2.64] ;  /* 0x00000006021a8981 */ /* 0x000ee8000c1e1100 */
[----:B--2---:R0:W-:Y:S04]  /*595d0*/  STL [R1+0x5ccc], R27 ;  /* 0x005ccc1b01007387 */ /* 0x0041e80000100800 */
[----:B------:R-:W2:Y:S04]  /*595e0*/  LDL R2, [R1+0x4838] ;  /* 0x0048380001027983 */ /* 0x000ea80000100800 */
[----:B------:R-:W2:Y:S04]  /*595f0*/  LDL R3, [R1+0x4874] ;  /* 0x0048740001037983 */ /* 0x000ea80000100800 */
[----:B0-----:R-:W4:Y:S04]  /*59600*/  LDL R27, [R1+0x487c] ;  /* 0x00487c00011b7983 */ /* 0x001f280000100800 */
[----:B---3--:R0:W-:Y:S04]  /*59610*/  STL [R1+0x5d3c], R26 ;  /* 0x005d3c1a01007387 */ /* 0x0081e80000100800 */
[----:B0-----:R-:W3:Y:S01]  /*59620*/  LDL R26, [R1+0x4840] ;  /* 0x00484000011a7983 */ /* 0x001ee20000100800 */
[----:B--2---:R-:W-:-:S02]  /*59630*/  @!P0 LOP3.LUT R3, R3, R2, RZ, 0x3c, !PT ;  /* 0x0000000203038212 */ /* 0x004fc400078e3cff */
[----:B------:R-:W-:Y:S02]  /*59640*/  PRMT R25, RZ, 0x7610, R25 ;  /* 0x00007610ff197816 */ /* 0x000fe40000000019 */
[----:B------:R-:W-:-:S04]  /*59650*/  @!P0 LOP3.LUT R2, R3, R2, RZ, 0x3c, !PT ;  /* 0x0000000203028212 */ /* 0x000fc800078e3cff */
[----:B------:R-:W-:Y:S02]  /*59660*/  @!P0 LOP3.LUT R3, R3, R2, RZ, 0x3c, !PT ;  /* 0x0000000203038212 */ /* 0x000fe400078e3cff */
[----:B------:R-:W-:-:S03]  /*59670*/  PRMT R24, RZ, 0x7610, R24 ;  /* 0x00007610ff187816 */ /* 0x000fc60000000018 */
[----:B------:R4:W2:Y:S02]  /*59680*/  @!P0 LDG.E.U8 R25, desc[UR6][R2.64] ;  /* 0x0000000602198981 */ /* 0x0008a4000c1e1100 */
[----:B----4-:R-:W-:Y:S02]  /*59690*/  @!P0 IMAD.MOV.U32 R2, RZ, RZ, R27 ;  /* 0x000000ffff028224 */ /* 0x010fe400078e001b */
[----:B---3--:R-:W-:-:S05]  /*596a0*/  @!P0 IMAD.MOV.U32 R3, RZ, RZ, R26 ;  /* 0x000000ffff038224 */ /* 0x008fca00078e001a */
[----:B------:R0:W3:Y:S01]  /*596b0*/  @!P0 LDG.E.U8 R24, desc[UR6][R2.64] ;  /* 0x0000000602188981 */ /* 0x0000e2000c1e1100 */
[----:B------:R-:W-:Y:S01]  /*596c0*/  PRMT R23, RZ, 0x7610, R23 ;  /* 0x00007610ff177816 */ /* 0x000fe20000000017 */
[----:B0-----:R-:W-:Y:S02]  /*596d0*/  @!P0 IMAD.MOV.U32 R2, RZ, RZ, R28 ;  /* 0x000000ffff028224 */ /* 0x001fe400078e001c */
[----:B------:R-:W-:Y:S01]  /*596e0*/  @!P0 IMAD.MOV.U32 R3, RZ, RZ, R29 ;  /* 0x000000ffff038224 */ /* 0x000fe200078e001d */
[----:B--2---:R0:W-:Y:S04]  /*596f0*/  STL [R1+0x5d40], R25 ;  /* 0x005d401901007387 */ /* 0x0041e80000100800 */
[----:B------:R-:W2:Y:S04]  /*59700*/  @!P0 LDG.E.U8 R23, desc[UR6][R2.64] ;  /* 0x0000000602178981 */ /* 0x000ea8000c1e1100 */
[----:B0-----:R-:W4:Y:S04]  /*59710*/  LDL R25, [R1+0x488c] ;  /* 0x00488c0001197983 */ /* 0x001f280000100800 */
[----:B---3--:R0:W-:Y:S01]  /*59720*/  STL [R1+0x5d18], R24 ;  /* 0x005d181801007387 */ /* 0x0081e20000100800 */
[----:B------:R-:W-:-:S03]  /*59730*/  PRMT R22, RZ, 0x7610, R22 ;  /* 0x00007610ff167816 */ /* 0x000fc60000000016 */
[----:B------:R-:W3:Y:S04]  /*59740*/  LDL R29, [R1+0x4860] ;  /* 0x00486000011d7983 */ /* 0x000ee80000100800 */
[----:B------:R-:W3:Y:S04]  /*59750*/  LDL R28, [R1+0x489c] ;  /* 0x00489c00011c7983 */ /* 0x000ee80000100800 */
[----:B------:R-:W3:Y:S04]  /*59760*/  LDL R27, [R1+0x4868] ;  /* 0x00486800011b7983 */ /* 0x000ee80000100800 */
[----:B------:R-:W3:Y:S04]  /*59770*/  LDL R26, [R1+0x48a4] ;  /* 0x0048a400011a7983 */ /* 0x000ee80000100800 */
[----:B0-----:R-:W3:Y:S04]  /*59780*/  LDL R24, [R1+0x4850] ;  /* 0x0048500001187983 */ /* 0x001ee80000100800 */
[----:B--2---:R0:W-:Y:S01]  /*59790*/  STL [R1+0x5d1c], R23 ;  /* 0x005d1c1701007387 */ /* 0x0041e20000100800 */
[----:B----4-:R-:W-:-:S03]  /*597a0*/  @!P0 IMAD.MOV.U32 R2, RZ, RZ, R25 ;  /* 0x000000ffff028224 */ /* 0x010fc600078e0019 */
[----:B------:R-:W2:Y:S04]  /*597b0*/  LDL R25, [R1+0x4870] ;  /* 0x0048700001197983 */ /* 0x000ea80000100800 */
[----:B0-----:R-:W4:Y:S01]  /*597c0*/  LDL R23, [R1+0x4894] ;  /* 0x0048940001177983 */ /* 0x001f220000100800 */
[----:B---3--:R-:W-:-:S03]  /*597d0*/  @!P0 IMAD.MOV.U32 R3, RZ, RZ, R24 ;  /* 0x000000ffff038224 */ /* 0x008fc600078e0018 */
[----:B------:R-:W3:Y:S04]  /*597e0*/  LDL R24, [R1+0x48ac] ;  /* 0x0048ac0001187983 */ /* 0x000ee80000100800 */
[----:B------:R4:W2:Y:S04]  /*597f0*/  @!P0 LDG.E.U8 R22, desc[UR6][R2.64] ;  /* 0x0000000602168981 */ /* 0x0008a8000c1e1100 */
[----:B------:R-:W3:Y:S01]  /*59800*/  LDL R3, [R1+0x4858] ;  /* 0x0048580001037983 */ /* 0x000ee20000100800 */
[----:B------:R-:W-:Y:S01]  /*59810*/  PRMT R21, RZ, 0x7610, R21 ;  /* 0x00007610ff157816 */ /* 0x000fe20000000015 */
[----:B----4-:R-:W-:Y:S01]  /*59820*/  @!P0 IMAD.MOV.U32 R2, RZ, RZ, R23 ;  /* 0x000000ffff028224 */ /* 0x010fe200078e0017 */
[----:B------:R-:W-:-:S02]  /*59830*/  PRMT R20, RZ, 0x7610, R20 ;  /* 0x00007610ff147816 */ /* 0x000fc40000000014 */
[----:B------:R-:W-:Y:S02]  /*59840*/  PRMT R19, RZ, 0x7610, R19 ;  /* 0x00007610ff137816 */ /* 0x000fe40000000013 */
[----:B------:R-:W-:Y:S01]  /*59850*/  PRMT R18, RZ, 0x7610, R18 ;  /* 0x00007610ff127816 */ /* 0x000fe20000000012 */
[----:B---3--:R0:W3:Y:S02]  /*59860*/  @!P0 LDG.E.U8 R21, desc[UR6][R2.64] ;  /* 0x0000000602158981 */ /* 0x0080e4000c1e1100 */
[----:B0-----:R-:W-:Y:S02]  /*59870*/  @!P0 IMAD.MOV.U32 R2, RZ, RZ, R28 ;  /* 0x000000ffff028224 */ /* 0x001fe400078e001c */
[----:B------:R-:W-:-:S05]  /*59880*/  @!P0 IMAD.MOV.U32 R3, RZ, RZ, R29 ;  /* 0x000000ffff038224 */ /* 0x000fca00078e001d */
[----:B------:R0:W4:Y:S02]  /*59890*/  @!P0 LDG.E.U8 R20, desc[UR6][R2.64] ;  /* 0x0000000602148981 */ /* 0x000124000c1e1100 */
[----:B0-----:R-:W-:Y:S02]  /*598a0*/  @!P0 IMAD.MOV.U32 R2, RZ, RZ, R26 ;  /* 0x000000ffff028224 */ /* 0x001fe400078e001a */
[----:B------:R-:W-:-:S05]  /*598b0*/  @!P0 IMAD.MOV.U32 R3, RZ, RZ, R27 ;  /* 0x000000ffff038224 */ /* 0x000fca00078e001b */
[----:B------:R0:W4:Y:S04]  /*598c0*/  @!P0 LDG.E.U8 R19, desc[UR6][R2.64] ;  /* 0x0000000602138981 */ /* 0x000128000c1e1100 */
[----:B--2---:R1:W-:Y:S04]  /*598d0*/  STL [R1+0x5ce0], R22 ;  /* 0x005ce01601007387 */ /* 0x0043e80000100800 */
[----:B------:R-:W2:Y:S01]  /*598e0*/  LDL R23, [R1+0x4878] ;  /* 0x0048780001177983 */ /* 0x000ea20000100800 */
[----:B0-----:R-:W-:Y:S02]  /*598f0*/  @!P0 IMAD.MOV.U32 R2, RZ, RZ, R24 ;  /* 0x000000ffff028224 */ /* 0x001fe400078e0018 */
[----:B------:R-:W-:Y:S01]  /*59900*/  @!P0 IMAD.MOV.U32 R3, RZ, RZ, R25 ;  /* 0x000000ffff038224 */ /* 0x000fe200078e0019 */
[----:B-1----:R-:W2:Y:S04]  /*59910*/  LDL R22, [R1+0x48b4] ;  /* 0x0048b40001167983 */ /* 0x002ea80000100800 */
[----:B------:R2:W2:Y:S04]  /*59920*/  @!P0 LDG.E.U8 R18, desc[UR6][R2.64] ;  /* 0x0000000602128981 */ /* 0x0004a8000c1e1100 */
[----:B---3--:R0:W-:Y:S04]  /*59930*/  STL [R1+0x5ce4], R21 ;  /* 0x005ce41501007387 */ /* 0x0081e80000100800 */
[----:B----4-:R1:W-:Y:S04]  /*59940*/  STL [R1+0x5cd0], R20 ;  /* 0x005cd01401007387 */ /* 0x0103e80000100800 */
[----:B------:R-:W3:Y:S04]  /*59950*/  LDL R27, [R1+0x4880] ;  /* 0x00488000011b7983 */ /* 0x000ee80000100800 */
[----:B------:R-:W4:Y:S04]  /*59960*/  LDL R26, [R1+0x48bc] ;  /* 0x0048bc00011a7983 */ /* 0x000f280000100800 */
[----:B------:R4:W-:Y:S04]  /*59970*/  STL [R1+0x5cd4], R19 ;  /* 0x005cd41301007387 */ /* 0x0009e80000100800 */
[----:B------:R-:W4:Y:S04]  /*59980*/  LDL R25, [R1+0x4888] ;  /* 0x0048880001197983 */ /* 0x000f280000100800 */
[----:B------:R-:W4:Y:S01]  /*59990*/  LDL R24, [R1+0x48c4] ;  /* 0x0048c40001187983 */ /* 0x000f220000100800 */
[----:B--2---:R-:W-:-:S02]  /*599a0*/  @!P0 IMAD.MOV.U32 R3, RZ, RZ, R23 ;  /* 0x000000ffff038224 */ /* 0x004fc400078e0017 */
[----:B------:R-:W-:Y:S01]  /*599b0*/  @!P0 IMAD.MOV.U32 R2, RZ, RZ, R22 ;  /* 0x000000ffff028224 */ /* 0x000fe200078e0016 */
[----:B------:R2:W-:Y:S04]  /*599c0*/  STL [R1+0x5d44], R18 ;  /* 0x005d441201007387 */ /* 0x0005e80000100800 */
[----:B------:R-:W2:Y:S04]  /*599d0*/  LDL R23, [R1+0x4890] ;  /* 0x0048900001177983 */ /* 0x000ea80000100800 */
[----:B------:R-:W2:Y:S01]  /*599e0*/  LDL R22, [R1+0x48cc] ;  /* 0x0048cc0001167983 */ /* 0x000ea20000100800 */
[----:B------:R-:W-:-:S02]  /*599f0*/  PRMT R17, RZ, 0x7610, R17 ;  /* 0x00007610ff117816 */ /* 0x000fc40000000011 */
[----:B------:R-:W-:Y:S02]  /*59a00*/  PRMT R16, RZ, 0x7610, R16 ;  /* 0x00007610ff107816 */ /* 0x000fe40000000010 */
[----:B------:R-:W-:Y:S02]  /*59a10*/  PRMT R15, RZ, 0x7610, R15 ;  /* 0x00007610ff0f7816 */ /* 0x000fe4000000000f */
[----:B------:R-:W-:Y:S01]  /*59a20*/  PRMT R14, RZ, 0x7610, R14 ;  /* 0x00007610ff0e7816 */ /* 0x000fe2000000000e */
[----:B0-----:R-:W2:Y:S04]  /*59a30*/  LDL R21, [R1+0x4898] ;  /* 0x0048980001157983 */ /* 0x001ea80000100800 */
[----:B------:R3:W2:Y:S04]  /*59a40*/  @!P0 LDG.E.U8 R17, desc[UR6][R2.64] ;  /* 0x0000000602118981 */ /* 0x0006a8000c1e1100 */
[----:B-1----:R-:W2:Y:S01]  /*59a50*/  LDL R20, [R1+0x48d4] ;  /* 0x0048d40001147983 */ /* 0x002ea20000100800 */
[----:B---3--:R-:W-:-:S02]  /*59a60*/  @!P0 IMAD.MOV.U32 R3, RZ, RZ, R27 ;  /* 0x000000ffff038224 */ /* 0x008fc400078e001b */
[----:B----4-:R-:W-:-:S05]  /*59a70*/  @!P0 IMAD.MOV.U32 R2, RZ, RZ, R26 ;  /* 0x000000ffff028224 */ /* 0x010fca00078e001a */
[----:B------:R0:W3:Y:S02]  /*59a80*/  @!P0 LDG.E.U8 R16, desc[UR6][R2.64] ;  /* 0x0000000602108981 */ /* 0x0000e4000c1e1100 */
[----:B0-----:R-:W-:Y:S02]  /*59a90*/  @!P0 IMAD.MOV.U32 R3, RZ, RZ, R25 ;  /* 0x000000ffff038224 */ /* 0x001fe400078e0019 */
[----:B------:R-:W-:-:S05]  /*59aa0*/  @!P0 IMAD.MOV.U32 R2, RZ, RZ, R24 ;  /* 0x000000ffff028224 */ /* 0x000fca00078e0018 */
[----:B------:R2:W4:Y:S02]  /*59ab0*/  @!P0 LDG.E.U8 R15, desc[UR6][R2.64] ;  /* 0x00000006020f8981 */ /* 0x000524000c1e1100 */
[----:B--2---:R-:W-:Y:S02]  /*59ac0*/  @!P0 IMAD.MOV.U32 R3, RZ, RZ, R23 ;  /* 0x000000ffff038224 */ /* 0x004fe400078e0017 */
[----:B------:R-:W-:-:S05]  /*59ad0*/  @!P0 IMAD.MOV.U32 R2, RZ, RZ, R22 ;  /* 0x000000ffff028224 */ /* 0x000fca00078e0016 */
[----:B------:R-:W2:Y:S04]  /*59ae0*/  @!P0 LDG.E.U8 R14, desc[UR6][R2.64] ;  /* 0x00000006020e8981 */ /* 0x000ea8000c1e1100 */
[----:B------:R0:W-:Y:S04]  /*59af0*/  STL [R1+0x5d48], R17 ;  /* 0x005d481101007387 */ /* 0x0001e80000100800 */
[----:B------:R-:W2:Y:S04]  /*59b00*/  LDL R19, [R1+0x48a0] ;  /* 0x0048a00001137983 */ /* 0x000ea80000100800 */
[----:B------:R-:W2:Y:S04]  /*59b10*/  LDL R18, [R1+0x48dc] ;  /* 0x0048dc0001127983 */ /* 0x000ea80000100800 */
[----:B---3--:R1:W-:Y:S04]  /*59b20*/  STL [R1+0x5d20], R16 ;  /* 0x005d201001007387 */ /* 0x0083e80000100800 */
[----:B0-----:R-:W3:Y:S04]  /*59b30*/  LDL R17, [R1+0x48a8] ;  /* 0x0048a80001117983 */ /* 0x001ee80000100800 */
[----:B-1----:R-:W3:Y:S04]  /*59b40*/  LDL R16, [R1+0x48e4] ;  /* 0x0048e40001107983 */ /* 0x002ee80000100800 */
[----:B----4-:R0:W-:Y:S04]  /*59b50*/  STL [R1+0x5d24], R15 ;  /* 0x005d240f01007387 */ /* 0x0101e80000100800 */
[----:B--2---:R1:W-:Y:S04]  /*59b60*/  STL [R1+0x5ce8], R14 ;  /* 0x005ce80e01007387 */ /* 0x0043e80000100800 */
[----:B0-----:R-:W2:Y:S04]  /*59b70*/  LDL R15, [R1+0x48b0] ;  /* 0x0048b000010f7983 */ /* 0x001ea80000100800 */
[----:B-1----:R-:W4:Y:S01]  /*59b80*/  LDL R14, [R1+0x48ec] ;  /* 0x0048ec00010e7983 */ /* 0x002f220000100800 */
[----:B------:R-:W-:Y:S01]  /*59b90*/  PRMT R13, RZ, 0x7610, R13 ;  /* 0x00007610ff0d7816 */ /* 0x000fe2000000000d */
[----:B------:R-:W-:-:S02]  /*59ba0*/  @!P0 IMAD.MOV.U32 R2, RZ, RZ, R20 ;  /* 0x000000ffff028224 */ /* 0x000fc400078e0014 */
[----:B------:R-:W-:Y:S01]  /*59bb0*/  @!P0 IMAD.MOV.U32 R3, RZ, RZ, R21 ;  /* 0x000000ffff038224 */ /* 0x000fe200078e0015 */
[----:B------:R-:W-:-:S04]  /*59bc0*/  PRMT R12, RZ, 0x7610, R12 ;  /* 0x00007610ff0c7816 */ /* 0x000fc8000000000c */
[----:B------:R0:W4:Y:S02]  /*59bd0*/  @!P0 LDG.E.U8 R13, desc[UR6][R2.64] ;  /* 0x00000006020d8981 */ /* 0x000124000c1e1100 */
[----:B0-----:R-:W-:Y:S02]  /*59be0*/  @!P0 IMAD.MOV.U32 R2, RZ, RZ, R18 ;  /* 0x000000ffff028224 */ /* 0x001fe400078e0012 */
[----:B------:R-:W-:-:S05]  /*59bf0*/  @!P0 IMAD.MOV.U32 R3, RZ, RZ, R19 ;  /* 0x000000ffff038224 */ /* 0x000fca00078e0013 */
[----:B------:R3:W4:Y:S01]  /*59c00*/  @!P0 LDG.E.U8 R12, desc[UR6][R2.64] ;  /* 0x00000006020c8981 */ /* 0x000722000c1e1100 */
[----:B------:R-:W-:Y:S02]  /*59c10*/  PRMT R11, RZ, 0x7610, R11 ;  /* 0x00007610ff0b7816 */ /* 0x000fe4000000000b */
[----:B------:R-:W-:Y:S01]  /*59c20*/  PRMT R10, RZ, 0x7610, R10 ;  /* 0x00007610ff0a7816 */ /* 0x000fe2000000000a */
[----:B---3--:R-:W-:Y:S02]  /*59c30*/  @!P0 IMAD.MOV.U32 R3, RZ, RZ, R17 ;  /* 0x000000ffff038224 */ /* 0x008fe400078e0011 */
[----:B------:R-:W-:-:S05]  /*59c40*/  @!P0 IMAD.MOV.U32 R2, RZ, RZ, R16 ;  /* 0x000000ffff028224 */ /* 0x000fca00078e0010 */
[----:B------:R2:W3:Y:S02]  /*59c50*/  @!P0 LDG.E.U8 R11, desc[UR6][R2.64] ;  /* 0x00000006020b8981 */ /* 0x0004e4000c1e1100 */
[----:B--2---:R-:W-:Y:S02]  /*59c60*/  @!P0 IMAD.MOV.U32 R3, RZ, RZ, R15 ;  /* 0x000000ffff038224 */ /* 0x004fe400078e000f */
[----:B----4-:R-:W-:-:S05]  /*59c70*/  @!P0 IMAD.MOV.U32 R2, RZ, RZ, R14 ;  /* 0x000000ffff028224 */ /* 0x010fca00078e000e */
[----:B------:R-:W2:Y:S04]  /*59c80*/  @!P0 LDG.E.U8 R10, desc[UR6][R2.64] ;  /* 0x00000006020a8981 */ /* 0x000ea8000c1e1100 */
[----:B------:R0:W-:Y:S04]  /*59c90*/  STL [R1+0x5cec], R13 ;  /* 0x005cec0d01007387 */ /* 0x0001e80000100800 */
[----:B------:R-:W4:Y:S04]  /*59ca0*/  LDL R21, [R1+0x48b8] ;  /* 0x0048b80001157983 */ /* 0x000f280000100800 */
[----:B------:R-:W4:Y:S04]  /*59cb0*/  LDL R20, [R1+0x4908] ;  /* 0x0049080001147983 */ /* 0x000f280000100800 */
[----:B------:R1:W-:Y:S04]  /*59cc0*/  STL [R1+0x5cd8], R12 ;  /* 0x005cd80c01007387 */ /* 0x0003e80000100800 */
[----:B------:R-:W4:Y:S04]  /*59cd0*/  LDL R19, [R1+0x48c0] ;  /* 0x0048c00001137983 */ /* 0x000f280000100800 */
[----:B------:R-:W4:Y:S04]  /*59ce0*/  LDL R18, [R1+0x4904] ;  /* 0x0049040001127983 */ /* 0x000f280000100800 */
[----:B------:R-:W4:Y:S04]  /*59cf0*/  LDL R17, [R1+0x48c8] ;  /* 0x0048c80001117983 */ /* 0x000f280000100800 */
[----:B------:R-:W4:Y:S04]  /*59d00*/  LDL R16, [R1+0x4900] ;  /* 0x0049000001107983 */ /* 0x000f280000100800 */
[----:B---3--:R3:W-:Y:S04]  /*59d10*/  STL [R1+0x5cf0], R11 ;  /* 0x005cf00b01007387 */ /* 0x0087e80000100800 */
[----:B------:R-:W4:Y:S04]  /*59d20*/  LDL R15, [R1+0x48d0] ;  /* 0x0048d000010f7983 */ /* 0x000f280000100800 */
[----:B------:R-:W4:Y:S04]  /*59d30*/  LDL R14, [R1+0x48fc] ;  /* 0x0048fc00010e7983 */ /* 0x000f280000100800 */
[----:B0-----:R-:W4:Y:S04]  /*59d40*/  LDL R13, [R1+0x48d8] ;  /* 0x0048d800010d7983 */ /* 0x001f280000100800 */
[----:B-1----:R-:W4:Y:S04]  /*59d50*/  LDL R12, [R1+0x48f8] ;  /* 0x0048f800010c7983 */ /* 0x002f280000100800 */
[----:B--2---:R0:W-:Y:S04]  /*59d60*/  STL [R1+0x5d4c], R10 ;  /* 0x005d4c0a01007387 */ /* 0x0041e80000100800 */
[----:B---3--:R-:W2:Y:S04]  /*59d70*/  LDL R11, [R1+0x48e0] ;  /* 0x0048e000010b7983 */ /* 0x008ea80000100800 */
[----:B0-----:R-:W3:Y:S01]  /*59d80*/  LDL R10, [R1+0x48f4] ;  /* 0x0048f400010a7983 */ /* 0x001ee20000100800 */
[----:B------:R-:W-:Y:S01]  /*59d90*/  PRMT R9, RZ, 0x7610, R9 ;  /* 0x00007610ff097816 */ /* 0x000fe20000000009 */
[----:B----4-:R-:W-:-:S02]  /*59da0*/  @!P0 IMAD.MOV.U32 R2, RZ, RZ, R20 ;  /* 0x000000ffff028224 */ /* 0x010fc400078e0014 */
[----:B------:R-:W-:Y:S01]  /*59db0*/  @!P0 IMAD.MOV.U32 R3, RZ, RZ, R21 ;  /* 0x000000ffff038224 */ /* 0x000fe200078e0015 */
[----:B------:R-:W-:-:S04]  /*59dc0*/  PRMT R8, RZ, 0x7610, R8 ;  /* 0x00007610ff087816 */ /* 0x000fc80000000008 */
[----:B------:R0:W4:Y:S01]  /*59dd0*/  @!P0 LDG.E.U8 R9, desc[UR6][R2.64] ;  /* 0x0000000602098981 */ /* 0x000122000c1e1100 */
[----:B------:R-:W-:Y:S01]  /*59de0*/  PRMT R7, RZ, 0x7610, R7 ;  /* 0x00007610ff077816 */ /* 0x000fe20000000007 */
[----:B0-----:R-:W-:Y:S02]  /*59df0*/  @!P0 IMAD.MOV.U32 R2, RZ, RZ, R18 ;  /* 0x000000ffff028224 */ /* 0x001fe400078e0012 */
[----:B------:R-:W-:-:S05]  /*59e00*/  @!P0 IMAD.MOV.U32 R3, RZ, RZ, R19 ;  /* 0x000000ffff038224 */ /* 0x000fca00078e0013 */
[----:B------:R0:W4:Y:S01]  /*59e10*/  @!P0 LDG.E.U8 R8, desc[UR6][R2.64] ;  /* 0x0000000602088981 */ /* 0x000122000c1e1100 */
[----:B------:R-:W-:Y:S01]  /*59e20*/  PRMT R6, RZ, 0x7610, R6 ;  /* 0x00007610ff067816 */ /* 0x000fe20000000006 */
[----:B0-----:R-:W-:Y:S02]  /*59e30*/  @!P0 IMAD.MOV.U32 R2, RZ, RZ, R16 ;  /* 0x000000ffff028224 */ /* 0x001fe400078e0010 */
[----:B------:R-:W-:-:S05]  /*59e40*/  @!P0 IMAD.MOV.U32 R3, RZ, RZ, R17 ;  /* 0x000000ffff038224 */ /* 0x000fca00078e0011 */
[----:B------:R0:W4:Y:S01]  /*59e50*/  @!P0 LDG.E.U8 R7, desc[UR6][R2.64] ;  /* 0x0000000602078981 */ /* 0x000122000c1e1100 */
[----:B------:R-:W-:Y:S02]  /*59e60*/  PRMT R5, RZ, 0x7610, R5 ;  /* 0x00007610ff057816 */ /* 0x000fe40000000005 */
[----:B------:R-:W-:Y:S01]  /*59e70*/  PRMT R4, RZ, 0x7610, R4 ;  /* 0x00007610ff047816 */ /* 0x000fe20000000004 */
[----:B0-----:R-:W-:Y:S02]  /*59e80*/  @!P0 IMAD.MOV.U32 R3, RZ, RZ, R15 ;  /* 0x000000ffff038224 */ /* 0x001fe400078e000f */
[----:B------:R-:W-:-:S05]  /*59e90*/  @!P0 IMAD.MOV.U32 R2, RZ, RZ, R14 ;  /* 0x000000ffff028224 */ /* 0x000fca00078e000e */
[----:B------:R0:W4:Y:S02]  /*59ea0*/  @!P0 LDG.E.U8 R6, desc[UR6][R2.64] ;  /* 0x0000000602068981 */ /* 0x000124000c1e1100 */
[----:B0-----:R-:W-:Y:S02]  /*59eb0*/  @!P0 IMAD.MOV.U32 R2, RZ, RZ, R12 ;  /* 0x000000ffff028224 */ /* 0x001fe400078e000c */
[----:B------:R-:W-:-:S05]  /*59ec0*/  @!P0 IMAD.MOV.U32 R3, RZ, RZ, R13 ;  /* 0x000000ffff038224 */ /* 0x000fca00078e000d */
[----:B------:R2:W4:Y:S02]  /*59ed0*/  @!P0 LDG.E.U8 R5, desc[UR6][R2.64] ;  /* 0x0000000602058981 */ /* 0x000524000c1e1100 */
[----:B--2---:R-:W-:Y:S02]  /*59ee0*/  @!P0 IMAD.MOV.U32 R3, RZ, RZ, R11 ;  /* 0x000000ffff038224 */ /* 0x004fe400078e000b */
[----:B---3--:R-:W-:-:S05]  /*59ef0*/  @!P0 IMAD.MOV.U32 R2, RZ, RZ, R10 ;  /* 0x000000ffff028224 */ /* 0x008fca00078e000a */
[----:B------:R0:W2:Y:S04]  /*59f00*/  @!P0 LDG.E.U8 R4, desc[UR6][R2.64] ;  /* 0x0000000602048981 */ /* 0x0000a8000c1e1100 */
[----:B0-----:R-:W0:Y:S04]  /*59f10*/  LDS.U8 R3, [R0+UR4] ;  /* 0x0000000400037984 */ /* 0x001e280008000000 */
[----:B------:R-:W1:Y:S04]  /*59f20*/  LDS.U8 R2, [R0+UR4+0x208] ;  /* 0x0002080400027984 */ /* 0x000e680008000000 */
[----:B----4-:R-:W-:Y:S04]  /*59f30*/  STL [R1+0x5d50], R9 ;  /* 0x005d500901007387 */ /* 0x010fe80000100800 */
[----:B------:R-:W-:Y:S04]  /*59f40*/  STL [R1+0x5d28], R8 ;  /* 0x005d280801007387 */ /* 0x000fe80000100800 */
[----:B------:R-:W-:Y:S04]  /*59f50*/  STL [R1+0x5d14], R7 ;  /* 0x005d140701007387 */ /* 0x000fe80000100800 */
[----:B------:R-:W-:Y:S04]  /*59f60*/  STL [R1+0x5cf4], R6 ;  /* 0x005cf40601007387 */ /* 0x000fe80000100800 */
[----:B------:R-:W-:Y:S04]  /*59f70*/  STL [R1+0x5cf8], R5 ;  /* 0x005cf80501007387 */ /* 0x000fe80000100800 */
[----:B--2---:R-:W-:Y:S04]  /*59f80*/  STL [R1+0x5cfc], R4 ;  /* 0x005cfc0401007387 */ /* 0x004fe80000100800 */
[----:B0-----:R-:W-:Y:S04]  /*59f90*/  STL [R1+0x5d00], R3 ;  /* 0x005d000301007387 */ /* 0x001fe80000100800 */
[----:B------:R-:W0:Y:S04]  /*59fa0*/  LDS.U8 R3, [R0+UR4+0x8] ;  /* 0x0000080400037984 */ /* 0x000e280008000000 */
[----:B-1----:R-:W-:Y:S04]  /*59fb0*/  STL [R1+0x5d04], R2 ;  /* 0x005d040201007387 */ /* 0x002fe80000100800 */
[----:B------:R-:W1:Y:S04]  /*59fc0*/  LDS.U8 R4, [R0+UR4+0x200] ;  /* 0x0002000400047984 */ /* 0x000e680008000000 */
[----:B------:R-:W2:Y:S04]  /*59fd0*/  LDS.U8 R2, [R0+UR4+0x2000] ;  /* 0x0020000400027984 */ /* 0x000ea80008000000 */
[----:B0-----:R-:W-:Y:S04]  /*59fe0*/  STL [R1+0x86c], R3 ;  /* 0x00086c0301007387 */ /* 0x001fe80000100800 */
[----:B------:R-:W0:Y:S04]  /*59ff0*/  LDS.U8 R3, [R0+UR4+0x2208] ;  /* 0x0022080400037984 */ /* 0x000e280008000000 */
[----:B-1----:R-:W-:Y:S04]  /*5a000*/  STL [R1+0x868], R4 ;  /* 0x0008680401007387 */ /* 0x002fe80000100800 */
[----:B------:R-:W1:Y:S04]  /*5a010*/  LDS.U8 R4, [R0+UR4+0x2008] ;  /* 0x0020080400047984 */ /* 0x000e680008000000 */
[----:B--2---:R-:W-:Y:S04]  /*5a020*/  STL [R1+0x874], R2 ;  /* 0x0008740201007387 */ /* 0x004fe80000100800 */
        /* <DEDUP_REMOVED lines=109> */
[----:B0-----:R0:W-:Y:S04]  /*5a700*/  STL [R1+0x4ab4], R3 ;  /* 0x004ab40301007387 */ /* 0x0011e80000100800 */
[----:B-1----:R-:W-:Y:S04]  /*5a710*/  STL [R1+0x4ac0], R4 ;  /* 0x004ac00401007387 */ /* 0x002fe80000100800 */
[----:B------:R-:W1:Y:S04]  /*5a720*/  LDS.U8 R4, [R0+UR4+0x6188] ;  /* 0x0061880400047984 */ /* 0x000e680008000000 */
[----:B--2---:R-:W-:Y:S04]  /*5a730*/  STL [R1+0x4abc], R2 ;  /* 0x004abc0201007387 */ /* 0x004fe80000100800 */
[----:B------:R-:W2:Y:S04]  /*5a740*/  LDS.U8 R2, [R0+UR4+0x6380] ;  /* 0x0063800400027984 */ /* 0x000ea80008000000 */
[----:B------:R-:W-:Y:S01]  /*5a750*/  STL [R1+0x5d08], R0 ;  /* 0x005d080001007387 */ /* 0x000fe20000100800 */
[----:B0-----:R-:W-:-:S05]  /*5a760*/  LOP3.LUT R3, R0, 0x410, RZ, 0x3c, !PT ;  /* 0x0000041000037812 */ /* 0x001fca00078e3cff */
[----:B------:R-:W0:Y:S04]  /*5a770*/  LDS.U8 R0, [R3+UR4] ;  /* 0x0000000403007984 */ /* 0x000e280008000000 */
[----:B------:R-:W-:Y:S04]  /*5a780*/  LDS.U8 R5, [R3+UR4+0x380] ;  /* 0x0003800403057984 */ /* 0x000fe80008000000 */
[----:B-1----:R-:W-:Y:S04]  /*5a790*/  STL [R1+0x4ac8], R4 ;  /* 0x004ac80401007387 */ /* 0x002fe80000100800 */
[----:B--2---:R-:W-:Y:S04]  /*5a7a0*/  STL [R1+0x4ac4], R2 ;  /* 0x004ac40201007387 */ /* 0x004fe80000100800 */
        /* <DEDUP_REMOVED lines=94> */
[----:B-1----:R1:W-:Y:S04]  /*5ad90*/  STL [R1+0x4c48], R2 ;  /* 0x004c480201007387 */ /* 0x0023e80000100800 */
[----:B-1----:R-:W3:Y:S04]  /*5ada0*/  LDL R2, [R1+0x4d40] ;  /* 0x004d400001027983 */ /* 0x002ee80000100800 */
[----:B--2---:R-:W-:Y:S04]  /*5adb0*/  STL [R1+0x4c44], R4 ;  /* 0x004c440401007387 */ /* 0x004fe80000100800 */
[----:B------:R-:W1:Y:S04]  /*5adc0*/  LDS.U8 R4, [R3+UR4+0x388] ;  /* 0x0003880403047984 */ /* 0x000e680008000000 */
[----:B0-----:R-:W-:Y:S04]  /*5add0*/  STL [R1+0x30f0], R0 ;  /* 0x0030f00001007387 */ /* 0x001fe80000100800 */
[----:B------:R-:W0:Y:S04]  /*5ade0*/  LDS.U8 R0, [R3+UR4+0x188] ;  /* 0x0001880403007984 */ /* 0x000e280008000000 */
[----:B-1----:R-:W-:Y:S04]  /*5adf0*/  STL [R1+0x30ec], R4 ;  /* 0x0030ec0401007387 */ /* 0x002fe80000100800 */
[----:B------:R-:W1:Y:S04]  /*5ae00*/  LDS.U8 R4, [R3+UR4+0x2180] ;  /* 0x0021800403047984 */ /* 0x000e680008000000 */
[----:B0-----:R-:W-:Y:S04]  /*5ae10*/  STL [R1+0x30f8], R0 ;  /* 0x0030f80001007387 */ /* 0x001fe80000100800 */
[----:B------:R-:W0:Y:S04]  /*5ae20*/  LDS.U8 R0, [R3+UR4+0x2388] ;  /* 0x0023880403007984 */ /* 0x000e280008000000 */
[----:B------:R-:W-:Y:S04]  /*5ae30*/  STL [R1+0x30f4], R5 ;  /* 0x0030f40501007387 */ /* 0x000fe80000100800 */
[----:B------:R-:W2:Y:S04]  /*5ae40*/  LDS.U8 R5, [R3+UR4+0x2188] ;  /* 0x0021880403057984 */ /* 0x000ea80008000000 */
[----:B-1----:R-:W-:Y:S04]  /*5ae50*/  STL [R1+0x3100], R4 ;  /* 0x0031000401007387 */ /* 0x002fe80000100800 */
[----:B------:R-:W1:Y:S04]  /*5ae60*/  LDS.U8 R4, [R3+UR4+0x2380] ;  /* 0x0023800403047984 */ /* 0x000e680008000000 */
[----:B0-----:R-:W-:Y:S04]  /*5ae70*/  STL [R1+0x30fc], R0 ;  /* 0x0030fc0001007387 */ /* 0x001fe80000100800 */
[----:B------:R-:W0:Y:S04]  /*5ae80*/  LDS.U8 R0, [R3+UR4+0x4180] ;  /* 0x0041800403007984 */ /* 0x000e280008000000 */
[----:B--2---:R-:W-:Y:S04]  /*5ae90*/  STL [R1+0x3108], R5 ;  /* 0x0031080501007387 */ /* 0x004fe80000100800 */
        /* <DEDUP_REMOVED lines=14> */
[----:B0-----:R-:W-:Y:S04]  /*5af80*/  STL [R1+0x4cc8], R0 ;  /* 0x004cc80001007387 */ /* 0x001fe80000100800 */
[----:B--2---:R-:W-:Y:S04]  /*5af90*/  STL [R1+0x4cc4], R3 ;  /* 0x004cc40301007387 */ /* 0x004fe80000100800 */
[----:B---3--:R-:W0:Y:S04]  /*5afa0*/  LDS.U8 R4, [R2+UR4] ;  /* 0x0000000402047984 */ /* 0x008e280008000000 */
[----:B------:R-:W1:Y:S04]  /*5afb0*/  LDS.U8 R0, [R2+UR4+0x208] ;  /* 0x0002080402007984 */ /* 0x000e680008000000 */
[----:B------:R-:W2:Y:S04]  /*5afc0*/  LDS.U8 R3, [R2+UR4+0x8] ;  /* 0x0000080402037984 */ /* 0x000ea80008000000 */
[----:B------:R-:W-:Y:S04]  /*5afd0*/  LDS.U8 R5, [R2+UR4+0x188] ;  /* 0x0001880402057984 */ /* 0x000fe80008000000 */
        /* <DEDUP_REMOVED lines=91> */
[----:B-1----:R0:W-:Y:S04]  /*5b590*/  STL [R1+0x4a68], R0 ;  /* 0x004a680001007387 */ /* 0x0021e80000100800 */
[----:B------:R-:W1:Y:S04]  /*5b5a0*/  LDS.U8 R4, [R2+UR4+0x180] ;  /* 0x0001800402047984 */ /* 0x000e680008000000 */
[----:B0-----:R-:W3:Y:S04]  /*5b5b0*/  LDL R0, [R1+0x4d3c] ;  /* 0x004d3c0001007983 */ /* 0x001ee80000100800 */
[----:B--2---:R-:W-:Y:S04]  /*5b5c0*/  STL [R1+0x4a64], R3 ;  /* 0x004a640301007387 */ /* 0x004fe80000100800 */
        /* <DEDUP_REMOVED lines=28> */
[----:B--2---:R-:W-:Y:S04]  /*5b790*/  STL [R1+0x4ae8], R5 ;  /* 0x004ae80501007387 */ /* 0x004fe80000100800 */
[----:B-1----:R-:W-:Y:S04]  /*5b7a0*/  STL [R1+0x4ae4], R4 ;  /* 0x004ae40401007387 */ /* 0x002fe80000100800 */
        /* <DEDUP_REMOVED lines=634> */
[----:B-1----:R-:W-:Y:S04]  /*5df50*/  STL [R1+0x4d18], R2 ;  /* 0x004d180201007387 */ /* 0x002fe80000100800 */
[----:B------:R-:W0:Y:S04]  /*5df60*/  LDS.U8 R3, [R0+UR4+0x6180] ;  /* 0x0061800400037984 */ /* 0x000e280008000000 */
[----:B------:R1:W3:Y:S04]  /*5df70*/  LDS.U8 R2, [R0+UR4+0x6388] ;  /* 0x0063880400027984 */ /* 0x0002e80008000000 */
[----:B--2---:R-:W-:Y:S04]  /*5df80*/  STL [R1+0x4d14], R4 ;  /* 0x004d140401007387 */ /* 0x004fe80000100800 */
[----:B-1----:R-:W2:Y:S01]  /*5df90*/  LDL.LU R0, [R1+0x864] ;  /* 0x0008640001007983 */ /* 0x002ea20000300800 */
[----:B------:R-:W1:Y:S03]  /*5dfa0*/  S2R R28, SR_TID.X ;  /* 0x00000000001c7919 */ /* 0x000e660000002100 */
[----:B0-----:R-:W-:Y:S01]  /*5dfb0*/  STL [R1+0x4d20], R3 ;  /* 0x004d200301007387 */ /* 0x001fe20000100800 */
[----:B-1----:R-:W-:-:S03]  /*5dfc0*/  LOP3.LUT R29, R28, 0x3f, RZ, 0xc0, !PT ;  /* 0x0000003f1c1d7812 */ /* 0x002fc600078ec0ff */
[----:B--2---:R-:W-:Y:S04]  /*5dfd0*/  STL [R1+0x5d64], R0 ;  /* 0x005d640001007387 */ /* 0x004fe80000100800 */
[----:B---3--:R0:W-:Y:S04]  /*5dfe0*/  STL [R1+0x4d1c], R2 ;  /* 0x004d1c0201007387 */ /* 0x0081e80000100800 */
        /* <DEDUP_REMOVED lines=26> */
[----:B------:R0:W-:Y:S04]  /*5e190*/  STL [R1+0x5d54], R28 ;  /* 0x005d541c01007387 */ /* 0x0001e80000100800 */
[----:B0-----:R-:W2:Y:S04]  /*5e1a0*/  LDL R28, [R1+0x4d2c] ;  /* 0x004d2c00011c7983 */ /* 0x001ea80000100800 */
[----:B--2---:R-:W0:Y:S04]  /*5e1b0*/  LDS.U8 R0, [R28+UR4+0x6188] ;  /* 0x006188041c007984 */ /* 0x004e280008000000 */
[----:B------:R-:W1:Y:S01]  /*5e1c0*/  LDS.U8 R28, [R28+UR4+0x6380] ;  /* 0x006380041c1c7984 */ /* 0x000e620008000000 */
[----:B------:R-:W-:Y:S06]  /*5e1d0*/  BAR.SYNC.DEFER_BLOCKING 0x0 ;  /* 0x0000000000007b1d */ /* 0x000fec0000010000 */
[----:B0-----:R0:W-:Y:S04]  /*5e1e0*/  STL [R1+0x4d28], R0 ;  /* 0x004d280001007387 */ /* 0x0011e80000100800 */
[----:B0-----:R-:W2:Y:S04]  /*5e1f0*/  LDL.LU R0, [R1+0x5d64] ;  /* 0x005d640001007983 */ /* 0x001ea80000300800 */
[----:B-1----:R0:W-:Y:S04]  /*5e200*/  STL [R1+0x4d24], R28 ;  /* 0x004d241c01007387 */ /* 0x0021e80000100800 */
[----:B0-----:R-:W3:Y:S04]  /*5e210*/  LDL.LU R28, [R1+0x350] ;  /* 0x00035000011c7983 */ /* 0x001ee80000300800 */
[----:B---3--:R0:W-:Y:S04]  /*5e220*/  STL [R1+0x5d58], R28 ;  /* 0x005d581c01007387 */ /* 0x0081e80000100800 */
[----:B0-----:R-:W3:Y:S04]  /*5e230*/  LDL.LU R28, [R1+0x68c] ;  /* 0x00068c00011c7983 */ /* 0x001ee80000300800 */
[----:B---3--:R0:W-:Y:S04]  /*5e240*/  STL [R1+0x5d5c], R28 ;  /* 0x005d5c1c01007387 */ /* 0x0081e80000100800 */
[----:B0-----:R-:W3:Y:S04]  /*5e250*/  LDL.LU R28, [R1+0x6a0] ;  /* 0x0006a000011c7983 */ /* 0x001ee80000300800 */
[----:B--2---:R-:W-:Y:S04]  /*5e260*/  STS.U8 [R29+UR4], R0 ;  /* 0x000000001d007988 */ /* 0x004fe80008000004 */
[----:B------:R-:W-:Y:S04]  /*5e270*/  STS.U8 [R29+UR4+0x40], R2 ;  /* 0x000040021d007988 */ /* 0x000fe80008000004 */
[----:B------:R-:W-:Y:S04]  /*5e280*/  STS.U8 [R29+UR4+0x200], R3 ;  /* 0x000200031d007988 */ /* 0x000fe80008000004 */
        /* <DEDUP_REMOVED lines=21> */
[----:B0-----:R-:W2:Y:S04]  /*5e3e0*/  LDL.LU R28, [R1+0x6bc] ;  /* 0x0006bc00011c7983 */ /* 0x001ea80000300800 */
[----:B------:R-:W3:Y:S04]  /*5e3f0*/  LDL.LU R9, [R1+0x32c] ;  /* 0x00032c0001097983 */ /* 0x000ee80000300800 */
[----:B------:R-:W4:Y:S04]  /*5e400*/  LDL.LU R10, [R1+0x2f0] ;  /* 0x0002f000010a7983 */ /* 0x000f280000300800 */
[----:B------:R-:W-:Y:S04]  /*5e410*/  STS.U8 [R29+UR4+0x1640], R24 ;  /* 0x001640181d007988 */ /* 0x000fe80008000004 */
[----:B------:R-:W4:Y:S04]  /*5e420*/  LDL.LU R17, [R1+0x2ec] ;  /* 0x0002ec0001117983 */ /* 0x000f280000300800 */
[----:B------:R0:W-:Y:S04]  /*5e430*/  STS.U8 [R29+UR4+0x1800], R25 ;  /* 0x001800191d007988 */ /* 0x0001e80008000004 */
[----:B------:R-:W4:Y:S04]  /*5e440*/  LDL.LU R18, [R1+0x2b0] ;  /* 0x0002b00001127983 */ /* 0x000f280000300800 */
        /* <DEDUP_REMOVED lines=24> */
[----:B0-----:R-:W4:Y:S04]  /*5e5d0*/  LDL.LU R27, [R1+0xc] ;  /* 0x00000c00011b7983 */ /* 0x001f280000300800 */
        /* <DEDUP_REMOVED lines=40> */
[----:B------:R-:W-:Y:S01]  /*5e860*/  STS.U8 [R29+UR4+0x3840], R27 ;  /* 0x0038401b1d007988 */ /* 0x000fe20008000004 */
[----:B0-----:R-:W-:-:S03]  /*5e870*/  LOP3.LUT R7, R29, 0x10, RZ, 0x3c, !PT ;  /* 0x000000101d077812 */ /* 0x001fc600078e3cff */
[----:B---3--:R-:W-:Y:S04]  /*5e880*/  STS.U8 [R29+UR4+0x3a00], R26 ;  /* 0x003a001a1d007988 */ /* 0x008fe80008000004 */
[----:B--2---:R0:W-:Y:S04]  /*5e890*/  STS.U8 [R29+UR4+0x3a40], R25 ;  /* 0x003a40191d007988 */ /* 0x0041e80008000004 */
        /* <DEDUP_REMOVED lines=19> */
[----:B------:R-:W4:Y:S04]  /*5e9d0*/  LDL.LU R22, [R1+0x714] ;  /* 0x0007140001167983 */ /* 0x000f280000300800 */
[----:B------:R-:W4:Y:S04]  /*5e9e0*/  LDL.LU R23, [R1+0x6f8] ;  /* 0x0006f80001177983 */ /* 0x000f280000300800 */
[----:B------:R-:W4:Y:S04]  /*5e9f0*/  LDL.LU R24, [R1+0x6f4] ;  /* 0x0006f40001187983 */ /* 0x000f280000300800 */
[----:B------:R-:W4:Y:S01]  /*5ea00*/  LDL.LU R27, [R1+0x6d8] ;  /* 0x0006d800011b7983 */ /* 0x000f220000300800 */
[----:B0-----:R-:W-:-:S03]  /*5ea10*/  LOP3.LUT R18, R28, 0x3f, RZ, 0xc0, !PT ;  /* 0x0000003f1c127812 */ /* 0x001fc600078ec0ff */
[----:B------:R-:W4:Y:S04]  /*5ea20*/  LDL.LU R28, [R1+0x6d4] ;  /* 0x0006d400011c7983 */ /* 0x000f280000300800 */
[----:B------:R-:W4:Y:S04]  /*5ea30*/  LDL.LU R29, [R1+0x6b8] ;  /* 0x0006b800011d7983 */ /* 0x000f280000300800 */
[----:B------:R0:W-:Y:S04]  /*5ea40*/  STS.U8 [R18+UR4+0x3c40], R17 ;  /* 0x003c401112007988 */ /* 0x0001e80008000004 */
[----:B------:R1:W-:Y:S04]  /*5ea50*/  STS.U8 [R18+UR4+0x3e00], R10 ;  /* 0x003e000a12007988 */ /* 0x0003e80008000004 */
[----:B------:R1:W-:Y:S04]  /*5ea60*/  STS.U8 [R18+UR4+0x3e40], R9 ;  /* 0x003e400912007988 */ /* 0x0003e80008000004 */
[----:B0-----:R-:W2:Y:S04]  /*5ea70*/  LDL.LU R17, [R1+0x838] ;  /* 0x0008380001117983 */ /* 0x001ea80000300800 */
[----:B-1----:R-:W3:Y:S04]  /*5ea80*/  LDL.LU R10, [R1+0x854] ;  /* 0x00085400010a7983 */ /* 0x002ee80000300800 */
[----:B------:R-:W4:Y:S04]  /*5ea90*/  LDL.LU R9, [R1+0x858] ;  /* 0x0008580001097983 */ /* 0x000f280000300800 */
[----:B------:R0:W-:Y:S04]  /*5eaa0*/  STL [R1+0x5d2c], R18 ;  /* 0x005d2c1201007387 */ /* 0x0001e80000100800 */
        /* <DEDUP_REMOVED lines=81> */
[----:B------:R1:W-:Y:S04]  /*5efc0*/  STS.U8 [R7+UR4+0x2680], R17 ;  /* 0x0026801107007988 */ /* 0x0003e80008000004 */
[----:B------:R-:W-:Y:S04]  /*5efd0*/  STS.U8 [R7+UR4+0x26c0], R25 ;  /* 0x0026c01907007988 */ /* 0x000fe80008000004 */
[----:B------:R1:W-:Y:S04]  /*5efe0*/  STS.U8 [R7+UR4+0x2880], R26 ;  /* 0x0028801a07007988 */ /* 0x0003e80008000004 */
[----:B------:R1:W-:Y:S04]  /*5eff0*/  STS.U8 [R7+UR4+0x28c0], R0 ;  /* 0x0028c00007007988 */ /* 0x0003e80008000004 */
[----:B------:R1:W-:Y:S04]  /*5f000*/  STS.U8 [R7+UR4+0x2a80], R2 ;  /* 0x002a800207007988 */ /* 0x0003e80008000004 */
[----:B------:R1:W-:Y:S04]  /*5f010*/  STS.U8 [R7+UR4+0x2ac0], R3 ;  /* 0x002ac00307007988 */ /* 0x0003e80008000004 */
[----:B------:R1:W-:Y:S04]  /*5f020*/  STS.U8 [R7+UR4+0x2c80], R4 ;  /* 0x002c800407007988 */ /* 0x0003e80008000004 */
[----:B------:R1:W-:Y:S04]  /*5f030*/  STS.U8 [R7+UR4+0x2cc0], R5 ;  /* 0x002cc00507007988 */ /* 0x0003e80008000004 */
[----:B------:R-:W-:Y:S04]  /*5f040*/  STS.U8 [R7+UR4+0x2e80], R6 ;  /* 0x002e800607007988 */ /* 0x000fe80008000004 */
[----:B------:R-:W-:Y:S04]  /*5f050*/  STS.U8 [R7+UR4+0x2ec0], R11 ;  /* 0x002ec00b07007988 */ /* 0x000fe80008000004 */
[----:B0-----:R-:W3:Y:S04]  /*5f060*/  LDL.LU R9, [R1+0x80c] ;  /* 0x00080c0001097983 */ /* 0x001ee80000300800 */
[----:B------:R-:W-:Y:S04]  /*5f070*/  STS.U8 [R7+UR4+0x3080], R12 ;  /* 0x0030800c07007988 */ /* 0x000fe80008000004 */
[----:B-1----:R-:W3:Y:S04]  /*5f080*/  LDL.LU R10, [R1+0x7f0] ;  /* 0x0007f000010a7983 */ /* 0x002ee80000300800 */
[----:B------:R-:W-:Y:S04]  /*5f090*/  STS.U8 [R7+UR4+0x30c0], R13 ;  /* 0x0030c00d07007988 */ /* 0x000fe80008000004 */
[----:B------:R-:W3:Y:S04]  /*5f0a0*/  LDL.LU R17, [R1+0x7ec] ;  /* 0x0007ec0001117983 */ /* 0x000ee80000300800 */
        /* <DEDUP_REMOVED lines=10> */
[----:B------:R0:W-:Y:S04]  /*5f150*/  STS.U8 [R7+UR4+0x36c0], R27 ;  /* 0x0036c01b07007988 */ /* 0x0001e80008000004 */
[----:B------:R-:W3:Y:S04]  /*5f160*/  LDL.LU R5, [R1+0x78c] ;  /* 0x00078c0001057983 */ /* 0x000ee80000300800 */
[----:B------:R1:W-:Y:S04]  /*5f170*/  STS.U8 [R7+UR4+0x3880], R28 ;  /* 0x0038801c07007988 */ /* 0x0003e80008000004 */
        /* <DEDUP_REMOVED lines=8> */
[----:B-1----:R-:W3:Y:S04]  /*5f200*/  LDL.LU R28, [R1+0x6f0] ;  /* 0x0006f000011c7983 */ /* 0x002ee80000300800 */
[----:B------:R-:W3:Y:S04]  /*5f210*/  LDL.LU R21, [R1+0x6ec] ;  /* 0x0006ec0001157983 */ /* 0x000ee80000300800 */
[----:B------:R0:W-:Y:S04]  /*5f220*/  STS.U8 [R7+UR4+0x38c0], R29 ;  /* 0x0038c01d07007988 */ /* 0x0001e80008000004 */
[----:B------:R-:W3:Y:S04]  /*5f230*/  LDL.LU R22, [R1+0x6d0] ;  /* 0x0006d00001167983 */ /* 0x000ee80000300800 */
[----:B0-----:R-:W3:Y:S01]  /*5f240*/  LDL.LU R29, [R1+0x6cc] ;  /* 0x0006cc00011d7983 */ /* 0x001ee20000300800 */
[----:B------:R-:W-:-:S03]  /*5f250*/  LOP3.LUT R25, R18, 0x20, RZ, 0x3c, !PT ;  /* 0x0000002012197812 */ /* 0x000fc600078e3cff */
[----:B--2---:R0:W-:Y:S04]  /*5f260*/  STS.U8 [R7+UR4+0x3a80], R24 ;  /* 0x003a801807007988 */ /* 0x0041e80008000004 */
[----:B----4-:R1:W-:Y:S04]  /*5f270*/  STS.U8 [R7+UR4+0x3ac0], R23 ;  /* 0x003ac01707007988 */ /* 0x0103e80008000004 */
[----:B---3--:R2:W-:Y:S04]  /*5f280*/  STS.U8 [R7+UR4+0x3c80], R16 ;  /* 0x003c801007007988 */ /* 0x0085e80008000004 */
[----:B------:R-:W-:Y:S04]  /*5f290*/  STS.U8 [R7+UR4+0x3cc0], R15 ;  /* 0x003cc00f07007988 */ /* 0x000fe80008000004 */
[----:B------:R-:W-:Y:S04]  /*5f2a0*/  STS.U8 [R7+UR4+0x3e80], R8 ;  /* 0x003e800807007988 */ /* 0x000fe80008000004 */
[----:B0-----:R-:W3:Y:S04]  /*5f2b0*/  LDL.LU R24, [R1+0x810] ;  /* 0x0008100001187983 */ /* 0x001ee80000300800 */
[----:B-1----:R-:W4:Y:S04]  /*5f2c0*/  LDL.LU R23, [R1+0x82c] ;  /* 0x00082c0001177983 */ /* 0x002f280000300800 */
[----:B--2---:R-:W2:Y:S04]  /*5f2d0*/  LDL.LU R16, [R1+0x830] ;  /* 0x0008300001107983 */ /* 0x004ea80000300800 */
[----:B------:R0:W-:Y:S04]  /*5f2e0*/  STL [R1+0x5d0c], R18 ;  /* 0x005d0c1201007387 */ /* 0x0001e80000100800 */
[----:B0-----:R-:W3:Y:S04]  /*5f2f0*/  LDL.LU R18, [R1+0x84c] ;  /* 0x00084c0001127983 */ /* 0x001ee80000300800 */
[----:B------:R-:W4:Y:S04]  /*5f300*/  LDL.LU R15, [R1+0x850] ;  /* 0x00085000010f7983 */ /* 0x000f280000300800 */
[----:B------:R-:W2:Y:S01]  /*5f310*/  LDL.LU R7, [R1+0x5d14] ;  /* 0x005d140001077983 */ /* 0x000ea20000300800 */
[----:B------:R-:W0:Y:S02]  /*5f320*/  S2R R8, SR_TID.X ;  /* 0x0000000000087919 */ /* 0x000e240000002100 */
[----:B0-----:R-:W-:-:S04]  /*5f330*/  LOP3.LUT R8, R8, 0x3f, RZ, 0xc0, !PT ;  /* 0x0000003f08087812 */ /* 0x001fc800078ec0ff */
[----:B------:R-:W-:-:S05]  /*5f340*/  LOP3.LUT R8, R8, 0x10, RZ, 0x3c, !PT ;  /* 0x0000001008087812 */ /* 0x000fca00078e3cff */
[----:B--2---:R-:W-:Y:S04]  /*5f350*/  STS.U8 [R8+UR4+0x3ec0], R7 ;  /* 0x003ec00708007988 */ /* 0x004fe80008000004 */
        /* <DEDUP_REMOVED lines=23> */
[----:B0-----:R-:W2:Y:S04]  /*5f4d0*/  LDL.LU R27, [R1+0x6b0] ;  /* 0x0006b000011b7983 */ /* 0x001ea80000300800 */
[----:B-1----:R-:W3:Y:S04]  /*5f4e0*/  LDL.LU R28, [R1+0x6ac] ;  /* 0x0006ac00011c7983 */ /* 0x002ee80000300800 */
[----:B------:R-:W4:Y:S04]  /*5f4f0*/  LDL.LU R18, [R1+0x35c] ;  /* 0x00035c0001127983 */ /* 0x000f280000300800 */
[----:B------:R-:W-:Y:S04]  /*5f500*/  STS.U8 [R25+UR4+0x1740], R21 ;  /* 0x0017401519007988 */ /* 0x000fe80008000004 */
[----:B------:R-:W-:Y:S04]  /*5f510*/  STS.U8 [R25+UR4+0x1900], R22 ;  /* 0x0019001619007988 */ /* 0x000fe80008000004 */
[----:B------:R-:W-:Y:S04]  /*5f520*/  STS.U8 [R25+UR4+0x1940], R29 ;  /* 0x0019401d19007988 */ /* 0x000fe80008000004 */
[----:B----4-:R0:W-:Y:S04]  /*5f530*/  STL [R1+0x5d10], R18 ;  /* 0x005d101201007387 */ /* 0x0101e80000100800 */
        /* <DEDUP_REMOVED lines=27> */
[----:B---3--:R1:W-:Y:S04]  /*5f6f0*/  STS.U8 [R25+UR4+0x1b40], R28 ;  /* 0x001b401c19007988 */ /* 0x0083e80008000004 */
[----:B0-----:R-:W3:Y:S04]  /*5f700*/  LDL.LU R27, [R1+0x1c] ;  /* 0x00001c00011b7983 */ /* 0x001ee80000300800 */
[----:B-1----:R-:W3:Y:S04]  /*5f710*/  LDL.LU R28, [R1] ;  /* 0x00000000011c7983 */ /* 0x002ee80000300800 */
[----:B----4-:R0:W-:Y:S04]  /*5f720*/  STS.U8 [R25+UR4+0x1d00], R18 ;  /* 0x001d001219007988 */ /* 0x0101e80008000004 */
[----:B0-----:R-:W4:Y:S04]  /*5f730*/  LDL.LU R18, [R1+0x5d10] ;  /* 0x005d100001127983 */ /* 0x001f280000300800 */
[----:B----4-:R0:W-:Y:S04]  /*5f740*/  STS.U8 [R25+UR4+0x1d40], R18 ;  /* 0x001d401219007988 */ /* 0x0101e80008000004 */
[----:B------:R1:W-:Y:S04]  /*5f750*/  STS.U8 [R25+UR4+0x1f00], R0 ;  /* 0x001f000019007988 */ /* 0x0003e80008000004 */
[----:B------:R4:W-:Y:S04]  /*5f760*/  STS.U8 [R25+UR4+0x1f40], R2 ;  /* 0x001f400219007988 */ /* 0x0009e80008000004 */
[----:B------:R2:W-:Y:S04]  /*5f770*/  STS.U8 [R25+UR4+0x2100], R3 ;  /* 0x0021000319007988 */ /* 0x0005e80008000004 */
[----:B------:R3:W-:Y:S04]  /*5f780*/  STS.U8 [R25+UR4+0x2140], R4 ;  /* 0x0021400419007988 */ /* 0x0007e80008000004 */
[----:B------:R3:W-:Y:S04]  /*5f790*/  STS.U8 [R25+UR4+0x2300], R5 ;  /* 0x0023000519007988 */ /* 0x0007e80008000004 */
[----:B0-----:R-:W3:Y:S04]  /*5f7a0*/  LDL.LU R18, [R1+0x5d0c] ;  /* 0x005d0c0001127983 */ /* 0x001ee80000300800 */
[----:B-1----:R-:W3:Y:S04]  /*5f7b0*/  LDL.LU R0, [R1+0x5d08] ;  /* 0x005d080001007983 */ /* 0x002ee80000300800 */
[----:B----4-:R-:W4:Y:S04]  /*5f7c0*/  LDL.LU R2, [R1+0x5d04] ;  /* 0x005d040001027983 */ /* 0x010f280000300800 */
[----:B--2---:R-:W4:Y:S04]  /*5f7d0*/  LDL.LU R3, [R1+0x5d00] ;  /* 0x005d000001037983 */ /* 0x004f280000300800 */
[----:B---3--:R-:W2:Y:S04]  /*5f7e0*/  LDL.LU R4, [R1+0x5cfc] ;  /* 0x005cfc0001047983 */ /* 0x008ea80000300800 */
        /* <DEDUP_REMOVED lines=14> */
[----:B0-----:R-:W4:Y:S04]  /*5f8d0*/  LDL.LU R29, [R1+0x5cdc] ;  /* 0x005cdc00011d7983 */ /* 0x001f280000300800 */
        /* <DEDUP_REMOVED lines=11> */
[----:B------:R1:W-:Y:S04]  /*5f990*/  STS.U8 [R25+UR4+0x3540], R26 ;  /* 0x0035401a19007988 */ /* 0x0003e80008000004 */
[----:B0-----:R-:W2:Y:S04]  /*5f9a0*/  LDL.LU R12, [R1+0x848] ;  /* 0x00084800010c7983 */ /* 0x001ea80000300800 */
[----:B------:R0:W-:Y:S04]  /*5f9b0*/  STS.U8 [R25+UR4+0x3700], R20 ;  /* 0x0037001419007988 */ /* 0x0001e80008000004 */
[----:B------:R0:W-:Y:S04]  /*5f9c0*/  STS.U8 [R25+UR4+0x3740], R27 ;  /* 0x0037401b19007988 */ /* 0x0001e80008000004 */
[----:B------:R0:W-:Y:S04]  /*5f9d0*/  STS.U8 [R25+UR4+0x3900], R28 ;  /* 0x0039001c19007988 */ /* 0x0001e80008000004 */
[----:B-1----:R-:W2:Y:S04]  /*5f9e0*/  LDL.LU R19, [R1+0x844] ;  /* 0x0008440001137983 */ /* 0x002ea80000300800 */
[----:B------:R-:W2:Y:S04]  /*5f9f0*/  LDL.LU R7, [R1+0x808] ;  /* 0x0008080001077983 */ /* 0x000ea80000300800 */
[----:B------:R-:W2:Y:S04]  /*5fa00*/  LDL.LU R8, [R1+0x804] ;  /* 0x0008040001087983 */ /* 0x000ea80000300800 */
[----:B------:R-:W2:Y:S04]  /*5fa10*/  LDL.LU R15, [R1+0x7e8] ;  /* 0x0007e800010f7983 */ /* 0x000ea80000300800 */
[----:B------:R-:W2:Y:S04]  /*5fa20*/  LDL.LU R26, [R1+0x7e4] ;  /* 0x0007e400011a7983 */ /* 0x000ea80000300800 */
[----:B0-----:R-:W2:Y:S04]  /*5fa30*/  LDL.LU R20, [R1+0x7c8] ;  /* 0x0007c80001147983 */ /* 0x001ea80000300800 */
[----:B------:R-:W2:Y:S04]  /*5fa40*/  LDL.LU R27, [R1+0x7c4] ;  /* 0x0007c400011b7983 */ /* 0x000ea80000300800 */
[----:B------:R-:W2:Y:S04]  /*5fa50*/  LDL.LU R28, [R1+0x7a8] ;  /* 0x0007a800011c7983 */ /* 0x000ea80000300800 */
[----:B----4-:R-:W-:Y:S04]  /*5fa60*/  STS.U8 [R25+UR4+0x3940], R29 ;  /* 0x0039401d19007988 */ /* 0x010fe80008000004 */
[----:B---3--:R-:W-:Y:S04]  /*5fa70*/  STS.U8 [R25+UR4+0x3b00], R22 ;  /* 0x003b001619007988 */ /* 0x008fe80008000004 */
[----:B--2---:R-:W-:Y:S04]  /*5fa80*/  STS.U8 [R25+UR4+0x3b40], R21 ;  /* 0x003b401519007988 */ /* 0x004fe80008000004 */
[----:B------:R-:W-:Y:S04]  /*5fa90*/  STS.U8 [R25+UR4+0x3d00], R14 ;  /* 0x003d000e19007988 */ /* 0x000fe80008000004 */
[----:B------:R-:W-:Y:S04]  /*5faa0*/  STS.U8 [R25+UR4+0x3d40], R13 ;  /* 0x003d400d19007988 */ /* 0x000fe80008000004 */
[----:B------:R0:W-:Y:S04]  /*5fab0*/  STS.U8 [R25+UR4+0x3f00], R6 ;  /* 0x003f000619007988 */ /* 0x0001e80008000004 */
[----:B------:R1:W-:Y:S04]  /*5fac0*/  STS.U8 [R25+UR4+0x3f40], R5 ;  /* 0x003f400519007988 */ /* 0x0003e80008000004 */
[----:B0-----:R-:W2:Y:S04]  /*5fad0*/  LDL.LU R6, [R1+0x824] ;  /* 0x0008240001067983 */ /* 0x001ea80000300800 */
[----:B-1----:R-:W3:Y:S04]  /*5fae0*/  LDL.LU R5, [R1+0x828] ;  /* 0x0008280001057983 */ /* 0x002ee80000300800 */
        /* <DEDUP_REMOVED lines=13> */
[----:B------:R-:W4:Y:S04]  /*5fbc0*/  LDL.LU R18, [R1+0x704] ;  /* 0x0007040001127983 */ /* 0x000f280000300800 */
[----:B------:R-:W4:Y:S04]  /*5fbd0*/  LDL.LU R25, [R1+0x6e8] ;  /* 0x0006e80001197983 */ /* 0x000f280000300800 */
[----:B0-----:R-:W4:Y:S04]  /*5fbe0*/  LDL.LU R12, [R1+0x6e4] ;  /* 0x0006e400010c7983 */ /* 0x001f280000300800 */
[----:B-1----:R-:W4:Y:S04]  /*5fbf0*/  LDL.LU R19, [R1+0x6c8] ;  /* 0x0006c80001137983 */ /* 0x002f280000300800 */
[----:B---3--:R-:W-:Y:S04]  /*5fc00*/  STS.U8 [R23+UR4+0x380], R5 ;  /* 0x0003800517007988 */ /* 0x008fe80008000004 */
[----:B--2---:R-:W-:Y:S04]  /*5fc10*/  STS.U8 [R23+UR4+0x3c0], R6 ;  /* 0x0003c00617007988 */ /* 0x004fe80008000004 */
[----:B------:R-:W-:Y:S04]  /*5fc20*/  STS.U8 [R23+UR4+0x580], R7 ;  /* 0x0005800717007988 */ /* 0x000fe80008000004 */
[----:B------:R-:W-:Y:S04]  /*5fc30*/  STS.U8 [R23+UR4+0x5c0], R8 ;  /* 0x0005c00817007988 */ /* 0x000fe80008000004 */
[----:B------:R-:W-:Y:S04]  /*5fc40*/  STS.U8 [R23+UR4+0x780], R15 ;  /* 0x0007800f17007988 */ /* 0x000fe80008000004 */
[----:B------:R0:W-:Y:S04]  /*5fc50*/  STS.U8 [R23+UR4+0x7c0], R26 ;  /* 0x0007c01a17007988 */ /* 0x0001e80008000004 */
[----:B------:R1:W-:Y:S04]  /*5fc60*/  STS.U8 [R23+UR4+0x980], R20 ;  /* 0x0009801417007988 */ /* 0x0003e80008000004 */
[----:B------:R2:W-:Y:S04]  /*5fc70*/  STS.U8 [R23+UR4+0x9c0], R27 ;  /* 0x0009c01b17007988 */ /* 0x0005e80008000004 */
[----:B------:R3:W-:Y:S04]  /*5fc80*/  STS.U8 [R23+UR4+0xb80], R28 ;  /* 0x000b801c17007988 */ /* 0x0007e80008000004 */
[----:B0-----:R-:W4:Y:S04]  /*5fc90*/  LDL.LU R26, [R1+0x6c4] ;  /* 0x0006c400011a7983 */ /* 0x001f280000300800 */
[----:B------:R-:W4:Y:S04]  /*5fca0*/  LDL.LU R7, [R1+0x6a8] ;  /* 0x0006a80001077983 */ /* 0x000f280000300800 */
[----:B------:R-:W4:Y:S04]  /*5fcb0*/  LDL.LU R8, [R1+0x6a4] ;  /* 0x0006a40001087983 */ /* 0x000f280000300800 */
[----:B------:R-:W4:Y:S04]  /*5fcc0*/  LDL.LU R15, [R1+0x358] ;  /* 0x00035800010f7983 */ /* 0x000f280000300800 */
[----:B-1----:R-:W4:Y:S04]  /*5fcd0*/  LDL.LU R20, [R1+0x354] ;  /* 0x0003540001147983 */ /* 0x002f280000300800 */
[----:B--2---:R-:W2:Y:S04]  /*5fce0*/  LDL.LU R27, [R1+0x2f8] ;  /* 0x0002f800011b7983 */ /* 0x004ea80000300800 */
[----:B---3--:R-:W3:Y:S04]  /*5fcf0*/  LDL.LU R28, [R1+0x2f4] ;  /* 0x0002f400011c7983 */ /* 0x008ee80000300800 */
[----:B----4-:R-:W-:Y:S04]  /*5fd00*/  STS.U8 [R23+UR4+0xbc0], R13 ;  /* 0x000bc00d17007988 */ /* 0x010fe80008000004 */
        /* <DEDUP_REMOVED lines=11> */
[----:B------:R1:W-:Y:S04]  /*5fdc0*/  STS.U8 [R23+UR4+0x17c0], R12 ;  /* 0x0017c00c17007988 */ /* 0x0003e80008000004 */
[----:B0-----:R-:W4:Y:S04]  /*5fdd0*/  LDL.LU R16, [R1+0x2b8] ;  /* 0x0002b80001107983 */ /* 0x001f280000300800 */
[----:B------:R0:W-:Y:S04]  /*5fde0*/  STS.U8 [R23+UR4+0x1980], R19 ;  /* 0x0019801317007988 */ /* 0x0001e80008000004 */
[----:B-1----:R-:W4:Y:S04]  /*5fdf0*/  LDL.LU R12, [R1+0x2b4] ;  /* 0x0002b400010c7983 */ /* 0x002f280000300800 */
[----:B0-----:R-:W4:Y:S04]  /*5fe00*/  LDL.LU R19, [R1+0x278] ;  /* 0x0002780001137983 */ /* 0x001f280000300800 */
[----:B------:R-:W4:Y:S04]  /*5fe10*/  LDL.LU R24, [R1+0x274] ;  /* 0x0002740001187983 */ /* 0x000f280000300800 */
[----:B------:R-:W4:Y:S04]  /*5fe20*/  LDL.LU R9, [R1+0x228] ;  /* 0x0002280001097983 */ /* 0x000f280000300800 */
[----:B------:R-:W4:Y:S04]  /*5fe30*/  LDL.LU R10, [R1+0x224] ;  /* 0x00022400010a7983 */ /* 0x000f280000300800 */
[----:B------:R-:W4:Y:S04]  /*5fe40*/  LDL.LU R17, [R1+0x1d8] ;  /* 0x0001d80001117983 */ /* 0x000f280000300800 */
[----:B------:R-:W4:Y:S04]  /*5fe50*/  LDL.LU R18, [R1+0x1d4] ;  /* 0x0001d40001127983 */ /* 0x000f280000300800 */
[----:B------:R-:W4:Y:S04]  /*5fe60*/  LDL.LU R25, [R1+0x198] ;  /* 0x0001980001197983 */ /* 0x000f280000300800 */
[----:B------:R0:W-:Y:S04]  /*5fe70*/  STS.U8 [R23+UR4+0x19c0], R26 ;  /* 0x0019c01a17007988 */ /* 0x0001e80008000004 */
[----:B------:R-:W-:Y:S04]  /*5fe80*/  STS.U8 [R23+UR4+0x1b80], R7 ;  /* 0x001b800717007988 */ /* 0x000fe80008000004 */
[----:B------:R-:W-:Y:S04]  /*5fe90*/  STS.U8 [R23+UR4+0x1bc0], R8 ;  /* 0x001bc00817007988 */ /* 0x000fe80008000004 */
[----:B------:R-:W-:Y:S04]  /*5fea0*/  STS.U8 [R23+UR4+0x1d80], R15 ;  /* 0x001d800f17007988 */ /* 0x000fe80008000004 */
[----:B------:R1:W-:Y:S04]  /*5feb0*/  STS.U8 [R23+UR4+0x1dc0], R20 ;  /* 0x001dc01417007988 */ /* 0x0003e80008000004 */
[----:B--2---:R2:W-:Y:S04]  /*5fec0*/  STS.U8 [R23+UR4+0x1f80], R27 ;  /* 0x001f801b17007988 */ /* 0x0045e80008000004 */
[----:B---3--:R3:W-:Y:S04]  /*5fed0*/  STS.U8 [R23+UR4+0x1fc0], R28 ;  /* 0x001fc01c17007988 */ /* 0x0087e80008000004 */
[----:B0-----:R-:W4:Y:S04]  /*5fee0*/  LDL.LU R26, [R1+0x194] ;  /* 0x00019400011a7983 */ /* 0x001f280000300800 */
[----:B-1----:R-:W4:Y:S04]  /*5fef0*/  LDL.LU R20, [R1+0x148] ;  /* 0x0001480001147983 */ /* 0x002f280000300800 */
[----:B--2---:R-:W2:Y:S04]  /*5ff00*/  LDL.LU R27, [R1+0x144] ;  /* 0x00014400011b7983 */ /* 0x004ea80000300800 */
[----:B---3--:R-:W3:Y:S04]  /*5ff10*/  LDL.LU R28, [R1+0x118] ;  /* 0x00011800011c7983 */ /* 0x008ee80000300800 */
        /* <DEDUP_REMOVED lines=12> */
[----:B------:R1:W-:Y:S04]  /*5ffe0*/  STS.U8 [R23+UR4+0x2380], R19 ;  /* 0x0023801317007988 */ /* 0x0003e80008000004 */
[----:B------:R1:W-:Y:S04]  /*5fff0*/  STS.U8 [R23+UR4+0x23c0], R24 ;  /* 0x0023c01817007988 */ /* 0x0003e80008000004 */
[----:B------:R1:W-:Y:S04]  /*60000*/  STS.U8 [R23+UR4+0x2580], R9 ;  /* 0x0025800917007988 */ /* 0x0003e80008000004 */
[----:B0-----:R-:W4:Y:S04]  /*60010*/  LDL.LU R16, [R1+0x14] ;  /* 0x0000140001107983 */ /* 0x001f280000300800 */
[----:B-1----:R-:W4:Y:S04]  /*60020*/  LDL.LU R12, [R1+0x5cd8] ;  /* 0x005cd800010c7983 */ /* 0x002f280000300800 */
[----:B------:R-:W4:Y:S04]  /*60030*/  LDL.LU R19, [R1+0x5cd4] ;  /* 0x005cd40001137983 */ /* 0x000f280000300800 */
[----:B------:R0:W-:Y:S04]  /*60040*/  STS.U8 [R23+UR4+0x25c0], R10 ;  /* 0x0025c00a17007988 */ /* 0x0001e80008000004 */
[----:B------:R-:W4:Y:S04]  /*60050*/  LDL.LU R24, [R1+0x85c] ;  /* 0x00085c0001187983 */ /* 0x000f280000300800 */
[----:B------:R-:W4:Y:S04]  /*60060*/  LDL.LU R9, [R1+0x86c] ;  /* 0x00086c0001097983 */ /* 0x000f280000300800 */
[----:B------:R1:W-:Y:S04]  /*60070*/  STS.U8 [R23+UR4+0x2780], R17 ;  /* 0x0027801117007988 */ /* 0x0003e80008000004 */
[----:B------:R1:W-:Y:S04]  /*60080*/  STS.U8 [R23+UR4+0x27c0], R18 ;  /* 0x0027c01217007988 */ /* 0x0003e80008000004 */
[----:B------:R1:W-:Y:S04]  /*60090*/  STS.U8 [R23+UR4+0x2980], R25 ;  /* 0x0029801917007988 */ /* 0x0003e80008000004 */
[----:B0-----:R-:W4:Y:S04]  /*600a0*/  LDL.LU R10, [R1+0x868] ;  /* 0x00086800010a7983 */ /* 0x001f280000300800 */
[----:B-1----:R-:W4:Y:S04]  /*600b0*/  LDL.LU R17, [R1+0x874] ;  /* 0x0008740001117983 */ /* 0x002f280000300800 */
[----:B------:R-:W4:Y:S04]  /*600c0*/  LDL.LU R18, [R1+0x870] ;  /* 0x0008700001127983 */ /* 0x000f280000300800 */
[----:B------:R-:W4:Y:S04]  /*600d0*/  LDL.LU R25, [R1+0x87c] ;  /* 0x00087c0001197983 */ /* 0x000f280000300800 */
[----:B------:R0:W-:Y:S04]  /*600e0*/  STS.U8 [R23+UR4+0x29c0], R26 ;  /* 0x0029c01a17007988 */ /* 0x0001e80008000004 */
[----:B------:R1:W-:Y:S04]  /*600f0*/  STS.U8 [R23+UR4+0x2b80], R20 ;  /* 0x002b801417007988 */ /* 0x0003e80008000004 */
[----:B--2---:R2:W-:Y:S04]  /*60100*/  STS.U8 [R23+UR4+0x2bc0], R27 ;  /* 0x002bc01b17007988 */ /* 0x0045e80008000004 */
[----:B---3--:R3:W-:Y:S04]  /*60110*/  STS.U8 [R23+UR4+0x2d80], R28 ;  /* 0x002d801c17007988 */ /* 0x0087e80008000004 */
[----:B0-----:R-:W4:Y:S04]  /*60120*/  LDL.LU R26, [R1+0x878] ;  /* 0x00087800011a7983 */ /* 0x001f280000300800 */
[----:B-1----:R-:W4:Y:S04]  /*60130*/  LDL.LU R20, [R1+0x5cd0] ;  /* 0x005cd00001147983 */ /* 0x002f280000300800 */
[----:B--2---:R-:W2:Y:S04]  /*60140*/  LDL.LU R27, [R1+0x5ccc] ;  /* 0x005ccc00011b7983 */ /* 0x004ea80000300800 */
[----:B---3--:R-:W3:Y:S04]  /*60150*/  LDL.LU R28, [R1+0x5cc8] ;  /* 0x005cc800011c7983 */ /* 0x008ee80000300800 */
[----:B------:R-:W-:Y:S04]  /*60160*/  STS.U8 [R23+UR4+0x2dc0], R5 ;  /* 0x002dc00517007988 */ /* 0x000fe80008000004 */
[----:B------:R0:W-:Y:S04]  /*60170*/  STS.U8 [R23+UR4+0x2f80], R6 ;  /* 0x002f800617007988 */ /* 0x0001e80008000004 */
[----:B0-----:R-:W2:Y:S04]  /*60180*/  LDL R6, [R1+0x1460] ;  /* 0x0014600001067983 */ /* 0x001ea80000100800 */
        /* <DEDUP_REMOVED lines=8> */
[----:B------:R-:W-:Y:S04]  /*60210*/  STS.U8 [R23+UR4+0x37c0], R16 ;  /* 0x0037c01017007988 */ /* 0x000fe80008000004 */
[----:B---3--:R-:W-:Y:S04]  /*60220*/  STS.U8 [R23+UR4+0x3980], R28 ;  /* 0x0039801c17007988 */ /* 0x008fe80008000004 */
[----:B--2---:R-:W-:Y:S04]  /*60230*/  STS.U8 [R23+UR4+0x39c0], R27 ;  /* 0x0039c01b17007988 */ /* 0x004fe80008000004 */
[----:B------:R-:W-:Y:S04]  /*60240*/  STS.U8 [R23+UR4+0x3b80], R20 ;  /* 0x003b801417007988 */ /* 0x000fe80008000004 */
[----:B------:R-:W-:Y:S04]  /*60250*/  STS.U8 [R23+UR4+0x3bc0], R19 ;  /* 0x003bc01317007988 */ /* 0x000fe80008000004 */
[----:B------:R-:W-:Y:S04]  /*60260*/  STS.U8 [R23+UR4+0x3d80], R12 ;  /* 0x003d800c17007988 */ /* 0x000fe80008000004 */
[----:B------:R-:W-:Y:S04]  /*60270*/  STS.U8 [R23+UR4+0x3dc0], R11 ;  /* 0x003dc00b17007988 */ /* 0x000fe80008000004 */
[----:B------:R-:W-:Y:S04]  /*60280*/  STS.U8 [R23+UR4+0x3f80], R4 ;  /* 0x003f800417007988 */ /* 0x000fe80008000004 */
[----:B------:R-:W-:Y:S01]  /*60290*/  STS.U8 [R23+UR4+0x3fc0], R24 ;  /* 0x003fc01817007988 */ /* 0x000fe20008000004 */
[----:B------:R-:W-:Y:S06]  /*602a0*/  BAR.SYNC.DEFER_BLOCKING 0x0 ;  /* 0x0000000000007b1d */ /* 0x000fec0000010000 */
[----:B------:R-:W0:Y:S04]  /*602b0*/  LDSM.16.M88.4 R12, [R6+UR4] ;  /* 0x00000004060c783b */ /* 0x000e280008000200 */
[----:B0-----:R0:W-:Y:S04]  /*602c0*/  STL.64 [R1+0x2cc0], R12 ;  /* 0x002cc00c01007387 */ /* 0x0011e80000100a00 */
[----:B------:R1:W-:Y:S01]  /*602d0*/  STL.64 [R1+0x2cc8], R14 ;  /* 0x002cc80e01007387 */ /* 0x0003e20000100a00 */
[----:B------:R-:W-:-:S02]  /*602e0*/  IMAD.MOV.U32 R5, RZ, RZ, R12 ;  /* 0x000000ffff057224 */ /* 0x000fc400078e000c */
[----:B------:R-:W-:Y:S02]  /*602f0*/  IMAD.MOV.U32 R4, RZ, RZ, R13 ;  /* 0x000000ffff047224 */ /* 0x000fe400078e000d */
[----:B0-----:R-:W-:Y:S02]  /*60300*/  IMAD R12, R2, 0x100, R3 ;  /* 0x00000100020c7824 */ /* 0x001fe400078e0203 */
[----:B-1----:R-:W-:Y:S02]  /*60310*/  IMAD R14, R18, 0x100, R17 ;  /* 0x00000100120e7824 */ /* 0x002fe400078e0211 */
[----:B------:R-:W-:Y:S02]  /*60320*/  IMAD R15, R26, 0x100, R25 ;  /* 0x000001001a0f7824 */ /* 0x000fe400078e0219 */
[----:B------:R-:W-:Y:S02]  /*60330*/  IMAD R13, R10, 0x100, R9 ;  /* 0x000001000a0d7824 */ /* 0x000fe400078e0209 */
[----:B------:R-:W-:Y:S01]  /*60340*/  IMAD.MOV.U32 R3, RZ, RZ, R6 ;  /* 0x000000ffff037224 */ /* 0x000fe200078e0006 */
[----:B------:R-:W-:-:S02]  /*60350*/  F2FP.F16.E5M2.UNPACK_B R12, R12 ;  /* 0x0000000cff0c723e */ /* 0x000fc400020004ff */
[----:B------:R-:W-:Y:S02]  /*60360*/  F2FP.F16.E5M2.UNPACK_B R14, R14 ;  /* 0x0000000eff0e723e */ /* 0x000fe400020004ff */
[----:B------:R-:W-:Y:S02]  /*60370*/  F2FP.F16.E5M2.UNPACK_B R15, R15 ;  /* 0x0000000fff0f723e */ /* 0x000fe400020004ff */
[----:B------:R-:W-:-:S03]  /*60380*/  F2FP.F16.E5M2.UNPACK_B R13, R13 ;  /* 0x0000000dff0d723e */ /* 0x000fc600020004ff */
[----:B------:R-:W-:Y:S04]  /*60390*/  STL.64 [R1+0x5cc0], R14 ;  /* 0x005cc00e01007387 */ /* 0x000fe80000100a00 */
[----:B------:R-:W-:Y:S04]  /*603a0*/  STL.64 [R1+0x5cb8], R12 ;  /* 0x005cb80c01007387 */ /* 0x000fe80000100a00 */
[----:B------:R-:W0:Y:S01]  /*603b0*/  LDSM.16.M88.4 R12, [R3+UR4+0x200] ;  /* 0x00020004030c783b */ /* 0x000e220008000200 */
[----:B------:R-:W-:Y:S02]  /*603c0*/  F2FP.F16.E5M2.UNPACK_B R8, R5 ;  /* 0x00000005ff08723e */ /* 0x000fe400020004ff */
[----:B------:R-:W-:-:S02]  /*603d0*/  F2FP.F16.E5M2.UNPACK_B R2, R4 ;  /* 0x00000004ff02723e */ /* 0x000fc400020004ff */
[----:B------:R-:W1:Y:S04]  /*603e0*/  LDSM.16.M88.4 R4, [R3+UR4+0x400] ;  /* 0x000400040304783b */ /* 0x000e680008000200 */
[----:B0-----:R-:W-:Y:S04]  /*603f0*/  STL.64 [R1+0x2cd0], R12 ;  /* 0x002cd00c01007387 */ /* 0x001fe80000100a00 */
[----:B------:R-:W-:Y:S04]  /*60400*/  STL.64 [R1+0x2cd8], R14 ;  /* 0x002cd80e01007387 */ /* 0x000fe80000100a00 */
[----:B------:R-:W-:Y:S04]  /*60410*/  STL [R1+0x98], R8 ;  /* 0x0000980801007387 */ /* 0x000fe80000100800 */
[----:B------:R-:W0:Y:S04]  /*60420*/  LDSM.16.M88.4 R12, [R3+UR4+0x600] ;  /* 0x00060004030c783b */ /* 0x000e280008000200 */
[----:B------:R-:W-:Y:S04]  /*60430*/  STL [R1+0x9c], R2 ;  /* 0x00009c0201007387 */ /* 0x000fe80000100800 */
[----:B------:R-:W2:Y:S04]  /*60440*/  LDSM.16.M88.4 R8, [R3+UR4+0x800] ;  /* 0x000800040308783b */ /* 0x000ea80008000200 */
[----:B-1----:R-:W-:Y:S04]  /*60450*/  STL.64 [R1+0x2ce0], R4 ;  /* 0x002ce00401007387 */ /* 0x002fe80000100a00 */
[----:B------:R-:W-:Y:S04]  /*60460*/  STL.64 [R1+0x2ce8], R6 ;  /* 0x002ce80601007387 */ /* 0x000fe80000100a00 */
[----:B------:R-:W1:Y:S04]  /*60470*/  LDSM.16.M88.4 R4, [R3+UR4+0xa00] ;  /* 0x000a00040304783b */ /* 0x000e680008000200 */
[----:B0-----:R-:W-:Y:S04]  /*60480*/  STL.64 [R1+0x2cf0], R12 ;  /* 0x002cf00c01007387 */ /* 0x001fe80000100a00 */
[----:B------:R-:W-:Y:S04]  /*60490*/  STL.64 [R1+0x2cf8], R14 ;  /* 0x002cf80e01007387 */ /* 0x000fe80000100a00 */
[----:B------:R-:W0:Y:S04]  /*604a0*/  LDSM.16.M88.4 R12, [R3+UR4+0xc00] ;  /* 0x000c0004030c783b */ /* 0x000e280008000200 */
[----:B--2---:R-:W-:Y:S04]  /*604b0*/  STL.64 [R1+0x2d00], R8 ;  /* 0x002d000801007387 */ /* 0x004fe80000100a00 */
[----:B------:R-:W-:Y:S04]  /*604c0*/  STL.64 [R1+0x2d08], R10 ;  /* 0x002d080a01007387 */ /* 0x000fe80000100a00 */
        /* <DEDUP_REMOVED lines=42> */
[----:B--2---:R-:W-:Y:S04]  /*60770*/  STL.64 [R1+0x2df0], R8 ;  /* 0x002df00801007387 */ /* 0x004fe80000100a00 */
[----:B------:R-:W-:Y:S01]  /*60780*/  STL.64 [R1+0x2df8], R10 ;  /* 0x002df80a01007387 */ /* 0x000fe20000100a00 */
[----:B-1----:R-:W-:-:S03]  /*60790*/  IMAD.MOV.U32 R28, RZ, RZ, R4 ;  /* 0x000000ffff1c7224 */ /* 0x002fc600078e0004 */
[----:B------:R-:W-:Y:S04]  /*607a0*/  LDSM.16.M88.4 R12, [R3+UR4+0x3a00] ;  /* 0x003a0004030c783b */ /* 0x000fe80008000200 */
[----:B------:R-:W-:Y:S04]  /*607b0*/  STL.64 [R1+0x2e00], R4 ;  /* 0x002e000401007387 */ /* 0x000fe80000100a00 */
[----:B------:R-:W-:Y:S01]  /*607c0*/  STL.64 [R1+0x2e08], R6 ;  /* 0x002e080601007387 */ /* 0x000fe20000100a00 */
[----:B------:R-:W-:-:S03]  /*607d0*/  IMAD.MOV.U32 R29, RZ, RZ, R5 ;  /* 0x000000ffff1d7224 */ /* 0x000fc600078e0005 */
[----:B------:R-:W0:Y:S04]  /*607e0*/  LDSM.16.M88.4 R4, [R3+UR4+0x2a00] ;  /* 0x002a00040304783b */ /* 0x000e280008000200 */
[----:B0-----:R-:W-:Y:S01]  /*607f0*/  STL.64 [R1+0x2e10], R4 ;  /* 0x002e100401007387 */ /* 0x001fe20000100a00 */
[----:B------:R-:W-:-:S03]  /*60800*/  IMAD.MOV.U32 R26, RZ, RZ, R4 ;  /* 0x000000ffff1a7224 */ /* 0x000fc600078e0004 */
        /* <DEDUP_REMOVED lines=33> */
[----:B0-----:R-:W-:Y:S04]  /*60a20*/  STL.64 [R1+0x2e80], R4 ;  /* 0x002e800401007387 */ /* 0x001fe80000100a00 */
[----:B------:R0:W-:Y:S04]  /*60a30*/  STL.64 [R1+0x2e88], R6 ;  /* 0x002e880601007387 */ /* 0x0001e80000100a00 */
[----:B------:R-:W-:Y:S04]  /*60a40*/  STL.64 [R1+0x2e90], R12 ;  /* 0x002e900c01007387 */ /* 0x000fe80000100a00 */
[----:B------:R-:W-:Y:S01]  /*60a50*/  STL.64 [R1+0x2e98], R14 ;  /* 0x002e980e01007387 */ /* 0x000fe20000100a00 */
[----:B0-----:R-:W-:-:S02]  /*60a60*/  IMAD.MOV.U32 R6, RZ, RZ, R12 ;  /* 0x000000ffff067224 */ /* 0x001fc400078e000c */
[----:B------:R-:W-:Y:S02]  /*60a70*/  IMAD.MOV.U32 R7, RZ, RZ, R13 ;  /* 0x000000ffff077224 */ /* 0x000fe400078e000d */
[----:B------:R-:W0:Y:S01]  /*60a80*/  LDSM.16.M88.4 R12, [R3+UR4+0x3c00] ;  /* 0x003c0004030c783b */ /* 0x000e220008000200 */
[----:B------:R-:W-:Y:S02]  /*60a90*/  IMAD.MOV.U32 R8, RZ, RZ, R4 ;  /* 0x000000ffff087224 */ /* 0x000fe400078e0004 */
[----:B------:R-:W-:Y:S01]  /*60aa0*/  IMAD.MOV.U32 R9, RZ, RZ, R5 ;  /* 0x000000ffff097224 */ /* 0x000fe200078e0005 */
[----:B0-----:R-:W-:Y:S01]  /*60ab0*/  STL.64 [R1+0x2ea0], R12 ;  /* 0x002ea00c01007387 */ /* 0x001fe20000100a00 */
[----:B------:R-:W-:-:S03]  /*60ac0*/  IMAD.MOV.U32 R4, RZ, RZ, R12 ;  /* 0x000000ffff047224 */ /* 0x000fc600078e000c */
[----:B------:R-:W-:Y:S01]  /*60ad0*/  STL.64 [R1+0x2ea8], R14 ;  /* 0x002ea80e01007387 */ /* 0x000fe20000100a00 */
[----:B------:R-:W-:-:S03]  /*60ae0*/  IMAD.MOV.U32 R5, RZ, RZ, R13 ;  /* 0x000000ffff057224 */ /* 0x000fc600078e000d */
[----:B------:R-:W0:Y:S04]  /*60af0*/  LDSM.16.M88.4 R12, [R3+UR4+0x3e00] ;  /* 0x003e0004030c783b */ /* 0x000e280008000200 */
[----:B0-----:R-:W-:Y:S04]  /*60b00*/  STL.64 [R1+0x2eb0], R12 ;  /* 0x002eb00c01007387 */ /* 0x001fe80000100a00 */
[----:B------:R0:W-:Y:S01]  /*60b10*/  STL.64 [R1+0x2eb8], R14 ;  /* 0x002eb80e01007387 */ /* 0x0001e20000100a00 */
[----:B------:R-:W-:Y:S02]  /*60b20*/  IMAD.MOV.U32 R2, RZ, RZ, R12 ;  /* 0x000000ffff027224 */ /* 0x000fe400078e000c */
[----:B------:R-:W-:Y:S01]  /*60b30*/  IMAD.MOV.U32 R3, RZ, RZ, R13 ;  /* 0x000000ffff037224 */ /* 0x000fe200078e000d */
[----:B0-----:R-:W2:Y:S04]  /*60b40*/  LDL.LU.64 R14, [R1+0x5cc0] ;  /* 0x005cc000010e7983 */ /* 0x001ea80000300a00 */
[----:B------:R-:W2:Y:S04]  /*60b50*/  LDL.LU.64 R12, [R1+0x5cb8] ;  /* 0x005cb800010c7983 */ /* 0x000ea80000300a00 */
[----:B------:R0:W-:Y:S04]  /*60b60*/  STL.64 [R1+0xe4e8], R26 ;  /* 0x00e4e81a01007387 */ /* 0x0001e80000100a00 */
[----:B0-----:R-:W3:Y:S04]  /*60b70*/  LDL R26, [R1+0x2d10] ;  /* 0x002d1000011a7983 */ /* 0x001ee80000100800 */
[----:B------:R-:W3:Y:S04]  /*60b80*/  LDL R27, [R1+0x2d14] ;  /* 0x002d1400011b7983 */ /* 0x000ee80000100800 */
[----:B------:R0:W-:Y:S04]  /*60b90*/  STL.64 [R1+0xe4e0], R24 ;  /* 0x00e4e01801007387 */ /* 0x0001e80000100a00 */
[----:B---3--:R1:W-:Y:S04]  /*60ba0*/  STL.64 [R1+0xe538], R26 ;  /* 0x00e5381a01007387 */ /* 0x0083e80000100a00 */
[----:B0-----:R-:W3:Y:S04]  /*60bb0*/  LDL.LU.64 R24, [R1+0xc0] ;  /* 0x0000c00001187983 */ /* 0x001ee80000300a00 */
[----:B-1----:R-:W4:Y:S04]  /*60bc0*/  LDL.LU.64 R26, [R1+0xc8] ;  /* 0x0000c800011a7983 */ /* 0x002f280000300a00 */
[----:B----4-:R0:W-:Y:S04]  /*60bd0*/  STL.64 [R1+0xe550], R26 ;  /* 0x00e5501a01007387 */ /* 0x0101e80000100a00 */
[----:B0-----:R-:W2:Y:S04]  /*60be0*/  LDL R26, [R1+0x98] ;  /* 0x00009800011a7983 */ /* 0x001ea80000100800 */
[----:B------:R-:W2:Y:S04]  /*60bf0*/  LDL R27, [R1+0x9c] ;  /* 0x00009c00011b7983 */ /* 0x000ea80000100800 */
[----:B---3--:R0:W-:Y:S04]  /*60c00*/  STL.64 [R1+0xe548], R24 ;  /* 0x00e5481801007387 */ /* 0x0081e80000100a00 */
[----:B0-----:R-:W3:Y:S04]  /*60c10*/  LDL R24, [R1+0x2cf0] ;  /* 0x002cf00001187983 */ /* 0x001ee80000100800 */
[----:B------:R-:W4:Y:S04]  /*60c20*/  LDL R25, [R1+0x2cf4] ;  /* 0x002cf40001197983 */ /* 0x000f280000100800 */
[----:B------:R0:W-:Y:S04]  /*60c30*/  STL.64 [R1+0xe4d8], R22 ;  /* 0x00e4d81601007387 */ /* 0x0001e80000100a00 */
[----:B0-----:R-:W2:Y:S04]  /*60c40*/  LDL R23, [R1+0x2ce4] ;  /* 0x002ce40001177983 */ /* 0x001ea80000100800 */
[----:B------:R-:W2:Y:S04]  /*60c50*/  LDL R22, [R1+0x2ce0] ;  /* 0x002ce00001167983 */ /* 0x000ea80000100800 */
[----:B------:R0:W-:Y:S04]  /*60c60*/  STL.64 [R1+0xe4d0], R20 ;  /* 0x00e4d01401007387 */ /* 0x0001e80000100a00 */
[----:B0-----:R-:W3:Y:S04]  /*60c70*/  LDL R20, [R1+0x2d00] ;  /* 0x002d000001147983 */ /* 0x001ee80000100800 */
[----:B------:R-:W3:Y:S04]  /*60c80*/  LDL R21, [R1+0x2d04] ;  /* 0x002d040001157983 */ /* 0x000ee80000100800 */
[----:B--2---:R-:W-:Y:S04]  /*60c90*/  STL.64 [R1+0xe560], R22 ;  /* 0x00e5601601007387 */ /* 0x004fe80000100a00 */
[----:B---3--:R0:W-:Y:S04]  /*60ca0*/  STL.64 [R1+0xe558], R20 ;  /* 0x00e5581401007387 */ /* 0x0081e80000100a00 */
[----:B0-----:R-:W2:Y:S04]  /*60cb0*/  LDL.LU.64 R20, [R1+0x8d0] ;  /* 0x0008d00001147983 */ /* 0x001ea80000300a00 */
[----:B------:R-:W2:Y:S04]  /*60cc0*/  LDL.LU.64 R22, [R1+0x8d8] ;  /* 0x0008d80001167983 */ /* 0x000ea80000300a00 */
[----:B------:R0:W-:Y:S04]  /*60cd0*/  STL.64 [R1+0xe4c8], R18 ;  /* 0x00e4c81201007387 */ /* 0x0001e80000100a00 */
[----:B0-----:R-:W3:Y:S04]  /*60ce0*/  LDL R18, [R1+0x2cd0] ;  /* 0x002cd00001127983 */ /* 0x001ee80000100800 */
[----:B------:R-:W3:Y:S04]  /*60cf0*/  LDL R19, [R1+0x2cd4] ;  /* 0x002cd40001137983 */ /* 0x000ee80000100800 */
[----:B------:R-:W-:Y:S04]  /*60d00*/  STL.64 [R1+0xe4c0], R16 ;  /* 0x00e4c01001007387 */ /* 0x000fe80000100a00 */
[----:B------:R-:W-:Y:S04]  /*60d10*/  STL.64 [R1+0xe4b8], R10 ;  /* 0x00e4b80a01007387 */ /* 0x000fe80000100a00 */
[----:B------:R0:W-:Y:S04]  /*60d20*/  STL.64 [R1+0xe4b0], R8 ;  /* 0x00e4b00801007387 */ /* 0x0001e80000100a00 */
[----:B0-----:R-:W3:Y:S04]  /*60d30*/  LDL.LU.64 R8, [R1+0xb0] ;  /* 0x0000b00001087983 */ /* 0x001ee80000300a00 */
[----:B------:R-:W3:Y:S04]  /*60d40*/  LDL.LU.64 R10, [R1+0xb8] ;  /* 0x0000b800010a7983 */ /* 0x000ee80000300a00 */
[----:B------:R-:W-:Y:S04]  /*60d50*/  STL.64 [R1+0xe4a8], R6 ;  /* 0x00e4a80601007387 */ /* 0x000fe80000100a00 */
[----:B------:R0:W-:Y:S04]  /*60d60*/  STL.64 [R1+0xe4a0], R4 ;  /* 0x00e4a00401007387 */ /* 0x0001e80000100a00 */
[----:B------:R-:W-:Y:S01]  /*60d70*/  STL [R1+0x5cb8], R0 ;  /* 0x005cb80001007387 */ /* 0x000fe20000100800 */
[----:B0-----:R-:W-:-:S02]  /*60d80*/  IMAD.MOV.U32 R4, RZ, RZ, R24 ;  /* 0x000000ffff047224 */ /* 0x001fc400078e0018 */
[----:B----4-:R-:W-:Y:S02]  /*60d90*/  IMAD.MOV.U32 R5, RZ, RZ, R25 ;  /* 0x000000ffff057224 */ /* 0x010fe400078e0019 */
[----:B--2---:R-:W-:Y:S01]  /*60da0*/  HMMA.16816.F32 R24, R12, R26, R20 ;  /* 0x0000001a0c18723c */ /* 0x004fe20000001814 */
[----:B------:R-:W2:Y:S04]  /*60db0*/  LDL.LU.64 R22, [R1+0xe560] ;  /* 0x00e5600001167983 */ /* 0x000ea80000300a00 */
[----:B------:R-:W4:-:S15]  /*60dc0*/  LDL.LU.64 R20, [R1+0xe558] ;  /* 0x00e5580001147983 */ /* 0x000f1e0000300a00 */
[----:B------:R-:W-:-:S03]  /*60dd0*/  NOP ;  /* 0x0000000000007918 */ /* 0x000fc60000000000 */
[----:B------:R-:W-:Y:S04]  /*60de0*/  STL.64 [R1+0x2780], R24 ;  /* 0x0027801801007387 */ /* 0x000fe80000100a00 */
[----:B------:R0:W-:Y:S04]  /*60df0*/  STL.64 [R1+0x2788], R26 ;  /* 0x0027881a01007387 */ /* 0x0001e80000100a00 */
[----:B0-----:R-:W4:Y:S04]  /*60e00*/  LDL.LU.64 R26, [R1+0xe550] ;  /* 0x00e55000011a7983 */ /* 0x001f280000300a00 */
[----:B------:R-:W4:Y:S01]  /*60e10*/  LDL.LU.64 R24, [R1+0xe548] ;  /* 0x00e5480001187983 */ /* 0x000f220000300a00 */
[----:B---3--:R-:W-:-:S02]  /*60e20*/  F2FP.F16.E5M2.UNPACK_B R6, R18 ;  /* 0x00000012ff06723e */ /* 0x008fc400020004ff */
[----:B------:R-:W-:Y:S01]  /*60e30*/  F2FP.F16.E5M2.UNPACK_B R7, R19 ;  /* 0x00000013ff07723e */ /* 0x000fe200020004ff */
[----:B------:R-:W3:Y:S04]  /*60e40*/  LDL R16, [R1+0x2d30] ;  /* 0x002d300001107983 */ /* 0x000ee80000100800 */
[----:B------:R-:W3:Y:S04]  /*60e50*/  LDL R17, [R1+0x2d34] ;  /* 0x002d340001117983 */ /* 0x000ee80000100800 */
[----:B------:R-:W-:Y:S01]  /*60e60*/  STL [R1+0x90], R6 ;  /* 0x0000900601007387 */ /* 0x000fe20000100800 */
[----:B------:R-:W-:Y:S03]  /*60e70*/  HMMA.16816.F32 R8, R12, R6, R8 ;  /* 0x000000060c08723c */ /* 0x000fe60000001808 */
[----:B---3--:R0:W-:Y:S04]  /*60e80*/  STL.64 [R1+0xe540], R16 ;  /* 0x00e5401001007387 */ /* 0x0081e80000100a00 */
[----:B------:R1:W-:Y:S04]  /*60e90*/  STL [R1+0x94], R7 ;  /* 0x0000940701007387 */ /* 0x0003e80000100800 */
[----:B0-----:R-:W3:Y:S04]  /*60ea0*/  LDL.LU.64 R16, [R1+0xe0] ;  /* 0x0000e00001107983 */ /* 0x001ee80000300a00 */
[----:B------:R-:W3:Y:S04]  /*60eb0*/  LDL.LU.64 R18, [R1+0xe8] ;  /* 0x0000e80001127983 */ /* 0x000ee80000300a00 */
[----:B------:R-:W3:Y:S04]  /*60ec0*/  LDL R6, [R1+0x2d20] ;  /* 0x002d200001067983 */ /* 0x000ee80000100800 */
[----:B-1----:R-:W3:Y:S04]  /*60ed0*/  LDL R7, [R1+0x2d24] ;  /* 0x002d240001077983 */ /* 0x002ee80000100800 */
[----:B------:R2:W-:Y:S01]  /*60ee0*/  STL.64 [R1+0x27b0], R8 ;  /* 0x0027b00801007387 */ /* 0x0005e20000100a00 */
[----:B------:R-:W-:-:S02]  /*60ef0*/  F2FP.F16.E5M2.UNPACK_B R4, R4 ;  /* 0x00000004ff04723e */ /* 0x000fc400020004ff */
[----:B------:R-:W-:Y:S01]  /*60f00*/  F2FP.F16.E5M2.UNPACK_B R5, R5 ;  /* 0x00000005ff05723e */ /* 0x000fe200020004ff */
[----:B------:R-:W-:Y:S01]  /*60f10*/  STL.64 [R1+0x27b8], R10 ;  /* 0x0027b80a01007387 */ /* 0x000fe20000100a00 */
[----:B--2---:R-:W-:Y:S02]  /*60f20*/  F2FP.F16.E5M2.UNPACK_B R8, R22 ;  /* 0x00000016ff08723e */ /* 0x004fe400020004ff */
[----:B------:R-:W-:-:S05]  /*60f30*/  F2FP.F16.E5M2.UNPACK_B R9, R23 ;  /* 0x00000017ff09723e */ /* 0x000fca00020004ff */
[----:B------:R4:W-:Y:S02]  /*60f40*/  STL.64 [R1+0x88], R8 ;  /* 0x0000880801007387 */ /* 0x0009e40000100a00 */
[----:B----4-:R-:W-:Y:S02]  /*60f50*/  HMMA.16816.F32 R8, R12, R8, R24 ;  /* 0x000000080c08723c */ /* 0x010fe40000001818 */
[----:B------:R-:W2:Y:S04]  /*60f60*/  LDL.LU.64 R24, [R1+0xf0] ;  /* 0x0000f00001187983 */ /* 0x000ea80000300a00 */
[----:B------:R-:W2:-:S15]  /*60f70*/  LDL.LU.64 R26, [R1+0xf8] ;  /* 0x0000f800011a7983 */ /* 0x000e9e0000300a00 */
[----:B------:R-:W-:-:S02]  /*60f80*/  NOP ;  /* 0x0000000000007918 */ /* 0x000fc40000000000 */
[----:B------:R0:W-:Y:S04]  /*60f90*/  STL.64 [R1+0x27d0], R8 ;  /* 0x0027d00801007387 */ /* 0x0001e80000100a00 */
[----:B------:R1:W-:Y:S04]  /*60fa0*/  STL.64 [R1+0x27d8], R10 ;  /* 0x0027d80a01007387 */ /* 0x0003e80000100a00 */
[----:B0-----:R-:W4:Y:S04]  /*60fb0*/  LDL.LU.64 R8, [R1+0x100] ;  /* 0x0001000001087983 */ /* 0x001f280000300a00 */
[----:B-1----:R-:W4:Y:S04]  /*60fc0*/  LDL.LU.64 R10, [R1+0x108] ;  /* 0x00010800010a7983 */ /* 0x002f280000300a00 */
[----:B------:R-:W4:Y:S04]  /*60fd0*/  LDL R22, [R1+0x2d40] ;  /* 0x002d400001167983 */ /* 0x000f280000100800 */
[----:B------:R-:W4:Y:S04]  /*60fe0*/  LDL R23, [R1+0x2d44] ;  /* 0x002d440001177983 */ /* 0x000f280000100800 */
[----:B------:R-:W-:Y:S01]  /*60ff0*/  STL.64 [R1+0x80], R4 ;  /* 0x0000800401007387 */ /* 0x000fe20000100a00 */
[----:B---3--:R-:W-:-:S15]  /*61000*/  HMMA.16816.F32 R16, R12, R4, R16 ;  /* 0x000000040c10723c */ /* 0x008fde0000001810 */
[----:B------:R-:W-:-:S08]  /*61010*/  NOP ;  /* 0x0000000000007918 */ /* 0x000fd00000000000 */
[----:B------:R0:W-:Y:S04]  /*61020*/  STL.64 [R1+0x27f0], R16 ;  /* 0x0027f01001007387 */ /* 0x0001e80000100a00 */
[----:B------:R1:W-:Y:S04]  /*61030*/  STL.64 [R1+0x27f8], R18 ;  /* 0x0027f81201007387 */ /* 0x0003e80000100a00 */
[----:B0-----:R-:W3:Y:S01]  /*61040*/  LDL.LU.64 R16, [R1+0xe540] ;  /* 0x00e5400001107983 */ /* 0x001ee20000300a00 */
[----:B------:R-:W-:Y:S02]  /*61050*/  F2FP.F16.E5M2.UNPACK_B R4, R20 ;  /* 0x00000014ff04723e */ /* 0x000fe400020004ff */
[----:B------:R-:W-:Y:S01]  /*61060*/  F2FP.F16.E5M2.UNPACK_B R5, R21 ;  /* 0x00000015ff05723e */ /* 0x000fe200020004ff */
[----:B-1----:R-:W4:Y:S04]  /*61070*/  LDL R18, [R1+0x2d50] ;  /* 0x002d500001127983 */ /* 0x002f280000100800 */
[----:B------:R-:W4:Y:S04]  /*61080*/  LDL R19, [R1+0x2d54] ;  /* 0x002d540001137983 */ /* 0x000f280000100800 */
[----:B------:R-:W-:Y:S01]  /*61090*/  STL [R1+0x78], R4 ;  /* 0x0000780401007387 */ /* 0x000fe20000100800 */
[----:B--2---:R-:W-:Y:S03]  /*610a0*/  HMMA.16816.F32 R24, R12, R4, R24 ;  /* 0x000000040c18723c */ /* 0x004fe60000001818 */
[----:B----4-:R-:W-:Y:S04]  /*610b0*/  STL.64 [R1+0xe530], R18 ;  /* 0x00e5301201007387 */ /* 0x010fe80000100a00 */
[----:B------:R-:W-:Y:S04]  /*610c0*/  STL [R1+0x7c], R5 ;  /* 0x00007c0501007387 */ /* 0x000fe80000100800 */
[----:B---3--:R0:W-:Y:S04]  /*610d0*/  STL.64 [R1+0xe528], R16 ;  /* 0x00e5281001007387 */ /* 0x0081e80000100a00 */
[----:B0-----:R-:W2:Y:S04]  /*610e0*/  LDL.LU.64 R16, [R1+0x130] ;  /* 0x0001300001107983 */ /* 0x001ea80000300a00 */
[----:B------:R-:W2:Y:S04]  /*610f0*/  LDL.LU.64 R18, [R1+0x138] ;  /* 0x0001380001127983 */ /* 0x000ea80000300a00 */
[----:B------:R-:W3:Y:S04]  /*61100*/  LDL R20, [R1+0x2d60] ;  /* 0x002d600001147983 */ /* 0x000ee80000100800 */
[----:B------:R-:W4:Y:S04]  /*61110*/  LDL R21, [R1+0x2d64] ;  /* 0x002d640001157983 */ /* 0x000f280000100800 */
[----:B------:R-:W-:Y:S04]  /*61120*/  STL.64 [R1+0x2810], R24 ;  /* 0x0028101801007387 */ /* 0x000fe80000100a00 */
[----:B------:R0:W-:Y:S04]  /*61130*/  STL.64 [R1+0x2818], R26 ;  /* 0x0028181a01007387 */ /* 0x0001e80000100a00 */
[----:B0-----:R-:W2:Y:S02]  /*61140*/  LDL.LU.64 R26, [R1+0xe538] ;  /* 0x00e53800011a7983 */ /* 0x001ea40000300a00 */
[----:B--2---:R-:W-:-:S02]  /*61150*/  F2FP.F16.E5M2.UNPACK_B R4, R26 ;  /* 0x0000001aff04723e */ /* 0x004fc400020004ff */
[----:B------:R-:W-:-:S05]  /*61160*/  F2FP.F16.E5M2.UNPACK_B R5, R27 ;  /* 0x0000001bff05723e */ /* 0x000fca00020004ff */
[----:B------:R-:W-:Y:S02]  /*61170*/  STL.64 [R1+0x70], R4 ;  /* 0x0000700401007387 */ /* 0x000fe40000100a00 */
[----:B------:R-:W-:Y:S02]  /*61180*/  HMMA.16816.F32 R24, R12, R4, R8 ;  /* 0x000000040c18723c */ /* 0x000fe40000001808 */
[----:B------:R-:W2:Y:S04]  /*61190*/  LDL.LU.64 R8, [R1+0x160] ;  /* 0x0001600001087983 */ /* 0x000ea80000300a00 */
[----:B------:R-:W2:-:S15]  /*611a0*/  LDL.LU.64 R10, [R1+0x168] ;  /* 0x00016800010a7983 */ /* 0x000e9e0000300a00 */
[----:B------:R-:W-:-:S02]  /*611b0*/  NOP ;  /* 0x0000000000007918 */ /* 0x000fc40000000000 */
[----:B------:R-:W-:Y:S04]  /*611c0*/  STL.64 [R1+0x2830], R24 ;  /* 0x0028301801007387 */ /* 0x000fe80000100a00 */
[----:B------:R0:W-:Y:S04]  /*611d0*/  STL.64 [R1+0x2838], R26 ;  /* 0x0028381a01007387 */ /* 0x0001e80000100a00 */
[----:B0-----:R-:W3:Y:S04]  /*611e0*/  LDL R26, [R1+0x2d70] ;  /* 0x002d7000011a7983 */ /* 0x001ee80000100800 */
[----:B------:R-:W3:Y:S01]  /*611f0*/  LDL R27, [R1+0x2d74] ;  /* 0x002d7400011b7983 */ /* 0x000ee20000100800 */
[----:B------:R-:W-:-:S02]  /*61200*/  F2FP.F16.E5M2.UNPACK_B R4, R6 ;  /* 0x00000006ff04723e */ /* 0x000fc400020004ff */
[----:B------:R-:W-:Y:S01]  /*61210*/  F2FP.F16.E5M2.UNPACK_B R5, R7 ;  /* 0x00000007ff05723e */ /* 0x000fe200020004ff */
[----:B---3--:R0:W-:Y:S04]  /*61220*/  STL.64 [R1+0xe510], R26 ;  /* 0x00e5101a01007387 */ /* 0x0081e80000100a00 */
[----:B------:R-:W3:Y:S04]  /*61230*/  LDL.LU.64 R24, [R1+0x150] ;  /* 0x0001500001187983 */ /* 0x000ee80000300a00 */
[----:B0-----:R-:W3:Y:S04]  /*61240*/  LDL.LU.64 R26, [R1+0x158] ;  /* 0x00015800011a7983 */ /* 0x001ee80000300a00 */
[----:B------:R0:W-:Y:S02]  /*61250*/  STL.64 [R1+0x68], R4 ;  /* 0x0000680401007387 */ /* 0x0001e40000100a00 */
[----:B0-----:R-:W-:Y:S02]  /*61260*/  HMMA.16816.F32 R4, R12, R4, R16 ;  /* 0x000000040c04723c */ /* 0x001fe40000001810 */
[----:B------:R-:W4:Y:S04]  /*61270*/  LDL.LU.64 R18, [R1+0xe530] ;  /* 0x00e5300001127983 */ /* 0x000f280000300a00 */
[----:B------:R-:W2:-:S15]  /*61280*/  LDL.LU.64 R16, [R1+0xe528] ;  /* 0x00e5280001107983 */ /* 0x000e9e0000300a00 */
[----:B------:R-:W-:-:S02]  /*61290*/  NOP ;  /* 0x0000000000007918 */ /* 0x000fc40000000000 */
[----:B------:R2:W-:Y:S04]  /*612a0*/  STL.64 [R1+0x2850], R4 ;  /* 0x0028500401007387 */ /* 0x0005e80000100a00 */
[----:B------:R-:W-:Y:S01]  /*612b0*/  STL.64 [R1+0x2858], R6 ;  /* 0x0028580601007387 */ /* 0x000fe20000100a00 */
[----:B--2---:R-:W-:Y:S02]  /*612c0*/  F2FP.F16.E5M2.UNPACK_B R4, R16 ;  /* 0x00000010ff04723e */ /* 0x004fe400020004ff */
[----:B------:R-:W-:-:S05]  /*612d0*/  F2FP.F16.E5M2.UNPACK_B R5, R17 ;  /* 0x00000011ff05723e */ /* 0x000fca00020004ff */
[----:B------:R3:W-:Y:S02]  /*612e0*/  STL.64 [R1+0x60], R4 ;  /* 0x0000600401007387 */ /* 0x0007e40000100a00 */
[----:B---3--:R-:W-:Y:S02]  /*612f0*/  HMMA.16816.F32 R4, R12, R4, R24 ;  /* 0x000000040c04723c */ /* 0x008fe40000001818 */
[----:B------:R-:W2:Y:S04]  /*61300*/  LDL.LU.64 R24, [R1+0x1a0] ;  /* 0x0001a00001187983 */ /* 0x000ea80000300a00 */
[----:B------:R-:W3:-:S15]  /*61310*/  LDL.LU.64 R26, [R1+0x1a8] ;  /* 0x0001a800011a7983 */ /* 0x000ede0000300a00 */
[----:B------:R-:W-:-:S02]  /*61320*/  NOP ;  /* 0x0000000000007918 */ /* 0x000fc40000000000 */
[----:B------:R0:W-:Y:S04]  /*61330*/  STL.64 [R1+0x2870], R4 ;  /* 0x0028700401007387 */ /* 0x0001e80000100a00 */
[----:B------:R-:W-:Y:S01]  /*61340*/  STL.64 [R1+0x2878], R6 ;  /* 0x0028780601007387 */ /* 0x000fe20000100a00 */
[----:B0-----:R-:W-:Y:S02]  /*61350*/  F2FP.F16.E5M2.UNPACK_B R4, R22 ;  /* 0x00000016ff04723e */ /* 0x001fe400020004ff */
[----:B------:R-:W-:Y:S01]  /*61360*/  F2FP.F16.E5M2.UNPACK_B R5, R23 ;  /* 0x00000017ff05723e */ /* 0x000fe200020004ff */
[----:B---3--:R-:W-:Y:S04]  /*61370*/  STL.64 [R1+0xe520], R26 ;  /* 0x00e5201a01007387 */ /* 0x008fe80000100a00 */
[----:B--2---:R0:W-:Y:S04]  /*61380*/  STL.64 [R1+0xe518], R24 ;  /* 0x00e5181801007387 */ /* 0x0041e80000100a00 */
[----:B0-----:R-:W2:Y:S04]  /*61390*/  LDL.LU.64 R24, [R1+0x170] ;  /* 0x0001700001187983 */ /* 0x001ea80000300a00 */
[----:B------:R-:W2:Y:S01]  /*613a0*/  LDL.LU.64 R26, [R1+0x178] ;  /* 0x00017800011a7983 */ /* 0x000ea20000300a00 */
[----:B------:R-:W-:Y:S06]  /*613b0*/  HMMA.16816.F32 R8, R12, R4, R8 ;  /* 0x000000040c08723c */ /* 0x000fec0000001808 */
[----:B------:R-:W-:Y:S01]  /*613c0*/  IMAD.MOV.U32 R0, RZ, RZ, R5 ;  /* 0x000000ffff007224 */ /* 0x000fe200078e0005 */
[----:B------:R-:W3:Y:S04]  /*613d0*/  LDL R22, [R1+0x2d80] ;  /* 0x002d800001167983 */ /* 0x000ee80000100800 */
[----:B------:R-:W3:Y:S04]  /*613e0*/  LDL R23, [R1+0x2d84] ;  /* 0x002d840001177983 */ /* 0x000ee80000100800 */
[----:B------:R4:W-:Y:S08]  /*613f0*/  STL.64 [R1+0x58], R4 ;  /* 0x0000580401007387 */ /* 0x0009f00000100a00 */
[----:B------:R0:W-:Y:S01]  /*61400*/  STL.64 [R1+0x2890], R8 ;  /* 0x0028900801007387 */ /* 0x0001e20000100a00 */
[----:B----4-:R-:W-:-:S02]  /*61410*/  F2FP.F16.E5M2.UNPACK_B R4, R18 ;  /* 0x00000012ff04723e */ /* 0x010fc400020004ff */
[----:B------:R-:W-:Y:S01]  /*61420*/  F2FP.F16.E5M2.UNPACK_B R5, R19 ;  /* 0x00000013ff05723e */ /* 0x000fe200020004ff */
[----:B------:R1:W-:Y:S04]  /*61430*/  STL.64 [R1+0x2898], R10 ;  /* 0x0028980a01007387 */ /* 0x0003e80000100a00 */
[----:B0-----:R-:W4:Y:S04]  /*61440*/  LDL.LU.64 R8, [R1+0x1b0] ;  /* 0x0001b00001087983 */ /* 0x001f280000300a00 */
[----:B-1----:R-:W4:Y:S04]  /*61450*/  LDL.LU.64 R10, [R1+0x1b8] ;  /* 0x0001b800010a7983 */ /* 0x002f280000300a00 */
[----:B------:R-:W-:Y:S04]  /*61460*/  STL [R1+0xe418], R0 ;  /* 0x00e4180001007387 */ /* 0x000fe80000100800 */
[----:B------:R-:W3:Y:S04]  /*61470*/  LDL R18, [R1+0x2d90] ;  /* 0x002d900001127983 */ /* 0x000ee80000100800 */
[----:B------:R-:W3:Y:S04]  /*61480*/  LDL R19, [R1+0x2d94] ;  /* 0x002d940001137983 */ /* 0x000ee80000100800 */
[----:B------:R2:W-:Y:S02]  /*61490*/  STL.64 [R1+0x50], R4 ;  /* 0x0000500401007387 */ /* 0x0005e40000100a00 */
[----:B--2---:R-:W-:Y:S02]  /*614a0*/  HMMA.16816.F32 R4, R12, R4, R24 ;  /* 0x000000040c04723c */ /* 0x004fe40000001818 */
[----:B------:R-:W2:Y:S04]  /*614b0*/  LDL.LU.64 R26, [R1+0xe520] ;  /* 0x00e52000011a7983 */ /* 0x000ea80000300a00 */
[----:B------:R-:W2:-:S15]  /*614c0*/  LDL.LU.64 R24, [R1+0xe518] ;  /* 0x00e5180001187983 */ /* 0x000e9e0000300a00 */
[----:B------:R-:W-:-:S02]  /*614d0*/  NOP ;  /* 0x0000000000007918 */ /* 0x000fc40000000000 */
[----:B------:R0:W-:Y:S04]  /*614e0*/  STL.64 [R1+0x28b0], R4 ;  /* 0x0028b00401007387 */ /* 0x0001e80000100a00 */
[----:B------:R-:W-:Y:S01]  /*614f0*/  STL.64 [R1+0x28b8], R6 ;  /* 0x0028b80601007387 */ /* 0x000fe20000100a00 */
[----:B0-----:R-:W-:Y:S02]  /*61500*/  F2FP.F16.E5M2.UNPACK_B R4, R20 ;  /* 0x00000014ff04723e */ /* 0x001fe400020004ff */
[----:B------:R-:W-:-:S05]  /*61510*/  F2FP.F16.E5M2.UNPACK_B R5, R21 ;  /* 0x00000015ff05723e */ /* 0x000fca00020004ff */
[----:B------:R-:W-:Y:S02]  /*61520*/  STL.64 [R1+0x48], R4 ;  /* 0x0000480401007387 */ /* 0x000fe40000100a00 */
[----:B--2---:R-:W-:-:S15]  /*61530*/  HMMA.16816.F32 R24, R12, R4, R24 ;  /* 0x000000040c18723c */ /* 0x004fde0000001818 */
[----:B------:R-:W-:-:S08]  /*61540*/  NOP ;  /* 0x0000000000007918 */ /* 0x000fd00000000000 */
[----:B------:R-:W-:Y:S04]  /*61550*/  STL.64 [R1+0x28d0], R24 ;  /* 0x0028d01801007387 */ /* 0x000fe80000100a00 */
[----:B------:R0:W-:Y:S04]  /*61560*/  STL.64 [R1+0x28d8], R26 ;  /* 0x0028d81a01007387 */ /* 0x0001e80000100a00 */
[----:B0-----:R-:W2:Y:S01]  /*61570*/  LDL.LU.64 R26, [R1+0xe510] ;  /* 0x00e51000011a7983 */ /* 0x001ea20000300a00 */
[----:B------:R-:W-:-:S03]  /*61580*/  IMAD.MOV.U32 R0, RZ, RZ, R4 ;  /* 0x000000ffff007224 */ /* 0x000fc600078e0004 */
[----:B------:R-:W3:Y:S04]  /*61590*/  LDL R6, [R1+0x2da0] ;  /* 0x002da00001067983 */ /* 0x000ee80000100800 */
[----:B------:R-:W3:Y:S04]  /*615a0*/  LDL R7, [R1+0x2da4] ;  /* 0x002da40001077983 */ /* 0x000ee80000100800 */
[----:B------:R-:W3:Y:S04]  /*615b0*/  LDL R20, [R1+0x2db0] ;  /* 0x002db00001147983 */ /* 0x000ee80000100800 */
[----:B------:R-:W3:Y:S04]  /*615c0*/  LDL R21, [R1+0x2db4] ;  /* 0x002db40001157983 */ /* 0x000ee80000100800 */
[----:B------:R-:W-:Y:S01]  /*615d0*/  STL [R1+0xe41c], R0 ;  /* 0x00e41c0001007387 */ /* 0x000fe20000100800 */
[----:B--2---:R-:W-:-:S02]  /*615e0*/  F2FP.F16.E5M2.UNPACK_B R4, R26 ;  /* 0x0000001aff04723e */ /* 0x004fc400020004ff */
[----:B------:R-:W-:-:S05]  /*615f0*/  F2FP.F16.E5M2.UNPACK_B R5, R27 ;  /* 0x0000001bff05723e */ /* 0x000fca00020004ff */
[----:B------:R-:W-:Y:S02]  /*61600*/  STL.64 [R1+0x40], R4 ;  /* 0x0000400401007387 */ /* 0x000fe40000100a00 */
[----:B----4-:R-:W-:Y:S02]  /*61610*/  HMMA.16816.F32 R24, R12, R4, R8 ;  /* 0x000000040c18723c */ /* 0x010fe40000001808 */
[----:B------:R-:W2:Y:S04]  /*61620*/  LDL.LU.64 R8, [R1+0x1f0] ;  /* 0x0001f00001087983 */ /* 0x000ea80000300a00 */
[----:B------:R-:W2:-:S15]  /*61630*/  LDL.LU.64 R10, [R1+0x1f8] ;  /* 0x0001f800010a7983 */ /* 0x000e9e0000300a00 */
[----:B------:R-:W-:-:S02]  /*61640*/  NOP ;  /* 0x0000000000007918 */ /* 0x000fc40000000000 */
[----:B------:R0:W-:Y:S04]  /*61650*/  STL.64 [R1+0x28f0], R24 ;  /* 0x0028f01801007387 */ /* 0x0001e80000100a00 */
[----:B------:R1:W-:Y:S04]  /*61660*/  STL.64 [R1+0x28f8], R26 ;  /* 0x0028f81a01007387 */ /* 0x0003e80000100a00 */
[----:B0-----:R-:W4:Y:S04]  /*61670*/  LDL R24, [R1+0x2dc0] ;  /* 0x002dc00001187983 */ /* 0x001f280000100800 */
[----:B-1----:R-:W3:Y:S04]  /*61680*/  LDL R26, [R1+0x2dd0] ;  /* 0x002dd000011a7983 */ /* 0x002ee80000100800 */
[----:B------:R-:W3:Y:S04]  /*61690*/  LDL R27, [R1+0x2dd4] ;  /* 0x002dd400011b7983 */ /* 0x000ee80000100800 */
[----:B------:R-:W4:Y:S04]  /*616a0*/  LDL R25, [R1+0x2dc4] ;  /* 0x002dc40001197983 */ /* 0x000f280000100800 */
[----:B---3--:R-:W-:Y:S04]  /*616b0*/  STL.64 [R1+0xe508], R26 ;  /* 0x00e5081a01007387 */ /* 0x008fe80000100a00 */
[----:B----4-:R0:W-:Y:S04]  /*616c0*/  STL.64 [R1+0xe500], R24 ;  /* 0x00e5001801007387 */ /* 0x0101e80000100a00 */
[----:B0-----:R-:W3:Y:S04]  /*616d0*/  LDL.LU.64 R24, [R1+0x1e0] ;  /* 0x0001e00001187983 */ /* 0x001ee80000300a00 */
[----:B------:R-:W3:Y:S01]  /*616e0*/  LDL.LU.64 R26, [R1+0x1e8] ;  /* 0x0001e800011a7983 */ /* 0x000ee20000300a00 */
[----:B------:R-:W-:-:S02]  /*616f0*/  F2FP.F16.E5M2.UNPACK_B R4, R22 ;  /* 0x00000016ff04723e */ /* 0x000fc400020004ff */
[----:B------:R-:W-:-:S05]  /*61700*/  F2FP.F16.E5M2.UNPACK_B R5, R23 ;  /* 0x00000017ff05723e */ /* 0x000fca00020004ff */
[----:B------:R-:W-:Y:S02]  /*61710*/  STL.64 [R1+0x38], R4 ;  /* 0x0000380401007387 */ /* 0x000fe40000100a00 */
[----:B---3--:R-:W-:-:S15]  /*61720*/  HMMA.16816.F32 R24, R12, R4, R24 ;  /* 0x000000040c18723c */ /* 0x008fde0000001818 */
[----:B------:R-:W-:-:S08]  /*61730*/  NOP ;  /* 0x0000000000007918 */ /* 0x000fd00000000000 */
[----:B------:R0:W-:Y:S04]  /*61740*/  STL.64 [R1+0x2910], R24 ;  /* 0x0029101801007387 */ /* 0x0001e80000100a00 */
[----:B------:R1:W-:Y:S04]  /*61750*/  STL.64 [R1+0x2918], R26 ;  /* 0x0029181a01007387 */ /* 0x0003e80000100a00 */
[----:B0-----:R-:W3:Y:S04]  /*61760*/  LDL.LU.64 R24, [R1+0x210] ;  /* 0x0002100001187983 */ /* 0x001ee80000300a00 */
[----:B-1----:R-:W3:Y:S04]  /*61770*/  LDL.LU.64 R26, [R1+0x218] ;  /* 0x00021800011a7983 */ /* 0x002ee80000300a00 */
[----:B------:R-:W4:Y:S04]  /*61780*/  LDL R22, [R1+0x2de0] ;  /* 0x002de00001167983 */ /* 0x000f280000100800 */
[----:B------:R-:W4:Y:S01]  /*61790*/  LDL R23, [R1+0x2de4] ;  /* 0x002de40001177983 */ /* 0x000f220000100800 */
[----:B------:R-:W-:-:S02]  /*617a0*/  F2FP.F16.E5M2.UNPACK_B R4, R18 ;  /* 0x00000012ff04723e */ /* 0x000fc400020004ff */
[----:B------:R-:W-:-:S07]  /*617b0*/  F2FP.F16.E5M2.UNPACK_B R5, R19 ;  /* 0x00000013ff05723e */ /* 0x000fce00020004ff */
[----:B--2---:R-:W-:Y:S01]  /*617c0*/  HMMA.16816.F32 R16, R12, R4, R8 ;  /* 0x000000040c10723c */ /* 0x004fe20000001808 */
[----:B----4-:R-:W-:Y:S05]  /*617d0*/  STL.64 [R1+0xe4f8], R22 ;  /* 0x00e4f81601007387 */ /* 0x010fea0000100a00 */
[----:B------:R-:W-:Y:S04]  /*617e0*/  STL.64 [R1+0x30], R4 ;  /* 0x0000300401007387 */ /* 0x000fe80000100a00 */
[----:B------:R-:W2:-:S13]  /*617f0*/  LDL.LU.64 R8, [R1+0x240] ;  /* 0x0002400001087983 */ /* 0x000e9a0000300a00 */
[----:B------:R-:W-:Y:S04]  /*61800*/  STL.64 [R1+0x2930], R16 ;  /* 0x0029301001007387 */ /* 0x000fe80000100a00 */
[----:B------:R0:W-:Y:S04]  /*61810*/  STL.64 [R1+0x2938], R18 ;  /* 0x0029381201007387 */ /* 0x0001e80000100a00 */
[----:B------:R-:W2:Y:S04]  /*61820*/  LDL.LU.64 R10, [R1+0x248] ;  /* 0x00024800010a7983 */ /* 0x000ea80000300a00 */
[----:B0-----:R-:W4:Y:S04]  /*61830*/  LDL R18, [R1+0x2df0] ;  /* 0x002df00001127983 */ /* 0x001f280000100800 */
[----:B------:R-:W4:Y:S01]  /*61840*/  LDL R19, [R1+0x2df4] ;  /* 0x002df40001137983 */ /* 0x000f220000100800 */
[----:B------:R-:W-:Y:S01]  /*61850*/  IMAD.MOV.U32 R0, RZ, RZ, R5 ;  /* 0x000000ffff007224 */ /* 0x000fe200078e0005 */
[----:B------:R-:W-:-:S02]  /*61860*/  F2FP.F16.E5M2.UNPACK_B R4, R6 ;  /* 0x00000006ff04723e */ /* 0x000fc400020004ff */
[----:B------:R-:W-:Y:S01]  /*61870*/  F2FP.F16.E5M2.UNPACK_B R5, R7 ;  /* 0x00000007ff05723e */ /* 0x000fe200020004ff */
[----:B----4-:R0:W-:Y:S04]  /*61880*/  STL.64 [R1+0xe4f0], R18 ;  /* 0x00e4f01201007387 */ /* 0x0101e80000100a00 */
[----:B------:R-:W4:Y:S04]  /*61890*/  LDL.LU.64 R16, [R1+0x230] ;  /* 0x0002300001107983 */ /* 0x000f280000300a00 */
[----:B0-----:R-:W4:Y:S04]  /*618a0*/  LDL.LU.64 R18, [R1+0x238] ;  /* 0x0002380001127983 */ /* 0x001f280000300a00 */
[----:B------:R-:W-:Y:S04]  /*618b0*/  STL [R1+0xe420], R0 ;  /* 0x00e4200001007387 */ /* 0x000fe80000100800 */
[----:B------:R3:W-:Y:S02]  /*618c0*/  STL.64 [R1+0x28], R4 ;  /* 0x0000280401007387 */ /* 0x0007e40000100a00 */
[----:B---3--:R-:W-:Y:S02]  /*618d0*/  HMMA.16816.F32 R4, R12, R4, R24 ;  /* 0x000000040c04723c */ /* 0x008fe40000001818 */
[----:B------:R-:W3:Y:S04]  /*618e0*/  LDL.LU.64 R26, [R1+0xe508] ;  /* 0x00e50800011a7983 */ /* 0x000ee80000300a00 */
[----:B------:R-:W2:-:S15]  /*618f0*/  LDL.LU.64 R24, [R1+0xe500] ;  /* 0x00e5000001187983 */ /* 0x000e9e0000300a00 */
[----:B------:R-:W-:-:S02]  /*61900*/  NOP ;  /* 0x0000000000007918 */ /* 0x000fc40000000000 */
[----:B------:R0:W-:Y:S04]  /*61910*/  STL.64 [R1+0x2950], R4 ;  /* 0x0029500401007387 */ /* 0x0001e80000100a00 */
[----:B------:R-:W-:Y:S01]  /*61920*/  STL.64 [R1+0x2958], R6 ;  /* 0x0029580601007387 */ /* 0x000fe20000100a00 */
[----:B0-----:R-:W-:Y:S02]  /*61930*/  F2FP.F16.E5M2.UNPACK_B R4, R20 ;  /* 0x00000014ff04723e */ /* 0x001fe400020004ff */
[----:B------:R-:W-:Y:S02]  /*61940*/  F2FP.F16.E5M2.UNPACK_B R5, R21 ;  /* 0x00000015ff05723e */ /* 0x000fe400020004ff */
[----:B------:R-:W3:Y:S04]  /*61950*/  LDL.LU.64 R20, [R1+0x260] ;  /* 0x0002600001147983 */ /* 0x000ee80000300a00 */
[----:B------:R-:W3:Y:S01]  /*61960*/  LDL.LU.64 R22, [R1+0x268] ;  /* 0x0002680001167983 */ /* 0x000ee20000300a00 */
[----:B------:R-:W-:-:S03]  /*61970*/  IMAD.MOV.U32 R0, RZ, RZ, R5 ;  /* 0x000000ffff007224 */ /* 0x000fc600078e0005 */
[----:B------:R2:W-:Y:S01]  /*61980*/  STL.64 [R1+0x20], R4 ;  /* 0x0000200401007387 */ /* 0x0005e20000100a00 */
[----:B----4-:R-:W-:-:S15]  /*61990*/  HMMA.16816.F32 R16, R12, R4, R16 ;  /* 0x000000040c10723c */ /* 0x010fde0000001810 */
[----:B------:R-:W-:-:S08]  /*619a0*/  NOP ;  /* 0x0000000000007918 */ /* 0x000fd00000000000 */
[----:B------:R0:W-:Y:S01]  /*619b0*/  STL.64 [R1+0x2970], R16 ;  /* 0x0029701001007387 */ /* 0x0001e20000100a00 */
[----:B--2---:R-:W-:Y:S02]  /*619c0*/  F2FP.F16.E5M2.UNPACK_B R4, R24 ;  /* 0x00000018ff04723e */ /* 0x004fe400020004ff */
[----:B------:R-:W-:Y:S01]  /*619d0*/  F2FP.F16.E5M2.UNPACK_B R5, R25 ;  /* 0x00000019ff05723e */ /* 0x000fe200020004ff */
[----:B------:R1:W-:Y:S04]  /*619e0*/  STL.64 [R1+0x2978], R18 ;  /* 0x0029781201007387 */ /* 0x0003e80000100a00 */
[----:B0-----:R-:W2:Y:S04]  /*619f0*/  LDL.LU.64 R16, [R1+0x280] ;  /* 0x0002800001107983 */ /* 0x001ea80000300a00 */
[----:B-1----:R-:W2:Y:S04]  /*61a00*/  LDL.LU.64 R18, [R1+0x288] ;  /* 0x0002880001127983 */ /* 0x002ea80000300a00 */
[----:B------:R-:W-:Y:S04]  /*61a10*/  STL [R1+0xe458], R0 ;  /* 0x00e4580001007387 */ /* 0x000fe80000100800 */
[----:B------:R0:W-:Y:S02]  /*61a20*/  STL.64 [R1+0x18], R4 ;  /* 0x0000180401007387 */ /* 0x0001e40000100a00 */
[----:B0-----:R-:W-:Y:S07]  /*61a30*/  HMMA.16816.F32 R4, R12, R4, R8 ;  /* 0x000000040c04723c */ /* 0x001fee0000001808 */
[----:B---3--:R-:W-:-:S02]  /*61a40*/  F2FP.F16.E5M2.UNPACK_B R8, R26 ;  /* 0x0000001aff08723e */ /* 0x008fc400020004ff */
[----:B------:R-:W-:-:S07]  /*61a50*/  F2FP.F16.E5M2.UNPACK_B R9, R27 ;  /* 0x0000001bff09723e */ /* 0x000fce00020004ff */
[----:B------:R-:W-:Y:S07]  /*61a60*/  HMMA.16816.F32 R20, R12, R8, R20 ;  /* 0x000000080c14723c */ /* 0x000fee0000001814 */
[----:B------:R0:W-:Y:S04]  /*61a70*/  STL.64 [R1+0x2990], R4 ;  /* 0x0029900401007387 */ /* 0x0001e80000100a00 */
[----:B------:R1:W-:Y:S04]  /*61a80*/  STL.64 [R1+0x2998], R6 ;  /* 0x0029980601007387 */ /* 0x0003e80000100a00 */
[----:B------:R-:W3:Y:S04]  /*61a90*/  LDL.LU.64 R24, [R1+0x290] ;  /* 0x0002900001187983 */ /* 0x000ee80000300a00 */
[----:B------:R-:W3:Y:S04]  /*61aa0*/  LDL.LU.64 R26, [R1+0x298] ;  /* 0x00029800011a7983 */ /* 0x000ee80000300a00 */
[----:B------:R-:W-:Y:S04]  /*61ab0*/  STL [R1+0x10], R8 ;  /* 0x0000100801007387 */ /* 0x000fe80000100800 */
[----:B0-----:R-:W4:Y:S04]  /*61ac0*/  LDL.LU.64 R4, [R1+0x2c0] ;  /* 0x0002c00001047983 */ /* 0x001f280000300a00 */
[----:B------:R-:W-:Y:S04]  /*61ad0*/  STL [R1+0x14], R9 ;  /* 0x0000140901007387 */ /* 0x000fe80000100800 */
[----:B-1----:R-:W4:Y:S04]  /*61ae0*/  LDL.LU.64 R6, [R1+0x2c8] ;  /* 0x0002c80001067983 */ /* 0x002f280000300a00 */
[----:B------:R-:W-:Y:S04]  /*61af0*/  STL.64 [R1+0x29b0], R20 ;  /* 0x0029b01401007387 */ /* 0x000fe80000100a00 */
[----:B------:R0:W-:Y:S04]  /*61b00*/  STL.64 [R1+0x29b8], R22 ;  /* 0x0029b81601007387 */ /* 0x0001e80000100a00 */
[----:B0-----:R-:W2:Y:S01]  /*61b10*/  LDL.LU.64 R22, [R1+0xe4f8] ;  /* 0x00e4f80001167983 */ /* 0x001ea20000300a00 */
[----:B------:R-:W-:-:S05]  /*61b20*/  IMAD.MOV.U32 R0, RZ, RZ, R9 ;  /* 0x000000ffff007224 */ /* 0x000fca00078e0009 */
[----:B------:R-:W-:Y:S04]  /*61b30*/  STL [R1+0xe498], R0 ;  /* 0x00e4980001007387 */ /* 0x000fe80000100800 */
[----:B------:R-:W4:Y:S01]  /*61b40*/  LDL.LU.64 R20, [R1+0x2d0] ;  /* 0x0002d00001147983 */ /* 0x000f220000300a00 */
[----:B--2---:R-:W-:Y:S02]  /*61b50*/  F2FP.F16.E5M2.UNPACK_B R8, R22 ;  /* 0x00000016ff08723e */ /* 0x004fe400020004ff */
[----:B------:R-:W-:Y:S02]  /*61b60*/  F2FP.F16.E5M2.UNPACK_B R9, R23 ;  /* 0x00000017ff09723e */ /* 0x000fe400020004ff */
[----:B------:R-:W2:Y:S05]  /*61b70*/  LDL.LU.64 R22, [R1+0x2d8] ;  /* 0x0002d80001167983 */ /* 0x000eaa0000300a00 */
[----:B------:R-:W-:Y:S06]  /*61b80*/  HMMA.16816.F32 R16, R12, R8, R16 ;  /* 0x000000080c10723c */ /* 0x000fec0000001810 */
[----:B------:R-:W-:-:S15]  /*61b90*/  STL.64 [R1+0x8], R8 ;  /* 0x0000080801007387 */ /* 0x000fde0000100a00 */
[----:B------:R-:W-:-:S02]  /*61ba0*/  NOP ;  /* 0x0000000000007918 */ /* 0x000fc40000000000 */
[----:B------:R-:W-:Y:S04]  /*61bb0*/  STL.64 [R1+0x29d0], R16 ;  /* 0x0029d01001007387 */ /* 0x000fe80000100a00 */
[----:B------:R0:W-:Y:S04]  /*61bc0*/  STL.64 [R1+0x29d8], R18 ;  /* 0x0029d81201007387 */ /* 0x0001e80000100a00 */
[----:B0-----:R-:W3:Y:S01]  /*61bd0*/  LDL.LU.64 R18, [R1+0xe4f0] ;  /* 0x00e4f00001127983 */ /* 0x001ee20000300a00 */
[----:B------:R-:W-:-:S03]  /*61be0*/  IMAD.MOV.U32 R0, RZ, RZ, R9 ;  /* 0x000000ffff007224 */ /* 0x000fc600078e0009 */
[----:B------:R-:W2:Y:S04]  /*61bf0*/  LDL.LU.64 R8, [R1+0x300] ;  /* 0x0003000001087983 */ /* 0x000ea80000300a00 */
[----:B------:R-:W2:Y:S01]  /*61c00*/  LDL.LU.64 R10, [R1+0x308] ;  /* 0x00030800010a7983 */ /* 0x000ea20000300a00 */
[----:B---3--:R-:W-:Y:S02]  /*61c10*/  F2FP.F16.E5M2.UNPACK_B R16, R18 ;  /* 0x00000012ff10723e */ /* 0x008fe400020004ff */
[----:B------:R-:W-:-:S05]  /*61c20*/  F2FP.F16.E5M2.UNPACK_B R17, R19 ;  /* 0x00000013ff11723e */ /* 0x000fca00020004ff */
[----:B------:R0:W-:Y:S02]  /*61c30*/  STL.64 [R1], R16 ;  /* 0x0000001001007387 */ /* 0x0001e40000100a00 */
[C---:B0-----:R-:W-:Y:S02]  /*61c40*/  HMMA.16816.F32 R16, R12.reuse, R16, R24 ;  /* 0x000000100c10723c */ /* 0x041fe40000001818 */
[----:B------:R-:W3:Y:S01]  /*61c50*/  LDL.LU.64 R26, [R1+0xe4e8] ;  /* 0x00e4e800011a7983 */ /* 0x000ee20000300a00 */
[----:B------:R-:W-:Y:S02]  /*61c60*/  F2FP.F16.E5M2.UNPACK_B R28, R28 ;  /* 0x0000001cff1c723e */ /* 0x000fe400020004ff */
[----:B------:R-:W-:Y:S01]  /*61c70*/  F2FP.F16.E5M2.UNPACK_B R29, R29 ;  /* 0x0000001dff1d723e */ /* 0x000fe200020004ff */
[----:B------:R-:W2:Y:S06]  /*61c80*/  LDL.LU.64 R24, [R1+0xe4e0] ;  /* 0x00e4e00001187983 */ /* 0x000eac0000300a00 */
[----:B----4-:R-:W-:Y:S11]  /*61c90*/  HMMA.16816.F32 R4, R12, R28, R4 ;  /* 0x0000001c0c04723c */ /* 0x010ff60000001804 */
[----:B------:R0:W-:Y:S04]  /*61ca0*/  STL.64 [R1+0x29f0], R16 ;  /* 0x0029f01001007387 */ /* 0x0001e80000100a00 */
[----:B------:R1:W-:Y:S04]  /*61cb0*/  STL.64 [R1+0x29f8], R18 ;  /* 0x0029f81201007387 */ /* 0x0003e80000100a00 */
[----:B0-----:R-:W4:Y:S04]  /*61cc0*/  LDL.LU.64 R16, [R1+0x310] ;  /* 0x0003100001107983 */ /* 0x001f280000300a00 */
[----:B-1----:R-:W4:Y:S04]  /*61cd0*/  LDL.LU.64 R18, [R1+0x318] ;  /* 0x0003180001127983 */ /* 0x002f280000300a00 */
[----:B------:R0:W-:Y:S04]  /*61ce0*/  STL.64 [R1+0x2a10], R4 ;  /* 0x002a100401007387 */ /* 0x0001e80000100a00 */
[----:B------:R1:W-:Y:S04]  /*61cf0*/  STL.64 [R1+0x2a18], R6 ;  /* 0x002a180601007387 */ /* 0x0003e80000100a00 */
[----:B0-----:R-:W4:Y:S04]  /*61d00*/  LDL.LU.64 R4, [R1+0x330] ;  /* 0x0003300001047983 */ /* 0x001f280000300a00 */
[----:B-1----:R-:W4:Y:S01]  /*61d10*/  LDL.LU.64 R6, [R1+0x338] ;  /* 0x0003380001067983 */ /* 0x002f220000300a00 */
[----:B---3--:R-:W-:-:S02]  /*61d20*/  F2FP.F16.E5M2.UNPACK_B R26, R26 ;  /* 0x0000001aff1a723e */ /* 0x008fc400020004ff */
[----:B------:R-:W-:-:S07]  /*61d30*/  F2FP.F16.E5M2.UNPACK_B R27, R27 ;  /* 0x0000001bff1b723e */ /* 0x000fce00020004ff */
[----:B--2---:R-:W-:-:S15]  /*61d40*/  HMMA.16816.F32 R20, R12, R26, R20 ;  /* 0x0000001a0c14723c */ /* 0x004fde0000001814 */
[----:B------:R-:W-:-:S08]  /*61d50*/  NOP ;  /* 0x0000000000007918 */ /* 0x000fd00000000000 */
[----:B------:R-:W-:Y:S04]  /*61d60*/  STL.64 [R1+0x2a30], R20 ;  /* 0x002a301401007387 */ /* 0x000fe80000100a00 */
[----:B------:R0:W-:Y:S04]  /*61d70*/  STL.64 [R1+0x2a38], R22 ;  /* 0x002a381601007387 */ /* 0x0001e80000100a00 */
[----:B0-----:R-:W2:Y:S01]  /*61d80*/  LDL.LU.64 R22, [R1+0xe4d8] ;  /* 0x00e4d80001167983 */ /* 0x001ea20000300a00 */
[----:B------:R-:W-:Y:S02]  /*61d90*/  F2FP.F16.E5M2.UNPACK_B R24, R24 ;  /* 0x00000018ff18723e */ /* 0x000fe400020004ff */
[----:B------:R-:W-:Y:S01]  /*61da0*/  F2FP.F16.E5M2.UNPACK_B R25, R25 ;  /* 0x00000019ff19723e */ /* 0x000fe200020004ff */
[----:B------:R-:W3:Y:S06]  /*61db0*/  LDL.LU.64 R20, [R1+0xe4d0] ;  /* 0x00e4d00001147983 */ /* 0x000eec0000300a00 */
[----:B------:R-:W-:-:S15]  /*61dc0*/  HMMA.16816.F32 R8, R12, R24, R8 ;  /* 0x000000180c08723c */ /* 0x000fde0000001808 */
[----:B------:R-:W-:-:S08]  /*61dd0*/  NOP ;  /* 0x0000000000007918 */ /* 0x000fd00000000000 */
[----:B------:R0:W-:Y:S04]  /*61de0*/  STL.64 [R1+0x2a50], R8 ;  /* 0x002a500801007387 */ /* 0x0001e80000100a00 */
[----:B------:R1:W-:Y:S04]  /*61df0*/  STL.64 [R1+0x2a58], R10 ;  /* 0x002a580a01007387 */ /* 0x0003e80000100a00 */
[----:B0-----:R-:W3:Y:S04]  /*61e00*/  LDL.LU.64 R8, [R1+0x340] ;  /* 0x0003400001087983 */ /* 0x001ee80000300a00 */
[----:B-1----:R-:W3:Y:S04]  /*61e10*/  LDL.LU.64 R10, [R1+0x348] ;  /* 0x00034800010a7983 */ /* 0x002ee80000300a00 */
[----:B------:R-:W-:Y:S04]  /*61e20*/  STL.64 [R1+0xe2f8], R26 ;  /* 0x00e2f81a01007387 */ /* 0x000fe80000100a00 */
[----:B------:R0:W-:Y:S04]  /*61e30*/  STL.64 [R1+0xe2f0], R24 ;  /* 0x00e2f01801007387 */ /* 0x0001e80000100a00 */
[----:B0-----:R-:W3:Y:S04]  /*61e40*/  LDL.LU.64 R24, [R1+0x360] ;  /* 0x0003600001187983 */ /* 0x001ee80000300a00 */
[----:B------:R-:W3:Y:S01]  /*61e50*/  LDL.LU.64 R26, [R1+0x368] ;  /* 0x00036800011a7983 */ /* 0x000ee20000300a00 */
[----:B--2---:R-:W-:-:S02]  /*61e60*/  F2FP.F16.E5M2.UNPACK_B R22, R22 ;  /* 0x00000016ff16723e */ /* 0x004fc400020004ff */
[----:B------:R-:W-:-:S07]  /*61e70*/  F2FP.F16.E5M2.UNPACK_B R23, R23 ;  /* 0x00000017ff17723e */ /* 0x000fce00020004ff */
[----:B----4-:R-:W-:-:S15]  /*61e80*/  HMMA.16816.F32 R16, R12, R22, R16 ;  /* 0x000000160c10723c */ /* 0x010fde0000001810 */
[----:B------:R-:W-:-:S08]  /*61e90*/  NOP ;  /* 0x0000000000007918 */ /* 0x000fd00000000000 */
[----:B------:R-:W-:Y:S04]  /*61ea0*/  STL.64 [R1+0x2a70], R16 ;  /* 0x002a701001007387 */ /* 0x000fe80000100a00 */
[----:B------:R0:W-:Y:S04]  /*61eb0*/  STL.64 [R1+0x2a78], R18 ;  /* 0x002a781201007387 */ /* 0x0001e80000100a00 */
[----:B0-----:R-:W2:Y:S01]  /*61ec0*/  LDL.LU.64 R18, [R1+0xe4c8] ;  /* 0x00e4c80001127983 */ /* 0x001ea20000300a00 */
[----:B---3--:R-:W-:Y:S02]  /*61ed0*/  F2FP.F16.E5M2.UNPACK_B R20, R20 ;  /* 0x00000014ff14723e */ /* 0x008fe400020004ff */
[----:B------:R-:W-:Y:S01]  /*61ee0*/  F2FP.F16.E5M2.UNPACK_B R21, R21 ;  /* 0x00000015ff15723e */ /* 0x000fe200020004ff */
[----:B------:R-:W3:Y:S06]  /*61ef0*/  LDL.LU.64 R16, [R1+0xe4c0] ;  /* 0x00e4c00001107983 */ /* 0x000eec0000300a00 */
[----:B------:R-:W-:-:S15]  /*61f00*/  HMMA.16816.F32 R4, R12, R20, R4 ;  /* 0x000000140c04723c */ /* 0x000fde0000001804 */
[----:B------:R-:W-:-:S08]  /*61f10*/  NOP ;  /* 0x0000000000007918 */ /* 0x000fd00000000000 */
[----:B------:R0:W-:Y:S04]  /*61f20*/  STL.64 [R1+0x2a90], R4 ;  /* 0x002a900401007387 */ /* 0x0001e80000100a00 */
[----:B------:R1:W-:Y:S04]  /*61f30*/  STL.64 [R1+0x2a98], R6 ;  /* 0x002a980601007387 */ /* 0x0003e80000100a00 */
[----:B0-----:R-:W4:Y:S04]  /*61f40*/  LDL.LU.64 R4, [R1+0x370] ;  /* 0x0003700001047983 */ /* 0x001f280000300a00 */
[----:B-1----:R-:W4:Y:S04]  /*61f50*/  LDL.LU.64 R6, [R1+0x378] ;  /* 0x0003780001067983 */ /* 0x002f280000300a00 */
[----:B------:R-:W-:Y:S04]  /*61f60*/  STL.64 [R1+0xe2e8], R22 ;  /* 0x00e2e81601007387 */ /* 0x000fe80000100a00 */
[----:B------:R0:W-:Y:S04]  /*61f70*/  STL.64 [R1+0xe2e0], R20 ;  /* 0x00e2e01401007387 */ /* 0x0001e80000100a00 */
[----:B0-----:R-:W4:Y:S04]  /*61f80*/  LDL.LU.64 R20, [R1+0x380] ;  /* 0x0003800001147983 */ /* 0x001f280000300a00 */
[----:B------:R-:W4:Y:S01]  /*61f90*/  LDL.LU.64 R22, [R1+0x388] ;  /* 0x0003880001167983 */ /* 0x000f220000300a00 */
[----:B--2---:R-:W-:-:S02]  /*61fa0*/  F2FP.F16.E5M2.UNPACK_B R18, R18 ;  /* 0x00000012ff12723e */ /* 0x004fc400020004ff */
[----:B------:R-:W-:-:S07]  /*61fb0*/  F2FP.F16.E5M2.UNPACK_B R19, R19 ;  /* 0x00000013ff13723e */ /* 0x000fce00020004ff */
[----:B------:R-:W-:-:S15]  /*61fc0*/  HMMA.16816.F32 R8, R12, R18, R8 ;  /* 0x000000120c08723c */ /* 0x000fde0000001808 */
[----:B------:R-:W-:-:S08]  /*61fd0*/  NOP ;  /* 0x0000000000007918 */ /* 0x000fd00000000000 */
[----:B------:R-:W-:Y:S04]  /*61fe0*/  STL.64 [R1+0x2ab0], R8 ;  /* 0x002ab00801007387 */ /* 0x000fe80000100a00 */
[----:B------:R0:W-:Y:S04]  /*61ff0*/  STL.64 [R1+0x2ab8], R10 ;  /* 0x002ab80a01007387 */ /* 0x0001e80000100a00 */
[----:B0-----:R-:W2:Y:S04]  /*62000*/  LDL.LU.64 R10, [R1+0xe4b8] ;  /* 0x00e4b800010a7983 */ /* 0x001ea80000300a00 */
[----:B------:R-:W4:Y:S01]  /*62010*/  LDL.LU.64 R8, [R1+0xe4b0] ;  /* 0x00e4b00001087983 */ /* 0x000f220000300a00 */
[----:B---3--:R-:W-:-:S02]  /*62020*/  F2FP.F16.E5M2.UNPACK_B R16, R16 ;  /* 0x00000010ff10723e */ /* 0x008fc400020004ff */
[----:B------:R-:W-:-:S07]  /*62030*/  F2FP.F16.E5M2.UNPACK_B R17, R17 ;  /* 0x00000011ff11723e */ /* 0x000fce00020004ff */
        /* <DEDUP_REMOVED lines=12> */
[----:B----4-:R-:W-:Y:S01]  /*62100*/  HMMA.16816.F32 R4, R12, R10, R4 ;  /* 0x0000000a0c04723c */ /* 0x010fe20000001804 */
[----:B------:R-:W-:Y:S02]  /*62110*/  F2FP.F16.E5M2.UNPACK_B R8, R8 ;  /* 0x00000008ff08723e */ /* 0x000fe400020004ff */
[----:B------:R-:W-:-:S15]  /*62120*/  F2FP.F16.E5M2.UNPACK_B R9, R9 ;  /* 0x00000009ff09723e */ /* 0x000fde00020004ff */
[----:B------:R-:W-:-:S05]  /*62130*/  NOP ;  /* 0x0000000000007918 */ /* 0x000fca0000000000 */
[----:B------:R-:W-:Y:S04]  /*62140*/  STL.64 [R1+0x2b00], R4 ;  /* 0x002b000401007387 */ /* 0x000fe80000100a00 */
[----:B------:R0:W-:Y:S04]  /*62150*/  STL.64 [R1+0x2b08], R6 ;  /* 0x002b080601007387 */ /* 0x0001e80000100a00 */
[----:B0-----:R-:W2:Y:S04]  /*62160*/  LDL.LU.64 R6, [R1+0xe4a8] ;  /* 0x00e4a80001067983 */ /* 0x001ea80000300a00 */
[----:B------:R-:W4:Y:S01]  /*62170*/  LDL.LU.64 R4, [R1+0xe4a0] ;  /* 0x00e4a00001047983 */ /* 0x000f220000300a00 */
[----:B------:R-:W-:Y:S03]  /*62180*/  HMMA.16816.F32 R20, R12, R8, R20 ;  /* 0x000000080c14723c */ /* 0x000fe60000001814 */
[----:B------:R-:W-:Y:S04]  /*62190*/  STL.64 [R1+0xe2c8], R10 ;  /* 0x00e2c80a01007387 */ /* 0x000fe80000100a00 */
[----:B------:R-:W-:-:S15]  /*621a0*/  STL.64 [R1+0xe2c0], R8 ;  /* 0x00e2c00801007387 */ /* 0x000fde0000100a00 */
[----:B------:R-:W-:-:S01]  /*621b0*/  NOP ;  /* 0x0000000000007918 */ /* 0x000fc20000000000 */
[----:B------:R0:W-:Y:S04]  /*621c0*/  STL.64 [R1+0x2b70], R20 ;  /* 0x002b701401007387 */ /* 0x0001e80000100a00 */
[----:B------:R1:W-:Y:S04]  /*621d0*/  STL.64 [R1+0x2b78], R22 ;  /* 0x002b781601007387 */ /* 0x0003e80000100a00 */
[----:B0-----:R-:W3:Y:S04]  /*621e0*/  LDL.LU.64 R20, [R1+0x3b0] ;  /* 0x0003b00001147983 */ /* 0x001ee80000300a00 */
[----:B-1----:R-:W3:Y:S01]  /*621f0*/  LDL.LU.64 R22, [R1+0x3b8] ;  /* 0x0003b80001167983 */ /* 0x002ee20000300a00 */
[----:B------:R-:W-:-:S02]  /*62200*/  F2FP.F16.E5M2.UNPACK_B R2, R2 ;  /* 0x00000002ff02723e */ /* 0x000fc400020004ff */
[----:B------:R-:W-:Y:S02]  /*62210*/  F2FP.F16.E5M2.UNPACK_B R3, R3 ;  /* 0x00000003ff03723e */ /* 0x000fe400020004ff */
[----:B--2---:R-:W-:Y:S02]  /*62220*/  F2FP.F16.E5M2.UNPACK_B R6, R6 ;  /* 0x00000006ff06723e */ /* 0x004fe400020004ff */
[----:B------:R-:W-:Y:S02]  /*62230*/  F2FP.F16.E5M2.UNPACK_B R7, R7 ;  /* 0x00000007ff07723e */ /* 0x000fe400020004ff */
[----:B----4-:R-:W-:Y:S02]  /*62240*/  F2FP.F16.E5M2.UNPACK_B R4, R4 ;  /* 0x00000004ff04723e */ /* 0x010fe400020004ff */
[----:B------:R-:W-:-:S03]  /*62250*/  F2FP.F16.E5M2.UNPACK_B R5, R5 ;  /* 0x00000005ff05723e */ /* 0x000fc600020004ff */
[C---:B---3--:R-:W-:Y:S06]  /*62260*/  HMMA.16816.F32 R8, R12.reuse, R6, R16 ;  /* 0x000000060c08723c */ /* 0x048fec0000001810 */
[----:B------:R-:W-:-:S15]  /*62270*/  HMMA.16816.F32 R16, R12, R4, R24 ;  /* 0x000000040c10723c */ /* 0x000fde0000001818 */
[----:B------:R-:W-:-:S02]  /*62280*/  NOP ;  /* 0x0000000000007918 */ /* 0x000fc40000000000 */
[----:B------:R0:W-:Y:S04]  /*62290*/  STL.64 [R1+0x2b60], R8 ;  /* 0x002b600801007387 */ /* 0x0001e80000100a00 */
[----:B------:R1:W-:Y:S04]  /*622a0*/  STL.64 [R1+0x2b68], R10 ;  /* 0x002b680a01007387 */ /* 0x0003e80000100a00 */
[----:B0-----:R-:W2:Y:S04]  /*622b0*/  LDL.LU R8, [R1+0x884] ;  /* 0x0008840001087983 */ /* 0x001ea80000300800 */
[----:B------:R-:W2:Y:S04]  /*622c0*/  LDL.LU R9, [R1+0x880] ;  /* 0x0008800001097983 */ /* 0x000ea80000300800 */
[----:B------:R0:W-:Y:S04]  /*622d0*/  STL.64 [R1+0x2b50], R16 ;  /* 0x002b501001007387 */ /* 0x0001e80000100a00 */
[----:B------:R3:W-:Y:S04]  /*622e0*/  STL.64 [R1+0x2b58], R18 ;  /* 0x002b581201007387 */ /* 0x0007e80000100a00 */
[----:B-1----:R-:W4:Y:S04]  /*622f0*/  LDL.LU R10, [R1+0x88c] ;  /* 0x00088c00010a7983 */ /* 0x002f280000300800 */
[----:B------:R-:W4:Y:S04]  /*62300*/  LDL.LU R11, [R1+0x888] ;  /* 0x00088800010b7983 */ /* 0x000f280000300800 */
[----:B0-----:R-:W2:Y:S04]  /*62310*/  LDL.LU R16, [R1+0x894] ;  /* 0x0008940001107983 */ /* 0x001ea80000300800 */
[----:B------:R-:W2:Y:S04]  /*62320*/  LDL.LU R17, [R1+0x890] ;  /* 0x0008900001117983 */ /* 0x000ea80000300800 */
[----:B---3--:R-:W3:Y:S04]  /*62330*/  LDL.LU R18, [R1+0x89c] ;  /* 0x00089c0001127983 */ /* 0x008ee80000300800 */
[----:B------:R-:W3:Y:S04]  /*62340*/  LDL.LU R19, [R1+0x898] ;  /* 0x0008980001137983 */ /* 0x000ee80000300800 */
[----:B------:R-:W-:Y:S04]  /*62350*/  STL.64 [R1+0xe2b8], R6 ;  /* 0x00e2b80601007387 */ /* 0x000fe80000100a00 */
[----:B------:R0:W-:Y:S02]  /*62360*/  STL.64 [R1+0xe2b0], R4 ;  /* 0x00e2b00401007387 */ /* 0x0001e40000100a00 */
[----:B0-----:R-:W-:Y:S02]  /*62370*/  HMMA.16816.F32 R4, R12, R2, R20 ;  /* 0x000000020c04723c */ /* 0x001fe40000001814 */
[----:B------:R-:W4:-:S15]  /*62380*/  LDL R22, [R1+0x70] ;  /* 0x0000700001167983 */ /* 0x000f1e0000100800 */
[----:B------:R-:W-:-:S06]  /*62390*/  NOP ;  /* 0x0000000000007918 */ /* 0x000fcc0000000000 */
[----:B------:R-:W-:Y:S04]  /*623a0*/  STL.64 [R1+0x2af0], R4 ;  /* 0x002af00401007387 */ /* 0x000fe80000100a00 */
[----:B------:R-:W-:Y:S04]  /*623b0*/  STL.64 [R1+0x2af8], R6 ;  /* 0x002af80601007387 */ /* 0x000fe80000100a00 */
[----:B------:R-:W4:Y:S04]  /*623c0*/  LDL R23, [R1+0x74] ;  /* 0x0000740001177983 */ /* 0x000f280000100800 */
[----:B------:R-:W2:Y:S04]  /*623d0*/  LDL R20, [R1+0x78] ;  /* 0x0000780001147983 */ /* 0x000ea80000100800 */
[----:B------:R-:W2:Y:S04]  /*623e0*/  LDL R21, [R1+0x7c] ;  /* 0x00007c0001157983 */ /* 0x000ea80000100800 */
[----:B----4-:R0:W-:Y:S04]  /*623f0*/  STL.64 [R1+0xe428], R22 ;  /* 0x00e4281601007387 */ /* 0x0101e80000100a00 */
[----:B--2---:R1:W-:Y:S04]  /*62400*/  STL.64 [R1+0xe440], R20 ;  /* 0x00e4401401007387 */ /* 0x0043e80000100a00 */
[----:B0-----:R-:W2:Y:S04]  /*62410*/  LDL R22, [R1+0x80] ;  /* 0x0000800001167983 */ /* 0x001ea80000100800 */
[----:B------:R-:W2:Y:S04]  /*62420*/  LDL R23, [R1+0x84] ;  /* 0x0000840001177983 */ /* 0x000ea80000100800 */
[----:B------:R-:W4:Y:S04]  /*62430*/  LDL R24, [R1+0x68] ;  /* 0x0000680001187983 */ /* 0x000f280000100800 */
[----:B------:R-:W4:Y:S04]  /*62440*/  LDL R25, [R1+0x6c] ;  /* 0x00006c0001197983 */ /* 0x000f280000100800 */
[----:B------:R-:W4:Y:S04]  /*62450*/  LDL R26, [R1+0x60] ;  /* 0x00006000011a7983 */ /* 0x000f280000100800 */
[----:B------:R-:W4:Y:S04]  /*62460*/  LDL R27, [R1+0x64] ;  /* 0x00006400011b7983 */ /* 0x000f280000100800 */
[----:B-1----:R-:W4:Y:S04]  /*62470*/  LDL R20, [R1+0x88] ;  /* 0x0000880001147983 */ /* 0x002f280000100800 */
[----:B------:R-:W4:Y:S04]  /*62480*/  LDL R21, [R1+0x8c] ;  /* 0x00008c0001157983 */ /* 0x000f280000100800 */
[----:B--2---:R0:W-:Y:S04]  /*62490*/  STL.64 [R1+0xe468], R22 ;  /* 0x00e4681601007387 */ /* 0x0041e80000100a00 */
[----:B0-----:R-:W2:Y:S04]  /*624a0*/  LDL R22, [R1+0x90] ;  /* 0x0000900001167983 */ /* 0x001ea80000100800 */
[----:B------:R-:W2:Y:S01]  /*624b0*/  LDL R23, [R1+0x94] ;  /* 0x0000940001177983 */ /* 0x000ea20000100800 */
[----:B------:R-:W-:-:S02]  /*624c0*/  IMAD R14, R17, 0x100, R16 ;  /* 0x00000100110e7824 */ /* 0x000fc400078e0210 */
[----:B---3--:R-:W-:Y:S01]  /*624d0*/  IMAD R15, R19, 0x100, R18 ;  /* 0x00000100130f7824 */ /* 0x008fe200078e0212 */
[----:B----4-:R0:W-:Y:S01]  /*624e0*/  STL.64 [R1+0xe460], R20 ;  /* 0x00e4601401007387 */ /* 0x0101e20000100a00 */
[----:B------:R-:W-:-:S03]  /*624f0*/  IMAD.MOV.U32 R17, RZ, RZ, R0 ;  /* 0x000000ffff117224 */ /* 0x000fc600078e0000 */
[----:B0-----:R-:W3:Y:S04]  /*62500*/  LDL R20, [R1+0x98] ;  /* 0x0000980001147983 */ /* 0x001ee80000100800 */
[----:B------:R-:W3:Y:S04]  /*62510*/  LDL R21, [R1+0x9c] ;  /* 0x00009c0001157983 */ /* 0x000ee80000100800 */
[----:B--2---:R-:W-:Y:S04]  /*62520*/  STL.64 [R1+0xe480], R22 ;  /* 0x00e4801601007387 */ /* 0x004fe80000100a00 */
[----:B------:R-:W-:Y:S04]  /*62530*/  STL.64 [R1+0xe438], R26 ;  /* 0x00e4381a01007387 */ /* 0x000fe80000100a00 */
[----:B------:R0:W-:Y:S04]  /*62540*/  STL.64 [R1+0xe430], R24 ;  /* 0x00e4301801007387 */ /* 0x0001e80000100a00 */
[----:B------:R-:W2:Y:S04]  /*62550*/  LDL R18, [R1] ;  /* 0x0000000001127983 */ /* 0x000ea80000100800 */
[----:B------:R-:W2:Y:S04]  /*62560*/  LDL R19, [R1+0x4] ;  /* 0x0000040001137983 */ /* 0x000ea80000100800 */
[----:B------:R-:W4:Y:S04]  /*62570*/  LDL R16, [R1+0x8] ;  /* 0x0000080001107983 */ /* 0x000f280000100800 */
[----:B------:R-:W3:Y:S04]  /*62580*/  LDL.LU R0, [R1+0xe498] ;  /* 0x00e4980001007983 */ /* 0x000ee80000300800 */
[----:B0-----:R-:W2:Y:S04]  /*62590*/  LDL.LU.64 R24, [R1+0x640] ;  /* 0x0006400001187983 */ /* 0x001ea80000300a00 */
[----:B------:R-:W4:Y:S04]  /*625a0*/  LDL.LU.64 R26, [R1+0x648] ;  /* 0x00064800011a7983 */ /* 0x000f280000300a00 */
[----:B----4-:R-:W-:Y:S04]  /*625b0*/  STL.64 [R1+0xe450], R26 ;  /* 0x00e4501a01007387 */ /* 0x010fe80000100a00 */
[----:B--2---:R0:W-:Y:S04]  /*625c0*/  STL.64 [R1+0xe448], R24 ;  /* 0x00e4481801007387 */ /* 0x0041e80000100a00 */
[----:B0-----:R-:W2:Y:S04]  /*625d0*/  LDL.LU.64 R24, [R1+0x650] ;  /* 0x0006500001187983 */ /* 0x001ea80000300a00 */
[----:B------:R-:W4:Y:S04]  /*625e0*/  LDL.LU.64 R26, [R1+0x658] ;  /* 0x00065800011a7983 */ /* 0x000f280000300a00 */
[----:B----4-:R-:W-:Y:S04]  /*625f0*/  STL.64 [R1+0xe478], R26 ;  /* 0x00e4781a01007387 */ /* 0x010fe80000100a00 */
[----:B--2---:R0:W-:Y:S04]  /*62600*/  STL.64 [R1+0xe470], R24 ;  /* 0x00e4701801007387 */ /* 0x0041e80000100a00 */
[----:B0-----:R-:W2:Y:S04]  /*62610*/  LDL.LU.64 R24, [R1+0x670] ;  /* 0x0006700001187983 */ /* 0x001ea80000300a00 */
[----:B------:R-:W4:Y:S01]  /*62620*/  LDL.LU.64 R26, [R1+0x678] ;  /* 0x00067800011a7983 */ /* 0x000f220000300a00 */
[----:B------:R-:W-:-:S02]  /*62630*/  IMAD R12, R9, 0x100, R8 ;  /* 0x00000100090c7824 */ /* 0x000fc400078e0208 */
[----:B------:R-:W-:Y:S01]  /*62640*/  IMAD R13, R11, 0x100, R10 ;  /* 0x000001000b0d7824 */ /* 0x000fe200078e020a */
[----:B------:R-:W-:Y:S01]  /*62650*/  F2FP.F16.E5M2.UNPACK_B R14, R14 ;  /* 0x0000000eff0e723e */ /* 0x000fe200020004ff */
[----:B----4-:R-:W-:Y:S04]  /*62660*/  STL.64 [R1+0xe490], R26 ;  /* 0x00e4901a01007387 */ /* 0x010fe80000100a00 */
[----:B--2---:R0:W-:Y:S04]  /*62670*/  STL.64 [R1+0xe488], R24 ;  /* 0x00e4881801007387 */ /* 0x0041e80000100a00 */
[----:B0-----:R-:W3:Y:S04]  /*62680*/  LDL.LU.64 R24, [R1+0x690] ;  /* 0x0006900001187983 */ /* 0x001ee80000300a00 */
[----:B------:R-:W3:Y:S01]  /*62690*/  LDL.LU.64 R26, [R1+0x698] ;  /* 0x00069800011a7983 */ /* 0x000ee20000300a00 */
[----:B------:R-:W-:-:S02]  /*626a0*/  F2FP.F16.E5M2.UNPACK_B R12, R12 ;  /* 0x0000000cff0c723e */ /* 0x000fc400020004ff */
[----:B------:R-:W-:Y:S01]  /*626b0*/  F2FP.F16.E5M2.UNPACK_B R13, R13 ;  /* 0x0000000dff0d723e */ /* 0x000fe200020004ff */
[----:B------:R-:W2:Y:S01]  /*626c0*/  LDL.LU.64 R4, [R1+0x620] ;  /* 0x0006200001047983 */ /* 0x000ea20000300a00 */
[----:B------:R-:W-:-:S03]  /*626d0*/  F2FP.F16.E5M2.UNPACK_B R15, R15 ;  /* 0x0000000fff0f723e */ /* 0x000fc600020004ff */
[----:B------:R-:W2:Y:S04]  /*626e0*/  LDL.LU.64 R6, [R1+0x628] ;  /* 0x0006280001067983 */ /* 0x000ea80000300a00 */
[----:B------:R-:W4:Y:S04]  /*626f0*/  LDL.LU.64 R8, [R1+0x610] ;  /* 0x0006100001087983 */ /* 0x000f280000300a00 */
[----:B------:R-:W4:Y:S04]  /*62700*/  LDL.LU.64 R10, [R1+0x618] ;  /* 0x00061800010a7983 */ /* 0x000f280000300a00 */
[----:B------:R-:W-:Y:S04]  /*62710*/  STL.64 [R1+0xe320], R18 ;  /* 0x00e3201201007387 */ /* 0x000fe80000100a00 */
[----:B------:R0:W-:Y:S04]  /*62720*/  STL.64 [R1+0xe338], R16 ;  /* 0x00e3381001007387 */ /* 0x0001e80000100a00 */
[----:B0-----:R-:W2:Y:S04]  /*62730*/  LDL.LU.64 R16, [R1+0x660] ;  /* 0x0006600001107983 */ /* 0x001ea80000300a00 */
[----:B------:R-:W2:Y:S01]  /*62740*/  LDL.LU.64 R18, [R1+0x668] ;  /* 0x0006680001127983 */ /* 0x000ea20000300a00 */
[----:B---3--:R-:W-:Y:S03]  /*62750*/  HMMA.16816.F32 R20, R12, R20, R24 ;  /* 0x000000140c14723c */ /* 0x008fe60000001818 */
[----:B------:R-:W3:Y:S04]  /*62760*/  LDL.LU.64 R26, [R1+0xe490] ;  /* 0x00e49000011a7983 */ /* 0x000ee80000300a00 */
[----:B------:R-:W3:-:S15]  /*62770*/  LDL.LU.64 R24, [R1+0xe488] ;  /* 0x00e4880001187983 */ /* 0x000ede0000300a00 */
[----:B------:R-:W-:-:S01]  /*62780*/  NOP ;  /* 0x0000000000007918 */ /* 0x000fc20000000000 */
[----:B------:R-:W-:Y:S04]  /*62790*/  STL.64 [R1+0x2b40], R20 ;  /* 0x002b401401007387 */ /* 0x000fe80000100a00 */
[----:B------:R0:W-:Y:S04]  /*627a0*/  STL.64 [R1+0x2b48], R22 ;  /* 0x002b481601007387 */ /* 0x0001e80000100a00 */
[----:B0-----:R-:W3:Y:S02]  /*627b0*/  LDL.LU.64 R22, [R1+0xe480] ;  /* 0x00e4800001167983 */ /* 0x001ee40000300a00 */
[----:B---3--:R-:W-:Y:S02]  /*627c0*/  HMMA.16816.F32 R20, R12, R22, R24 ;  /* 0x000000160c14723c */ /* 0x008fe40000001818 */
[----:B------:R-:W3:Y:S04]  /*627d0*/  LDL.LU.64 R26, [R1+0xe478] ;  /* 0x00e47800011a7983 */ /* 0x000ee80000300a00 */
[----:B------:R-:W3:-:S15]  /*627e0*/  LDL.LU.64 R24, [R1+0xe470] ;  /* 0x00e4700001187983 */ /* 0x000ede0000300a00 */
[----:B------:R-:W-:-:S02]  /*627f0*/  NOP ;  /* 0x0000000000007918 */ /* 0x000fc40000000000 */
[----:B------:R-:W-:Y:S04]  /*62800*/  STL.64 [R1+0x2b30], R20 ;  /* 0x002b301401007387 */ /* 0x000fe80000100a00 */
[----:B------:R0:W-:Y:S04]  /*62810*/  STL.64 [R1+0x2b38], R22 ;  /* 0x002b381601007387 */ /* 0x0001e80000100a00 */
[----:B0-----:R-:W3:Y:S04]  /*62820*/  LDL.LU.64 R22, [R1+0xe468] ;  /* 0x00e4680001167983 */ /* 0x001ee80000300a00 */
[----:B------:R-:W2:Y:S02]  /*62830*/  LDL.LU.64 R20, [R1+0xe460] ;  /* 0x00e4600001147983 */ /* 0x000ea40000300a00 */
[----:B--2---:R-:W-:-:S15]  /*62840*/  HMMA.16816.F32 R16, R12, R20, R16 ;  /* 0x000000140c10723c */ /* 0x004fde0000001810 */
[----:B------:R-:W-:-:S08]  /*62850*/  NOP ;  /* 0x0000000000007918 */ /* 0x000fd00000000000 */
[----:B------:R-:W-:Y:S04]  /*62860*/  STL.64 [R1+0x2b20], R16 ;  /* 0x002b201001007387 */ /* 0x000fe80000100a00 */
[----:B------:R0:W-:Y:S04]  /*62870*/  STL.64 [R1+0x2b28], R18 ;  /* 0x002b281201007387 */ /* 0x0001e80000100a00 */
[----:B0-----:R-:W2:Y:S01]  /*62880*/  LDL R18, [R1+0x10] ;  /* 0x0000100001127983 */ /* 0x001ea20000100800 */
[----:B---3--:R-:W-:Y:S01]  /*62890*/  HMMA.16816.F32 R20, R12, R22, R24 ;  /* 0x000000160c14723c */ /* 0x008fe20000001818 */
[----:B------:R-:W-:-:S02]  /*628a0*/  IMAD.MOV.U32 R19, RZ, RZ, R0 ;  /* 0x000000ffff137224 */ /* 0x000fc400078e0000 */
[----:B------:R-:W3:Y:S04]  /*628b0*/  LDL.LU R0, [R1+0xe458] ;  /* 0x00e4580001007983 */ /* 0x000ee80000300800 */
[----:B--2---:R0:W-:Y:S04]  /*628c0*/  STL.64 [R1+0xe350], R18 ;  /* 0x00e3501201007387 */ /* 0x0041e80000100a00 */
[----:B------:R-:W2:Y:S04]  /*628d0*/  LDL.LU.64 R16, [R1+0x630] ;  /* 0x0006300001107983 */ /* 0x000ea80000300a00 */
[----:B0-----:R-:W2:Y:S04]  /*628e0*/  LDL.LU.64 R18, [R1+0x638] ;  /* 0x0006380001127983 */ /* 0x001ea80000300a00 */
[----:B------:R-:W4:Y:S04]  /*628f0*/  LDL.LU.64 R26, [R1+0xe450] ;  /* 0x00e45000011a7983 */ /* 0x000f280000300a00 */
[----:B------:R-:W4:Y:S04]  /*62900*/  LDL.LU.64 R24, [R1+0xe448] ;  /* 0x00e4480001187983 */ /* 0x000f280000300a00 */
[----:B------:R0:W-:Y:S04]  /*62910*/  STL.64 [R1+0x2b10], R20 ;  /* 0x002b101401007387 */ /* 0x0001e80000100a00 */
[----:B------:R4:W-:Y:S04]  /*62920*/  STL.64 [R1+0x2b18], R22 ;  /* 0x002b181601007387 */ /* 0x0009e80000100a00 */
[----:B0-----:R-:W4:Y:S02]  /*62930*/  LDL.LU.64 R20, [R1+0xe440] ;  /* 0x00e4400001147983 */ /* 0x001f240000300a00 */
[----:B----4-:R-:W-:Y:S02]  /*62940*/  HMMA.16816.F32 R20, R12, R20, R24 ;  /* 0x000000140c14723c */ /* 0x010fe40000001818 */
[----:B------:R-:W4:Y:S04]  /*62950*/  LDL.LU.64 R26, [R1+0xe438] ;  /* 0x00e43800011a7983 */ /* 0x000f280000300a00 */
[----:B------:R-:W3:-:S15]  /*62960*/  LDL.LU.64 R24, [R1+0xe430] ;  /* 0x00e4300001187983 */ /* 0x000ede0000300a00 */
[----:B------:R-:W-:-:S02]  /*62970*/  NOP ;  /* 0x0000000000007918 */ /* 0x000fc40000000000 */
[----:B------:R-:W-:Y:S04]  /*62980*/  STL.64 [R1+0x2ae0], R20 ;  /* 0x002ae01401007387 */ /* 0x000fe80000100a00 */
[----:B------:R0:W-:Y:S04]  /*62990*/  STL.64 [R1+0x2ae8], R22 ;  /* 0x002ae81601007387 */ /* 0x0001e80000100a00 */
[----:B0-----:R-:W2:Y:S02]  /*629a0*/  LDL.LU.64 R22, [R1+0xe428] ;  /* 0x00e4280001167983 */ /* 0x001ea40000300a00 */
[----:B--2---:R-:W-:Y:S02]  /*629b0*/  HMMA.16816.F32 R20, R12, R22, R16 ;  /* 0x000000160c14723c */ /* 0x004fe40000001810 */
[----:B------:R-:W2:-:S15]  /*629c0*/  LDL R16, [R1+0x18] ;  /* 0x0000180001107983 */ /* 0x000e9e0000100800 */
[----:B------:R-:W-:-:S06]  /*629d0*/  NOP ;  /* 0x0000000000007918 */ /* 0x000fcc0000000000 */
[----:B------:R-:W-:Y:S04]  /*629e0*/  STL.64 [R1+0x2ac0], R20 ;  /* 0x002ac01401007387 */ /* 0x000fe80000100a00 */
[----:B------:R-:W-:Y:S04]  /*629f0*/  STL.64 [R1+0x2ac8], R22 ;  /* 0x002ac81601007387 */ /* 0x000fe80000100a00 */
[----:B------:R-:W2:Y:S01]  /*62a00*/  LDL R17, [R1+0x1c] ;  /* 0x00001c0001117983 */ /* 0x000ea20000100800 */
[C---:B----4-:R-:W-:Y:S03]  /*62a10*/  HMMA.16816.F32 R8, R12.reuse, R26, R8 ;  /* 0x0000001a0c08723c */ /* 0x050fe60000001808 */
[----:B--2---:R3:W-:Y:S03]  /*62a20*/  STL.64 [R1+0xe368], R16 ;  /* 0x00e3681001007387 */ /* 0x0047e60000100a00 */
[----:B---3--:R-:W-:Y:S01]  /*62a30*/  HMMA.16816.F32 R16, R12, R24, R4 ;  /* 0x000000180c10723c */ /* 0x008fe20000001804 */
[----:B------:R-:W2:Y:S06]  /*62a40*/  LDL R6, [R1+0x20] ;  /* 0x0000200001067983 */ /* 0x000eac0000100800 */
[----:B------:R-:W-:-:S15]  /*62a50*/  IMAD.MOV.U32 R7, RZ, RZ, R0 ;  /* 0x000000ffff077224 */ /* 0x000fde00078e0000 */
[----:B------:R-:W-:-:S01]  /*62a60*/  NOP ;  /* 0x0000000000007918 */ /* 0x000fc20000000000 */
[----:B------:R-:W-:Y:S04]  /*62a70*/  STL.64 [R1+0x2aa0], R16 ;  /* 0x002aa01001007387 */ /* 0x000fe80000100a00 */
[----:B------:R-:W-:Y:S04]  /*62a80*/  STL.64 [R1+0x2aa8], R18 ;  /* 0x002aa81201007387 */ /* 0x000fe80000100a00 */
[----:B------:R-:W3:Y:S04]  /*62a90*/  LDL.LU R0, [R1+0xe420] ;  /* 0x00e4200001007983 */ /* 0x000ee80000300800 */
[----:B--2---:R0:W-:Y:S04]  /*62aa0*/  STL.64 [R1+0xe370], R6 ;  /* 0x00e3700601007387 */ /* 0x0041e80000100a00 */
[----:B------:R-:W2:Y:S04]  /*62ab0*/  LDL R4, [R1+0x28] ;  /* 0x0000280001047983 */ /* 0x000ea80000100800 */
[----:B------:R-:W-:Y:S04]  /*62ac0*/  STL.64 [R1+0x2a80], R8 ;  /* 0x002a800801007387 */ /* 0x000fe80000100a00 */
[----:B------:R-:W-:Y:S04]  /*62ad0*/  STL.64 [R1+0x2a88], R10 ;  /* 0x002a880a01007387 */ /* 0x000fe80000100a00 */
[----:B------:R-:W2:Y:S04]  /*62ae0*/  LDL R5, [R1+0x2c] ;  /* 0x00002c0001057983 */ /* 0x000ea80000100800 */
[----:B0-----:R-:W4:Y:S01]  /*62af0*/  LDL R6, [R1+0x30] ;  /* 0x0000300001067983 */ /* 0x001f220000100800 */
[----:B---3--:R-:W-:-:S03]  /*62b00*/  IMAD.MOV.U32 R7, RZ, RZ, R0 ;  /* 0x000000ffff077224 */ /* 0x008fc600078e0000 */
[----:B------:R-:W3:Y:S04]  /*62b10*/  LDL.LU R0, [R1+0xe41c] ;  /* 0x00e41c0001007983 */ /* 0x000ee80000300800 */
[----:B--2---:R0:W-:Y:S04]  /*62b20*/  STL.64 [R1+0xe388], R4 ;  /* 0x00e3880401007387 */ /* 0x0041e80000100a00 */
[----:B0-----:R-:W2:Y:S04]  /*62b30*/  LDL R4, [R1+0x38] ;  /* 0x0000380001047983 */ /* 0x001ea80000100800 */
[----:B------:R-:W2:Y:S04]  /*62b40*/  LDL R5, [R1+0x3c] ;  /* 0x00003c0001057983 */ /* 0x000ea80000100800 */
[----:B----4-:R0:W-:Y:S04]  /*62b50*/  STL.64 [R1+0xe3a0], R6 ;  /* 0x00e3a00601007387 */ /* 0x0101e80000100a00 */
[----:B0-----:R-:W4:Y:S04]  /*62b60*/  LDL R6, [R1+0x40] ;  /* 0x0000400001067983 */ /* 0x001f280000100800 */
[----:B------:R-:W4:Y:S04]  /*62b70*/  LDL R7, [R1+0x44] ;  /* 0x0000440001077983 */ /* 0x000f280000100800 */
[----:B--2---:R3:W-:Y:S02]  /*62b80*/  STL.64 [R1+0xe3b8], R4 ;  /* 0x00e3b80401007387 */ /* 0x0047e40000100a00 */
[----:B---3--:R-:W-:-:S02]  /*62b90*/  IMAD.MOV.U32 R4, RZ, RZ, R0 ;  /* 0x000000ffff047224 */ /* 0x008fc400078e0000 */
[----:B------:R-:W2:Y:S04]  /*62ba0*/  LDL.LU R0, [R1+0xe418] ;  /* 0x00e4180001007983 */ /* 0x000ea80000300800 */
[----:B------:R-:W3:Y:S04]  /*62bb0*/  LDL R5, [R1+0x4c] ;  /* 0x00004c0001057983 */ /* 0x000ee80000100800 */
[----:B----4-:R0:W-:Y:S04]  /*62bc0*/  STL.64 [R1+0xe3d0], R6 ;  /* 0x00e3d00601007387 */ /* 0x0101e80000100a00 */
[----:B0-----:R-:W4:Y:S04]  /*62bd0*/  LDL R6, [R1+0x50] ;  /* 0x0000500001067983 */ /* 0x001f280000100800 */
[----:B------:R-:W4:Y:S04]  /*62be0*/  LDL R7, [R1+0x54] ;  /* 0x0000540001077983 */ /* 0x000f280000100800 */
[----:B---3--:R0:W-:Y:S04]  /*62bf0*/  STL.64 [R1+0xe3e8], R4 ;  /* 0x00e3e80401007387 */ /* 0x0081e80000100a00 */
[----:B0-----:R-:W3:Y:S04]  /*62c00*/  LDL R4, [R1+0x58] ;  /* 0x0000580001047983 */ /* 0x001ee80000100800 */
[----:B----4-:R-:W-:Y:S04]  /*62c10*/  STL.64 [R1+0xe400], R6 ;  /* 0x00e4000601007387 */ /* 0x010fe80000100a00 */
[----:B------:R-:W4:Y:S04]  /*62c20*/  LDL.LU.64 R16, [R1+0x590] ;  /* 0x0005900001107983 */ /* 0x000f280000300a00 */
[----:B------:R-:W2:Y:S04]  /*62c30*/  LDL.LU.64 R18, [R1+0x598] ;  /* 0x0005980001127983 */ /* 0x000ea80000300a00 */
[----:B--2---:R-:W-:Y:S04]  /*62c40*/  STL.64 [R1+0xe380], R18 ;  /* 0x00e3801201007387 */ /* 0x004fe80000100a00 */
[----:B----4-:R0:W-:Y:S04]  /*62c50*/  STL.64 [R1+0xe378], R16 ;  /* 0x00e3781001007387 */ /* 0x0101e80000100a00 */
        /* <DEDUP_REMOVED lines=24> */
[----:B0-----:R-:W3:Y:S04]  /*62de0*/  LDL.LU.64 R16, [R1+0x600] ;  /* 0x0006000001107983 */ /* 0x001ee80000300a00 */
[----:B------:R-:W3:Y:S04]  /*62df0*/  LDL.LU.64 R18, [R1+0x608] ;  /* 0x0006080001127983 */ /* 0x000ee80000300a00 */
[----:B------:R-:W2:Y:S04]  /*62e00*/  LDL.LU.64 R24, [R1+0x540] ;  /* 0x0005400001187983 */ /* 0x000ea80000300a00 */
        /* <DEDUP_REMOVED lines=9> */
[----:B------:R-:W-:-:S07]  /*62ea0*/  IMAD.MOV.U32 R5, RZ, RZ, R0 ;  /* 0x000000ffff057224 */ /* 0x000fce00078e0000 */
[C---:B---3--:R-:W-:Y:S01]  /*62eb0*/  HMMA.16816.F32 R4, R12.reuse, R4, R16 ;  /* 0x000000040c04723c */ /* 0x048fe20000001810 */
[----:B----4-:R-:W-:Y:S04]  /*62ec0*/  STL.64 [R1+0xe348], R26 ;  /* 0x00e3481a01007387 */ /* 0x010fe80000100a00 */
[----:B--2---:R0:W-:Y:S04]  /*62ed0*/  STL.64 [R1+0xe340], R24 ;  /* 0x00e3401801007387 */ /* 0x0041e80000100a00 */
[----:B0-----:R-:W2:Y:S04]  /*62ee0*/  LDL.LU.64 R24, [R1+0x570] ;  /* 0x0005700001187983 */ /* 0x001ea80000300a00 */
[----:B------:R-:W3:Y:S04]  /*62ef0*/  LDL.LU.64 R26, [R1+0x578] ;  /* 0x00057800011a7983 */ /* 0x000ee80000300a00 */
[----:B---3--:R-:W-:Y:S04]  /*62f00*/  STL.64 [R1+0xe360], R26 ;  /* 0x00e3601a01007387 */ /* 0x008fe80000100a00 */
[----:B--2---:R0:W-:Y:S04]  /*62f10*/  STL.64 [R1+0xe358], R24 ;  /* 0x00e3581801007387 */ /* 0x0041e80000100a00 */
[----:B0-----:R-:W2:Y:S04]  /*62f20*/  LDL.LU.64 R24, [R1+0x580] ;  /* 0x0005800001187983 */ /* 0x001ea80000300a00 */
[----:B------:R-:W2:Y:S04]  /*62f30*/  LDL.LU.64 R26, [R1+0x588] ;  /* 0x00058800011a7983 */ /* 0x000ea80000300a00 */
[----:B------:R-:W3:Y:S04]  /*62f40*/  LDL.LU.64 R20, [R1+0x530] ;  /* 0x0005300001147983 */ /* 0x000ee80000300a00 */
[----:B------:R-:W3:Y:S04]  /*62f50*/  LDL.LU.64 R22, [R1+0x538] ;  /* 0x0005380001167983 */ /* 0x000ee80000300a00 */
[----:B------:R-:W4:Y:S04]  /*62f60*/  LDL.LU.64 R8, [R1+0x520] ;  /* 0x0005200001087983 */ /* 0x000f280000300a00 */
[----:B------:R-:W4:Y:S04]  /*62f70*/  LDL.LU.64 R10, [R1+0x528] ;  /* 0x00052800010a7983 */ /* 0x000f280000300a00 */
[----:B------:R-:W2:Y:S04]  /*62f80*/  LDL.LU.64 R18, [R1+0xe410] ;  /* 0x00e4100001127983 */ /* 0x000ea80000300a00 */
[----:B------:R-:W2:Y:S04]  /*62f90*/  LDL.LU.64 R16, [R1+0xe408] ;  /* 0x00e4080001107983 */ /* 0x000ea80000300a00 */
[----:B------:R-:W-:Y:S04]  /*62fa0*/  STL.64 [R1+0x2a60], R4 ;  /* 0x002a600401007387 */ /* 0x000fe80000100a00 */
[----:B------:R0:W-:Y:S04]  /*62fb0*/  STL.64 [R1+0x2a68], R6 ;  /* 0x002a680601007387 */ /* 0x0001e80000100a00 */
[----:B0-----:R-:W2:Y:S02]  /*62fc0*/  LDL.LU.64 R6, [R1+0xe400] ;  /* 0x00e4000001067983 */ /* 0x001ea40000300a00 */
[----:B--2---:R-:W-:Y:S02]  /*62fd0*/  HMMA.16816.F32 R4, R12, R6, R16 ;  /* 0x000000060c04723c */ /* 0x004fe40000001810 */
[----:B------:R-:W2:Y:S04]  /*62fe0*/  LDL.LU.64 R18, [R1+0xe3f8] ;  /* 0x00e3f80001127983 */ /* 0x000ea80000300a00 */
[----:B------:R-:W2:-:S15]  /*62ff0*/  LDL.LU.64 R16, [R1+0xe3f0] ;  /* 0x00e3f00001107983 */ /* 0x000e9e0000300a00 */
[----:B------:R-:W-:-:S02]  /*63000*/  NOP ;  /* 0x0000000000007918 */ /* 0x000fc40000000000 */
[----:B------:R0:W-:Y:S04]  /*63010*/  STL.64 [R1+0x2a40], R4 ;  /* 0x002a400401007387 */ /* 0x0001e80000100a00 */
[----:B------:R2:W-:Y:S04]  /*63020*/  STL.64 [R1+0x2a48], R6 ;  /* 0x002a480601007387 */ /* 0x0005e80000100a00 */
[----:B0-----:R-:W2:Y:S02]  /*63030*/  LDL.LU.64 R4, [R1+0xe3e8] ;  /* 0x00e3e80001047983 */ /* 0x001ea40000300a00 */
[----:B--2---:R-:W-:Y:S02]  /*63040*/  HMMA.16816.F32 R4, R12, R4, R16 ;  /* 0x000000040c04723c */ /* 0x004fe40000001810 */
[----:B------:R-:W2:Y:S04]  /*63050*/  LDL.LU.64 R18, [R1+0xe3e0] ;  /* 0x00e3e00001127983 */ /* 0x000ea80000300a00 */
[----:B------:R-:W2:-:S15]  /*63060*/  LDL.LU.64 R16, [R1+0xe3d8] ;  /* 0x00e3d80001107983 */ /* 0x000e9e0000300a00 */
[----:B------:R-:W-:-:S02]  /*63070*/  NOP ;  /* 0x0000000000007918 */ /* 0x000fc40000000000 */
        /* <DEDUP_REMOVED lines=32> */
[----:B------:R-:W2:-:S15]  /*63280*/  LDL.LU.64 R16, [R1+0xe368] ;  /* 0x00e3680001107983 */ /* 0x000e9e0000300a00 */
[----:B------:R-:W-:-:S06]  /*63290*/  NOP ;  /* 0x0000000000007918 */ /* 0x000fcc0000000000 */
[----:B------:R0:W-:Y:S04]  /*632a0*/  STL.64 [R1+0x2980], R4 ;  /* 0x0029800401007387 */ /* 0x0001e80000100a00 */
[----:B------:R1:W-:Y:S04]  /*632b0*/  STL.64 [R1+0x2988], R6 ;  /* 0x0029880601007387 */ /* 0x0003e80000100a00 */
[----:B0-----:R-:W4:Y:S04]  /*632c0*/  LDL.LU.64 R4, [R1+0x500] ;  /* 0x0005000001047983 */ /* 0x001f280000300a00 */
[----:B-1----:R-:W4:Y:S01]  /*632d0*/  LDL.LU.64 R6, [R1+0x508] ;  /* 0x0005080001067983 */ /* 0x002f220000300a00 */
[----:B--2---:R-:W-:Y:S03]  /*632e0*/  HMMA.16816.F32 R16, R12, R16, R24 ;  /* 0x000000100c10723c */ /* 0x004fe60000001818 */
[----:B------:R-:W2:Y:S04]  /*632f0*/  LDL.LU.64 R26, [R1+0xe360] ;  /* 0x00e36000011a7983 */ /* 0x000ea80000300a00 */
[----:B------:R-:W2:-:S15]  /*63300*/  LDL.LU.64 R24, [R1+0xe358] ;  /* 0x00e3580001187983 */ /* 0x000e9e0000300a00 */
[----:B------:R-:W-:-:S01]  /*63310*/  NOP ;  /* 0x0000000000007918 */ /* 0x000fc20000000000 */
        /* <DEDUP_REMOVED lines=23> */
[----:B0-----:R-:W4:Y:S04]  /*63490*/  LDL.LU.64 R18, [R1+0xe308] ;  /* 0x00e3080001127983 */ /* 0x001f280000300a00 */
[----:B------:R-:W4:Y:S01]  /*634a0*/  LDL.LU.64 R16, [R1+0xe300] ;  /* 0x00e3000001107983 */ /* 0x000f220000300a00 */
[----:B--2---:R-:W-:-:S15]  /*634b0*/  HMMA.16816.F32 R24, R12, R28, R24 ;  /* 0x0000001c0c18723c */ /* 0x004fde0000001818 */
[----:B------:R-:W-:-:S08]  /*634c0*/  NOP ;  /* 0x0000000000007918 */ /* 0x000fd00000000000 */
[----:B------:R-:W-:Y:S04]  /*634d0*/  STL.64 [R1+0x28e0], R24 ;  /* 0x0028e01801007387 */ /* 0x000fe80000100a00 */
[----:B------:R0:W-:Y:S04]  /*634e0*/  STL.64 [R1+0x28e8], R26 ;  /* 0x0028e81a01007387 */ /* 0x0001e80000100a00 */
[----:B0-----:R-:W3:Y:S04]  /*634f0*/  LDL.LU.64 R26, [R1+0xe2f8] ;  /* 0x00e2f800011a7983 */ /* 0x001ee80000300a00 */
[----:B------:R-:W4:Y:S01]  /*63500*/  LDL.LU.64 R24, [R1+0xe2f0] ;  /* 0x00e2f00001187983 */ /* 0x000f220000300a00 */
[C---:B---3--:R-:W-:Y:S06]  /*63510*/  HMMA.16816.F32 R20, R12.reuse, R26, R20 ;  /* 0x0000001a0c14723c */ /* 0x048fec0000001814 */
[----:B----4-:R-:W-:-:S15]  /*63520*/  HMMA.16816.F32 R8, R12, R24, R8 ;  /* 0x000000180c08723c */ /* 0x010fde0000001808 */
[----:B------:R-:W-:-:S02]  /*63530*/  NOP ;  /* 0x0000000000007918 */ /* 0x000fc40000000000 */
[----:B------:R-:W-:Y:S04]  /*63540*/  STL.64 [R1+0x28c0], R20 ;  /* 0x0028c01401007387 */ /* 0x000fe80000100a00 */
[----:B------:R0:W-:Y:S04]  /*63550*/  STL.64 [R1+0x28c8], R22 ;  /* 0x0028c81601007387 */ /* 0x0001e80000100a00 */
[----:B0-----:R-:W2:Y:S04]  /*63560*/  LDL.LU.64 R22, [R1+0xe2e8] ;  /* 0x00e2e80001167983 */ /* 0x001ea80000300a00 */
[----:B------:R-:W3:Y:S04]  /*63570*/  LDL.LU.64 R20, [R1+0xe2e0] ;  /* 0x00e2e00001147983 */ /* 0x000ee80000300a00 */
[----:B------:R0:W-:Y:S04]  /*63580*/  STL.64 [R1+0x28a0], R8 ;  /* 0x0028a00801007387 */ /* 0x0001e80000100a00 */
[----:B------:R1:W-:Y:S04]  /*63590*/  STL.64 [R1+0x28a8], R10 ;  /* 0x0028a80a01007387 */ /* 0x0003e80000100a00 */
[----:B0-----:R-:W4:Y:S04]  /*635a0*/  LDL.LU.64 R8, [R1+0x4e0] ;  /* 0x0004e00001087983 */ /* 0x001f280000300a00 */
[----:B-1----:R-:W2:Y:S04]  /*635b0*/  LDL.LU.64 R10, [R1+0x4e8] ;  /* 0x0004e800010a7983 */ /* 0x002ea80000300a00 */
[----:B--2---:R-:W-:Y:S04]  /*635c0*/  STL.64 [R1+0xe2d8], R10 ;  /* 0x00e2d80a01007387 */ /* 0x004fe80000100a00 */
[----:B----4-:R0:W-:Y:S04]  /*635d0*/  STL.64 [R1+0xe2d0], R8 ;  /* 0x00e2d00801007387 */ /* 0x0101e80000100a00 */
[----:B0-----:R-:W2:Y:S04]  /*635e0*/  LDL.LU.64 R8, [R1+0x4f0] ;  /* 0x0004f00001087983 */ /* 0x001ea80000300a00 */
[----:B------:R-:W2:Y:S04]  /*635f0*/  LDL.LU.64 R10, [R1+0x4f8] ;  /* 0x0004f800010a7983 */ /* 0x000ea80000300a00 */
[----:B------:R-:W-:Y:S04]  /*63600*/  STL.64 [R1+0xe150], R26 ;  /* 0x00e1501a01007387 */ /* 0x000fe80000100a00 */
[----:B------:R0:W-:Y:S04]  /*63610*/  STL.64 [R1+0xe148], R24 ;  /* 0x00e1481801007387 */ /* 0x0001e80000100a00 */
[----:B0-----:R-:W4:Y:S04]  /*63620*/  LDL.LU.64 R24, [R1+0x510] ;  /* 0x0005100001187983 */ /* 0x001f280000300a00 */
[----:B------:R-:W4:Y:S02]  /*63630*/  LDL.LU.64 R26, [R1+0x518] ;  /* 0x00051800011a7983 */ /* 0x000f240000300a00 */
[----:B----4-:R-:W-:-:S15]  /*63640*/  HMMA.16816.F32 R24, R12, R22, R24 ;  /* 0x000000160c18723c */ /* 0x010fde0000001818 */
[----:B------:R-:W-:-:S08]  /*63650*/  NOP ;  /* 0x0000000000007918 */ /* 0x000fd00000000000 */
[----:B------:R-:W-:Y:S04]  /*63660*/  STL.64 [R1+0x2880], R24 ;  /* 0x0028801801007387 */ /* 0x000fe80000100a00 */
[----:B------:R3:W-:Y:S02]  /*63670*/  STL.64 [R1+0x2888], R26 ;  /* 0x0028881a01007387 */ /* 0x0007e40000100a00 */
[----:B---3--:R-:W-:Y:S02]  /*63680*/  HMMA.16816.F32 R24, R12, R20, R4 ;  /* 0x000000140c18723c */ /* 0x008fe40000001804 */
[----:B------:R-:W3:Y:S04]  /*63690*/  LDL.LU.64 R4, [R1+0x4c0] ;  /* 0x0004c00001047983 */ /* 0x000ee80000300a00 */
[----:B------:R-:W3:-:S15]  /*636a0*/  LDL.LU.64 R6, [R1+0x4c8] ;  /* 0x0004c80001067983 */ /* 0x000ede0000300a00 */
[----:B------:R-:W-:-:S02]  /*636b0*/  NOP ;  /* 0x0000000000007918 */ /* 0x000fc40000000000 */
[----:B------:R0:W-:Y:S04]  /*636c0*/  STL.64 [R1+0x2860], R24 ;  /* 0x0028601801007387 */ /* 0x0001e80000100a00 */
[----:B------:R-:W-:Y:S04]  /*636d0*/  STL.64 [R1+0x2868], R26 ;  /* 0x0028681a01007387 */ /* 0x000fe80000100a00 */
[----:B0-----:R-:W4:Y:S04]  /*636e0*/  LDL.LU R24, [R1+0x8ac] ;  /* 0x0008ac0001187983 */ /* 0x001f280000300800 */
[----:B------:R-:W4:Y:S04]  /*636f0*/  LDL.LU R25, [R1+0x8a8] ;  /* 0x0008a80001197983 */ /* 0x000f280000300800 */
[----:B------:R0:W-:Y:S04]  /*63700*/  STL.64 [R1+0xe130], R22 ;  /* 0x00e1301601007387 */ /* 0x0001e80000100a00 */
[----:B0-----:R-:W3:Y:S04]  /*63710*/  LDL.LU R22, [R1+0x8a4] ;  /* 0x0008a40001167983 */ /* 0x001ee80000300800 */
[----:B------:R-:W3:Y:S01]  /*63720*/  LDL.LU R23, [R1+0x8a0] ;  /* 0x0008a00001177983 */ /* 0x000ee20000300800 */
[C---:B--2---:R-:W-:Y:S03]  /*63730*/  HMMA.16816.F32 R8, R12.reuse, R18, R8 ;  /* 0x000000120c08723c */ /* 0x044fe60000001808 */
[----:B------:R0:W-:Y:S04]  /*63740*/  STL.64 [R1+0xe128], R20 ;  /* 0x00e1281401007387 */ /* 0x0001e80000100a00 */
[----:B---3--:R1:W-:Y:S04]  /*63750*/  STL.64 [R1+0xe2a8], R22 ;  /* 0x00e2a81601007387 */ /* 0x0083e80000100a00 */
[----:B0-----:R-:W2:Y:S04]  /*63760*/  LDL.LU.64 R20, [R1+0x4b0] ;  /* 0x0004b00001147983 */ /* 0x001ea80000300a00 */
[----:B-1----:R-:W2:Y:S08]  /*63770*/  LDL.LU.64 R22, [R1+0x4b8] ;  /* 0x0004b80001167983 */ /* 0x002eb00000300a00 */
[----:B------:R-:W-:Y:S04]  /*63780*/  STL.64 [R1+0x2840], R8 ;  /* 0x0028400801007387 */ /* 0x000fe80000100a00 */
[----:B------:R0:W-:Y:S04]  /*63790*/  STL.64 [R1+0x2848], R10 ;  /* 0x0028480a01007387 */ /* 0x0001e80000100a00 */
[----:B0-----:R-:W3:Y:S04]  /*637a0*/  LDL.LU.64 R10, [R1+0xe2d8] ;  /* 0x00e2d800010a7983 */ /* 0x001ee80000300a00 */
[----:B------:R-:W3:Y:S02]  /*637b0*/  LDL.LU.64 R8, [R1+0xe2d0] ;  /* 0x00e2d00001087983 */ /* 0x000ee40000300a00 */
[----:B---3--:R-:W-:-:S15]  /*637c0*/  HMMA.16816.F32 R8, R12, R16, R8 ;  /* 0x000000100c08723c */ /* 0x008fde0000001808 */
[----:B------:R-:W-:-:S08]  /*637d0*/  NOP ;  /* 0x0000000000007918 */ /* 0x000fd00000000000 */
[----:B------:R-:W-:Y:S04]  /*637e0*/  STL.64 [R1+0x2820], R8 ;  /* 0x0028200801007387 */ /* 0x000fe80000100a00 */
[----:B------:R0:W-:Y:S04]  /*637f0*/  STL.64 [R1+0x2828], R10 ;  /* 0x0028280a01007387 */ /* 0x0001e80000100a00 */
[----:B0-----:R-:W3:Y:S04]  /*63800*/  LDL.LU.64 R10, [R1+0xe2c8] ;  /* 0x00e2c800010a7983 */ /* 0x001ee80000300a00 */
[----:B------:R-:W4:Y:S04]  /*63810*/  LDL.LU.64 R8, [R1+0xe2c0] ;  /* 0x00e2c00001087983 */ /* 0x000f280000300a00 */
[----:B------:R-:W-:Y:S04]  /*63820*/  STL.64 [R1+0xe110], R18 ;  /* 0x00e1101201007387 */ /* 0x000fe80000100a00 */
[----:B------:R0:W-:Y:S04]  /*63830*/  STL.64 [R1+0xe108], R16 ;  /* 0x00e1081001007387 */ /* 0x0001e80000100a00 */
[----:B0-----:R-:W3:Y:S04]  /*63840*/  LDL.LU.64 R16, [R1+0x4d0] ;  /* 0x0004d00001107983 */ /* 0x001ee80000300a00 */
[----:B------:R-:W3:Y:S01]  /*63850*/  LDL.LU.64 R18, [R1+0x4d8] ;  /* 0x0004d80001127983 */ /* 0x000ee20000300a00 */
[C---:B----4-:R-:W-:Y:S06]  /*63860*/  HMMA.16816.F32 R4, R12.reuse, R8, R4 ;  /* 0x000000080c04723c */ /* 0x050fec0000001804 */
[----:B---3--:R-:W-:-:S15]  /*63870*/  HMMA.16816.F32 R16, R12, R10, R16 ;  /* 0x0000000a0c10723c */ /* 0x008fde0000001810 */
[----:B------:R-:W-:-:S08]  /*63880*/  NOP ;  /* 0x0000000000007918 */ /* 0x000fd00000000000 */
[----:B------:R0:W-:Y:S04]  /*63890*/  STL.64 [R1+0x2800], R16 ;  /* 0x0028001001007387 */ /* 0x0001e80000100a00 */
[----:B------:R1:W-:Y:S04]  /*638a0*/  STL.64 [R1+0x2808], R18 ;  /* 0x0028081201007387 */ /* 0x0003e80000100a00 */
[----:B0-----:R-:W3:Y:S04]  /*638b0*/  LDL.LU.64 R16, [R1+0x3a0] ;  /* 0x0003a00001107983 */ /* 0x001ee80000300a00 */
[----:B-1----:R-:W3:Y:S04]  /*638c0*/  LDL.LU.64 R18, [R1+0x3a8] ;  /* 0x0003a80001127983 */ /* 0x002ee80000300a00 */
[----:B------:R-:W-:Y:S04]  /*638d0*/  STL [R1+0xe100], R10 ;  /* 0x00e1000a01007387 */ /* 0x000fe80000100800 */
[----:B------:R-:W-:Y:S04]  /*638e0*/  STL [R1+0xe0fc], R11 ;  /* 0x00e0fc0b01007387 */ /* 0x000fe80000100800 */
[----:B------:R-:W-:Y:S04]  /*638f0*/  STL.64 [R1+0x27e0], R4 ;  /* 0x0027e00401007387 */ /* 0x000fe80000100a00 */
[----:B------:R0:W-:Y:S04]  /*63900*/  STL.64 [R1+0x27e8], R6 ;  /* 0x0027e80601007387 */ /* 0x0001e80000100a00 */
[----:B0-----:R-:W2:Y:S04]  /*63910*/  LDL.LU.64 R6, [R1+0xe2b8] ;  /* 0x00e2b80001067983 */ /* 0x001ea80000300a00 */
[----:B------:R-:W4:Y:S04]  /*63920*/  LDL.LU.64 R4, [R1+0xe2b0] ;  /* 0x00e2b00001047983 */ /* 0x000f280000300a00 */
[----:B------:R-:W3:Y:S04]  /*63930*/  LDL.LU R26, [R1+0x8b4] ;  /* 0x0008b400011a7983 */ /* 0x000ee80000300800 */
[----:B------:R-:W3:Y:S04]  /*63940*/  LDL.LU R27, [R1+0x8b0] ;  /* 0x0008b000011b7983 */ /* 0x000ee80000300800 */
[----:B------:R-:W-:Y:S04]  /*63950*/  STL [R1+0xe104], R8 ;  /* 0x00e1040801007387 */ /* 0x000fe80000100800 */
[----:B------:R0:W-:Y:S04]  /*63960*/  STL [R1+0xe0f8], R9 ;  /* 0x00e0f80901007387 */ /* 0x0001e80000100800 */
[----:B0-----:R-:W4:Y:S04]  /*63970*/  LDL.LU.64 R8, [R1+0x4a0] ;  /* 0x0004a00001087983 */ /* 0x001f280000300a00 */
[----:B------:R-:W4:Y:S01]  /*63980*/  LDL.LU.64 R10, [R1+0x4a8] ;  /* 0x0004a800010a7983 */ /* 0x000f220000300a00 */
[C---:B--2---:R-:W-:Y:S06]  /*63990*/  HMMA.16816.F32 R20, R12.reuse, R6, R20 ;  /* 0x000000060c14723c */ /* 0x044fec0000001814 */
[----:B----4-:R-:W-:-:S15]  /*639a0*/  HMMA.16816.F32 R8, R12, R4, R8 ;  /* 0x000000040c08723c */ /* 0x010fde0000001808 */
[----:B------:R-:W-:-:S02]  /*639b0*/  NOP ;  /* 0x0000000000007918 */ /* 0x000fc40000000000 */
[----:B------:R-:W-:Y:S04]  /*639c0*/  STL.64 [R1+0x27c0], R20 ;  /* 0x0027c01401007387 */ /* 0x000fe80000100a00 */
[----:B------:R0:W-:Y:S04]  /*639d0*/  STL.64 [R1+0x27c8], R22 ;  /* 0x0027c81601007387 */ /* 0x0001e80000100a00 */
[----:B0-----:R-:W2:Y:S04]  /*639e0*/  LDL.LU.64 R22, [R1+0xe2a8] ;  /* 0x00e2a80001167983 */ /* 0x001ea80000300a00 */
[----:B------:R-:W-:Y:S04]  /*639f0*/  STL.64 [R1+0x27a0], R8 ;  /* 0x0027a00801007387 */ /* 0x000fe80000100a00 */
[----:B------:R0:W-:Y:S04]  /*63a00*/  STL.64 [R1+0x27a8], R10 ;  /* 0x0027a80a01007387 */ /* 0x0001e80000100a00 */
[----:B0-----:R-:W4:Y:S04]  /*63a10*/  LDL.LU R10, [R1+0x8bc] ;  /* 0x0008bc00010a7983 */ /* 0x001f280000300800 */
[----:B------:R-:W4:Y:S04]  /*63a20*/  LDL.LU R0, [R1+0x8b8] ;  /* 0x0008b80001007983 */ /* 0x000f280000300800 */
[----:B------:R-:W2:Y:S01]  /*63a30*/  LDL.64 R8, [R1+0x68] ;  /* 0x0000680001087983 */ /* 0x000ea20000100a00 */
[----:B---3--:R-:W-:Y:S03]  /*63a40*/  HMMA.16816.F32 R12, R12, R2, R16 ;  /* 0x000000020c0c723c */ /* 0x008fe60000001810 */
[----:B--2---:R-:W-:Y:S04]  /*63a50*/  STL.64 [R1+0xe240], R8 ;  /* 0x00e2400801007387 */ /* 0x004fe80000100a00 */
[----:B------:R-:W-:Y:S04]  /*63a60*/  STL.64 [R1+0xe0e0], R6 ;  /* 0x00e0e00601007387 */ /* 0x000fe80000100a00 */
[----:B------:R0:W-:Y:S04]  /*63a70*/  STL.64 [R1+0xe0d8], R4 ;  /* 0x00e0d80401007387 */ /* 0x0001e80000100a00 */
[----:B------:R-:W2:Y:S04]  /*63a80*/  LDL R18, [R1+0x70] ;  /* 0x0000700001127983 */ /* 0x000ea80000100800 */
[----:B0-----:R-:W3:Y:S04]  /*63a90*/  LDL.64 R4, [R1+0x60] ;  /* 0x0000600001047983 */ /* 0x001ee80000100a00 */
[----:B------:R-:W-:Y:S04]  /*63aa0*/  STL.64 [R1+0x2770], R12 ;  /* 0x0027700c01007387 */ /* 0x000fe80000100a00 */
[----:B------:R-:W-:Y:S04]  /*63ab0*/  STL.64 [R1+0x2778], R14 ;  /* 0x0027780e01007387 */ /* 0x000fe80000100a00 */
[----:B------:R-:W2:Y:S04]  /*63ac0*/  LDL R19, [R1+0x74] ;  /* 0x0000740001137983 */ /* 0x000ea80000100800 */
[----:B--2---:R0:W-:Y:S04]  /*63ad0*/  STL.64 [R1+0xe248], R18 ;  /* 0x00e2481201007387 */ /* 0x0041e80000100a00 */
[----:B------:R-:W2:Y:S04]  /*63ae0*/  LDL R16, [R1+0x78] ;  /* 0x0000780001107983 */ /* 0x000ea80000100800 */
[----:B------:R-:W2:Y:S04]  /*63af0*/  LDL R17, [R1+0x7c] ;  /* 0x00007c0001117983 */ /* 0x000ea80000100800 */
[----:B--2---:R-:W-:Y:S04]  /*63b00*/  STL.64 [R1+0xe260], R16 ;  /* 0x00e2601001007387 */ /* 0x004fe80000100a00 */
[----:B0-----:R-:W2:Y:S04]  /*63b10*/  LDL R18, [R1+0x80] ;  /* 0x0000800001127983 */ /* 0x001ea80000100800 */
[----:B------:R-:W2:Y:S01]  /*63b20*/  LDL R19, [R1+0x84] ;  /* 0x0000840001137983 */ /* 0x000ea20000100800 */
[----:B------:R-:W-:-:S03]  /*63b30*/  IMAD R12, R23, 0x100, R22 ;  /* 0x00000100170c7824 */ /* 0x000fc600078e0216 */
[----:B------:R-:W4:Y:S04]  /*63b40*/  LDL R20, [R1+0x90] ;  /* 0x0000900001147983 */ /* 0x000f280000100800 */
[----:B------:R-:W4:Y:S04]  /*63b50*/  LDL R21, [R1+0x94] ;  /* 0x0000940001157983 */ /* 0x000f280000100800 */
[----:B--2---:R-:W-:Y:S04]  /*63b60*/  STL.64 [R1+0xe278], R18 ;  /* 0x00e2781201007387 */ /* 0x004fe80000100a00 */
[----:B------:R-:W2:Y:S04]  /*63b70*/  LDL.64 R22, [R1+0x88] ;  /* 0x0000880001167983 */ /* 0x000ea80000100a00 */
[----:B--2---:R0:W-:Y:S04]  /*63b80*/  STL.64 [R1+0xe280], R22 ;  /* 0x00e2801601007387 */ /* 0x0041e80000100a00 */
[----:B------:R-:W2:Y:S01]  /*63b90*/  LDL.64 R6, [R1+0x58] ;  /* 0x0000580001067983 */ /* 0x000ea20000100a00 */
[----:B------:R-:W-:-:S02]  /*63ba0*/  IMAD R14, R27, 0x100, R26 ;  /* 0x000001001b0e7824 */ /* 0x000fc400078e021a */
[----:B------:R-:W-:Y:S01]  /*63bb0*/  IMAD R13, R25, 0x100, R24 ;  /* 0x00000100190d7824 */ /* 0x000fe200078e0218 */
[----:B0-----:R-:W4:Y:S04]  /*63bc0*/  LDL.64 R22, [R1+0x98] ;  /* 0x0000980001167983 */ /* 0x001f280000100a00 */
[----:B--2---:R-:W-:Y:S04]  /*63bd0*/  STL.64 [R1+0xe238], R6 ;  /* 0x00e2380601007387 */ /* 0x004fe80000100a00 */
[----:B---3--:R-:W-:Y:S04]  /*63be0*/  STL.64 [R1+0xe230], R4 ;  /* 0x00e2300401007387 */ /* 0x008fe80000100a00 */
[----:B------:R-:W2:Y:S04]  /*63bf0*/  LDL R26, [R1+0x48] ;  /* 0x00004800011a7983 */ /* 0x000ea80000100800 */
[----:B------:R-:W2:Y:S04]  /*63c00*/  LDL R27, [R1+0x4c] ;  /* 0x00004c00011b7983 */ /* 0x000ea80000100800 */
[----:B------:R-:W3:Y:S04]  /*63c10*/  LDL.64 R24, [R1+0x50] ;  /* 0x0000500001187983 */ /* 0x000ee80000100a00 */
[----:B--2---:R-:W-:Y:S04]  /*63c20*/  STL.64 [R1+0xe228], R26 ;  /* 0x00e2281a01007387 */ /* 0x004fe80000100a00 */
[----:B---3--:R-:W-:Y:S04]  /*63c30*/  STL.64 [R1+0xe220], R24 ;  /* 0x00e2201801007387 */ /* 0x008fe80000100a00 */
[----:B------:R-:W2:Y:S04]  /*63c40*/  LDL.LU.64 R16, [R1+0x470] ;  /* 0x0004700001107983 */ /* 0x000ea80000300a00 */
[----:B------:R-:W3:Y:S04]  /*63c50*/  LDL.LU.64 R18, [R1+0x478] ;  /* 0x0004780001127983 */ /* 0x000ee80000300a00 */
[----:B---3--:R-:W-:Y:S04]  /*63c60*/  STL.64 [R1+0xe290], R18 ;  /* 0x00e2901201007387 */ /* 0x008fe80000100a00 */
[----:B--2---:R0:W-:Y:S04]  /*63c70*/  STL.64 [R1+0xe288], R16 ;  /* 0x00e2881001007387 */ /* 0x0041e80000100a00 */
[----:B0-----:R-:W2:Y:S04]  /*63c80*/  LDL.LU.64 R16, [R1+0x480] ;  /* 0x0004800001107983 */ /* 0x001ea80000300a00 */
[----:B------:R-:W3:Y:S01]  /*63c90*/  LDL.LU.64 R18, [R1+0x488] ;  /* 0x0004880001127983 */ /* 0x000ee20000300a00 */
[----:B----4-:R-:W-:-:S03]  /*63ca0*/  IMAD R15, R0, 0x100, R10 ;  /* 0x00000100000f7824 */ /* 0x010fc600078e020a */
[----:B---3--:R-:W-:Y:S04]  /*63cb0*/  STL.64 [R1+0xe2a0], R18 ;  /* 0x00e2a01201007387 */ /* 0x008fe80000100a00 */
[----:B--2---:R0:W-:Y:S04]  /*63cc0*/  STL.64 [R1+0xe298], R16 ;  /* 0x00e2981001007387 */ /* 0x0041e80000100a00 */
[----:B0-----:R-:W2:Y:S04]  /*63cd0*/  LDL.LU.64 R16, [R1+0x490] ;  /* 0x0004900001107983 */ /* 0x001ea80000300a00 */
[----:B------:R-:W2:Y:S04]  /*63ce0*/  LDL.LU.64 R18, [R1+0x498] ;  /* 0x0004980001127983 */ /* 0x000ea80000300a00 */
[----:B------:R-:W3:Y:S04]  /*63cf0*/  LDL.LU.64 R8, [R1+0x440] ;  /* 0x0004400001087983 */ /* 0x000ee80000300a00 */
[----:B------:R-:W4:Y:S01]  /*63d00*/  LDL.LU.64 R10, [R1+0x448] ;  /* 0x00044800010a7983 */ /* 0x000f220000300a00 */
[----:B------:R-:W-:-:S02]  /*63d10*/  F2FP.F16.E5M2.UNPACK_B R12, R12 ;  /* 0x0000000cff0c723e */ /* 0x000fc400020004ff */
[----:B------:R-:W-:Y:S02]  /*63d20*/  F2FP.F16.E5M2.UNPACK_B R13, R13 ;  /* 0x0000000dff0d723e */ /* 0x000fe400020004ff */
[----:B------:R-:W-:Y:S02]  /*63d30*/  F2FP.F16.E5M2.UNPACK_B R14, R14 ;  /* 0x0000000eff0e723e */ /* 0x000fe400020004ff */
[----:B------:R-:W-:Y:S01]  /*63d40*/  F2FP.F16.E5M2.UNPACK_B R15, R15 ;  /* 0x0000000fff0f723e */ /* 0x000fe200020004ff */
[----:B----4-:R-:W-:Y:S04]  /*63d50*/  STL.64 [R1+0xe258], R10 ;  /* 0x00e2580a01007387 */ /* 0x010fe80000100a00 */
[----:B---3--:R0:W-:Y:S04]  /*63d60*/  STL.64 [R1+0xe250], R8 ;  /* 0x00e2500801007387 */ /* 0x0081e80000100a00 */
[----:B0-----:R-:W3:Y:S04]  /*63d70*/  LDL.LU.64 R8, [R1+0x450] ;  /* 0x0004500001087983 */ /* 0x001ee80000300a00 */
[----:B------:R-:W4:Y:S01]  /*63d80*/  LDL.LU.64 R10, [R1+0x458] ;  /* 0x00045800010a7983 */ /* 0x000f220000300a00 */
[----:B--2---:R-:W-:Y:S03]  /*63d90*/  HMMA.16816.F32 R16, R12, R22, R16 ;  /* 0x000000160c10723c */ /* 0x004fe60000001810 */
[----:B----4-:R-:W-:Y:S04]  /*63da0*/  STL.64 [R1+0xe270], R10 ;  /* 0x00e2700a01007387 */ /* 0x010fe80000100a00 */
[----:B---3--:R0:W-:Y:S04]  /*63db0*/  STL.64 [R1+0xe268], R8 ;  /* 0x00e2680801007387 */ /* 0x0081e80000100a00 */
[----:B0-----:R-:W2:Y:S04]  /*63dc0*/  LDL.LU.64 R8, [R1+0x460] ;  /* 0x0004600001087983 */ /* 0x001ea80000300a00 */
[----:B------:R-:W2:Y:S04]  /*63dd0*/  LDL.LU.64 R10, [R1+0x468] ;  /* 0x00046800010a7983 */ /* 0x000ea80000300a00 */
[----:B------:R-:W3:Y:S04]  /*63de0*/  LDL.LU.64 R4, [R1+0x430] ;  /* 0x0004300001047983 */ /* 0x000ee80000300a00 */
[----:B------:R-:W3:Y:S04]  /*63df0*/  LDL.LU.64 R6, [R1+0x438] ;  /* 0x0004380001067983 */ /* 0x000ee80000300a00 */
[----:B------:R-:W4:Y:S04]  /*63e00*/  LDL.LU.64 R24, [R1+0x420] ;  /* 0x0004200001187983 */ /* 0x000f280000300a00 */
[----:B------:R-:W4:Y:S04]  /*63e10*/  LDL.LU.64 R26, [R1+0x428] ;  /* 0x00042800011a7983 */ /* 0x000f280000300a00 */
[----:B------:R-:W-:Y:S04]  /*63e20*/  STL.64 [R1+0x2750], R16 ;  /* 0x0027501001007387 */ /* 0x000fe80000100a00 */
[----:B------:R0:W-:Y:S04]  /*63e30*/  STL.64 [R1+0x2758], R18 ;  /* 0x0027581201007387 */ /* 0x0001e80000100a00 */
[----:B0-----:R-:W2:Y:S04]  /*63e40*/  LDL.LU.64 R18, [R1+0xe2a0] ;  /* 0x00e2a00001127983 */ /* 0x001ea80000300a00 */
[----:B------:R-:W2:Y:S01]  /*63e50*/  LDL.LU.64 R16, [R1+0xe298] ;  /* 0x00e2980001107983 */ /* 0x000ea20000300a00 */
[----:B------:R-:W-:-:S05]  /*63e60*/  IMAD.MOV.U32 R0, RZ, RZ, R23 ;  /* 0x000000ffff007224 */ /* 0x000fca00078e0017 */
[----:B------:R-:W-:Y:S01]  /*63e70*/  STL [R1+0xe0d0], R0 ;  /* 0x00e0d00001007387 */ /* 0x000fe20000100800 */
[----:B--2---:R-:W-:Y:S03]  /*63e80*/  HMMA.16816.F32 R20, R12, R20, R16 ;  /* 0x000000140c14723c */ /* 0x004fe60000001810 */
[----:B------:R-:W2:Y:S04]  /*63e90*/  LDL.LU.64 R18, [R1+0xe290] ;  /* 0x00e2900001127983 */ /* 0x000ea80000300a00 */
[----:B------:R-:W2:-:S15]  /*63ea0*/  LDL.LU.64 R16, [R1+0xe288] ;  /* 0x00e2880001107983 */ /* 0x000e9e0000300a00 */
[----:B------:R-:W-:-:S01]  /*63eb0*/  NOP ;  /* 0x0000000000007918 */ /* 0x000fc20000000000 */
[----:B------:R-:W-:Y:S04]  /*63ec0*/  STL.64 [R1+0x1e80], R20 ;  /* 0x001e801401007387 */ /* 0x000fe80000100a00 */
[----:B------:R0:W-:Y:S04]  /*63ed0*/  STL.64 [R1+0x1e88], R22 ;  /* 0x001e881601007387 */ /* 0x0001e80000100a00 */
[----:B0-----:R-:W2:Y:S02]  /*63ee0*/  LDL.LU.64 R22, [R1+0xe280] ;  /* 0x00e2800001167983 */ /* 0x001ea40000300a00 */
[----:B--2---:R-:W-:-:S15]  /*63ef0*/  HMMA.16816.F32 R16, R12, R22, R16 ;  /* 0x000000160c10723c */ /* 0x004fde0000001810 */
[----:B------:R-:W-:-:S08]  /*63f00*/  NOP ;  /* 0x0000000000007918 */ /* 0x000fd00000000000 */
[----:B------:R-:W-:Y:S04]  /*63f10*/  STL.64 [R1+0x1e70], R16 ;  /* 0x001e701001007387 */ /* 0x000fe80000100a00 */
[----:B------:R0:W-:Y:S04]  /*63f20*/  STL.64 [R1+0x1e78], R18 ;  /* 0x001e781201007387 */ /* 0x0001e80000100a00 */
[----:B0-----:R-:W2:Y:S01]  /*63f30*/  LDL.LU.64 R18, [R1+0xe278] ;  /* 0x00e2780001127983 */ /* 0x001ea20000300a00 */
[----:B------:R-:W-:-:S03]  /*63f40*/  IMAD.MOV.U32 R0, RZ, RZ, R22 ;  /* 0x000000ffff007224 */ /* 0x000fc600078e0016 */
[----:B------:R-:W4:Y:S04]  /*63f50*/  LDL.LU.64 R20, [R1+0x400] ;  /* 0x0004000001147983 */ /* 0x000f280000300a00 */
[----:B------:R-:W4:Y:S01]  /*63f60*/  LDL.LU.64 R22, [R1+0x408] ;  /* 0x0004080001167983 */ /* 0x000f220000300a00 */
[----:B--2---:R-:W-:Y:S03]  /*63f70*/  HMMA.16816.F32 R16, R12, R18, R8 ;  /* 0x000000120c10723c */ /* 0x004fe60000001808 */
[----:B------:R-:W2:Y:S04]  /*63f80*/  LDL.LU.64 R10, [R1+0xe270] ;  /* 0x00e27000010a7983 */ /* 0x000ea80000300a00 */
[----:B------:R-:W2:-:S15]  /*63f90*/  LDL.LU.64 R8, [R1+0xe268] ;  /* 0x00e2680001087983 */ /* 0x000e9e0000300a00 */
[----:B------:R-:W-:-:S01]  /*63fa0*/  NOP ;  /* 0x0000000000007918 */ /* 0x000fc20000000000 */
        /* <DEDUP_REMOVED lines=11> */
[----:B------:R-:W3:-:S15]  /*64060*/  LDL.LU.64 R8, [R1+0xe240] ;  /* 0x00e2400001087983 */ /* 0x000ede0000300a00 */
[----:B------:R-:W-:-:S06]  /*64070*/  NOP ;  /* 0x0000000000007918 */ /* 0x000fcc0000000000 */
[----:B------:R0:W-:Y:S04]  /*64080*/  STL.64 [R1+0x1e20], R16 ;  /* 0x001e201001007387 */ /* 0x0001e80000100a00 */
[----:B------:R1:W-:Y:S04]  /*64090*/  STL.64 [R1+0x1e28], R18 ;  /* 0x001e281201007387 */ /* 0x0003e80000100a00 */
[----:B0-----:R-:W2:Y:S04]  /*640a0*/  LDL.LU.64 R16, [R1+0x3f0] ;  /* 0x0003f00001107983 */ /* 0x001ea80000300a00 */
[----:B-1----:R-:W2:Y:S01]  /*640b0*/  LDL.LU.64 R18, [R1+0x3f8] ;  /* 0x0003f80001127983 */ /* 0x002ea20000300a00 */
[----:B---3--:R-:W-:-:S15]  /*640c0*/  HMMA.16816.F32 R4, R12, R8, R4 ;  /* 0x000000080c04723c */ /* 0x008fde0000001804 */
[----:B------:R-:W-:-:S08]  /*640d0*/  NOP ;  /* 0x0000000000007918 */ /* 0x000fd00000000000 */
[----:B------:R-:W-:Y:S04]  /*640e0*/  STL.64 [R1+0x1e00], R4 ;  /* 0x001e000401007387 */ /* 0x000fe80000100a00 */
[----:B------:R0:W-:Y:S04]  /*640f0*/  STL.64 [R1+0x1e08], R6 ;  /* 0x001e080601007387 */ /* 0x0001e80000100a00 */
[----:B0-----:R-:W3:Y:S04]  /*64100*/  LDL.LU.64 R6, [R1+0xe238] ;  /* 0x00e2380001067983 */ /* 0x001ee80000300a00 */
[----:B------:R-:W4:Y:S01]  /*64110*/  LDL.LU.64 R4, [R1+0xe230] ;  /* 0x00e2300001047983 */ /* 0x000f220000300a00 */
[----:B------:R-:W-:Y:S01]  /*64120*/  IMAD.MOV.U32 R11, RZ, RZ, R8 ;  /* 0x000000ffff0b7224 */ /* 0x000fe200078e0008 */
[----:B----4-:R-:W-:Y:S06]  /*64130*/  HMMA.16816.F32 R24, R12, R4, R24 ;  /* 0x000000040c18723c */ /* 0x010fec0000001818 */
[----:B------:R-:W-:-:S02]  /*64140*/  IMAD.MOV.U32 R10, RZ, RZ, R5 ;  /* 0x000000ffff0a7224 */ /* 0x000fc400078e0005 */
[----:B------:R-:W-:-:S15]  /*64150*/  IMAD.MOV.U32 R8, RZ, RZ, R4 ;  /* 0x000000ffff087224 */ /* 0x000fde00078e0004 */
[----:B------:R-:W-:Y:S04]  /*64160*/  STL.64 [R1+0x1df0], R24 ;  /* 0x001df01801007387 */ /* 0x000fe80000100a00 */
[----:B------:R0:W-:Y:S04]  /*64170*/  STL.64 [R1+0x1df8], R26 ;  /* 0x001df81a01007387 */ /* 0x0001e80000100a00 */
[----:B0-----:R-:W2:Y:S04]  /*64180*/  LDL.LU.64 R26, [R1+0xe228] ;  /* 0x00e22800011a7983 */ /* 0x001ea80000300a00 */
[----:B------:R-:W4:Y:S04]  /*64190*/  LDL.LU.64 R24, [R1+0xe220] ;  /* 0x00e2200001187983 */ /* 0x000f280000300a00 */
[----:B------:R-:W-:Y:S04]  /*641a0*/  STL.64 [R1+0xe120], R10 ;  /* 0x00e1200a01007387 */ /* 0x000fe80000100a00 */
[----:B------:R0:W-:Y:S04]  /*641b0*/  STL.64 [R1+0xe118], R8 ;  /* 0x00e1180801007387 */ /* 0x0001e80000100a00 */
[----:B0-----:R-:W2:Y:S04]  /*641c0*/  LDL.LU.64 R8, [R1+0x410] ;  /* 0x0004100001087983 */ /* 0x001ea80000300a00 */
[----:B------:R-:W2:Y:S01]  /*641d0*/  LDL.LU.64 R10, [R1+0x418] ;  /* 0x00041800010a7983 */ /* 0x000ea20000300a00 */
[----:B---3--:R-:W-:-:S02]  /*641e0*/  IMAD.MOV.U32 R5, RZ, RZ, R6 ;  /* 0x000000ffff057224 */ /* 0x008fc400078e0006 */
[----:B------:R-:W-:Y:S01]  /*641f0*/  IMAD.MOV.U32 R4, RZ, RZ, R7 ;  /* 0x000000ffff047224 */ /* 0x000fe200078e0007 */
[----:B--2---:R-:W-:-:S15]  /*64200*/  HMMA.16816.F32 R8, R12, R6, R8 ;  /* 0x000000060c08723c */ /* 0x004fde0000001808 */
[----:B------:R-:W-:-:S08]  /*64210*/  NOP ;  /* 0x0000000000007918 */ /* 0x000fd00000000000 */
[----:B------:R-:W-:Y:S04]  /*64220*/  STL.64 [R1+0x1de0], R8 ;  /* 0x001de00801007387 */ /* 0x000fe80000100a00 */
[----:B------:R4:W-:Y:S02]  /*64230*/  STL.64 [R1+0x1de8], R10 ;  /* 0x001de80a01007387 */ /* 0x0009e40000100a00 */
[----:B----4-:R-:W-:Y:S06]  /*64240*/  HMMA.16816.F32 R8, R12, R24, R20 ;  /* 0x000000180c08723c */ /* 0x010fec0000001814 */
[----:B------:R-:W-:-:S02]  /*64250*/  IMAD.MOV.U32 R7, RZ, RZ, R24 ;  /* 0x000000ffff077224 */ /* 0x000fc400078e0018 */
[----:B------:R-:W-:-:S15]  /*64260*/  IMAD.MOV.U32 R6, RZ, RZ, R25 ;  /* 0x000000ffff067224 */ /* 0x000fde00078e0019 */
[----:B------:R-:W-:Y:S04]  /*64270*/  STL.64 [R1+0x1dd0], R8 ;  /* 0x001dd00801007387 */ /* 0x000fe80000100a00 */
[----:B------:R-:W-:Y:S04]  /*64280*/  STL.64 [R1+0x1dd8], R10 ;  /* 0x001dd80a01007387 */ /* 0x000fe80000100a00 */
[----:B------:R-:W-:Y:S04]  /*64290*/  STL.64 [R1+0xe140], R6 ;  /* 0x00e1400601007387 */ /* 0x000fe80000100a00 */
[----:B------:R0:W-:Y:S04]  /*642a0*/  STL.64 [R1+0xe138], R4 ;  /* 0x00e1380401007387 */ /* 0x0001e80000100a00 */
[----:B------:R-:W2:Y:S01]  /*642b0*/  LDL.LU.64 R24, [R1+0xa30] ;  /* 0x000a300001187983 */ /* 0x000ea20000300a00 */
[----:B0-----:R-:W-:Y:S03]  /*642c0*/  HMMA.16816.F32 R4, R12, R26, R16 ;  /* 0x0000001a0c04723c */ /* 0x001fe60000001810 */
[----:B------:R-:W3:-:S15]  /*642d0*/  LDL.LU.64 R26, [R1+0xa38] ;  /* 0x000a3800011a7983 */ /* 0x000ede0000300a00 */
[----:B------:R-:W-:-:S05]  /*642e0*/  NOP ;  /* 0x0000000000007918 */ /* 0x000fca0000000000 */
[----:B------:R-:W-:Y:S04]  /*642f0*/  STL.64 [R1+0x1dc0], R4 ;  /* 0x001dc00401007387 */ /* 0x000fe80000100a00 */
[----:B------:R-:W-:Y:S04]  /*64300*/  STL.64 [R1+0x1dc8], R6 ;  /* 0x001dc80601007387 */ /* 0x000fe80000100a00 */
[----:B---3--:R0:W-:Y:S04]  /*64310*/  STL.64 [R1+0xe160], R26 ;  /* 0x00e1601a01007387 */ /* 0x0081e80000100a00 */
[----:B0-----:R-:W3:Y:S04]  /*64320*/  LDL R26, [R1] ;  /* 0x00000000011a7983 */ /* 0x001ee80000100800 */
[----:B------:R-:W3:Y:S04]  /*64330*/  LDL R27, [R1+0x4] ;  /* 0x00000400011b7983 */ /* 0x000ee80000100800 */
[----:B--2---:R0:W-:Y:S04]  /*64340*/  STL.64 [R1+0xe158], R24 ;  /* 0x00e1581801007387 */ /* 0x0041e80000100a00 */
[----:B0-----:R-:W2:Y:S04]  /*64350*/  LDL R24, [R1+0x8] ;  /* 0x0000080001187983 */ /* 0x001ea80000100800 */
[----:B------:R-:W2:Y:S04]  /*64360*/  LDL R25, [R1+0xc] ;  /* 0x00000c0001197983 */ /* 0x000ea80000100800 */
[----:B---3--:R0:W-:Y:S04]  /*64370*/  STL.64 [R1+0xe178], R26 ;  /* 0x00e1781a01007387 */ /* 0x0081e80000100a00 */
[----:B0-----:R-:W3:Y:S04]  /*64380*/  LDL R26, [R1+0x10] ;  /* 0x00001000011a7983 */ /* 0x001ee80000100800 */
        /* <DEDUP_REMOVED lines=11> */
[----:B------:R-:W3:Y:S04]  /*64440*/  LDL R18, [R1+0x38] ;  /* 0x0000380001127983 */ /* 0x000ee80000100800 */
[----:B------:R-:W3:Y:S04]  /*64450*/  LDL R19, [R1+0x3c] ;  /* 0x00003c0001137983 */ /* 0x000ee80000100800 */
[----:B0-----:R-:W4:Y:S04]  /*64460*/  LDL R26, [R1+0x30] ;  /* 0x00003000011a7983 */ /* 0x001f280000100800 */
[----:B------:R-:W4:Y:S04]  /*64470*/  LDL R27, [R1+0x34] ;  /* 0x00003400011b7983 */ /* 0x000f280000100800 */
[----:B------:R-:W4:Y:S04]  /*64480*/  LDL R16, [R1+0x40] ;  /* 0x0000400001107983 */ /* 0x000f280000100800 */
[----:B------:R-:W4:Y:S04]  /*64490*/  LDL R17, [R1+0x44] ;  /* 0x0000440001117983 */ /* 0x000f280000100800 */
[----:B---3--:R-:W-:Y:S04]  /*644a0*/  STL.64 [R1+0xe208], R18 ;  /* 0x00e2081201007387 */ /* 0x008fe80000100a00 */
[----:B------:R-:W3:Y:S04]  /*644b0*/  LDL.LU.64 R8, [R1+0x3d0] ;  /* 0x0003d00001087983 */ /* 0x000ee80000300a00 */
[----:B------:R-:W2:Y:S04]  /*644c0*/  LDL.LU.64 R10, [R1+0x3d8] ;  /* 0x0003d800010a7983 */ /* 0x000ea80000300a00 */
[----:B--2---:R-:W-:Y:S04]  /*644d0*/  STL.64 [R1+0xe218], R10 ;  /* 0x00e2180a01007387 */ /* 0x004fe80000100a00 */
[----:B---3--:R0:W-:Y:S04]  /*644e0*/  STL.64 [R1+0xe210], R8 ;  /* 0x00e2100801007387 */ /* 0x0081e80000100a00 */
[----:B0-----:R-:W4:Y:S04]  /*644f0*/  LDL.LU.64 R8, [R1+0x3e0] ;  /* 0x0003e00001087983 */ /* 0x001f280000300a00 */
[----:B------:R-:W4:Y:S04]  /*64500*/  LDL.LU.64 R10, [R1+0x3e8] ;  /* 0x0003e800010a7983 */ /* 0x000f280000300a00 */
[----:B------:R-:W-:Y:S04]  /*64510*/  STL.64 [R1+0xe1f0], R24 ;  /* 0x00e1f01801007387 */ /* 0x000fe80000100a00 */
[----:B------:R-:W2:Y:S04]  /*64520*/  LDL.LU.64 R4, [R1+0xa20] ;  /* 0x000a200001047983 */ /* 0x000ea80000300a00 */
[----:B------:R-:W3:Y:S04]  /*64530*/  LDL.LU.64 R6, [R1+0xa28] ;  /* 0x000a280001067983 */ /* 0x000ee80000300a00 */
[----:B---3--:R-:W-:Y:S04]  /*64540*/  STL.64 [R1+0xe170], R6 ;  /* 0x00e1700601007387 */ /* 0x008fe80000100a00 */
[----:B--2---:R0:W-:Y:S04]  /*64550*/  STL.64 [R1+0xe168], R4 ;  /* 0x00e1680401007387 */ /* 0x0041e80000100a00 */
[----:B0-----:R-:W2:Y:S04]  /*64560*/  LDL.LU.64 R4, [R1+0xa40] ;  /* 0x000a400001047983 */ /* 0x001ea80000300a00 */
        /* <DEDUP_REMOVED lines=16> */
[----:B------:R-:W3:Y:S01]  /*64670*/  LDL.LU.64 R6, [R1+0xa88] ;  /* 0x000a880001067983 */ /* 0x000ee20000300a00 */
[C---:B----4-:R-:W-:Y:S03]  /*64680*/  HMMA.16816.F32 R16, R12.reuse, R16, R8 ;  /* 0x000000100c10723c */ /* 0x050fe60000001808 */
[----:B---3--:R-:W-:Y:S04]  /*64690*/  STL.64 [R1+0xe1e8], R6 ;  /* 0x00e1e80601007387 */ /* 0x008fe80000100a00 */
        /* <DEDUP_REMOVED lines=13> */
[----:B0-----:R-:W4:Y:S01]  /*64770*/  LDL.LU.64 R18, [R1+0xe208] ;  /* 0x00e2080001127983 */ /* 0x001f220000300a00 */
[C---:B--2---:R-:W-:Y:S06]  /*64780*/  HMMA.16816.F32 R24, R12.reuse, R26, R4 ;  /* 0x0000001a0c18723c */ /* 0x044fec0000001804 */
[----:B----4-:R-:W-:Y:S01]  /*64790*/  HMMA.16816.F32 R16, R12, R18, R8 ;  /* 0x000000120c10723c */ /* 0x010fe20000001808 */
[----:B------:R-:W2:Y:S04]  /*647a0*/  LDL.LU.64 R8, [R1+0xa00] ;  /* 0x000a000001087983 */ /* 0x000ea80000300a00 */
[----:B------:R-:W2:-:S15]  /*647b0*/  LDL.LU.64 R10, [R1+0xa08] ;  /* 0x000a0800010a7983 */ /* 0x000e9e0000300a00 */
[----:B------:R-:W-:-:S03]  /*647c0*/  NOP ;  /* 0x0000000000007918 */ /* 0x000fc60000000000 */
[----:B------:R0:W-:Y:S04]  /*647d0*/  STL.64 [R1+0x1da0], R16 ;  /* 0x001da01001007387 */ /* 0x0001e80000100a00 */
[----:B------:R1:W-:Y:S04]  /*647e0*/  STL.64 [R1+0x1da8], R18 ;  /* 0x001da81201007387 */ /* 0x0003e80000100a00 */
[----:B0-----:R-:W4:Y:S04]  /*647f0*/  LDL.LU.64 R16, [R1+0x9f0] ;  /* 0x0009f00001107983 */ /* 0x001f280000300a00 */
[----:B-1----:R-:W4:Y:S04]  /*64800*/  LDL.LU.64 R18, [R1+0x9f8] ;  /* 0x0009f80001127983 */ /* 0x002f280000300a00 */
[----:B------:R-:W3:Y:S04]  /*64810*/  LDL.LU.64 R6, [R1+0xe200] ;  /* 0x00e2000001067983 */ /* 0x000ee80000300a00 */
[----:B------:R-:W3:Y:S04]  /*64820*/  LDL.LU.64 R4, [R1+0xe1f8] ;  /* 0x00e1f80001047983 */ /* 0x000ee80000300a00 */
[----:B------:R0:W-:Y:S04]  /*64830*/  STL.64 [R1+0x1d80], R24 ;  /* 0x001d801801007387 */ /* 0x0001e80000100a00 */
        /* <DEDUP_REMOVED lines=8> */
[----:B0-----:R-:W3:Y:S02]  /*648c0*/  LDL.LU.64 R26, [R1+0xe1d8] ;  /* 0x00e1d800011a7983 */ /* 0x001ee40000300a00 */
[----:B---3--:R-:W-:Y:S02]  /*648d0*/  HMMA.16816.F32 R24, R12, R26, R4 ;  /* 0x0000001a0c18723c */ /* 0x008fe40000001804 */
[----:B------:R-:W3:Y:S04]  /*648e0*/  LDL.LU.64 R6, [R1+0xe1d0] ;  /* 0x00e1d00001067983 */ /* 0x000ee80000300a00 */
[----:B------:R-:W3:-:S15]  /*648f0*/  LDL.LU.64 R4, [R1+0xe1c8] ;  /* 0x00e1c80001047983 */ /* 0x000ede0000300a00 */
[----:B------:R-:W-:-:S02]  /*64900*/  NOP ;  /* 0x0000000000007918 */ /* 0x000fc40000000000 */
        /* <DEDUP_REMOVED lines=30> */
[----:B0-----:R-:W2:Y:S04]  /*64af0*/  LDL.LU.64 R26, [R1+0xe160] ;  /* 0x00e16000011a7983 */ /* 0x001ea80000300a00 */
[----:B------:R-:W2:Y:S02]  /*64b00*/  LDL.LU.64 R24, [R1+0xe158] ;  /* 0x00e1580001187983 */ /* 0x000ea40000300a00 */
[----:B--2---:R-:W-:-:S15]  /*64b10*/  HMMA.16816.F32 R24, R12, R28, R24 ;  /* 0x0000001c0c18723c */ /* 0x004fde0000001818 */
[----:B------:R-:W-:-:S08]  /*64b20*/  NOP ;  /* 0x0000000000007918 */ /* 0x000fd00000000000 */
[----:B------:R-:W-:Y:S04]  /*64b30*/  STL.64 [R1+0x1cf0], R24 ;  /* 0x001cf01801007387 */ /* 0x000fe80000100a00 */
[----:B------:R0:W-:Y:S04]  /*64b40*/  STL.64 [R1+0x1cf8], R26 ;  /* 0x001cf81a01007387 */ /* 0x0001e80000100a00 */
[----:B0-----:R-:W3:Y:S04]  /*64b50*/  LDL.LU.64 R26, [R1+0xe150] ;  /* 0x00e15000011a7983 */ /* 0x001ee80000300a00 */
[----:B------:R-:W2:Y:S04]  /*64b60*/  LDL.LU.64 R24, [R1+0xe148] ;  /* 0x00e1480001187983 */ /* 0x000ea80000300a00 */
[----:B------:R-:W-:Y:S01]  /*64b70*/  STL.64 [R1+0xe038], R28 ;  /* 0x00e0381c01007387 */ /* 0x000fe20000100a00 */
[C---:B---3--:R-:W-:Y:S06]  /*64b80*/  HMMA.16816.F32 R4, R12.reuse, R26, R4 ;  /* 0x0000001a0c04723c */ /* 0x048fec0000001804 */
[----:B--2---:R-:W-:-:S15]  /*64b90*/  HMMA.16816.F32 R20, R12, R24, R20 ;  /* 0x000000180c14723c */ /* 0x004fde0000001814 */
[----:B------:R-:W-:-:S02]  /*64ba0*/  NOP ;  /* 0x0000000000007918 */ /* 0x000fc40000000000 */
[----:B------:R-:W-:Y:S04]  /*64bb0*/  STL.64 [R1+0x1ce0], R4 ;  /* 0x001ce00401007387 */ /* 0x000fe80000100a00 */
[----:B------:R0:W-:Y:S04]  /*64bc0*/  STL.64 [R1+0x1ce8], R6 ;  /* 0x001ce80601007387 */ /* 0x0001e80000100a00 */
[----:B0-----:R-:W2:Y:S04]  /*64bd0*/  LDL.LU.64 R6, [R1+0xe140] ;  /* 0x00e1400001067983 */ /* 0x001ea80000300a00 */
[----:B------:R-:W3:Y:S04]  /*64be0*/  LDL.LU.64 R4, [R1+0xe138] ;  /* 0x00e1380001047983 */ /* 0x000ee80000300a00 */
[----:B------:R-:W-:Y:S04]  /*64bf0*/  STL.64 [R1+0x1cd0], R20 ;  /* 0x001cd01401007387 */ /* 0x000fe80000100a00 */
[----:B------:R0:W-:Y:S04]  /*64c00*/  STL.64 [R1+0x1cd8], R22 ;  /* 0x001cd81601007387 */ /* 0x0001e80000100a00 */
[----:B0-----:R-:W4:Y:S04]  /*64c10*/  LDL.LU.64 R22, [R1+0xe130] ;  /* 0x00e1300001167983 */ /* 0x001f280000300a00 */
[----:B------:R-:W2:Y:S04]  /*64c20*/  LDL.LU.64 R20, [R1+0xe128] ;  /* 0x00e1280001147983 */ /* 0x000ea80000300a00 */
[----:B------:R-:W-:Y:S04]  /*64c30*/  STL.64 [R1+0xdf40], R26 ;  /* 0x00df401a01007387 */ /* 0x000fe80000100a00 */
[----:B------:R0:W-:Y:S04]  /*64c40*/  STL.64 [R1+0xdf38], R24 ;  /* 0x00df381801007387 */ /* 0x0001e80000100a00 */
[----:B0-----:R-:W3:Y:S04]  /*64c50*/  LDL.LU.64 R24, [R1+0x9e0] ;  /* 0x0009e00001187983 */ /* 0x001ee80000300a00 */
[----:B------:R-:W3:Y:S01]  /*64c60*/  LDL.LU.64 R26, [R1+0x9e8] ;  /* 0x0009e800011a7983 */ /* 0x000ee20000300a00 */
[C---:B----4-:R-:W-:Y:S06]  /*64c70*/  HMMA.16816.F32 R8, R12.reuse, R22, R8 ;  /* 0x000000160c08723c */ /* 0x050fec0000001808 */
[----:B--2---:R-:W-:-:S15]  /*64c80*/  HMMA.16816.F32 R16, R12, R20, R16 ;  /* 0x000000140c10723c */ /* 0x004fde0000001810 */
[----:B------:R-:W-:-:S02]  /*64c90*/  NOP ;  /* 0x0000000000007918 */ /* 0x000fc40000000000 */
[----:B------:R-:W-:Y:S04]  /*64ca0*/  STL.64 [R1+0x1cb0], R8 ;  /* 0x001cb00801007387 */ /* 0x000fe80000100a00 */
[----:B------:R0:W-:Y:S04]  /*64cb0*/  STL.64 [R1+0x1cb8], R10 ;  /* 0x001cb80a01007387 */ /* 0x0001e80000100a00 */
[----:B0-----:R-:W2:Y:S04]  /*64cc0*/  LDL.LU.64 R10, [R1+0xe120] ;  /* 0x00e12000010a7983 */ /* 0x001ea80000300a00 */
[----:B------:R-:W4:Y:S04]  /*64cd0*/  LDL.LU.64 R8, [R1+0xe118] ;  /* 0x00e1180001087983 */ /* 0x000f280000300a00 */
[----:B------:R-:W-:Y:S04]  /*64ce0*/  STL.64 [R1+0x1c80], R16 ;  /* 0x001c801001007387 */ /* 0x000fe80000100a00 */
[----:B------:R0:W-:Y:S04]  /*64cf0*/  STL.64 [R1+0x1c88], R18 ;  /* 0x001c881201007387 */ /* 0x0001e80000100a00 */
[----:B0-----:R-:W3:Y:S04]  /*64d00*/  LDL.LU.64 R18, [R1+0xe110] ;  /* 0x00e1100001127983 */ /* 0x001ee80000300a00 */
[----:B------:R-:W2:Y:S04]  /*64d10*/  LDL.LU.64 R16, [R1+0xe108] ;  /* 0x00e1080001107983 */ /* 0x000ea80000300a00 */
[----:B------:R-:W-:Y:S04]  /*64d20*/  STL.64 [R1+0xdf20], R22 ;  /* 0x00df201601007387 */ /* 0x000fe80000100a00 */
[----:B------:R0:W-:Y:S04]  /*64d30*/  STL.64 [R1+0xdf18], R20 ;  /* 0x00df181401007387 */ /* 0x0001e80000100a00 */
[----:B0-----:R-:W2:Y:S04]  /*64d40*/  LDL.LU.64 R20, [R1+0x9d0] ;  /* 0x0009d00001147983 */ /* 0x001ea80000300a00 */
[----:B------:R-:W2:Y:S01]  /*64d50*/  LDL.LU.64 R22, [R1+0x9d8] ;  /* 0x0009d80001167983 */ /* 0x000ea20000300a00 */
[C---:B---3--:R-:W-:Y:S06]  /*64d60*/  HMMA.16816.F32 R24, R12.reuse, R18, R24 ;  /* 0x000000120c18723c */ /* 0x048fec0000001818 */
[----:B--2---:R-:W-:-:S15]  /*64d70*/  HMMA.16816.F32 R20, R12, R16, R20 ;  /* 0x000000100c14723c */ /* 0x004fde0000001814 */
[----:B------:R-:W-:-:S02]  /*64d80*/  NOP ;  /* 0x0000000000007918 */ /* 0x000fc40000000000 */
[----:B------:R0:W-:Y:S04]  /*64d90*/  STL.64 [R1+0x1c70], R24 ;  /* 0x001c701801007387 */ /* 0x0001e80000100a00 */
[----:B------:R1:W-:Y:S01]  /*64da0*/  STL.64 [R1+0x1c78], R26 ;  /* 0x001c781a01007387 */ /* 0x0003e20000100a00 */
[----:B0-----:R-:W-:Y:S02]  /*64db0*/  IMAD.MOV.U32 R24, RZ, RZ, R5 ;  /* 0x000000ffff187224 */ /* 0x001fe400078e0005 */
[----:B------:R-:W-:Y:S02]  /*64dc0*/  IMAD.MOV.U32 R25, RZ, RZ, R4 ;  /* 0x000000ffff197224 */ /* 0x000fe400078e0004 */
[----:B-1----:R-:W-:Y:S02]  /*64dd0*/  IMAD.MOV.U32 R26, RZ, RZ, R7 ;  /* 0x000000ffff1a7224 */ /* 0x002fe400078e0007 */
[----:B------:R-:W-:Y:S01]  /*64de0*/  IMAD.MOV.U32 R27, RZ, RZ, R6 ;  /* 0x000000ffff1b7224 */ /* 0x000fe200078e0006 */
[----:B------:R0:W-:Y:S04]  /*64df0*/  STL.64 [R1+0x1c60], R20 ;  /* 0x001c601401007387 */ /* 0x0001e80000100a00 */
[----:B------:R4:W-:Y:S04]  /*64e00*/  STL.64 [R1+0x1c68], R22 ;  /* 0x001c681601007387 */ /* 0x0009e80000100a00 */
[----:B------:R-:W2:Y:S04]  /*64e10*/  LDL.LU.64 R4, [R1+0x9b0] ;  /* 0x0009b00001047983 */ /* 0x000ea80000300a00 */
[----:B------:R-:W3:Y:S01]  /*64e20*/  LDL.LU.64 R6, [R1+0x9b8] ;  /* 0x0009b80001067983 */ /* 0x000ee20000300a00 */
[----:B0-----:R-:W-:-:S02]  /*64e30*/  IMAD.MOV.U32 R20, RZ, RZ, R11 ;  /* 0x000000ffff147224 */ /* 0x001fc400078e000b */
[----:B----4-:R-:W-:Y:S02]  /*64e40*/  IMAD.MOV.U32 R22, RZ, RZ, R8 ;  /* 0x000000ffff167224 */ /* 0x010fe400078e0008 */
[----:B------:R-:W-:Y:S01]  /*64e50*/  IMAD.MOV.U32 R23, RZ, RZ, R10 ;  /* 0x000000ffff177224 */ /* 0x000fe200078e000a */
[----:B---3--:R-:W-:Y:S04]  /*64e60*/  STL.64 [R1+0xe0f0], R6 ;  /* 0x00e0f00601007387 */ /* 0x008fe80000100a00 */
[----:B--2---:R0:W-:Y:S04]  /*64e70*/  STL.64 [R1+0xe0e8], R4 ;  /* 0x00e0e80401007387 */ /* 0x0041e80000100a00 */
[----:B0-----:R-:W2:Y:S04]  /*64e80*/  LDL.LU.64 R4, [R1+0x9c0] ;  /* 0x0009c00001047983 */ /* 0x001ea80000300a00 */
[----:B------:R-:W2:Y:S04]  /*64e90*/  LDL.LU.64 R6, [R1+0x9c8] ;  /* 0x0009c80001067983 */ /* 0x000ea80000300a00 */
[----:B------:R0:W-:Y:S04]  /*64ea0*/  STL.64 [R1+0xe030], R26 ;  /* 0x00e0301a01007387 */ /* 0x0001e80000100a00 */
[----:B0-----:R-:W3:Y:S04]  /*64eb0*/  LDL.LU R26, [R1+0x8cc] ;  /* 0x0008cc00011a7983 */ /* 0x001ee80000300800 */
[----:B------:R-:W3:Y:S04]  /*64ec0*/  LDL.LU R27, [R1+0x8c8] ;  /* 0x0008c800011b7983 */ /* 0x000ee80000300800 */
[----:B------:R0:W-:Y:S04]  /*64ed0*/  STL.64 [R1+0xe028], R24 ;  /* 0x00e0281801007387 */ /* 0x0001e80000100a00 */
[----:B0-----:R-:W4:Y:S04]  /*64ee0*/  LDL.LU R24, [R1+0x8c4] ;  /* 0x0008c40001187983 */ /* 0x001f280000300800 */
[----:B------:R-:W4:Y:S04]  /*64ef0*/  LDL.LU R25, [R1+0x8c0] ;  /* 0x0008c00001197983 */ /* 0x000f280000300800 */
[----:B------:R-:W3:Y:S04]  /*64f00*/  LDL.LU R8, [R1+0xe104] ;  /* 0x00e1040001087983 */ /* 0x000ee80000300800 */
[----:B------:R-:W2:Y:S04]  /*64f10*/  LDL.LU R10, [R1+0xe100] ;  /* 0x00e10000010a7983 */ /* 0x000ea80000300800 */
[----:B------:R-:W2:Y:S01]  /*64f20*/  LDL.LU R11, [R1+0xe0fc] ;  /* 0x00e0fc00010b7983 */ /* 0x000ea20000300800 */
[----:B------:R-:W-:-:S03]  /*64f30*/  IMAD.MOV.U32 R21, RZ, RZ, R9 ;  /* 0x000000ffff157224 */ /* 0x000fc600078e0009 */
[----:B------:R-:W3:Y:S04]  /*64f40*/  LDL.LU R9, [R1+0xe0f8] ;  /* 0x00e0f80001097983 */ /* 0x000ee80000300800 */
[----:B------:R-:W-:Y:S04]  /*64f50*/  STL.64 [R1+0xe048], R22 ;  /* 0x00e0481601007387 */ /* 0x000fe80000100a00 */
[----:B------:R0:W-:Y:S04]  /*64f60*/  STL.64 [R1+0xe040], R20 ;  /* 0x00e0401401007387 */ /* 0x0001e80000100a00 */
[----:B0-----:R-:W4:Y:S04]  /*64f70*/  LDL.LU.64 R20, [R1+0x8e0] ;  /* 0x0008e00001147983 */ /* 0x001f280000300a00 */
[----:B------:R-:W4:Y:S04]  /*64f80*/  LDL.LU.64 R22, [R1+0x8e8] ;  /* 0x0008e80001167983 */ /* 0x000f280000300a00 */
[----:B------:R-:W4:Y:S04]  /*64f90*/  LDL.64 R28, [R1+0x70] ;  /* 0x00007000011c7983 */ /* 0x000f280000100a00 */
        /* <DEDUP_REMOVED lines=14> */
[----:B0-----:R-:W2:Y:S04]  /*65080*/  LDL.LU.64 R6, [R1+0xe0e0] ;  /* 0x00e0e00001067983 */ /* 0x001ea80000300a00 */
[----:B------:R-:W3:Y:S04]  /*65090*/  LDL.LU.64 R4, [R1+0xe0d8] ;  /* 0x00e0d80001047983 */ /* 0x000ee80000300a00 */
        /* <DEDUP_REMOVED lines=8> */
[----:B------:R-:W-:Y:S04]  /*65120*/  STL.64 [R1+0xdee8], R6 ;  /* 0x00dee80601007387 */ /* 0x000fe80000100a00 */
[----:B---3--:R0:W-:Y:S01]  /*65130*/  STL.64 [R1+0xdee0], R4 ;  /* 0x00dee00401007387 */ /* 0x0081e20000100a00 */
[C---:B----4-:R-:W-:Y:S06]  /*65140*/  HMMA.16816.F32 R8, R12.reuse, R4, R16 ;  /* 0x000000040c08723c */ /* 0x050fec0000001810 */
[----:B0-----:R-:W-:-:S15]  /*65150*/  HMMA.16816.F32 R4, R12, R2, R20 ;  /* 0x000000020c04723c */ /* 0x001fde0000001814 */
[----:B------:R-:W-:-:S02]  /*65160*/  NOP ;  /* 0x0000000000007918 */ /* 0x000fc40000000000 */
[----:B------:R-:W-:Y:S04]  /*65170*/  STL.64 [R1+0x1950], R8 ;  /* 0x0019500801007387 */ /* 0x000fe80000100a00 */
[----:B------:R-:W-:Y:S04]  /*65180*/  STL.64 [R1+0x1958], R10 ;  /* 0x0019580a01007387 */ /* 0x000fe80000100a00 */
[----:B------:R-:W-:Y:S04]  /*65190*/  STL.64 [R1+0x1910], R4 ;  /* 0x0019100401007387 */ /* 0x000fe80000100a00 */
[----:B------:R-:W-:Y:S04]  /*651a0*/  STL.64 [R1+0x1918], R6 ;  /* 0x0019180601007387 */ /* 0x000fe80000100a00 */
[----:B------:R-:W2:Y:S04]  /*651b0*/  LDL.LU.64 R20, [R1+0x930] ;  /* 0x0009300001147983 */ /* 0x000ea80000300a00 */
[----:B------:R-:W3:Y:S04]  /*651c0*/  LDL.LU.64 R22, [R1+0x938] ;  /* 0x0009380001167983 */ /* 0x000ee80000300a00 */
[----:B---3--:R0:W-:Y:S04]  /*651d0*/  STL.64 [R1+0xe058], R22 ;  /* 0x00e0581601007387 */ /* 0x0081e80000100a00 */
[----:B0-----:R-:W3:Y:S04]  /*651e0*/  LDL R22, [R1+0x78] ;  /* 0x0000780001167983 */ /* 0x001ee80000100800 */
[----:B------:R-:W3:Y:S04]  /*651f0*/  LDL R23, [R1+0x7c] ;  /* 0x00007c0001177983 */ /* 0x000ee80000100800 */
[----:B--2---:R0:W-:Y:S04]  /*65200*/  STL.64 [R1+0xe050], R20 ;  /* 0x00e0501401007387 */ /* 0x0041e80000100a00 */
[----:B0-----:R-:W2:Y:S04]  /*65210*/  LDL R20, [R1+0x80] ;  /* 0x0000800001147983 */ /* 0x001ea80000100800 */
[----:B------:R-:W2:Y:S04]  /*65220*/  LDL R21, [R1+0x84] ;  /* 0x0000840001157983 */ /* 0x000ea80000100800 */
[----:B---3--:R0:W-:Y:S02]  /*65230*/  STL.64 [R1+0xe070], R22 ;  /* 0x00e0701601007387 */ /* 0x0081e40000100a00 */
[----:B0-----:R-:W-:-:S02]  /*65240*/  IMAD.MOV.U32 R22, RZ, RZ, R0 ;  /* 0x000000ffff167224 */ /* 0x001fc400078e0000 */
[----:B------:R-:W3:Y:S04]  /*65250*/  LDL.LU R0, [R1+0xe0d0] ;  /* 0x00e0d00001007983 */ /* 0x000ee80000300800 */
[----:B------:R-:W4:Y:S04]  /*65260*/  LDL R23, [R1+0x8c] ;  /* 0x00008c0001177983 */ /* 0x000f280000100800 */
[----:B--2---:R0:W-:Y:S04]  /*65270*/  STL.64 [R1+0xe088], R20 ;  /* 0x00e0881401007387 */ /* 0x0041e80000100a00 */
[----:B0-----:R-:W2:Y:S04]  /*65280*/  LDL R20, [R1+0x90] ;  /* 0x0000900001147983 */ /* 0x001ea80000100800 */
[----:B------:R-:W2:Y:S01]  /*65290*/  LDL R21, [R1+0x94] ;  /* 0x0000940001157983 */ /* 0x000ea20000100800 */
[----:B------:R-:W-:-:S02]  /*652a0*/  IMAD R12, R25, 0x100, R24 ;  /* 0x00000100190c7824 */ /* 0x000fc400078e0218 */
[----:B------:R-:W-:Y:S01]  /*652b0*/  IMAD R13, R27, 0x100, R26 ;  /* 0x000001001b0d7824 */ /* 0x000fe200078e021a */
[----:B----4-:R0:W-:Y:S04]  /*652c0*/  STL.64 [R1+0xe0a0], R22 ;  /* 0x00e0a01601007387 */ /* 0x0101e80000100a00 */
[----:B0-----:R-:W4:Y:S01]  /*652d0*/  LDL R22, [R1+0x98] ;  /* 0x0000980001167983 */ /* 0x001f220000100800 */
[----:B---3--:R-:W-:-:S03]  /*652e0*/  IMAD.MOV.U32 R23, RZ, RZ, R0 ;  /* 0x000000ffff177224 */ /* 0x008fc600078e0000 */
[----:B------:R-:W3:Y:S04]  /*652f0*/  LDL.LU R14, [R1+0xb60] ;  /* 0x000b6000010e7983 */ /* 0x000ee80000300800 */
[----:B------:R-:W4:Y:S04]  /*65300*/  LDL.LU R15, [R1+0xb6c] ;  /* 0x000b6c00010f7983 */ /* 0x000f280000300800 */
[----:B------:R-:W4:Y:S04]  /*65310*/  LDL.LU R0, [R1+0xb68] ;  /* 0x000b680001007983 */ /* 0x000f280000300800 */
[----:B--2---:R0:W-:Y:S04]  /*65320*/  STL.64 [R1+0xe0b8], R20 ;  /* 0x00e0b81401007387 */ /* 0x0041e80000100a00 */
[----:B0-----:R-:W3:Y:S04]  /*65330*/  LDL.LU R21, [R1+0xb64] ;  /* 0x000b640001157983 */ /* 0x001ee80000300800 */
        /* <DEDUP_REMOVED lines=18> */
[----:B---3--:R-:W-:-:S02]  /*65460*/  IMAD R14, R14, 0x100, R21 ;  /* 0x000001000e0e7824 */ /* 0x008fc400078e0215 */
[----:B------:R-:W-:Y:S01]  /*65470*/  IMAD R15, R0, 0x100, R15 ;  /* 0x00000100000f7824 */ /* 0x000fe200078e020f */
[----:B------:R-:W-:Y:S01]  /*65480*/  F2FP.F16.E5M2.UNPACK_B R12, R12 ;  /* 0x0000000cff0c723e */ /* 0x000fe200020004ff */
[----:B----4-:R-:W-:Y:S04]  /*65490*/  STL.64 [R1+0xe0c8], R26 ;  /* 0x00e0c81a01007387 */ /* 0x010fe80000100a00 */
[----:B--2---:R0:W-:Y:S04]  /*654a0*/  STL.64 [R1+0xe0c0], R24 ;  /* 0x00e0c01801007387 */ /* 0x0041e80000100a00 */
[----:B0-----:R-:W2:Y:S04]  /*654b0*/  LDL.LU.64 R24, [R1+0x980] ;  /* 0x0009800001187983 */ /* 0x001ea80000300a00 */
[----:B------:R-:W2:Y:S01]  /*654c0*/  LDL.LU.64 R26, [R1+0x988] ;  /* 0x00098800011a7983 */ /* 0x000ea20000300a00 */
[----:B------:R-:W-:-:S02]  /*654d0*/  F2FP.F16.E5M2.UNPACK_B R13, R13 ;  /* 0x0000000dff0d723e */ /* 0x000fc400020004ff */
[----:B------:R-:W-:Y:S01]  /*654e0*/  F2FP.F16.E5M2.UNPACK_B R14, R14 ;  /* 0x0000000eff0e723e */ /* 0x000fe200020004ff */
[----:B------:R-:W3:Y:S01]  /*654f0*/  LDL.LU.64 R16, [R1+0x910] ;  /* 0x0009100001107983 */ /* 0x000ee20000300a00 */
[----:B------:R-:W-:-:S03]  /*65500*/  F2FP.F16.E5M2.UNPACK_B R15, R15 ;  /* 0x0000000fff0f723e */ /* 0x000fc600020004ff */
[----:B------:R-:W3:Y:S04]  /*65510*/  LDL.LU.64 R18, [R1+0x918] ;  /* 0x0009180001127983 */ /* 0x000ee80000300a00 */
[----:B------:R-:W4:Y:S04]  /*65520*/  LDL.LU.64 R8, [R1+0x900] ;  /* 0x0009000001087983 */ /* 0x000f280000300a00 */
[----:B------:R-:W4:Y:S04]  /*65530*/  LDL.LU.64 R10, [R1+0x908] ;  /* 0x00090800010a7983 */ /* 0x000f280000300a00 */
        /* <DEDUP_REMOVED lines=43> */
[----:B------:R-:W2:Y:S01]  /*657f0*/  LDL.LU.64 R20, [R1+0xe040] ;  /* 0x00e0400001147983 */ /* 0x000ea20000300a00 */
[----:B------:R-:W-:-:S03]  /*65800*/  IMAD.MOV.U32 R0, RZ, RZ, R29 ;  /* 0x000000ffff007224 */ /* 0x000fc600078e001d */
[----:B------:R-:W4:Y:S01]  /*65810*/  LDL.LU.64 R28, [R1+0xe038] ;  /* 0x00e03800011c7983 */ /* 0x000f220000300a00 */
[----:B--2---:R-:W-:-:S15]  /*65820*/  HMMA.16816.F32 R24, R12, R20, R24 ;  /* 0x000000140c18723c */ /* 0x004fde0000001818 */
[----:B------:R-:W-:-:S08]  /*65830*/  NOP ;  /* 0x0000000000007918 */ /* 0x000fd00000000000 */
[----:B------:R-:W-:Y:S04]  /*65840*/  STL.64 [R1+0xe70], R24 ;  /* 0x000e701801007387 */ /* 0x000fe80000100a00 */
[----:B------:R0:W-:Y:S04]  /*65850*/  STL.64 [R1+0xe78], R26 ;  /* 0x000e781a01007387 */ /* 0x0001e80000100a00 */
[----:B0-----:R-:W2:Y:S04]  /*65860*/  LDL.LU.64 R26, [R1+0xe030] ;  /* 0x00e03000011a7983 */ /* 0x001ea80000300a00 */
[----:B------:R-:W4:Y:S01]  /*65870*/  LDL.LU.64 R24, [R1+0xe028] ;  /* 0x00e0280001187983 */ /* 0x000f220000300a00 */
[----:B---3--:R-:W-:-:S15]  /*65880*/  HMMA.16816.F32 R16, R12, R22, R16 ;  /* 0x000000160c10723c */ /* 0x008fde0000001810 */
[----:B------:R-:W-:-:S08]  /*65890*/  NOP ;  /* 0x0000000000007918 */ /* 0x000fd00000000000 */
[----:B------:R-:W-:Y:S04]  /*658a0*/  STL.64 [R1+0xe40], R16 ;  /* 0x000e401001007387 */ /* 0x000fe80000100a00 */
[----:B------:R-:W-:Y:S01]  /*658b0*/  STL.64 [R1+0xe48], R18 ;  /* 0x000e481201007387 */ /* 0x000fe20000100a00 */
[C---:B----4-:R-:W-:Y:S03]  /*658c0*/  HMMA.16816.F32 R8, R12.reuse, R24, R8 ;  /* 0x000000180c08723c */ /* 0x050fe60000001808 */
[----:B------:R-:W3:Y:S03]  /*658d0*/  LDL.LU.64 R24, [R1+0xb50] ;  /* 0x000b500001187983 */ /* 0x000ee60000300a00 */
[----:B--2---:R-:W-:-:S15]  /*658e0*/  HMMA.16816.F32 R4, R12, R26, R4 ;  /* 0x0000001a0c04723c */ /* 0x004fde0000001804 */
[----:B------:R-:W-:-:S02]  /*658f0*/  NOP ;  /* 0x0000000000007918 */ /* 0x000fc40000000000 */
[----:B------:R-:W-:Y:S04]  /*65900*/  STL.64 [R1+0xe20], R8 ;  /* 0x000e200801007387 */ /* 0x000fe80000100a00 */
[----:B------:R-:W-:Y:S04]  /*65910*/  STL.64 [R1+0xe28], R10 ;  /* 0x000e280a01007387 */ /* 0x000fe80000100a00 */
[----:B------:R-:W2:Y:S04]  /*65920*/  LDL.LU.64 R26, [R1+0xb58] ;  /* 0x000b5800011a7983 */ /* 0x000ea80000300a00 */
[----:B------:R-:W-:Y:S04]  /*65930*/  STL.64 [R1+0xc00], R4 ;  /* 0x000c000401007387 */ /* 0x000fe80000100a00 */
[----:B------:R-:W-:Y:S04]  /*65940*/  STL.64 [R1+0xc08], R6 ;  /* 0x000c080601007387 */ /* 0x000fe80000100a00 */
[----:B--2---:R0:W-:Y:S04]  /*65950*/  STL.64 [R1+0xdf50], R26 ;  /* 0x00df501a01007387 */ /* 0x0041e80000100a00 */
[----:B0-----:R-:W2:Y:S04]  /*65960*/  LDL R26, [R1] ;  /* 0x00000000011a7983 */ /* 0x001ea80000100800 */
        /* <DEDUP_REMOVED lines=17> */
[----:B------:R-:W2:Y:S04]  /*65a80*/  LDL R10, [R1+0x38] ;  /* 0x00003800010a7983 */ /* 0x000ea80000100800 */
[----:B------:R-:W2:Y:S04]  /*65a90*/  LDL R11, [R1+0x3c] ;  /* 0x00003c00010b7983 */ /* 0x000ea80000100800 */
[----:B------:R-:W4:Y:S04]  /*65aa0*/  LDL R8, [R1+0x40] ;  /* 0x0000400001087983 */ /* 0x000f280000100800 */
[----:B------:R-:W4:Y:S04]  /*65ab0*/  LDL R9, [R1+0x44] ;  /* 0x0000440001097983 */ /* 0x000f280000100800 */
[----:B0-----:R-:W3:Y:S04]  /*65ac0*/  LDL R26, [R1+0x30] ;  /* 0x00003000011a7983 */ /* 0x001ee80000100800 */
[----:B------:R-:W3:Y:S04]  /*65ad0*/  LDL R27, [R1+0x34] ;  /* 0x00003400011b7983 */ /* 0x000ee80000100800 */
[----:B--2---:R0:W-:Y:S04]  /*65ae0*/  STL.64 [R1+0xdff8], R10 ;  /* 0x00dff80a01007387 */ /* 0x0041e80000100a00 */
[----:B0-----:R-:W2:Y:S04]  /*65af0*/  LDL R10, [R1+0x48] ;  /* 0x00004800010a7983 */ /* 0x001ea80000100800 */
[----:B------:R-:W2:Y:S04]  /*65b00*/  LDL R11, [R1+0x4c] ;  /* 0x00004c00010b7983 */ /* 0x000ea80000100800 */
[----:B----4-:R-:W-:Y:S04]  /*65b10*/  STL.64 [R1+0xe010], R8 ;  /* 0x00e0100801007387 */ /* 0x010fe80000100a00 */
[----:B------:R-:W4:Y:S04]  /*65b20*/  LDL.LU.64 R4, [R1+0xad0] ;  /* 0x000ad00001047983 */ /* 0x000f280000300a00 */
[----:B------:R-:W3:Y:S04]  /*65b30*/  LDL.LU.64 R6, [R1+0xad8] ;  /* 0x000ad80001067983 */ /* 0x000ee80000300a00 */
[----:B---3--:R-:W-:Y:S04]  /*65b40*/  STL.64 [R1+0xe008], R6 ;  /* 0x00e0080601007387 */ /* 0x008fe80000100a00 */
[----:B----4-:R0:W-:Y:S04]  /*65b50*/  STL.64 [R1+0xe000], R4 ;  /* 0x00e0000401007387 */ /* 0x0101e80000100a00 */
[----:B0-----:R-:W3:Y:S04]  /*65b60*/  LDL.LU.64 R4, [R1+0xac0] ;  /* 0x000ac00001047983 */ /* 0x001ee80000300a00 */
[----:B------:R-:W4:Y:S04]  /*65b70*/  LDL.LU.64 R6, [R1+0xac8] ;  /* 0x000ac80001067983 */ /* 0x000f280000300a00 */
[----:B----4-:R-:W-:Y:S04]  /*65b80*/  STL.64 [R1+0xe020], R6 ;  /* 0x00e0200601007387 */ /* 0x010fe80000100a00 */
[----:B---3--:R0:W-:Y:S04]  /*65b90*/  STL.64 [R1+0xe018], R4 ;  /* 0x00e0180401007387 */ /* 0x0081e80000100a00 */
[----:B0-----:R-:W2:Y:S04]  /*65ba0*/  LDL.LU.64 R4, [R1+0xab0] ;  /* 0x000ab00001047983 */ /* 0x001ea80000300a00 */
[----:B------:R-:W2:Y:S04]  /*65bb0*/  LDL.LU.64 R6, [R1+0xab8] ;  /* 0x000ab80001067983 */ /* 0x000ea80000300a00 */
[----:B------:R-:W-:Y:S04]  /*65bc0*/  STL.64 [R1+0xdfe0], R24 ;  /* 0x00dfe01801007387 */ /* 0x000fe80000100a00 */
[----:B------:R-:W3:Y:S04]  /*65bd0*/  LDL.LU.64 R16, [R1+0xc10] ;  /* 0x000c100001107983 */ /* 0x000ee80000300a00 */
[----:B------:R-:W4:Y:S04]  /*65be0*/  LDL.LU.64 R18, [R1+0xc18] ;  /* 0x000c180001127983 */ /* 0x000f280000300a00 */
[----:B----4-:R-:W-:Y:S04]  /*65bf0*/  STL.64 [R1+0xdf60], R18 ;  /* 0x00df601201007387 */ /* 0x010fe80000100a00 */
[----:B---3--:R0:W-:Y:S04]  /*65c00*/  STL.64 [R1+0xdf58], R16 ;  /* 0x00df581001007387 */ /* 0x0081e80000100a00 */
[----:B0-----:R-:W3:Y:S04]  /*65c10*/  LDL.LU.64 R16, [R1+0xb40] ;  /* 0x000b400001107983 */ /* 0x001ee80000300a00 */
        /* <DEDUP_REMOVED lines=16> */
[----:B------:R-:W4:Y:S01]  /*65d20*/  LDL.LU.64 R18, [R1+0xb08] ;  /* 0x000b080001127983 */ /* 0x000f220000300a00 */
[C---:B--2---:R-:W-:Y:S03]  /*65d30*/  HMMA.16816.F32 R8, R12.reuse, R10, R4 ;  /* 0x0000000a0c08723c */ /* 0x044fe60000001804 */
[----:B----4-:R-:W-:Y:S04]  /*65d40*/  STL.64 [R1+0xdfd8], R18 ;  /* 0x00dfd81201007387 */ /* 0x010fe80000100a00 */
[----:B---3--:R0:W-:Y:S04]  /*65d50*/  STL.64 [R1+0xdfd0], R16 ;  /* 0x00dfd01001007387 */ /* 0x0081e80000100a00 */
        /* <DEDUP_REMOVED lines=10> */
[----:B------:R0:W-:Y:S04]  /*65e00*/  STL.64 [R1+0xbf0], R8 ;  /* 0x000bf00801007387 */ /* 0x0001e80000100a00 */
[----:B------:R4:W-:Y:S04]  /*65e10*/  STL.64 [R1+0xbf8], R10 ;  /* 0x000bf80a01007387 */ /* 0x0009e80000100a00 */
[----:B0-----:R-:W4:Y:S02]  /*65e20*/  LDL.LU.64 R8, [R1+0xe010] ;  /* 0x00e0100001087983 */ /* 0x001f240000300a00 */
[----:B----4-:R-:W-:Y:S02]  /*65e30*/  HMMA.16816.F32 R8, R12, R8, R4 ;  /* 0x000000080c08723c */ /* 0x010fe40000001804 */
[----:B------:R-:W4:Y:S04]  /*65e40*/  LDL.LU.64 R6, [R1+0xe008] ;  /* 0x00e0080001067983 */ /* 0x000f280000300a00 */
[----:B------:R-:W4:-:S15]  /*65e50*/  LDL.LU.64 R4, [R1+0xe000] ;  /* 0x00e0000001047983 */ /* 0x000f1e0000300a00 */
[----:B------:R-:W-:-:S02]  /*65e60*/  NOP ;  /* 0x0000000000007918 */ /* 0x000fc40000000000 */
[----:B------:R-:W-:Y:S04]  /*65e70*/  STL.64 [R1+0xbe0], R8 ;  /* 0x000be00801007387 */ /* 0x000fe80000100a00 */
[----:B------:R0:W-:Y:S04]  /*65e80*/  STL.64 [R1+0xbe8], R10 ;  /* 0x000be80a01007387 */ /* 0x0001e80000100a00 */
[----:B0-----:R-:W4:Y:S01]  /*65e90*/  LDL.LU.64 R10, [R1+0xdff8] ;  /* 0x00dff800010a7983 */ /* 0x001f220000300a00 */
[C---:B--2---:R-:W-:Y:S03]  /*65ea0*/  HMMA.16816.F32 R24, R12.reuse, R26, R16 ;  /* 0x0000001a0c18723c */ /* 0x044fe60000001810 */
[----:B------:R-:W2:Y:S03]  /*65eb0*/  LDL.LU.64 R8, [R1+0xc30] ;  /* 0x000c300001087983 */ /* 0x000ea60000300a00 */
[----:B----4-:R-:W-:Y:S01]  /*65ec0*/  HMMA.16816.F32 R4, R12, R10, R4 ;  /* 0x0000000a0c04723c */ /* 0x010fe20000001804 */
[----:B------:R-:W2:-:S15]  /*65ed0*/  LDL.LU.64 R10, [R1+0xc38] ;  /* 0x000c3800010a7983 */ /* 0x000e9e0000300a00 */
[----:B------:R-:W-:-:S07]  /*65ee0*/  NOP ;  /* 0x0000000000007918 */ /* 0x000fce0000000000 */
        /* <DEDUP_REMOVED lines=57> */
[----:B------:R-:W2:Y:S01]  /*66280*/  LDL.LU.64 R24, [R1+0xdf38] ;  /* 0x00df380001187983 */ /* 0x000ea20000300a00 */
        /* <DEDUP_REMOVED lines=13> */
[----:B0-----:R-:W3:Y:S04]  /*66360*/  LDL.LU R24, [R1+0xf0c] ;  /* 0x000f0c0001187983 */ /* 0x001ee80000300800 */
[----:B------:R-:W3:Y:S04]  /*66370*/  LDL.LU R25, [R1+0xf08] ;  /* 0x000f080001197983 */ /* 0x000ee80000300800 */
[----:B---3--:R4:W-:Y:S02]  /*66380*/  STL.64 [R1+0xdef0], R24 ;  /* 0x00def01801007387 */ /* 0x0089e40000100a00 */
[----:B----4-:R-:W-:Y:S02]  /*66390*/  HMMA.16816.F32 R24, R12, R22, R8 ;  /* 0x000000160c18723c */ /* 0x010fe40000001808 */
[----:B------:R-:W3:-:S15]  /*663a0*/  LDL.LU.64 R8, [R1+0xc60] ;  /* 0x000c600001087983 */ /* 0x000ede0000300a00 */
[----:B------:R-:W-:-:S06]  /*663b0*/  NOP ;  /* 0x0000000000007918 */ /* 0x000fcc0000000000 */
[----:B------:R-:W-:Y:S04]  /*663c0*/  STL.64 [R1+0xb20], R24 ;  /* 0x000b201801007387 */ /* 0x000fe80000100a00 */
[----:B------:R-:W-:Y:S04]  /*663d0*/  STL.64 [R1+0xb28], R26 ;  /* 0x000b281a01007387 */ /* 0x000fe80000100a00 */
[----:B------:R-:W4:Y:S01]  /*663e0*/  LDL.LU.64 R10, [R1+0xc68] ;  /* 0x000c6800010a7983 */ /* 0x000f220000300a00 */
[----:B--2---:R-:W-:-:S15]  /*663f0*/  HMMA.16816.F32 R4, R12, R20, R4 ;  /* 0x000000140c04723c */ /* 0x004fde0000001804 */
[----:B------:R-:W-:-:S08]  /*66400*/  NOP ;  /* 0x0000000000007918 */ /* 0x000fd00000000000 */
[----:B------:R-:W-:Y:S04]  /*66410*/  STL.64 [R1+0xb10], R4 ;  /* 0x000b100401007387 */ /* 0x000fe80000100a00 */
[----:B------:R-:W-:Y:S04]  /*66420*/  STL.64 [R1+0xb18], R6 ;  /* 0x000b180601007387 */ /* 0x000fe80000100a00 */
        /* <DEDUP_REMOVED lines=8> */
[----:B------:R0:W-:Y:S04]  /*664b0*/  STL.64 [R1+0xdda8], R22 ;  /* 0x00dda81601007387 */ /* 0x0001e80000100a00 */
[----:B0-----:R-:W2:Y:S04]  /*664c0*/  LDL.LU R22, [R1+0xf04] ;  /* 0x000f040001167983 */ /* 0x001ea80000300800 */
[----:B------:R-:W2:Y:S04]  /*664d0*/  LDL.LU R23, [R1+0xf00] ;  /* 0x000f000001177983 */ /* 0x000ea80000300800 */
[----:B------:R0:W-:Y:S04]  /*664e0*/  STL.64 [R1+0xdda0], R20 ;  /* 0x00dda01401007387 */ /* 0x0001e80000100a00 */
[----:B0-----:R-:W3:Y:S04]  /*664f0*/  LDL.LU R20, [R1+0xe9c] ;  /* 0x000e9c0001147983 */ /* 0x001ee80000300800 */
[----:B------:R-:W3:Y:S04]  /*66500*/  LDL.LU R21, [R1+0xe98] ;  /* 0x000e980001157983 */ /* 0x000ee80000300800 */
[----:B--2---:R-:W-:Y:S04]  /*66510*/  STL.64 [R1+0xdec8], R22 ;  /* 0x00dec81601007387 */ /* 0x004fe80000100a00 */
[----:B---3--:R0:W-:Y:S04]  /*66520*/  STL.64 [R1+0xdec0], R20 ;  /* 0x00dec01401007387 */ /* 0x0081e80000100a00 */
[----:B0-----:R-:W2:Y:S04]  /*66530*/  LDL.LU.64 R20, [R1+0xca0] ;  /* 0x000ca00001147983 */ /* 0x001ea80000300a00 */
[----:B------:R-:W3:Y:S01]  /*66540*/  LDL.LU.64 R22, [R1+0xca8] ;  /* 0x000ca80001167983 */ /* 0x000ee20000300a00 */
[C---:B------:R-:W-:Y:S03]  /*66550*/  HMMA.16816.F32 R8, R12.reuse, R18, R8 ;  /* 0x000000120c08723c */ /* 0x040fe60000001808 */
[----:B---3--:R-:W-:Y:S04]  /*66560*/  STL.64 [R1+0xded8], R22 ;  /* 0x00ded81601007387 */ /* 0x008fe80000100a00 */
[----:B--2---:R0:W-:Y:S04]  /*66570*/  STL.64 [R1+0xded0], R20 ;  /* 0x00ded01401007387 */ /* 0x0041e80000100a00 */
[----:B0-----:R-:W2:Y:S04]  /*66580*/  LDL.LU.64 R20, [R1+0xcb0] ;  /* 0x000cb00001147983 */ /* 0x001ea80000300a00 */
[----:B------:R-:W2:Y:S08]  /*66590*/  LDL.LU.64 R22, [R1+0xcb8] ;  /* 0x000cb80001167983 */ /* 0x000eb00000300a00 */
        /* <DEDUP_REMOVED lines=10> */
[----:B------:R0:W-:Y:S04]  /*66640*/  STL.64 [R1+0xdd88], R18 ;  /* 0x00dd881201007387 */ /* 0x0001e80000100a00 */
[----:B0-----:R-:W2:Y:S04]  /*66650*/  LDL.LU R18, [R1+0xe94] ;  /* 0x000e940001127983 */ /* 0x001ea80000300800 */
[----:B------:R-:W2:Y:S04]  /*66660*/  LDL.LU R19, [R1+0xe90] ;  /* 0x000e900001137983 */ /* 0x000ea80000300800 */
[----:B------:R-:W-:Y:S01]  /*66670*/  STL.64 [R1+0xdd80], R16 ;  /* 0x00dd801001007387 */ /* 0x000fe20000100a00 */
[C---:B---3--:R-:W-:Y:S06]  /*66680*/  HMMA.16816.F32 R24, R12.reuse, R10, R24 ;  /* 0x0000000a0c18723c */ /* 0x048fec0000001818 */
[----:B----4-:R-:W-:-:S15]  /*66690*/  HMMA.16816.F32 R4, R12, R8, R4 ;  /* 0x000000080c04723c */ /* 0x010fde0000001804 */
[----:B------:R-:W-:-:S02]  /*666a0*/  NOP ;  /* 0x0000000000007918 */ /* 0x000fc40000000000 */
[----:B------:R0:W-:Y:S04]  /*666b0*/  STL.64 [R1+0xae0], R24 ;  /* 0x000ae01801007387 */ /* 0x0001e80000100a00 */
[----:B------:R-:W-:Y:S04]  /*666c0*/  STL.64 [R1+0xae8], R26 ;  /* 0x000ae81a01007387 */ /* 0x000fe80000100a00 */
[----:B0-----:R-:W3:Y:S04]  /*666d0*/  LDL.LU.64 R24, [R1+0xdef0] ;  /* 0x00def00001187983 */ /* 0x001ee80000300a00 */
[----:B------:R-:W-:Y:S04]  /*666e0*/  STL.64 [R1+0xad0], R4 ;  /* 0x000ad00401007387 */ /* 0x000fe80000100a00 */
[----:B------:R0:W-:Y:S04]  /*666f0*/  STL.64 [R1+0xad8], R6 ;  /* 0x000ad80601007387 */ /* 0x0001e80000100a00 */
[----:B0-----:R-:W2:Y:S04]  /*66700*/  LDL.LU.64 R6, [R1+0xdee8] ;  /* 0x00dee80001067983 */ /* 0x001ea80000300a00 */
[----:B------:R-:W4:Y:S04]  /*66710*/  LDL.LU.64 R4, [R1+0xdee0] ;  /* 0x00dee00001047983 */ /* 0x000f280000300a00 */
[----:B------:R-:W3:Y:S04]  /*66720*/  LDL.64 R26, [R1+0x98] ;  /* 0x00009800011a7983 */ /* 0x000ee80000100a00 */
[----:B------:R-:W-:Y:S04]  /*66730*/  STL.64 [R1+0xdd68], R10 ;  /* 0x00dd680a01007387 */ /* 0x000fe80000100a00 */
[----:B------:R0:W-:Y:S04]  /*66740*/  STL.64 [R1+0xdd60], R8 ;  /* 0x00dd600801007387 */ /* 0x0001e80000100a00 */
[----:B0-----:R-:W3:Y:S04]  /*66750*/  LDL.LU.64 R8, [R1+0xc90] ;  /* 0x000c900001087983 */ /* 0x001ee80000300a00 */
[----:B------:R-:W3:Y:S01]  /*66760*/  LDL.LU.64 R10, [R1+0xc98] ;  /* 0x000c9800010a7983 */ /* 0x000ee20000300a00 */
[----:B--2---:R-:W-:-:S15]  /*66770*/  HMMA.16816.F32 R20, R12, R6, R20 ;  /* 0x000000060c14723c */ /* 0x004fde0000001814 */
[----:B------:R-:W-:-:S08]  /*66780*/  NOP ;  /* 0x0000000000007918 */ /* 0x000fd00000000000 */
[----:B------:R-:W-:Y:S04]  /*66790*/  STL.64 [R1+0x2c40], R20 ;  /* 0x002c401401007387 */ /* 0x000fe80000100a00 */
[----:B------:R0:W-:Y:S04]  /*667a0*/  STL.64 [R1+0x2c48], R22 ;  /* 0x002c481601007387 */ /* 0x0001e80000100a00 */
[----:B0-----:R-:W4:Y:S04]  /*667b0*/  LDL.LU.64 R22, [R1+0xded8] ;  /* 0x00ded80001167983 */ /* 0x001f280000300a00 */
[----:B------:R-:W4:Y:S02]  /*667c0*/  LDL.LU.64 R20, [R1+0xded0] ;  /* 0x00ded00001147983 */ /* 0x000f240000300a00 */
[----:B----4-:R-:W-:-:S15]  /*667d0*/  HMMA.16816.F32 R20, R12, R4, R20 ;  /* 0x000000040c14723c */ /* 0x010fde0000001814 */
[----:B------:R-:W-:-:S08]  /*667e0*/  NOP ;  /* 0x0000000000007918 */ /* 0x000fd00000000000 */
[----:B------:R-:W-:Y:S04]  /*667f0*/  STL.64 [R1+0xcc0], R20 ;  /* 0x000cc01401007387 */ /* 0x000fe80000100a00 */
[----:B------:R0:W-:Y:S04]  /*66800*/  STL.64 [R1+0xcc8], R22 ;  /* 0x000cc81601007387 */ /* 0x0001e80000100a00 */
[----:B0-----:R-:W2:Y:S04]  /*66810*/  LDL.LU.64 R22, [R1+0xdec8] ;  /* 0x00dec80001167983 */ /* 0x001ea80000300a00 */
[----:B------:R-:W4:Y:S04]  /*66820*/  LDL.LU.64 R20, [R1+0xdec0] ;  /* 0x00dec00001147983 */ /* 0x000f280000300a00 */
[----:B------:R-:W-:Y:S04]  /*66830*/  STL.64 [R1+0xdd48], R6 ;  /* 0x00dd480601007387 */ /* 0x000fe80000100a00 */
[----:B------:R3:W-:Y:S02]  /*66840*/  STL.64 [R1+0xdd40], R4 ;  /* 0x00dd400401007387 */ /* 0x0007e40000100a00 */
[----:B---3--:R-:W-:Y:S07]  /*66850*/  HMMA.16816.F32 R4, R12, R2, R8 ;  /* 0x000000020c04723c */ /* 0x008fee0000001808 */
[----:B------:R-:W-:-:S15]  /*66860*/  IMAD R12, R19, 0x100, R18 ;  /* 0x00000100130c7824 */ /* 0x000fde00078e0212 */
[----:B------:R-:W-:-:S01]  /*66870*/  NOP ;  /* 0x0000000000007918 */ /* 0x000fc20000000000 */
[----:B------:R0:W-:Y:S04]  /*66880*/  STL.64 [R1+0xac0], R4 ;  /* 0x000ac00401007387 */ /* 0x0001e80000100a00 */
[----:B------:R1:W-:Y:S04]  /*66890*/  STL.64 [R1+0xac8], R6 ;  /* 0x000ac80601007387 */ /* 0x0003e80000100a00 */
[----:B------:R-:W3:Y:S04]  /*668a0*/  LDL R8, [R1+0x90] ;  /* 0x0000900001087983 */ /* 0x000ee80000100800 */
[----:B------:R-:W3:Y:S04]  /*668b0*/  LDL R9, [R1+0x94] ;  /* 0x0000940001097983 */ /* 0x000ee80000100800 */
[----:B------:R-:W3:Y:S04]  /*668c0*/  LDL.64 R10, [R1+0x88] ;  /* 0x00008800010a7983 */ /* 0x000ee80000100a00 */
[----:B------:R-:W3:Y:S01]  /*668d0*/  LDL R18, [R1+0x70] ;  /* 0x0000700001127983 */ /* 0x000ee20000100800 */
[----:B--2---:R-:W-:-:S03]  /*668e0*/  IMAD R14, R23, 0x100, R22 ;  /* 0x00000100170e7824 */ /* 0x004fc600078e0216 */
[----:B------:R-:W2:Y:S04]  /*668f0*/  LDL R22, [R1+0x60] ;  /* 0x0000600001167983 */ /* 0x000ea80000100800 */
[----:B------:R-:W2:Y:S04]  /*66900*/  LDL R23, [R1+0x64] ;  /* 0x0000640001177983 */ /* 0x000ea80000100800 */
[----:B0-----:R-:W2:Y:S04]  /*66910*/  LDL.LU.64 R4, [R1+0xcf0] ;  /* 0x000cf00001047983 */ /* 0x001ea80000300a00 */
[----:B-1----:R-:W2:Y:S04]  /*66920*/  LDL.LU.64 R6, [R1+0xcf8] ;  /* 0x000cf80001067983 */ /* 0x002ea80000300a00 */
[----:B------:R-:W2:Y:S01]  /*66930*/  LDL.64 R16, [R1+0x78] ;  /* 0x0000780001107983 */ /* 0x000ea20000100a00 */
[----:B------:R-:W-:-:S02]  /*66940*/  IMAD.MOV.U32 R19, RZ, RZ, R0 ;  /* 0x000000ffff137224 */ /* 0x000fc400078e0000 */
[----:B----4-:R-:W-:-:S03]  /*66950*/  IMAD R13, R21, 0x100, R20 ;  /* 0x00000100150d7824 */ /* 0x010fc600078e0214 */
[----:B---3--:R-:W-:Y:S04]  /*66960*/  STL.64 [R1+0xdeb8], R18 ;  /* 0x00deb81201007387 */ /* 0x008fe80000100a00 */
[----:B--2---:R0:W-:Y:S04]  /*66970*/  STL.64 [R1+0xdeb0], R16 ;  /* 0x00deb01001007387 */ /* 0x0041e80000100a00 */
[----:B0-----:R-:W2:Y:S04]  /*66980*/  LDL.LU.64 R16, [R1+0xcd0] ;  /* 0x000cd00001107983 */ /* 0x001ea80000300a00 */
[----:B------:R-:W2:Y:S04]  /*66990*/  LDL.LU.64 R18, [R1+0xcd8] ;  /* 0x000cd80001127983 */ /* 0x000ea80000300a00 */
[----:B------:R-:W3:Y:S01]  /*669a0*/  LDL.64 R20, [R1+0x68] ;  /* 0x0000680001147983 */ /* 0x000ee20000100a00 */
[----:B------:R-:W-:Y:S01]  /*669b0*/  IMAD R15, R25, 0x100, R24 ;  /* 0x00000100190f7824 */ /* 0x000fe200078e0218 */
[----:B------:R-:W-:-:S02]  /*669c0*/  F2FP.F16.E5M2.UNPACK_B R12, R12 ;  /* 0x0000000cff0c723e */ /* 0x000fc400020004ff */
[----:B------:R-:W-:Y:S02]  /*669d0*/  F2FP.F16.E5M2.UNPACK_B R13, R13 ;  /* 0x0000000dff0d723e */ /* 0x000fe400020004ff */
[----:B------:R-:W-:Y:S02]  /*669e0*/  F2FP.F16.E5M2.UNPACK_B R14, R14 ;  /* 0x0000000eff0e723e */ /* 0x000fe400020004ff */
[----:B------:R-:W-:Y:S01]  /*669f0*/  F2FP.F16.E5M2.UNPACK_B R15, R15 ;  /* 0x0000000fff0f723e */ /* 0x000fe200020004ff */
[----:B------:R-:W-:Y:S01]  /*66a00*/  STL.64 [R1+0xdea8], R22 ;  /* 0x00dea81601007387 */ /* 0x000fe20000100a00 */
[----:B------:R-:W-:-:S05]  /*66a10*/  IMAD.MOV.U32 R0, RZ, RZ, R27 ;  /* 0x000000ffff007224 */ /* 0x000fca00078e001b */
[C---:B--2---:R-:W-:Y:S01]  /*66a20*/  HMMA.16816.F32 R16, R12.reuse, R26, R16 ;  /* 0x0000001a0c10723c */ /* 0x044fe20000001810 */
[----:B---3--:R0:W-:Y:S04]  /*66a30*/  STL.64 [R1+0xdea0], R20 ;  /* 0x00dea01401007387 */ /* 0x0081e80000100a00 */
[----:B0-----:R-:W2:Y:S04]  /*66a40*/  LDL.LU.64 R20, [R1+0xce0] ;  /* 0x000ce00001147983 */ /* 0x001ea80000300a00 */
[----:B------:R-:W2:Y:S04]  /*66a50*/  LDL.LU.64 R22, [R1+0xce8] ;  /* 0x000ce80001167983 */ /* 0x000ea80000300a00 */
[----:B------:R-:W3:Y:S10]  /*66a60*/  LDL R26, [R1] ;  /* 0x00000000011a7983 */ /* 0x000ef40000100800 */
[----:B------:R0:W-:Y:S04]  /*66a70*/  STL.64 [R1+0xab0], R16 ;  /* 0x000ab01001007387 */ /* 0x0001e80000100a00 */
[----:B------:R1:W-:Y:S04]  /*66a80*/  STL.64 [R1+0xab8], R18 ;  /* 0x000ab81201007387 */ /* 0x0003e80000100a00 */
[----:B------:R-:W3:Y:S04]  /*66a90*/  LDL R27, [R1+0x4] ;  /* 0x00000400011b7983 */ /* 0x000ee80000100800 */
[----:B------:R-:W4:Y:S04]  /*66aa0*/  LDL R24, [R1+0x8] ;  /* 0x0000080001187983 */ /* 0x000f280000100800 */
[----:B------:R-:W4:Y:S01]  /*66ab0*/  LDL R25, [R1+0xc] ;  /* 0x00000c0001197983 */ /* 0x000f220000100800 */
[C---:B------:R-:W-:Y:S03]  /*66ac0*/  HMMA.16816.F32 R4, R12.reuse, R10, R4 ;  /* 0x0000000a0c04723c */ /* 0x040fe60000001804 */
[----:B0-----:R-:W4:Y:S04]  /*66ad0*/  LDL.LU.64 R16, [R1+0xd00] ;  /* 0x000d000001107983 */ /* 0x001f280000300a00 */
[----:B-1----:R-:W4:Y:S01]  /*66ae0*/  LDL.LU.64 R18, [R1+0xd08] ;  /* 0x000d080001127983 */ /* 0x002f220000300a00 */
[----:B--2---:R-:W-:Y:S03]  /*66af0*/  HMMA.16816.F32 R20, R12, R8, R20 ;  /* 0x000000080c14723c */ /* 0x004fe60000001814 */
[----:B---3--:R-:W-:Y:S04]  /*66b00*/  STL.64 [R1+0xddb0], R26 ;  /* 0x00ddb01a01007387 */ /* 0x008fe80000100a00 */
[----:B----4-:R0:W-:Y:S04]  /*66b10*/  STL.64 [R1+0xddc8], R24 ;  /* 0x00ddc81801007387 */ /* 0x0101e80000100a00 */
[----:B0-----:R-:W2:Y:S04]  /*66b20*/  LDL R24, [R1+0x80] ;  /* 0x0000800001187983 */ /* 0x001ea80000100800 */
[----:B------:R-:W2:Y:S04]  /*66b30*/  LDL R25, [R1+0x84] ;  /* 0x0000840001197983 */ /* 0x000ea80000100800 */
[----:B------:R0:W-:Y:S04]  /*66b40*/  STL [R1+0xdd20], R0 ;  /* 0x00dd200001007387 */ /* 0x0001e80000100800 */
[----:B------:R1:W-:Y:S04]  /*66b50*/  STL.64 [R1+0xaa0], R20 ;  /* 0x000aa01401007387 */ /* 0x0003e80000100a00 */
[----:B------:R3:W-:Y:S01]  /*66b60*/  STL.64 [R1+0xaa8], R22 ;  /* 0x000aa81601007387 */ /* 0x0007e20000100a00 */
[----:B0-----:R-:W-:-:S03]  /*66b70*/  IMAD.MOV.U32 R0, RZ, RZ, R11 ;  /* 0x000000ffff007224 */ /* 0x001fc600078e000b */
[----:B-1----:R-:W4:Y:S04]  /*66b80*/  LDL.LU.64 R20, [R1+0xd10] ;  /* 0x000d100001147983 */ /* 0x002f280000300a00 */
[----:B---3--:R-:W4:Y:S04]  /*66b90*/  LDL.LU.64 R22, [R1+0xd18] ;  /* 0x000d180001167983 */ /* 0x008f280000300a00 */
[----:B------:R-:W3:Y:S04]  /*66ba0*/  LDL.LU.64 R8, [R1+0xd30] ;  /* 0x000d300001087983 */ /* 0x000ee80000300a00 */
[----:B------:R0:W-:Y:S04]  /*66bb0*/  STL.64 [R1+0xa90], R4 ;  /* 0x000a900401007387 */ /* 0x0001e80000100a00 */
[----:B------:R1:W-:Y:S04]  /*66bc0*/  STL.64 [R1+0xa98], R6 ;  /* 0x000a980601007387 */ /* 0x0003e80000100a00 */
[----:B------:R-:W3:Y:S04]  /*66bd0*/  LDL.LU.64 R10, [R1+0xd38] ;  /* 0x000d3800010a7983 */ /* 0x000ee80000300a00 */
[----:B0-----:R-:W3:Y:S04]  /*66be0*/  LDL.LU.64 R4, [R1+0xd40] ;  /* 0x000d400001047983 */ /* 0x001ee80000300a00 */
[----:B-1----:R-:W3:Y:S04]  /*66bf0*/  LDL.LU.64 R6, [R1+0xd48] ;  /* 0x000d480001067983 */ /* 0x002ee80000300a00 */
[----:B------:R-:W2:Y:S04]  /*66c00*/  LDL R26, [R1+0x10] ;  /* 0x00001000011a7983 */ /* 0x000ea80000100800 */
[----:B------:R-:W2:Y:S04]  /*66c10*/  LDL R27, [R1+0x14] ;  /* 0x00001400011b7983 */ /* 0x000ea80000100800 */
[----:B--2---:R0:W-:Y:S02]  /*66c20*/  STL.64 [R1+0xdde0], R26 ;  /* 0x00dde01a01007387 */ /* 0x0041e40000100a00 */
[----:B0-----:R-:W-:Y:S02]  /*66c30*/  HMMA.16816.F32 R24, R12, R24, R16 ;  /* 0x000000180c18723c */ /* 0x001fe40000001810 */
[----:B------:R-:W-:Y:S04]  /*66c40*/  STL [R1+0xdd24], R0 ;  /* 0x00dd240001007387 */ /* 0x000fe80000100800 */
[----:B------:R-:W2:Y:S04]  /*66c50*/  LDL.LU.64 R18, [R1+0xdeb8] ;  /* 0x00deb80001127983 */ /* 0x000ea80000300a00 */
[----:B------:R-:W4:-:S13]  /*66c60*/  LDL.LU.64 R16, [R1+0xdeb0] ;  /* 0x00deb00001107983 */ /* 0x000f1a0000300a00 */
[----:B------:R0:W-:Y:S04]  /*66c70*/  STL.64 [R1+0xa80], R24 ;  /* 0x000a801801007387 */ /* 0x0001e80000100a00 */
[----:B------:R-:W-:Y:S04]  /*66c80*/  STL.64 [R1+0xa88], R26 ;  /* 0x000a881a01007387 */ /* 0x000fe80000100a00 */
[----:B0-----:R-:W3:Y:S04]  /*66c90*/  LDL R24, [R1+0x18] ;  /* 0x0000180001187983 */ /* 0x001ee80000100800 */
[----:B------:R-:W3:Y:S04]  /*66ca0*/  LDL R25, [R1+0x1c] ;  /* 0x00001c0001197983 */ /* 0x000ee80000100800 */
[----:B---3--:R0:W-:Y:S04]  /*66cb0*/  STL.64 [R1+0xddf8], R24 ;  /* 0x00ddf81801007387 */ /* 0x0081e80000100a00 */
[----:B0-----:R-:W2:Y:S04]  /*66cc0*/  LDL.LU.64 R24, [R1+0xd20] ;  /* 0x000d200001187983 */ /* 0x001ea80000300a00 */
[----:B------:R-:W2:Y:S01]  /*66cd0*/  LDL.LU.64 R26, [R1+0xd28] ;  /* 0x000d2800011a7983 */ /* 0x000ea20000300a00 */
[----:B----4-:R-:W-:Y:S06]  /*66ce0*/  HMMA.16816.F32 R20, R12, R16, R20 ;  /* 0x000000100c14723c */ /* 0x010fec0000001814 */
[----:B------:R-:W-:-:S15]  /*66cf0*/  IMAD.MOV.U32 R0, RZ, RZ, R16 ;  /* 0x000000ffff007224 */ /* 0x000fde00078e0010 */
[----:B------:R-:W-:-:S02]  /*66d00*/  NOP ;  /* 0x0000000000007918 */ /* 0x000fc40000000000 */
[----:B------:R-:W-:Y:S04]  /*66d10*/  STL.64 [R1+0xa70], R20 ;  /* 0x000a701401007387 */ /* 0x000fe80000100a00 */
[----:B------:R0:W-:Y:S04]  /*66d20*/  STL.64 [R1+0xa78], R22 ;  /* 0x000a781601007387 */ /* 0x0001e80000100a00 */
[----:B0-----:R-:W3:Y:S04]  /*66d30*/  LDL.LU.64 R22, [R1+0xdea8] ;  /* 0x00dea80001167983 */ /* 0x001ee80000300a00 */
[----:B------:R-:W4:Y:S04]  /*66d40*/  LDL.LU.64 R20, [R1+0xdea0] ;  /* 0x00dea00001147983 */ /* 0x000f280000300a00 */
[----:B------:R-:W-:Y:S01]  /*66d50*/  STL [R1+0xdd28], R0 ;  /* 0x00dd280001007387 */ /* 0x000fe20000100800 */
[----:B--2---:R-:W-:Y:S03]  /*66d60*/  HMMA.16816.F32 R16, R12, R18, R24 ;  /* 0x000000120c10723c */ /* 0x004fe60000001818 */
[----:B------:R-:W2:-:S15]  /*66d70*/  LDL R26, [R1+0x20] ;  /* 0x00002000011a7983 */ /* 0x000e9e0000100800 */
[----:B------:R-:W-:-:S05]  /*66d80*/  NOP ;  /* 0x0000000000007918 */ /* 0x000fca0000000000 */
[----:B------:R-:W-:Y:S04]  /*66d90*/  STL.64 [R1+0xa60], R16 ;  /* 0x000a601001007387 */ /* 0x000fe80000100a00 */
[----:B------:R-:W-:Y:S04]  /*66da0*/  STL.64 [R1+0xa68], R18 ;  /* 0x000a681201007387 */ /* 0x000fe80000100a00 */
[----:B------:R-:W2:Y:S01]  /*66db0*/  LDL R27, [R1+0x24] ;  /* 0x00002400011b7983 */ /* 0x000ea20000100800 */
[C---:B---3--:R-:W-:Y:S06]  /*66dc0*/  HMMA.16816.F32 R4, R12.reuse, R22, R4 ;  /* 0x000000160c04723c */ /* 0x048fec0000001804 */
[----:B----4-:R-:W-:Y:S01]  /*66dd0*/  HMMA.16816.F32 R8, R12, R20, R8 ;  /* 0x000000140c08723c */ /* 0x010fe20000001808 */
[----:B--2---:R0:W-:-:S15]  /*66de0*/  STL.64 [R1+0xde10], R26 ;  /* 0x00de101a01007387 */ /* 0x0041de0000100a00 */
[----:B------:R-:W-:-:S07]  /*66df0*/  NOP ;  /* 0x0000000000007918 */ /* 0x000fce0000000000 */
[----:B------:R-:W-:Y:S04]  /*66e00*/  STL.64 [R1+0xa50], R8 ;  /* 0x000a500801007387 */ /* 0x000fe80000100a00 */
[----:B------:R-:W-:Y:S04]  /*66e10*/  STL.64 [R1+0xa58], R10 ;  /* 0x000a580a01007387 */ /* 0x000fe80000100a00 */
[----:B------:R-:W2:Y:S04]  /*66e20*/  LDL R24, [R1+0x28] ;  /* 0x0000280001187983 */ /* 0x000ea80000100800 */
[----:B------:R-:W-:Y:S04]  /*66e30*/  STL.64 [R1+0xa40], R4 ;  /* 0x000a400401007387 */ /* 0x000fe80000100a00 */
[----:B------:R-:W-:Y:S04]  /*66e40*/  STL.64 [R1+0xa48], R6 ;  /* 0x000a480601007387 */ /* 0x000fe80000100a00 */
[----:B------:R-:W2:Y:S04]  /*66e50*/  LDL R25, [R1+0x2c] ;  /* 0x00002c0001197983 */ /* 0x000ea80000100800 */
        /* <DEDUP_REMOVED lines=11> */
[----:B---3--:R0:W-:Y:S01]  /*66f10*/  STL.64 [R1+0xde70], R26 ;  /* 0x00de701a01007387 */ /* 0x0081e20000100a00 */
[----:B------:R-:W-:-:S03]  /*66f20*/  IMAD.MOV.U32 R0, RZ, RZ, R21 ;  /* 0x000000ffff007224 */ /* 0x000fc600078e0015 */
[----:B------:R-:W3:Y:S04]  /*66f30*/  LDL R10, [R1+0x58] ;  /* 0x00005800010a7983 */ /* 0x000ee80000100800 */
[----:B------:R-:W3:Y:S04]  /*66f40*/  LDL R11, [R1+0x5c] ;  /* 0x00005c00010b7983 */ /* 0x000ee80000100800 */
[----:B0-----:R-:W4:Y:S04]  /*66f50*/  LDL R26, [R1+0x50] ;  /* 0x00005000011a7983 */ /* 0x001f280000100800 */
[----:B------:R-:W4:Y:S04]  /*66f60*/  LDL R27, [R1+0x54] ;  /* 0x00005400011b7983 */ /* 0x000f280000100800 */
[----:B------:R-:W3:Y:S04]  /*66f70*/  LDL.LU.64 R4, [R1+0xd50] ;  /* 0x000d500001047983 */ /* 0x000ee80000300a00 */
[----:B------:R-:W3:Y:S04]  /*66f80*/  LDL.LU.64 R6, [R1+0xd58] ;  /* 0x000d580001067983 */ /* 0x000ee80000300a00 */
[----:B--2---:R-:W-:Y:S04]  /*66f90*/  STL.64 [R1+0xde88], R24 ;  /* 0x00de881801007387 */ /* 0x004fe80000100a00 */
        /* <DEDUP_REMOVED lines=38> */
[C---:B---3--:R-:W-:Y:S03]  /*67200*/  HMMA.16816.F32 R4, R12.reuse, R10, R4 ;  /* 0x0000000a0c04723c */ /* 0x048fe60000001804 */
[----:B----4-:R-:W-:Y:S04]  /*67210*/  STL.64 [R1+0xde98], R22 ;  /* 0x00de981601007387 */ /* 0x010fe80000100a00 */
        /* <DEDUP_REMOVED lines=88> */
[----:B------:R-:W2:Y:S01]  /*677a0*/  LDL.LU.64 R24, [R1+0xdd90] ;  /* 0x00dd900001187983 */ /* 0x000ea20000300a00 */
[----:B---3--:R-:W-:Y:S06]  /*677b0*/  HMMA.16816.F32 R16, R12, R28, R16 ;  /* 0x0000001c0c10723c */ /* 0x008fec0000001810 */
[----:B------:R0:W-:Y:S04]  /*677c0*/  STL.64 [R1+0xdbf8], R28 ;  /* 0x00dbf81c01007387 */ /* 0x0001e80000100a00 */
[----:B0-----:R-:W3:-:S13]  /*677d0*/  LDL.LU R28, [R1+0x2b94] ;  /* 0x002b9400011c7983 */ /* 0x001eda0000300800 */
[----:B------:R0:W-:Y:S04]  /*677e0*/  STL.64 [R1+0x970], R16 ;  /* 0x0009701001007387 */ /* 0x0001e80000100a00 */
[----:B------:R1:W-:Y:S04]  /*677f0*/  STL.64 [R1+0x978], R18 ;  /* 0x0009781201007387 */ /* 0x0003e80000100a00 */
[----:B------:R-:W3:Y:S04]  /*67800*/  LDL.LU R29, [R1+0x2b90] ;  /* 0x002b9000011d7983 */ /* 0x000ee80000300800 */
[----:B0-----:R-:W3:Y:S01]  /*67810*/  LDL.LU.64 R16, [R1+0xe60] ;  /* 0x000e600001107983 */ /* 0x001ee20000300a00 */
[C---:B----4-:R-:W-:Y:S06]  /*67820*/  HMMA.16816.F32 R8, R12.reuse, R26, R8 ;  /* 0x0000001a0c08723c */ /* 0x050fec0000001808 */
[----:B--2---:R-:W-:-:S15]  /*67830*/  HMMA.16816.F32 R4, R12, R24, R4 ;  /* 0x000000180c04723c */ /* 0x004fde0000001804 */
[----:B------:R-:W-:-:S02]  /*67840*/  NOP ;  /* 0x0000000000007918 */ /* 0x000fc40000000000 */
[----:B------:R0:W-:Y:S04]  /*67850*/  STL.64 [R1+0x960], R8 ;  /* 0x0009600801007387 */ /* 0x0001e80000100a00 */
[----:B------:R2:W-:Y:S04]  /*67860*/  STL.64 [R1+0x968], R10 ;  /* 0x0009680a01007387 */ /* 0x0005e80000100a00 */
[----:B-1----:R-:W3:Y:S04]  /*67870*/  LDL.LU.64 R18, [R1+0xe68] ;  /* 0x000e680001127983 */ /* 0x002ee80000300a00 */
[----:B------:R-:W-:Y:S04]  /*67880*/  STL.64 [R1+0x950], R4 ;  /* 0x0009500401007387 */ /* 0x000fe80000100a00 */
[----:B------:R-:W-:Y:S04]  /*67890*/  STL.64 [R1+0x958], R6 ;  /* 0x0009580601007387 */ /* 0x000fe80000100a00 */
[----:B0-----:R-:W4:Y:S04]  /*678a0*/  LDL.LU.64 R8, [R1+0xec0] ;  /* 0x000ec00001087983 */ /* 0x001f280000300a00 */
[----:B--2---:R-:W2:Y:S04]  /*678b0*/  LDL.LU.64 R10, [R1+0xec8] ;  /* 0x000ec800010a7983 */ /* 0x004ea80000300a00 */
[----:B--2---:R-:W-:Y:S04]  /*678c0*/  STL.64 [R1+0xdd78], R10 ;  /* 0x00dd780a01007387 */ /* 0x004fe80000100a00 */
[----:B----4-:R0:W-:Y:S04]  /*678d0*/  STL.64 [R1+0xdd70], R8 ;  /* 0x00dd700801007387 */ /* 0x0101e80000100a00 */
[----:B0-----:R-:W2:Y:S04]  /*678e0*/  LDL.LU.64 R8, [R1+0xeb0] ;  /* 0x000eb00001087983 */ /* 0x001ea80000300a00 */
[----:B------:R-:W2:Y:S04]  /*678f0*/  LDL.LU.64 R10, [R1+0xeb8] ;  /* 0x000eb800010a7983 */ /* 0x000ea80000300a00 */
[----:B------:R-:W4:Y:S04]  /*67900*/  LDL.LU.64 R4, [R1+0xef0] ;  /* 0x000ef00001047983 */ /* 0x000f280000300a00 */
[----:B------:R-:W2:Y:S01]  /*67910*/  LDL.LU.64 R6, [R1+0xef8] ;  /* 0x000ef80001067983 */ /* 0x000ea20000300a00 */
[C---:B---3--:R-:W-:Y:S03]  /*67920*/  HMMA.16816.F32 R16, R12.reuse, R22, R16 ;  /* 0x000000160c10723c */ /* 0x048fe60000001810 */
[----:B--2---:R-:W-:Y:S04]  /*67930*/  STL.64 [R1+0xdd58], R6 ;  /* 0x00dd580601007387 */ /* 0x004fe80000100a00 */
[----:B----4-:R0:W-:Y:S04]  /*67940*/  STL.64 [R1+0xdd50], R4 ;  /* 0x00dd500401007387 */ /* 0x0101e80000100a00 */
        /* <DEDUP_REMOVED lines=8> */
[----:B---3--:R-:W-:Y:S04]  /*679d0*/  STL.64 [R1+0xdd38], R26 ;  /* 0x00dd381a01007387 */ /* 0x008fe80000100a00 */
[----:B----4-:R0:W-:Y:S04]  /*679e0*/  STL.64 [R1+0xdd30], R24 ;  /* 0x00dd301801007387 */ /* 0x0101e80000100a00 */
[----:B0-----:R-:W3:Y:S04]  /*679f0*/  LDL.LU.64 R24, [R1+0xe80] ;  /* 0x000e800001187983 */ /* 0x001ee80000300a00 */
[----:B------:R-:W3:Y:S04]  /*67a00*/  LDL.LU.64 R26, [R1+0xe88] ;  /* 0x000e8800011a7983 */ /* 0x000ee80000300a00 */
[----:B------:R-:W-:Y:S04]  /*67a10*/  STL.64 [R1+0x940], R16 ;  /* 0x0009401001007387 */ /* 0x000fe80000100a00 */
[----:B------:R0:W-:Y:S04]  /*67a20*/  STL.64 [R1+0x948], R18 ;  /* 0x0009481201007387 */ /* 0x0001e80000100a00 */
[----:B0-----:R-:W4:Y:S04]  /*67a30*/  LDL.LU.64 R18, [R1+0xdd88] ;  /* 0x00dd880001127983 */ /* 0x001f280000300a00 */
[----:B------:R-:W2:Y:S01]  /*67a40*/  LDL.LU.64 R16, [R1+0xdd80] ;  /* 0x00dd800001107983 */ /* 0x000ea20000300a00 */
[C---:B---3--:R-:W-:Y:S06]  /*67a50*/  HMMA.16816.F32 R24, R12.reuse, R20, R24 ;  /* 0x000000140c18723c */ /* 0x048fec0000001818 */
[----:B----4-:R-:W-:-:S15]  /*67a60*/  HMMA.16816.F32 R8, R12, R18, R8 ;  /* 0x000000120c08723c */ /* 0x010fde0000001808 */
[----:B------:R-:W-:-:S02]  /*67a70*/  NOP ;  /* 0x0000000000007918 */ /* 0x000fc40000000000 */
[----:B------:R0:W-:Y:S04]  /*67a80*/  STL.64 [R1+0x930], R24 ;  /* 0x0009301801007387 */ /* 0x0001e80000100a00 */
[----:B------:R1:W-:Y:S04]  /*67a90*/  STL.64 [R1+0x938], R26 ;  /* 0x0009381a01007387 */ /* 0x0003e80000100a00 */
[----:B0-----:R-:W3:Y:S04]  /*67aa0*/  LDL.LU.64 R24, [R1+0xf20] ;  /* 0x000f200001187983 */ /* 0x001ee80000300a00 */
[----:B-1----:R-:W3:Y:S04]  /*67ab0*/  LDL.LU.64 R26, [R1+0xf28] ;  /* 0x000f2800011a7983 */ /* 0x002ee80000300a00 */
[----:B------:R0:W-:Y:S04]  /*67ac0*/  STL.64 [R1+0xdbe0], R22 ;  /* 0x00dbe01601007387 */ /* 0x0001e80000100a00 */
[----:B0-----:R-:W4:Y:S04]  /*67ad0*/  LDL.LU R22, [R1+0x2b84] ;  /* 0x002b840001167983 */ /* 0x001f280000300800 */
[----:B------:R-:W4:Y:S04]  /*67ae0*/  LDL.LU R23, [R1+0x2b80] ;  /* 0x002b800001177983 */ /* 0x000f280000300800 */
[----:B------:R-:W-:Y:S04]  /*67af0*/  STL.64 [R1+0xdbd8], R20 ;  /* 0x00dbd81401007387 */ /* 0x000fe80000100a00 */
        /* <DEDUP_REMOVED lines=8> */
[----:B0-----:R-:W2:Y:S04]  /*67b80*/  LDL.LU.64 R10, [R1+0xdd68] ;  /* 0x00dd6800010a7983 */ /* 0x001ea80000300a00 */
[----:B------:R-:W3:Y:S04]  /*67b90*/  LDL.LU.64 R8, [R1+0xdd60] ;  /* 0x00dd600001087983 */ /* 0x000ee80000300a00 */
        /* <DEDUP_REMOVED lines=18> */
[----:B0-----:R-:W3:Y:S04]  /*67cc0*/  LDL.LU.64 R8, [R1+0xf50] ;  /* 0x000f500001087983 */ /* 0x001ee80000300a00 */
[----:B------:R-:W3:Y:S01]  /*67cd0*/  LDL.LU.64 R10, [R1+0xf58] ;  /* 0x000f5800010a7983 */ /* 0x000ee20000300a00 */
[----:B--2---:R-:W-:-:S15]  /*67ce0*/  HMMA.16816.F32 R24, R12, R6, R24 ;  /* 0x000000060c18723c */ /* 0x004fde0000001818 */
[----:B------:R-:W-:-:S08]  /*67cf0*/  NOP ;  /* 0x0000000000007918 */ /* 0x000fd00000000000 */
[----:B------:R-:W-:Y:S04]  /*67d00*/  STL.64 [R1+0xcb0], R24 ;  /* 0x000cb01801007387 */ /* 0x000fe80000100a00 */
[----:B------:R0:W-:Y:S01]  /*67d10*/  STL.64 [R1+0xcb8], R26 ;  /* 0x000cb81a01007387 */ /* 0x0001e20000100a00 */
[C---:B---3--:R-:W-:Y:S03]  /*67d20*/  HMMA.16816.F32 R8, R12.reuse, R4, R8 ;  /* 0x000000040c08723c */ /* 0x048fe60000001808 */
[----:B0-----:R-:W2:Y:S04]  /*67d30*/  LDL.LU.64 R26, [R1+0xdd38] ;  /* 0x00dd3800011a7983 */ /* 0x001ea80000300a00 */
[----:B------:R-:W3:Y:S04]  /*67d40*/  LDL.LU.64 R24, [R1+0xdd30] ;  /* 0x00dd300001187983 */ /* 0x000ee80000300a00 */
[----:B------:R-:W-:Y:S04]  /*67d50*/  STL.64 [R1+0xdbb0], R6 ;  /* 0x00dbb00601007387 */ /* 0x000fe80000100a00 */
[----:B------:R4:W-:Y:S02]  /*67d60*/  STL.64 [R1+0xdba8], R4 ;  /* 0x00dba80401007387 */ /* 0x0009e40000100a00 */
[----:B----4-:R-:W-:Y:S06]  /*67d70*/  HMMA.16816.F32 R4, R12, R2, R16 ;  /* 0x000000020c04723c */ /* 0x010fec0000001810 */
[----:B------:R0:W-:Y:S04]  /*67d80*/  STL.64 [R1+0xca0], R8 ;  /* 0x000ca00801007387 */ /* 0x0001e80000100a00 */
[----:B------:R1:W-:-:S13]  /*67d90*/  STL.64 [R1+0xca8], R10 ;  /* 0x000ca80a01007387 */ /* 0x0003da0000100a00 */
[----:B------:R-:W-:Y:S04]  /*67da0*/  STL.64 [R1+0x8e0], R4 ;  /* 0x0008e00401007387 */ /* 0x000fe80000100a00 */
[----:B------:R-:W-:Y:S04]  /*67db0*/  STL.64 [R1+0x8e8], R6 ;  /* 0x0008e80601007387 */ /* 0x000fe80000100a00 */
[----:B------:R-:W4:Y:S04]  /*67dc0*/  LDL R18, [R1+0x58] ;  /* 0x0000580001127983 */ /* 0x000f280000100800 */
[----:B------:R-:W4:Y:S04]  /*67dd0*/  LDL R19, [R1+0x5c] ;  /* 0x00005c0001137983 */ /* 0x000f280000100800 */
[----:B------:R-:W2:Y:S01]  /*67de0*/  LDL.64 R16, [R1+0x60] ;  /* 0x0000600001107983 */ /* 0x000ea20000100a00 */
[----:B------:R-:W-:-:S02]  /*67df0*/  IMAD R14, R29, 0x100, R28 ;  /* 0x000001001d0e7824 */ /* 0x000fc400078e021c */
[----:B------:R-:W-:Y:S01]  /*67e00*/  IMAD.MOV.U32 R29, RZ, RZ, R0 ;  /* 0x000000ffff1d7224 */ /* 0x000fe200078e0000 */
[----:B------:R-:W3:Y:S04]  /*67e10*/  LDL R28, [R1+0x68] ;  /* 0x00006800011c7983 */ /* 0x000ee80000100800 */
[----:B------:R-:W3:Y:S04]  /*67e20*/  LDL.LU R0, [R1+0xdd28] ;  /* 0x00dd280001007983 */ /* 0x000ee80000300800 */
[----:B----4-:R-:W-:Y:S04]  /*67e30*/  STL.64 [R1+0xdc98], R18 ;  /* 0x00dc981201007387 */ /* 0x010fe80000100a00 */
[----:B--2---:R-:W-:Y:S04]  /*67e40*/  STL.64 [R1+0xdc90], R16 ;  /* 0x00dc901001007387 */ /* 0x004fe80000100a00 */
[----:B0-----:R-:W2:Y:S04]  /*67e50*/  LDL.64 R8, [R1+0x50] ;  /* 0x0000500001087983 */ /* 0x001ea80000100a00 */
[----:B-1----:R-:W4:Y:S04]  /*67e60*/  LDL R10, [R1+0x70] ;  /* 0x00007000010a7983 */ /* 0x002f280000100800 */
[----:B------:R-:W4:Y:S01]  /*67e70*/  LDL R11, [R1+0x74] ;  /* 0x00007400010b7983 */ /* 0x000f220000100800 */
[----:B------:R-:W-:-:S03]  /*67e80*/  IMAD R15, R27, 0x100, R26 ;  /* 0x000001001b0f7824 */ /* 0x000fc600078e021a */
[----:B------:R-:W4:Y:S04]  /*67e90*/  LDL R26, [R1+0x30] ;  /* 0x00003000011a7983 */ /* 0x000f280000100800 */
[----:B------:R-:W4:Y:S04]  /*67ea0*/  LDL R27, [R1+0x34] ;  /* 0x00003400011b7983 */ /* 0x000f280000100800 */
[----:B------:R-:W4:Y:S04]  /*67eb0*/  LDL R20, [R1+0x40] ;  /* 0x0000400001147983 */ /* 0x000f280000100800 */
        /* <DEDUP_REMOVED lines=8> */
[----:B----4-:R0:W-:Y:S04]  /*67f40*/  STL.64 [R1+0xdcd8], R10 ;  /* 0x00dcd80a01007387 */ /* 0x0101e80000100a00 */
[----:B0-----:R-:W4:Y:S01]  /*67f50*/  LDL R10, [R1+0x88] ;  /* 0x00008800010a7983 */ /* 0x001f220000100800 */
[----:B--2---:R-:W-:-:S03]  /*67f60*/  IMAD.MOV.U32 R11, RZ, RZ, R0 ;  /* 0x000000ffff0b7224 */ /* 0x004fc600078e0000 */
[----:B------:R-:W2:Y:S04]  /*67f70*/  LDL.LU R0, [R1+0xdd20] ;  /* 0x00dd200001007983 */ /* 0x000ea80000300800 */
[----:B---3--:R0:W-:Y:S04]  /*67f80*/  STL.64 [R1+0xdcd0], R8 ;  /* 0x00dcd00801007387 */ /* 0x0081e80000100a00 */
[----:B----4-:R1:W-:Y:S04]  /*67f90*/  STL.64 [R1+0xdcf0], R10 ;  /* 0x00dcf00a01007387 */ /* 0x0103e80000100a00 */
[----:B0-----:R-:W3:Y:S04]  /*67fa0*/  LDL R8, [R1+0x90] ;  /* 0x0000900001087983 */ /* 0x001ee80000100800 */
[----:B------:R-:W3:Y:S01]  /*67fb0*/  LDL R9, [R1+0x94] ;  /* 0x0000940001097983 */ /* 0x000ee20000100800 */
[----:B------:R-:W-:-:S03]  /*67fc0*/  IMAD R12, R23, 0x100, R22 ;  /* 0x00000100170c7824 */ /* 0x000fc600078e0216 */
[----:B------:R-:W4:Y:S04]  /*67fd0*/  LDL R22, [R1+0x48] ;  /* 0x0000480001167983 */ /* 0x000f280000100800 */
[----:B------:R-:W4:Y:S04]  /*67fe0*/  LDL R23, [R1+0x4c] ;  /* 0x00004c0001177983 */ /* 0x000f280000100800 */
[----:B-1----:R-:W4:Y:S04]  /*67ff0*/  LDL R10, [R1+0x98] ;  /* 0x00009800010a7983 */ /* 0x002f280000100800 */
[----:B---3--:R-:W-:Y:S04]  /*68000*/  STL.64 [R1+0xdd08], R8 ;  /* 0x00dd080801007387 */ /* 0x008fe80000100a00 */
[----:B------:R-:W3:Y:S04]  /*68010*/  LDL.LU.64 R16, [R1+0xfc0] ;  /* 0x000fc00001107983 */ /* 0x000ee80000300a00 */
[----:B------:R-:W2:Y:S04]  /*68020*/  LDL.LU.64 R18, [R1+0xfc8] ;  /* 0x000fc80001127983 */ /* 0x000ea80000300a00 */
[----:B--2---:R-:W-:Y:S04]  /*68030*/  STL.64 [R1+0xdcb0], R18 ;  /* 0x00dcb01201007387 */ /* 0x004fe80000100a00 */
[----:B---3--:R0:W-:Y:S04]  /*68040*/  STL.64 [R1+0xdca8], R16 ;  /* 0x00dca81001007387 */ /* 0x0081e80000100a00 */
        /* <DEDUP_REMOVED lines=14> */
[----:B------:R-:W-:Y:S01]  /*68130*/  IMAD R13, R25, 0x100, R24 ;  /* 0x00000100190d7824 */ /* 0x000fe200078e0218 */
[----:B------:R-:W-:Y:S01]  /*68140*/  F2FP.F16.E5M2.UNPACK_B R12, R12 ;  /* 0x0000000cff0c723e */ /* 0x000fe200020004ff */
[----:B------:R-:W-:Y:S01]  /*68150*/  IMAD.MOV.U32 R11, RZ, RZ, R0 ;  /* 0x000000ffff0b7224 */ /* 0x000fe200078e0000 */
[----:B------:R-:W-:Y:S01]  /*68160*/  F2FP.F16.E5M2.UNPACK_B R14, R14 ;  /* 0x0000000eff0e723e */ /* 0x000fe200020004ff */
[----:B---3--:R-:W-:Y:S04]  /*68170*/  STL.64 [R1+0xdd18], R18 ;  /* 0x00dd181201007387 */ /* 0x008fe80000100a00 */
[----:B--2---:R0:W-:Y:S04]  /*68180*/  STL.64 [R1+0xdd10], R16 ;  /* 0x00dd101001007387 */ /* 0x0041e80000100a00 */
[----:B0-----:R-:W2:Y:S04]  /*68190*/  LDL.LU.64 R16, [R1+0xf60] ;  /* 0x000f600001107983 */ /* 0x001ea80000300a00 */
[----:B------:R-:W2:Y:S04]  /*681a0*/  LDL.LU.64 R18, [R1+0xf68] ;  /* 0x000f680001127983 */ /* 0x000ea80000300a00 */
[----:B------:R-:W3:Y:S04]  /*681b0*/  LDL.LU.64 R4, [R1+0xfe0] ;  /* 0x000fe00001047983 */ /* 0x000ee80000300a00 */
[----:B------:R-:W3:Y:S04]  /*681c0*/  LDL.LU.64 R6, [R1+0xfe8] ;  /* 0x000fe80001067983 */ /* 0x000ee80000300a00 */
[----:B------:R0:W-:Y:S04]  /*681d0*/  STL.64 [R1+0xdc70], R20 ;  /* 0x00dc701401007387 */ /* 0x0001e80000100a00 */
[----:B----4-:R1:W-:Y:S04]  /*681e0*/  STL.64 [R1+0xdc88], R22 ;  /* 0x00dc881601007387 */ /* 0x0103e80000100a00 */
[----:B0-----:R-:W4:Y:S04]  /*681f0*/  LDL.LU.64 R20, [R1+0xf90] ;  /* 0x000f900001147983 */ /* 0x001f280000300a00 */
[----:B-1----:R-:W4:Y:S04]  /*68200*/  LDL.LU.64 R22, [R1+0xf98] ;  /* 0x000f980001167983 */ /* 0x002f280000300a00 */
[----:B------:R-:W3:Y:S01]  /*68210*/  LDL.64 R24, [R1+0x38] ;  /* 0x0000380001187983 */ /* 0x000ee20000100a00 */
[----:B------:R-:W-:-:S02]  /*68220*/  F2FP.F16.E5M2.UNPACK_B R13, R13 ;  /* 0x0000000dff0d723e */ /* 0x000fc400020004ff */
[----:B------:R-:W-:Y:S01]  /*68230*/  F2FP.F16.E5M2.UNPACK_B R15, R15 ;  /* 0x0000000fff0f723e */ /* 0x000fe200020004ff */
[----:B------:R-:W-:Y:S06]  /*68240*/  STL.64 [R1+0xdc80], R26 ;  /* 0x00dc801a01007387 */ /* 0x000fec0000100a00 */
[C---:B--2---:R-:W-:Y:S01]  /*68250*/  HMMA.16816.F32 R8, R12.reuse, R10, R16 ;  /* 0x0000000a0c08723c */ /* 0x044fe20000001810 */
[----:B---3--:R0:W-:Y:S04]  /*68260*/  STL.64 [R1+0xdc78], R24 ;  /* 0x00dc781801007387 */ /* 0x0081e80000100a00 */
[----:B0-----:R-:W2:Y:S04]  /*68270*/  LDL.LU.64 R24, [R1+0xfd0] ;  /* 0x000fd00001187983 */ /* 0x001ea80000300a00 */
[----:B------:R-:W2:Y:S04]  /*68280*/  LDL.LU.64 R26, [R1+0xfd8] ;  /* 0x000fd800011a7983 */ /* 0x000ea80000300a00 */
[----:B------:R-:W3:Y:S04]  /*68290*/  LDL.LU.64 R18, [R1+0xdd18] ;  /* 0x00dd180001127983 */ /* 0x000ee80000300a00 */
[----:B------:R-:W3:Y:S06]  /*682a0*/  LDL.LU.64 R16, [R1+0xdd10] ;  /* 0x00dd100001107983 */ /* 0x000eec0000300a00 */
        /* <DEDUP_REMOVED lines=16> */
[----:B0-----:R-:W4:Y:S04]  /*683b0*/  LDL.LU.64 R10, [R1+0xdcd8] ;  /* 0x00dcd800010a7983 */ /* 0x001f280000300a00 */
[----:B------:R-:W3:Y:S01]  /*683c0*/  LDL.LU.64 R8, [R1+0xdcd0] ;  /* 0x00dcd00001087983 */ /* 0x000ee20000300a00 */
[C---:B----4-:R-:W-:Y:S06]  /*683d0*/  HMMA.16816.F32 R20, R12.reuse, R10, R20 ;  /* 0x0000000a0c14723c */ /* 0x050fec0000001814 */
[----:B---3--:R-:W-:-:S15]  /*683e0*/  HMMA.16816.F32 R8, R12, R8, R16 ;  /* 0x000000080c08723c */ /* 0x008fde0000001810 */
[----:B------:R-:W-:-:S02]  /*683f0*/  NOP ;  /* 0x0000000000007918 */ /* 0x000fc40000000000 */
[----:B------:R0:W-:Y:S04]  /*68400*/  STL.64 [R1+0x8a0], R20 ;  /* 0x0008a01401007387 */ /* 0x0001e80000100a00 */
[----:B------:R1:W-:Y:S04]  /*68410*/  STL.64 [R1+0x8a8], R22 ;  /* 0x0008a81601007387 */ /* 0x0003e80000100a00 */
[----:B0-----:R-:W3:Y:S04]  /*68420*/  LDL.LU.64 R20, [R1+0xff0] ;  /* 0x000ff00001147983 */ /* 0x001ee80000300a00 */
[----:B-1----:R-:W3:Y:S04]  /*68430*/  LDL.LU.64 R22, [R1+0xff8] ;  /* 0x000ff80001167983 */ /* 0x002ee80000300a00 */
[----:B------:R-:W4:Y:S04]  /*68440*/  LDL.LU.64 R18, [R1+0xdcc8] ;  /* 0x00dcc80001127983 */ /* 0x000f280000300a00 */
[----:B------:R-:W4:Y:S04]  /*68450*/  LDL.LU.64 R16, [R1+0xdcc0] ;  /* 0x00dcc00001107983 */ /* 0x000f280000300a00 */
[----:B------:R-:W-:Y:S04]  /*68460*/  STL.64 [R1+0x890], R8 ;  /* 0x0008900801007387 */ /* 0x000fe80000100a00 */
[----:B------:R0:W-:Y:S04]  /*68470*/  STL.64 [R1+0x898], R10 ;  /* 0x0008980a01007387 */ /* 0x0001e80000100a00 */
[----:B0-----:R-:W4:Y:S02]  /*68480*/  LDL.LU.64 R10, [R1+0xdcb8] ;  /* 0x00dcb800010a7983 */ /* 0x001f240000300a00 */
[----:B----4-:R-:W-:Y:S02]  /*68490*/  HMMA.16816.F32 R8, R12, R10, R16 ;  /* 0x0000000a0c08723c */ /* 0x010fe40000001810 */
[----:B------:R-:W4:Y:S04]  /*684a0*/  LDL.LU.64 R18, [R1+0xdcb0] ;  /* 0x00dcb00001127983 */ /* 0x000f280000300a00 */
[----:B------:R-:W4:-:S15]  /*684b0*/  LDL.LU.64 R16, [R1+0xdca8] ;  /* 0x00dca80001107983 */ /* 0x000f1e0000300a00 */
[----:B------:R-:W-:-:S02]  /*684c0*/  NOP ;  /* 0x0000000000007918 */ /* 0x000fc40000000000 */
[----:B------:R0:W-:Y:S04]  /*684d0*/  STL.64 [R1+0x880], R8 ;  /* 0x0008800801007387 */ /* 0x0001e80000100a00 */
[----:B------:R-:W-:Y:S04]  /*684e0*/  STL.64 [R1+0x888], R10 ;  /* 0x0008880a01007387 */ /* 0x000fe80000100a00 */
[----:B0-----:R-:W3:Y:S01]  /*684f0*/  LDL.LU.64 R8, [R1+0xdca0] ;  /* 0x00dca00001087983 */ /* 0x001ee20000300a00 */
[----:B----4-:R-:W-:-:S15]  /*68500*/  HMMA.16816.F32 R16, R12, R28, R16 ;  /* 0x0000001c0c10723c */ /* 0x010fde0000001810 */
[----:B------:R-:W-:-:S08]  /*68510*/  NOP ;  /* 0x0000000000007918 */ /* 0x000fd00000000000 */
[----:B------:R-:W-:Y:S04]  /*68520*/  STL.64 [R1+0x870], R16 ;  /* 0x0008701001007387 */ /* 0x000fe80000100a00 */
[----:B------:R0:W-:Y:S04]  /*68530*/  STL.64 [R1+0x878], R18 ;  /* 0x0008781201007387 */ /* 0x0001e80000100a00 */
[----:B0-----:R-:W4:Y:S04]  /*68540*/  LDL.LU.64 R18, [R1+0xdc98] ;  /* 0x00dc980001127983 */ /* 0x001f280000300a00 */
[----:B------:R-:W2:Y:S04]  /*68550*/  LDL.LU.64 R16, [R1+0xdc90] ;  /* 0x00dc900001107983 */ /* 0x000ea80000300a00 */
[----:B------:R-:W3:Y:S01]  /*68560*/  LDL.64 R28, [R1] ;  /* 0x00000000011c7983 */ /* 0x000ee20000100a00 */
[C---:B----4-:R-:W-:Y:S06]  /*68570*/  HMMA.16816.F32 R4, R12.reuse, R18, R4 ;  /* 0x000000120c04723c */ /* 0x050fec0000001804 */
[----:B--2---:R-:W-:Y:S06]  /*68580*/  HMMA.16816.F32 R24, R12, R16, R24 ;  /* 0x000000100c18723c */ /* 0x004fec0000001818 */
[----:B------:R-:W-:-:S05]  /*68590*/  IMAD.MOV.U32 R0, RZ, RZ, R17 ;  /* 0x000000ffff007224 */ /* 0x000fca00078e0011 */
[----:B------:R-:W-:-:S12]  /*685a0*/  STL [R1+0xdb40], R0 ;  /* 0x00db400001007387 */ /* 0x000fd80000100800 */
[----:B------:R0:W-:Y:S04]  /*685b0*/  STL.64 [R1+0x860], R24 ;  /* 0x0008601801007387 */ /* 0x0001e80000100a00 */
[----:B------:R1:W-:Y:S04]  /*685c0*/  STL.64 [R1+0x868], R26 ;  /* 0x0008681a01007387 */ /* 0x0003e80000100a00 */
[----:B0-----:R-:W2:Y:S04]  /*685d0*/  LDL.LU.64 R24, [R1+0x1000] ;  /* 0x0010000001187983 */ /* 0x001ea80000300a00 */
[----:B-1----:R-:W2:Y:S04]  /*685e0*/  LDL.LU.64 R26, [R1+0x1008] ;  /* 0x00100800011a7983 */ /* 0x002ea80000300a00 */
[----:B------:R0:W-:Y:S04]  /*685f0*/  STL.64 [R1+0x850], R4 ;  /* 0x0008500401007387 */ /* 0x0001e80000100a00 */
[----:B------:R1:W-:Y:S04]  /*68600*/  STL.64 [R1+0x858], R6 ;  /* 0x0008580601007387 */ /* 0x0003e80000100a00 */
[----:B------:R-:W4:Y:S04]  /*68610*/  LDL.LU.64 R16, [R1+0x1020] ;  /* 0x0010200001107983 */ /* 0x000f280000300a00 */
[----:B------:R-:W4:Y:S04]  /*68620*/  LDL.LU.64 R18, [R1+0x1028] ;  /* 0x0010280001127983 */ /* 0x000f280000300a00 */
[----:B0-----:R-:W4:Y:S04]  /*68630*/  LDL.LU.64 R4, [R1+0x1030] ;  /* 0x0010300001047983 */ /* 0x001f280000300a00 */
[----:B-1----:R-:W4:Y:S04]  /*68640*/  LDL.LU.64 R6, [R1+0x1038] ;  /* 0x0010380001067983 */ /* 0x002f280000300a00 */
[----:B------:R-:W2:Y:S01]  /*68650*/  LDL.64 R10, [R1+0x10] ;  /* 0x00001000010a7983 */ /* 0x000ea20000100a00 */
[----:B---3--:R-:W-:Y:S06]  /*68660*/  HMMA.16816.F32 R20, R12, R8, R20 ;  /* 0x000000080c14723c */ /* 0x008fec0000001814 */
[----:B------:R-:W-:Y:S01]  /*68670*/  IMAD.MOV.U32 R0, RZ, RZ, R8 ;  /* 0x000000ffff007224 */ /* 0x000fe200078e0008 */
[----:B--2---:R-:W-:-:S15]  /*68680*/  STL.64 [R1+0xdc38], R10 ;  /* 0x00dc380a01007387 */ /* 0x004fde0000100a00 */
[----:B------:R-:W-:-:S01]  /*68690*/  NOP ;  /* 0x0000000000007918 */ /* 0x000fc20000000000 */
[----:B------:R-:W-:Y:S04]  /*686a0*/  STL.64 [R1+0x840], R20 ;  /* 0x0008401401007387 */ /* 0x000fe80000100a00 */
[----:B------:R0:W-:Y:S04]  /*686b0*/  STL.64 [R1+0x848], R22 ;  /* 0x0008481601007387 */ /* 0x0001e80000100a00 */
[----:B0-----:R-:W2:Y:S04]  /*686c0*/  LDL.LU.64 R22, [R1+0xdc88] ;  /* 0x00dc880001167983 */ /* 0x001ea80000300a00 */
[----:B------:R-:W3:Y:S04]  /*686d0*/  LDL.64 R10, [R1+0x20] ;  /* 0x00002000010a7983 */ /* 0x000ee80000100a00 */
[----:B------:R-:W4:Y:S04]  /*686e0*/  LDL R8, [R1+0x18] ;  /* 0x0000180001087983 */ /* 0x000f280000100800 */
[----:B------:R-:W4:Y:S01]  /*686f0*/  LDL R9, [R1+0x1c] ;  /* 0x00001c0001097983 */ /* 0x000f220000100800 */
[C---:B--2---:R-:W-:Y:S03]  /*68700*/  HMMA.16816.F32 R20, R12.reuse, R22, R24 ;  /* 0x000000160c14723c */ /* 0x044fe60000001818 */
[----:B---3--:R-:W-:Y:S04]  /*68710*/  STL.64 [R1+0xdc68], R10 ;  /* 0x00dc680a01007387 */ /* 0x008fe80000100a00 */
[----:B----4-:R0:W-:Y:S04]  /*68720*/  STL.64 [R1+0xdc60], R8 ;  /* 0x00dc600801007387 */ /* 0x0101e80000100a00 */
[----:B0-----:R-:W2:Y:S04]  /*68730*/  LDL.LU.64 R8, [R1+0x1010] ;  /* 0x0010100001087983 */ /* 0x001ea80000300a00 */
[----:B------:R-:W2:Y:S04]  /*68740*/  LDL.LU.64 R10, [R1+0x1018] ;  /* 0x00101800010a7983 */ /* 0x000ea80000300a00 */
[----:B------:R-:W-:Y:S04]  /*68750*/  STL [R1+0xdb44], R0 ;  /* 0x00db440001007387 */ /* 0x000fe80000100800 */
[----:B------:R-:W3:Y:S04]  /*68760*/  LDL.LU.64 R26, [R1+0xdc80] ;  /* 0x00dc8000011a7983 */ /* 0x000ee80000300a00 */
[----:B------:R-:W4:Y:S04]  /*68770*/  LDL.LU.64 R24, [R1+0xdc78] ;  /* 0x00dc780001187983 */ /* 0x000f280000300a00 */
[----:B------:R0:W-:Y:S04]  /*68780*/  STL.64 [R1+0x830], R20 ;  /* 0x0008301401007387 */ /* 0x0001e80000100a00 */
[----:B------:R1:W-:Y:S04]  /*68790*/  STL.64 [R1+0x838], R22 ;  /* 0x0008381601007387 */ /* 0x0003e80000100a00 */
[----:B0-----:R-:W2:Y:S04]  /*687a0*/  LDL.LU.64 R20, [R1+0xdc70] ;  /* 0x00dc700001147983 */ /* 0x001ea80000300a00 */
[----:B-1----:R-:W4:Y:S04]  /*687b0*/  LDL R22, [R1+0x28] ;  /* 0x0000280001167983 */ /* 0x002f280000100800 */
[----:B------:R-:W4:Y:S01]  /*687c0*/  LDL R23, [R1+0x2c] ;  /* 0x00002c0001177983 */ /* 0x000f220000100800 */
[C---:B--2---:R-:W-:Y:S06]  /*687d0*/  HMMA.16816.F32 R8, R12.reuse, R20, R8 ;  /* 0x000000140c08723c */ /* 0x044fec0000001808 */
[----:B---3--:R-:W-:-:S15]  /*687e0*/  HMMA.16816.F32 R4, R12, R26, R4 ;  /* 0x0000001a0c04723c */ /* 0x008fde0000001804 */
[----:B------:R-:W-:-:S02]  /*687f0*/  NOP ;  /* 0x0000000000007918 */ /* 0x000fc40000000000 */
[----:B------:R-:W-:Y:S04]  /*68800*/  STL.64 [R1+0x820], R8 ;  /* 0x0008200801007387 */ /* 0x000fe80000100a00 */
[----:B------:R4:W-:Y:S02]  /*68810*/  STL.64 [R1+0x828], R10 ;  /* 0x0008280a01007387 */ /* 0x0009e40000100a00 */
[----:B----4-:R-:W-:Y:S06]  /*68820*/  HMMA.16816.F32 R8, R12, R24, R16 ;  /* 0x000000180c08723c */ /* 0x010fec0000001810 */
[----:B------:R-:W-:-:S05]  /*68830*/  IMAD.MOV.U32 R0, RZ, RZ, R25 ;  /* 0x000000ffff007224 */ /* 0x000fca00078e0019 */
[----:B------:R-:W-:-:S12]  /*68840*/  STL [R1+0xdb48], R0 ;  /* 0x00db480001007387 */ /* 0x000fd80000100800 */
[----:B------:R0:W-:Y:S04]  /*68850*/  STL.64 [R1+0x810], R8 ;  /* 0x0008100801007387 */ /* 0x0001e80000100a00 */
[----:B------:R1:W-:Y:S04]  /*68860*/  STL.64 [R1+0x818], R10 ;  /* 0x0008180a01007387 */ /* 0x0003e80000100a00 */
[----:B0-----:R-:W2:Y:S04]  /*68870*/  LDL.LU.64 R8, [R1+0x1040] ;  /* 0x0010400001087983 */ /* 0x001ea80000300a00 */
[----:B-1----:R-:W2:Y:S04]  /*68880*/  LDL.LU.64 R10, [R1+0x1048] ;  /* 0x00104800010a7983 */ /* 0x002ea80000300a00 */
[----:B------:R-:W-:Y:S04]  /*68890*/  STL.64 [R1+0x800], R4 ;  /* 0x0008000401007387 */ /* 0x000fe80000100a00 */
[----:B------:R-:W-:Y:S04]  /*688a0*/  STL.64 [R1+0x808], R6 ;  /* 0x0008080601007387 */ /* 0x000fe80000100a00 */
[----:B------:R-:W3:Y:S04]  /*688b0*/  LDL.LU.64 R16, [R1+0x1090] ;  /* 0x0010900001107983 */ /* 0x000ee80000300a00 */
[----:B------:R-:W4:Y:S04]  /*688c0*/  LDL.LU.64 R18, [R1+0x1098] ;  /* 0x0010980001127983 */ /* 0x000f280000300a00 */
[----:B----4-:R0:W-:Y:S04]  /*688d0*/  STL.64 [R1+0xdc18], R18 ;  /* 0x00dc181201007387 */ /* 0x0101e80000100a00 */
[----:B0-----:R-:W4:Y:S04]  /*688e0*/  LDL R18, [R1+0x8] ;  /* 0x0000080001127983 */ /* 0x001f280000100800 */
[----:B------:R-:W4:Y:S04]  /*688f0*/  LDL R19, [R1+0xc] ;  /* 0x00000c0001137983 */ /* 0x000f280000100800 */
[----:B---3--:R0:W-:Y:S04]  /*68900*/  STL.64 [R1+0xdc10], R16 ;  /* 0x00dc101001007387 */ /* 0x0081e80000100a00 */
[----:B----4-:R1:W-:Y:S04]  /*68910*/  STL.64 [R1+0xdc30], R18 ;  /* 0x00dc301201007387 */ /* 0x0103e80000100a00 */
[----:B0-----:R-:W3:Y:S04]  /*68920*/  LDL.LU.64 R16, [R1+0x1070] ;  /* 0x0010700001107983 */ /* 0x001ee80000300a00 */
[----:B-1----:R-:W4:Y:S04]  /*68930*/  LDL.LU.64 R18, [R1+0x1078] ;  /* 0x0010780001127983 */ /* 0x002f280000300a00 */
[----:B----4-:R-:W-:Y:S04]  /*68940*/  STL.64 [R1+0xdc48], R18 ;  /* 0x00dc481201007387 */ /* 0x010fe80000100a00 */
[----:B---3--:R0:W-:Y:S04]  /*68950*/  STL.64 [R1+0xdc40], R16 ;  /* 0x00dc401001007387 */ /* 0x0081e80000100a00 */
[----:B0-----:R-:W3:Y:S04]  /*68960*/  LDL.LU.64 R16, [R1+0x1060] ;  /* 0x0010600001107983 */ /* 0x001ee80000300a00 */
[----:B------:R-:W4:Y:S04]  /*68970*/  LDL.LU.64 R18, [R1+0x1068] ;  /* 0x0010680001127983 */ /* 0x000f280000300a00 */
[----:B----4-:R-:W-:Y:S04]  /*68980*/  STL.64 [R1+0xdc58], R18 ;  /* 0x00dc581201007387 */ /* 0x010fe80000100a00 */
[----:B---3--:R0:W-:Y:S04]  /*68990*/  STL.64 [R1+0xdc50], R16 ;  /* 0x00dc501001007387 */ /* 0x0081e80000100a00 */
[----:B0-----:R-:W3:Y:S04]  /*689a0*/  LDL.LU.64 R16, [R1+0x1050] ;  /* 0x0010500001107983 */ /* 0x001ee80000300a00 */
[----:B------:R-:W3:Y:S04]  /*689b0*/  LDL.LU.64 R18, [R1+0x1058] ;  /* 0x0010580001127983 */ /* 0x000ee80000300a00 */
[----:B------:R-:W4:Y:S04]  /*689c0*/  LDL.LU.64 R24, [R1+0x10a0] ;  /* 0x0010a00001187983 */ /* 0x000f280000300a00 */
[----:B------:R-:W3:Y:S01]  /*689d0*/  LDL.LU.64 R26, [R1+0x10a8] ;  /* 0x0010a800011a7983 */ /* 0x000ee20000300a00 */
[C---:B--2---:R-:W-:Y:S03]  /*689e0*/  HMMA.16816.F32 R20, R12.reuse, R22, R8 ;  /* 0x000000160c14723c */ /* 0x044fe60000001808 */
[----:B---3--:R-:W-:Y:S04]  /*689f0*/  STL.64 [R1+0xdc28], R26 ;  /* 0x00dc281a01007387 */ /* 0x008fe80000100a00 */
[----:B----4-:R0:W-:Y:S04]  /*68a00*/  STL.64 [R1+0xdc20], R24 ;  /* 0x00dc201801007387 */ /* 0x0101e80000100a00 */
[----:B0-----:R-:W2:Y:S04]  /*68a10*/  LDL.LU.64 R24, [R1+0x1080] ;  /* 0x0010800001187983 */ /* 0x001ea80000300a00 */
[----:B------:R-:W2:Y:S04]  /*68a20*/  LDL.LU.64 R26, [R1+0x1088] ;  /* 0x00108800011a7983 */ /* 0x000ea80000300a00 */
[----:B------:R-:W3:Y:S04]  /*68a30*/  LDL.LU.64 R4, [R1+0x10b0] ;  /* 0x0010b00001047983 */ /* 0x000ee80000300a00 */
[----:B------:R-:W3:Y:S04]  /*68a40*/  LDL.LU.64 R6, [R1+0x10b8] ;  /* 0x0010b80001067983 */ /* 0x000ee80000300a00 */
[----:B------:R-:W4:Y:S04]  /*68a50*/  LDL.LU.64 R10, [R1+0xdc68] ;  /* 0x00dc6800010a7983 */ /* 0x000f280000300a00 */
[----:B------:R-:W2:Y:S04]  /*68a60*/  LDL.LU.64 R8, [R1+0xdc60] ;  /* 0x00dc600001087983 */ /* 0x000ea80000300a00 */
[----:B------:R0:W-:Y:S04]  /*68a70*/  STL.64 [R1+0x7f0], R20 ;  /* 0x0007f01401007387 */ /* 0x0001e80000100a00 */
[----:B------:R1:W-:Y:S04]  /*68a80*/  STL.64 [R1+0x7f8], R22 ;  /* 0x0007f81601007387 */ /* 0x0003e80000100a00 */
[----:B0-----:R-:W3:Y:S04]  /*68a90*/  LDL.LU.64 R20, [R1+0x10c0] ;  /* 0x0010c00001147983 */ /* 0x001ee80000300a00 */
[----:B-1----:R-:W3:Y:S01]  /*68aa0*/  LDL.LU.64 R22, [R1+0x10c8] ;  /* 0x0010c80001167983 */ /* 0x002ee20000300a00 */
[----:B----4-:R-:W-:-:S15]  /*68ab0*/  HMMA.16816.F32 R16, R12, R10, R16 ;  /* 0x0000000a0c10723c */ /* 0x010fde0000001810 */
[----:B------:R-:W-:-:S08]  /*68ac0*/  NOP ;  /* 0x0000000000007918 */ /* 0x000fd00000000000 */
        /* <DEDUP_REMOVED lines=20> */
[----:B------:R-:W4:Y:S04]  /*68c10*/  LDL.LU.64 R10, [R1+0x10d8] ;  /* 0x0010d800010a7983 */ /* 0x000f280000300a00 */
[----:B------:R-:W-:Y:S01]  /*68c20*/  STL [R1+0xdb84], R0 ;  /* 0x00db840001007387 */ /* 0x000fe20000100800 */
[----:B--2---:R-:W-:Y:S03]  /*68c30*/  HMMA.16816.F32 R16, R12, R18, R24 ;  /* 0x000000120c10723c */ /* 0x004fe60000001818 */
[----:B------:R-:W2:Y:S04]  /*68c40*/  LDL.LU.64 R26, [R1+0xdc28] ;  /* 0x00dc2800011a7983 */ /* 0x000ea80000300a00 */
[----:B------:R-:W2:-:S15]  /*68c50*/  LDL.LU.64 R24, [R1+0xdc20] ;  /* 0x00dc200001187983 */ /* 0x000e9e0000300a00 */
[----:B------:R-:W-:-:S01]  /*68c60*/  NOP ;  /* 0x0000000000007918 */ /* 0x000fc20000000000 */
[----:B------:R-:W-:Y:S04]  /*68c70*/  STL.64 [R1+0x7b0], R16 ;  /* 0x0007b01001007387 */ /* 0x000fe80000100a00 */
[----:B------:R0:W-:Y:S04]  /*68c80*/  STL.64 [R1+0x7b8], R18 ;  /* 0x0007b81201007387 */ /* 0x0001e80000100a00 */
[----:B0-----:R-:W3:Y:S04]  /*68c90*/  LDL.LU.64 R18, [R1+0xdc18] ;  /* 0x00dc180001127983 */ /* 0x001ee80000300a00 */
[----:B------:R-:W3:Y:S01]  /*68ca0*/  LDL.LU.64 R16, [R1+0xdc10] ;  /* 0x00dc100001107983 */ /* 0x000ee20000300a00 */
[----:B------:R-:W-:Y:S01]  /*68cb0*/  IMAD.MOV.U32 R0, RZ, RZ, R29 ;  /* 0x000000ffff007224 */ /* 0x000fe200078e001d */
[----:B---3--:R-:W-:-:S15]  /*68cc0*/  HMMA.16816.F32 R16, R12, R28, R16 ;  /* 0x0000001c0c10723c */ /* 0x008fde0000001810 */
[----:B------:R-:W-:-:S08]  /*68cd0*/  NOP ;  /* 0x0000000000007918 */ /* 0x000fd00000000000 */
[----:B------:R-:W-:Y:S04]  /*68ce0*/  STL.64 [R1+0x7a0], R16 ;  /* 0x0007a01001007387 */ /* 0x000fe80000100a00 */
[----:B------:R0:W-:Y:S04]  /*68cf0*/  STL.64 [R1+0x7a8], R18 ;  /* 0x0007a81201007387 */ /* 0x0001e80000100a00 */
[----:B0-----:R-:W3:Y:S04]  /*68d00*/  LDL.LU.64 R18, [R1+0xdc08] ;  /* 0x00dc080001127983 */ /* 0x001ee80000300a00 */
[----:B------:R-:W3:Y:S04]  /*68d10*/  LDL.LU.64 R16, [R1+0xdc00] ;  /* 0x00dc000001107983 */ /* 0x000ee80000300a00 */
[----:B------:R-:W2:Y:S02]  /*68d20*/  LDL.LU.64 R28, [R1+0xdbf8] ;  /* 0x00dbf800011c7983 */ /* 0x000ea40000300a00 */
[----:B--2---:R-:W-:-:S15]  /*68d30*/  HMMA.16816.F32 R24, R12, R28, R24 ;  /* 0x0000001c0c18723c */ /* 0x004fde0000001818 */
[----:B------:R-:W-:-:S08]  /*68d40*/  NOP ;  /* 0x0000000000007918 */ /* 0x000fd00000000000 */
[----:B------:R-:W-:Y:S04]  /*68d50*/  STL.64 [R1+0x790], R24 ;  /* 0x0007901801007387 */ /* 0x000fe80000100a00 */
[----:B------:R0:W-:Y:S04]  /*68d60*/  STL.64 [R1+0x798], R26 ;  /* 0x0007981a01007387 */ /* 0x0001e80000100a00 */
[----:B0-----:R-:W2:Y:S04]  /*68d70*/  LDL.LU.64 R26, [R1+0xdbf0] ;  /* 0x00dbf000011a7983 */ /* 0x001ea80000300a00 */
[----:B------:R-:W4:Y:S01]  /*68d80*/  LDL.LU.64 R24, [R1+0xdbe8] ;  /* 0x00dbe80001187983 */ /* 0x000f220000300a00 */
[C---:B--2---:R-:W-:Y:S06]  /*68d90*/  HMMA.16816.F32 R4, R12.reuse, R26, R4 ;  /* 0x0000001a0c04723c */ /* 0x044fec0000001804 */
[----:B----4-:R-:W-:-:S15]  /*68da0*/  HMMA.16816.F32 R20, R12, R24, R20 ;  /* 0x000000180c14723c */ /* 0x010fde0000001814 */
[----:B------:R-:W-:-:S02]  /*68db0*/  NOP ;  /* 0x0000000000007918 */ /* 0x000fc40000000000 */
[----:B------:R0:W-:Y:S04]  /*68dc0*/  STL.64 [R1+0x780], R4 ;  /* 0x0007800401007387 */ /* 0x0001e80000100a00 */
[----:B------:R1:W-:Y:S04]  /*68dd0*/  STL.64 [R1+0x788], R6 ;  /* 0x0007880601007387 */ /* 0x0003e80000100a00 */
[----:B0-----:R-:W2:Y:S04]  /*68de0*/  LDL.LU.64 R4, [R1+0x10e0] ;  /* 0x0010e00001047983 */ /* 0x001ea80000300a00 */
[----:B-1----:R-:W2:Y:S04]  /*68df0*/  LDL.LU.64 R6, [R1+0x10e8] ;  /* 0x0010e80001067983 */ /* 0x002ea80000300a00 */
[----:B------:R-:W-:Y:S04]  /*68e00*/  STL.64 [R1+0x770], R20 ;  /* 0x0007701401007387 */ /* 0x000fe80000100a00 */
[----:B------:R0:W-:Y:S04]  /*68e10*/  STL.64 [R1+0x778], R22 ;  /* 0x0007781601007387 */ /* 0x0001e80000100a00 */
[----:B0-----:R-:W4:Y:S04]  /*68e20*/  LDL.LU.64 R22, [R1+0xdbe0] ;  /* 0x00dbe00001167983 */ /* 0x001f280000300a00 */
        /* <DEDUP_REMOVED lines=8> */
[----:B----4-:R0:W-:Y:S02]  /*68eb0*/  STL.64 [R1+0xdb88], R24 ;  /* 0x00db881801007387 */ /* 0x0101e40000100a00 */
[----:B0-----:R-:W-:Y:S02]  /*68ec0*/  HMMA.16816.F32 R24, R12, R22, R8 ;  /* 0x000000160c18723c */ /* 0x001fe40000001808 */
[----:B------:R-:W3:Y:S04]  /*68ed0*/  LDL.LU.64 R8, [R1+0x1100] ;  /* 0x0011000001087983 */ /* 0x000ee80000300a00 */
[----:B------:R-:W4:-:S15]  /*68ee0*/  LDL.LU.64 R10, [R1+0x1108] ;  /* 0x00110800010a7983 */ /* 0x000f1e0000300a00 */
[----:B------:R-:W-:-:S02]  /*68ef0*/  NOP ;  /* 0x0000000000007918 */ /* 0x000fc40000000000 */
[----:B------:R-:W-:Y:S04]  /*68f00*/  STL.64 [R1+0x760], R24 ;  /* 0x0007601801007387 */ /* 0x000fe80000100a00 */
[----:B------:R2:W-:Y:S02]  /*68f10*/  STL.64 [R1+0x768], R26 ;  /* 0x0007681a01007387 */ /* 0x0005e40000100a00 */
[C---:B--2---:R-:W-:Y:S02]  /*68f20*/  HMMA.16816.F32 R24, R12.reuse, R20, R4 ;  /* 0x000000140c18723c */ /* 0x044fe40000001804 */
[----:B----4-:R-:W-:Y:S04]  /*68f30*/  STL.64 [R1+0xdbd0], R10 ;  /* 0x00dbd00a01007387 */ /* 0x010fe80000100a00 */
[----:B---3--:R0:W-:Y:S04]  /*68f40*/  STL.64 [R1+0xdbc8], R8 ;  /* 0x00dbc80801007387 */ /* 0x0081e80000100a00 */
[----:B0-----:R-:W2:Y:S04]  /*68f50*/  LDL.LU.64 R8, [R1+0x10f0] ;  /* 0x0010f00001087983 */ /* 0x001ea80000300a00 */
[----:B------:R-:W2:Y:S04]  /*68f60*/  LDL.LU.64 R10, [R1+0x10f8] ;  /* 0x0010f800010a7983 */ /* 0x000ea80000300a00 */
[----:B------:R-:W3:Y:S04]  /*68f70*/  LDL.LU.64 R4, [R1+0x1110] ;  /* 0x0011100001047983 */ /* 0x000ee80000300a00 */
[----:B------:R-:W3:Y:S04]  /*68f80*/  LDL.LU.64 R6, [R1+0x1118] ;  /* 0x0011180001067983 */ /* 0x000ee80000300a00 */
[----:B------:R0:W-:Y:S04]  /*68f90*/  STL.64 [R1+0x750], R24 ;  /* 0x0007501801007387 */ /* 0x0001e80000100a00 */
[----:B------:R1:W-:Y:S04]  /*68fa0*/  STL.64 [R1+0x758], R26 ;  /* 0x0007581a01007387 */ /* 0x0003e80000100a00 */
[----:B0-----:R-:W4:Y:S04]  /*68fb0*/  LDL.LU.64 R24, [R1+0x1150] ;  /* 0x0011500001187983 */ /* 0x001f280000300a00 */
[----:B-1----:R-:W3:Y:S01]  /*68fc0*/  LDL.LU.64 R26, [R1+0x1158] ;  /* 0x00115800011a7983 */ /* 0x002ee20000300a00 */
[C---:B--2---:R-:W-:Y:S03]  /*68fd0*/  HMMA.16816.F32 R8, R12.reuse, R18, R8 ;  /* 0x000000120c08723c */ /* 0x044fe60000001808 */
[----:B---3--:R-:W-:Y:S04]  /*68fe0*/  STL.64 [R1+0xdba0], R26 ;  /* 0x00dba01a01007387 */ /* 0x008fe80000100a00 */
        /* <DEDUP_REMOVED lines=27> */
[----:B0-----:R-:W2:Y:S01]  /*691a0*/  LDL.LU.64 R6, [R1+0xdbb0] ;  /* 0x00dbb00001067983 */ /* 0x001ea20000300a00 */
[----:B---3--:R-:W-:Y:S03]  /*691b0*/  HMMA.16816.F32 R16, R12, R8, R16 ;  /* 0x000000080c10723c */ /* 0x008fe60000001810 */
[----:B------:R-:W3:-:S15]  /*691c0*/  LDL.LU.64 R4, [R1+0xdba8] ;  /* 0x00dba80001047983 */ /* 0x000ede0000300a00 */
[----:B------:R-:W-:-:S05]  /*691d0*/  NOP ;  /* 0x0000000000007918 */ /* 0x000fca0000000000 */
[----:B------:R0:W-:Y:S04]  /*691e0*/  STL.64 [R1+0x710], R16 ;  /* 0x0007101001007387 */ /* 0x0001e80000100a00 */
[----:B------:R1:W-:Y:S04]  /*691f0*/  STL.64 [R1+0x718], R18 ;  /* 0x0007181201007387 */ /* 0x0003e80000100a00 */
[----:B0-----:R-:W4:Y:S04]  /*69200*/  LDL.64 R16, [R1+0x98] ;  /* 0x0000980001107983 */ /* 0x001f280000100a00 */
[----:B-1----:R-:W4:Y:S04]  /*69210*/  LDL.64 R18, [R1+0x90] ;  /* 0x0000900001127983 */ /* 0x002f280000100a00 */
        /* <DEDUP_REMOVED lines=8> */
[----:B0-----:R-:W2:Y:S04]  /*692a0*/  LDL.LU.64 R26, [R1+0xdba0] ;  /* 0x00dba000011a7983 */ /* 0x001ea80000300a00 */
[----:B------:R-:W2:Y:S01]  /*692b0*/  LDL.LU.64 R24, [R1+0xdb98] ;  /* 0x00db980001187983 */ /* 0x000ea20000300a00 */
[C---:B---3--:R-:W-:Y:S06]  /*692c0*/  HMMA.16816.F32 R8, R12.reuse, R2, R8 ;  /* 0x000000020c08723c */ /* 0x048fec0000001808 */
[----:B--2---:R-:W-:Y:S07]  /*692d0*/  HMMA.16816.F32 R24, R12, R4, R24 ;  /* 0x000000040c18723c */ /* 0x004fee0000001818 */
[----:B------:R-:W-:-:S02]  /*692e0*/  IMAD R13, R23, 0x100, R22 ;  /* 0x00000100170d7824 */ /* 0x000fc400078e0216 */
[----:B----4-:R-:W-:-:S14]  /*692f0*/  IMAD R12, R21, 0x100, R20 ;  /* 0x00000100150c7824 */ /* 0x010fdc00078e0214 */
[----:B------:R-:W-:Y:S04]  /*69300*/  STL.64 [R1+0xc80], R24 ;  /* 0x000c801801007387 */ /* 0x000fe80000100a00 */
[----:B------:R0:W-:Y:S04]  /*69310*/  STL.64 [R1+0xc88], R26 ;  /* 0x000c881a01007387 */ /* 0x0001e80000100a00 */
[----:B0-----:R-:W2:Y:S04]  /*69320*/  LDL.LU.64 R26, [R1+0xdb90] ;  /* 0x00db9000011a7983 */ /* 0x001ea80000300a00 */
[----:B------:R-:W3:Y:S04]  /*69330*/  LDL.LU.64 R24, [R1+0xdb88] ;  /* 0x00db880001187983 */ /* 0x000ee80000300a00 */
[----:B------:R-:W-:Y:S04]  /*69340*/  STL [R1+0xd9a8], R5 ;  /* 0x00d9a80501007387 */ /* 0x000fe80000100800 */
[----:B------:R-:W-:Y:S04]  /*69350*/  STL [R1+0xd9a4], R2 ;  /* 0x00d9a40201007387 */ /* 0x000fe80000100800 */
[----:B------:R-:W-:Y:S04]  /*69360*/  STL [R1+0xd9a0], R3 ;  /* 0x00d9a00301007387 */ /* 0x000fe80000100800 */
[----:B------:R0:W-:Y:S04]  /*69370*/  STL.64 [R1+0x700], R8 ;  /* 0x0007000801007387 */ /* 0x0001e80000100a00 */
[----:B------:R1:W-:Y:S04]  /*69380*/  STL.64 [R1+0x708], R10 ;  /* 0x0007080a01007387 */ /* 0x0003e80000100a00 */
[----:B------:R-:W4:Y:S04]  /*69390*/  LDL R22, [R1+0x68] ;  /* 0x0000680001167983 */ /* 0x000f280000100800 */
[----:B------:R-:W4:Y:S04]  /*693a0*/  LDL R23, [R1+0x6c] ;  /* 0x00006c0001177983 */ /* 0x000f280000100800 */
[----:B------:R-:W4:Y:S04]  /*693b0*/  LDL R20, [R1+0x70] ;  /* 0x0000700001147983 */ /* 0x000f280000100800 */
[----:B------:R-:W4:Y:S04]  /*693c0*/  LDL R21, [R1+0x74] ;  /* 0x0000740001157983 */ /* 0x000f280000100800 */
[----:B0-----:R-:W4:Y:S04]  /*693d0*/  LDL.LU.64 R8, [R1+0x1170] ;  /* 0x0011700001087983 */ /* 0x001f280000300a00 */
[----:B-1----:R-:W4:Y:S01]  /*693e0*/  LDL.LU.64 R10, [R1+0x1178] ;  /* 0x00117800010a7983 */ /* 0x002f220000300a00 */
[----:B--2---:R-:W-:-:S02]  /*693f0*/  IMAD R15, R27, 0x100, R26 ;  /* 0x000001001b0f7824 */ /* 0x004fc400078e021a */
[----:B------:R-:W-:Y:S02]  /*69400*/  IMAD.MOV.U32 R27, RZ, RZ, R0 ;  /* 0x000000ffff1b7224 */ /* 0x000fe400078e0000 */
[----:B---3--:R-:W-:Y:S01]  /*69410*/  IMAD R14, R25, 0x100, R24 ;  /* 0x00000100190e7824 */ /* 0x008fe200078e0218 */
[----:B----4-:R0:W-:Y:S04]  /*69420*/  STL.64 [R1+0xdb58], R22 ;  /* 0x00db581601007387 */ /* 0x0101e80000100a00 */
[----:B0-----:R-:W2:Y:S04]  /*69430*/  LDL R22, [R1+0x80] ;  /* 0x0000800001167983 */ /* 0x001ea80000100800 */
[----:B------:R-:W2:Y:S04]  /*69440*/  LDL R23, [R1+0x84] ;  /* 0x0000840001177983 */ /* 0x000ea80000100800 */
[----:B------:R0:W-:Y:S04]  /*69450*/  STL.64 [R1+0xdb50], R20 ;  /* 0x00db501401007387 */ /* 0x0001e80000100a00 */
[----:B------:R-:W3:Y:S04]  /*69460*/  LDL R26, [R1] ;  /* 0x00000000011a7983 */ /* 0x000ee80000100800 */
[----:B------:R-:W4:Y:S04]  /*69470*/  LDL.LU R0, [R1+0xdb84] ;  /* 0x00db840001007983 */ /* 0x000f280000300800 */
[----:B------:R-:W2:Y:S04]  /*69480*/  LDL.64 R24, [R1+0x8] ;  /* 0x0000080001187983 */ /* 0x000ea80000100a00 */
[----:B0-----:R-:W4:Y:S04]  /*69490*/  LDL.64 R20, [R1+0x88] ;  /* 0x0000880001147983 */ /* 0x001f280000100a00 */
[----:B---3--:R-:W-:Y:S04]  /*694a0*/  STL.64 [R1+0xda38], R26 ;  /* 0x00da381a01007387 */ /* 0x008fe80000100a00 */
[----:B--2---:R0:W-:Y:S04]  /*694b0*/  STL.64 [R1+0xda30], R24 ;  /* 0x00da301801007387 */ /* 0x0041e80000100a00 */
[----:B0-----:R-:W2:Y:S04]  /*694c0*/  LDL.LU.64 R24, [R1+0x1160] ;  /* 0x0011600001187983 */ /* 0x001ea80000300a00 */
[----:B------:R-:W2:Y:S01]  /*694d0*/  LDL.LU.64 R26, [R1+0x1168] ;  /* 0x00116800011a7983 */ /* 0x000ea20000300a00 */
[----:B------:R-:W-:-:S02]  /*694e0*/  F2FP.F16.E5M2.UNPACK_B R12, R12 ;  /* 0x0000000cff0c723e */ /* 0x000fc400020004ff */
[----:B------:R-:W-:Y:S02]  /*694f0*/  F2FP.F16.E5M2.UNPACK_B R13, R13 ;  /* 0x0000000dff0d723e */ /* 0x000fe400020004ff */
[----:B------:R-:W-:Y:S02]  /*69500*/  F2FP.F16.E5M2.UNPACK_B R14, R14 ;  /* 0x0000000eff0e723e */ /* 0x000fe400020004ff */
[----:B------:R-:W-:-:S07]  /*69510*/  F2FP.F16.E5M2.UNPACK_B R15, R15 ;  /* 0x0000000fff0f723e */ /* 0x000fce00020004ff */
[----:B------:R-:W-:Y:S01]  /*69520*/  HMMA.16816.F32 R8, R12, R18, R8 ;  /* 0x000000120c08723c */ /* 0x000fe20000001808 */
[----:B------:R-:W-:-:S05]  /*69530*/  IMAD.MOV.U32 R2, RZ, RZ, R17 ;  /* 0x000000ffff027224 */ /* 0x000fca00078e0011 */
[----:B------:R-:W-:Y:S01]  /*69540*/  IMAD.MOV.U32 R5, RZ, RZ, R18 ;  /* 0x000000ffff057224 */ /* 0x000fe200078e0012 */
[----:B--2---:R-:W-:-:S15]  /*69550*/  HMMA.16816.F32 R24, R12, R16, R24 ;  /* 0x000000100c18723c */ /* 0x004fde0000001818 */
[----:B------:R-:W-:-:S08]  /*69560*/  NOP ;  /* 0x0000000000007918 */ /* 0x000fd00000000000 */
[----:B------:R-:W-:Y:S04]  /*69570*/  STL.64 [R1+0x6f0], R24 ;  /* 0x0006f01801007387 */ /* 0x000fe80000100a00 */
[----:B------:R-:W-:Y:S04]  /*69580*/  STL.64 [R1+0x6f8], R26 ;  /* 0x0006f81a01007387 */ /* 0x000fe80000100a00 */
[----:B------:R-:W2:Y:S04]  /*69590*/  LDL.LU.64 R16, [R1+0x11b0] ;  /* 0x0011b00001107983 */ /* 0x000ea80000300a00 */
[----:B------:R-:W-:Y:S04]  /*695a0*/  STL.64 [R1+0x6e0], R8 ;  /* 0x0006e00801007387 */ /* 0x000fe80000100a00 */
[----:B------:R-:W-:Y:S04]  /*695b0*/  STL.64 [R1+0x6e8], R10 ;  /* 0x0006e80a01007387 */ /* 0x000fe80000100a00 */
[----:B------:R-:W3:Y:S04]  /*695c0*/  LDL.LU.64 R18, [R1+0x11b8] ;  /* 0x0011b80001127983 */ /* 0x000ee80000300a00 */
[----:B---3--:R-:W-:Y:S04]  /*695d0*/  STL.64 [R1+0xdb68], R18 ;  /* 0x00db681201007387 */ /* 0x008fe80000100a00 */
[----:B--2---:R0:W-:Y:S04]  /*695e0*/  STL.64 [R1+0xdb60], R16 ;  /* 0x00db601001007387 */ /* 0x0041e80000100a00 */
[----:B0-----:R-:W2:Y:S04]  /*695f0*/  LDL.LU.64 R16, [R1+0x1190] ;  /* 0x0011900001107983 */ /* 0x001ea80000300a00 */
[----:B------:R-:W3:Y:S01]  /*69600*/  LDL.LU.64 R18, [R1+0x1198] ;  /* 0x0011980001127983 */ /* 0x000ee20000300a00 */
[----:B----4-:R-:W-:-:S03]  /*69610*/  IMAD.MOV.U32 R27, RZ, RZ, R0 ;  /* 0x000000ffff1b7224 */ /* 0x010fc600078e0000 */
[----:B---3--:R-:W-:Y:S04]  /*69620*/  STL.64 [R1+0xdb78], R18 ;  /* 0x00db781201007387 */ /* 0x008fe80000100a00 */
[----:B--2---:R0:W-:Y:S04]  /*69630*/  STL.64 [R1+0xdb70], R16 ;  /* 0x00db701001007387 */ /* 0x0041e80000100a00 */
[----:B0-----:R-:W2:Y:S04]  /*69640*/  LDL.LU.64 R16, [R1+0x1180] ;  /* 0x0011800001107983 */ /* 0x001ea80000300a00 */
[----:B------:R-:W2:Y:S04]  /*69650*/  LDL.LU.64 R18, [R1+0x1188] ;  /* 0x0011880001127983 */ /* 0x000ea80000300a00 */
[----:B------:R-:W3:Y:S04]  /*69660*/  LDL.LU.64 R8, [R1+0x11c0] ;  /* 0x0011c00001087983 */ /* 0x000ee80000300a00 */
[----:B------:R-:W3:Y:S04]  /*69670*/  LDL.LU.64 R10, [R1+0x11c8] ;  /* 0x0011c800010a7983 */ /* 0x000ee80000300a00 */
[----:B------:R-:W4:Y:S04]  /*69680*/  LDL R26, [R1+0x10] ;  /* 0x00001000011a7983 */ /* 0x000f280000100800 */
[----:B------:R-:W3:Y:S04]  /*69690*/  LDL.LU R0, [R1+0xdb80] ;  /* 0x00db800001007983 */ /* 0x000ee80000300800 */
[----:B------:R-:W3:Y:S04]  /*696a0*/  LDL R24, [R1+0x18] ;  /* 0x0000180001187983 */ /* 0x000ee80000100800 */
[----:B------:R-:W3:Y:S01]  /*696b0*/  LDL R25, [R1+0x1c] ;  /* 0x00001c0001197983 */ /* 0x000ee20000100800 */
[----:B--2---:R-:W-:Y:S03]  /*696c0*/  HMMA.16816.F32 R16, R12, R20, R16 ;  /* 0x000000140c10723c */ /* 0x004fe60000001810 */
[----:B----4-:R0:W-:Y:S04]  /*696d0*/  STL.64 [R1+0xda50], R26 ;  /* 0x00da501a01007387 */ /* 0x0101e80000100a00 */
[----:B0-----:R-:W2:Y:S04]  /*696e0*/  LDL R26, [R1+0x78] ;  /* 0x00007800011a7983 */ /* 0x001ea80000100800 */
[----:B------:R-:W2:Y:S04]  /*696f0*/  LDL R27, [R1+0x7c] ;  /* 0x00007c00011b7983 */ /* 0x000ea80000100800 */
[----:B---3--:R-:W-:Y:S04]  /*69700*/  STL.64 [R1+0xda68], R24 ;  /* 0x00da681801007387 */ /* 0x008fe80000100a00 */
[----:B------:R-:W-:Y:S04]  /*69710*/  STL.64 [R1+0xd9b8], R6 ;  /* 0x00d9b80601007387 */ /* 0x000fe80000100a00 */
[----:B------:R0:W-:Y:S04]  /*69720*/  STL.64 [R1+0xd9b0], R4 ;  /* 0x00d9b00401007387 */ /* 0x0001e80000100a00 */
[----:B0-----:R-:W2:Y:S04]  /*69730*/  LDL.LU.64 R4, [R1+0x11a0] ;  /* 0x0011a00001047983 */ /* 0x001ea80000300a00 */
[----:B------:R-:W2:Y:S04]  /*69740*/  LDL.LU.64 R6, [R1+0x11a8] ;  /* 0x0011a80001067983 */ /* 0x000ea80000300a00 */
[----:B------:R-:W-:Y:S04]  /*69750*/  STL.64 [R1+0x6d0], R16 ;  /* 0x0006d01001007387 */ /* 0x000fe80000100a00 */
[----:B------:R0:W-:Y:S04]  /*69760*/  STL.64 [R1+0x6d8], R18 ;  /* 0x0006d81201007387 */ /* 0x0001e80000100a00 */
[----:B0-----:R-:W3:Y:S04]  /*69770*/  LDL.LU.64 R18, [R1+0xdb78] ;  /* 0x00db780001127983 */ /* 0x001ee80000300a00 */
[----:B------:R-:W3:Y:S01]  /*69780*/  LDL.LU.64 R16, [R1+0xdb70] ;  /* 0x00db700001107983 */ /* 0x000ee20000300a00 */
[----:B------:R-:W-:-:S02]  /*69790*/  IMAD.MOV.U32 R3, RZ, RZ, R20 ;  /* 0x000000ffff037224 */ /* 0x000fc400078e0014 */
[----:B---3--:R-:W-:Y:S01]  /*697a0*/  HMMA.16816.F32 R20, R12, R22, R16 ;  /* 0x000000160c14723c */ /* 0x008fe20000001810 */
[----:B------:R-:W3:Y:S04]  /*697b0*/  LDL.LU.64 R18, [R1+0xdb68] ;  /* 0x00db680001127983 */ /* 0x000ee80000300a00 */
[----:B------:R-:W3:-:S15]  /*697c0*/  LDL.LU.64 R16, [R1+0xdb60] ;  /* 0x00db600001107983 */ /* 0x000ede0000300a00 */
[----:B------:R-:W-:-:S03]  /*697d0*/  NOP ;  /* 0x0000000000007918 */ /* 0x000fc60000000000 */
[----:B------:R-:W-:Y:S04]  /*697e0*/  STL.64 [R1+0x6c0], R20 ;  /* 0x0006c01401007387 */ /* 0x000fe80000100a00 */
[----:B------:R0:W-:Y:S04]  /*697f0*/  STL.64 [R1+0x6c8], R22 ;  /* 0x0006c81601007387 */ /* 0x0001e80000100a00 */
[----:B0-----:R-:W4:Y:S04]  /*69800*/  LDL.LU.64 R22, [R1+0xdb58] ;  /* 0x00db580001167983 */ /* 0x001f280000300a00 */
[----:B------:R-:W3:Y:S01]  /*69810*/  LDL.LU.64 R20, [R1+0xdb50] ;  /* 0x00db500001147983 */ /* 0x000ee20000300a00 */
[----:B--2---:R-:W-:Y:S03]  /*69820*/  HMMA.16816.F32 R4, R12, R26, R4 ;  /* 0x0000001a0c04723c */ /* 0x004fe60000001804 */
[----:B------:R-:W2:Y:S04]  /*69830*/  LDL R26, [R1+0x20] ;  /* 0x00002000011a7983 */ /* 0x000ea80000100800 */
[----:B------:R-:W-:-:S15]  /*69840*/  IMAD.MOV.U32 R27, RZ, RZ, R0 ;  /* 0x000000ffff1b7224 */ /* 0x000fde00078e0000 */
[----:B------:R-:W-:-:S01]  /*69850*/  NOP ;  /* 0x0000000000007918 */ /* 0x000fc20000000000 */
[----:B------:R-:W-:Y:S04]  /*69860*/  STL.64 [R1+0x6b0], R4 ;  /* 0x0006b00401007387 */ /* 0x000fe80000100a00 */
[----:B------:R4:W-:Y:S04]  /*69870*/  STL.64 [R1+0x6b8], R6 ;  /* 0x0006b80601007387 */ /* 0x0009e80000100a00 */
[----:B------:R-:W2:Y:S01]  /*69880*/  LDL.LU R0, [R1+0xdb48] ;  /* 0x00db480001007983 */ /* 0x000ea20000300800 */
[C---:B----4-:R-:W-:Y:S06]  /*69890*/  HMMA.16816.F32 R4, R12.reuse, R22, R8 ;  /* 0x000000160c04723c */ /* 0x050fec0000001808 */
[----:B---3--:R-:W-:Y:S01]  /*698a0*/  HMMA.16816.F32 R16, R12, R20, R16 ;  /* 0x000000140c10723c */ /* 0x008fe20000001810 */
[----:B--2---:R0:W-:Y:S04]  /*698b0*/  STL.64 [R1+0xda80], R26 ;  /* 0x00da801a01007387 */ /* 0x0041e80000100a00 */
[----:B------:R-:W2:-:S15]  /*698c0*/  LDL R24, [R1+0x28] ;  /* 0x0000280001187983 */ /* 0x000e9e0000100800 */
[----:B------:R-:W-:-:S03]  /*698d0*/  NOP ;  /* 0x0000000000007918 */ /* 0x000fc60000000000 */
[----:B------:R-:W-:Y:S04]  /*698e0*/  STL.64 [R1+0x6a0], R16 ;  /* 0x0006a01001007387 */ /* 0x000fe80000100a00 */
[----:B------:R-:W-:Y:S04]  /*698f0*/  STL.64 [R1+0x6a8], R18 ;  /* 0x0006a81201007387 */ /* 0x000fe80000100a00 */
[----:B------:R-:W-:Y:S04]  /*69900*/  STL.64 [R1+0x690], R4 ;  /* 0x0006900401007387 */ /* 0x000fe80000100a00 */
[----:B------:R-:W-:Y:S04]  /*69910*/  STL.64 [R1+0x698], R6 ;  /* 0x0006980601007387 */ /* 0x000fe80000100a00 */
[----:B------:R-:W2:Y:S04]  /*69920*/  LDL R25, [R1+0x2c] ;  /* 0x00002c0001197983 */ /* 0x000ea80000100800 */
[----:B0-----:R-:W3:Y:S04]  /*69930*/  LDL R26, [R1+0x30] ;  /* 0x00003000011a7983 */ /* 0x001ee80000100800 */
[----:B------:R-:W3:Y:S04]  /*69940*/  LDL R27, [R1+0x34] ;  /* 0x00003400011b7983 */ /* 0x000ee80000100800 */
[----:B--2---:R0:W-:Y:S04]  /*69950*/  STL.64 [R1+0xda98], R24 ;  /* 0x00da981801007387 */ /* 0x0041e80000100a00 */
[----:B0-----:R-:W2:Y:S01]  /*69960*/  LDL R24, [R1+0x38] ;  /* 0x0000380001187983 */ /* 0x001ea20000100800 */
[----:B------:R-:W-:-:S03]  /*69970*/  IMAD.MOV.U32 R25, RZ, RZ, R0 ;  /* 0x000000ffff197224 */ /* 0x000fc600078e0000 */
[----:B------:R-:W4:Y:S04]  /*69980*/  LDL.LU R0, [R1+0xdb44] ;  /* 0x00db440001007983 */ /* 0x000f280000300800 */
[----:B---3--:R0:W-:Y:S04]  /*69990*/  STL.64 [R1+0xdab0], R26 ;  /* 0x00dab01a01007387 */ /* 0x0081e80000100a00 */
[----:B0-----:R-:W3:Y:S04]  /*699a0*/  LDL R26, [R1+0x40] ;  /* 0x00004000011a7983 */ /* 0x001ee80000100800 */
[----:B------:R-:W3:Y:S04]  /*699b0*/  LDL R27, [R1+0x44] ;  /* 0x00004400011b7983 */ /* 0x000ee80000100800 */
[----:B--2---:R0:W-:Y:S04]  /*699c0*/  STL.64 [R1+0xdac8], R24 ;  /* 0x00dac81801007387 */ /* 0x0041e80000100a00 */
[----:B0-----:R-:W2:Y:S04]  /*699d0*/  LDL R24, [R1+0x48] ;  /* 0x0000480001187983 */ /* 0x001ea80000100800 */
[----:B------:R-:W2:Y:S04]  /*699e0*/  LDL R25, [R1+0x4c] ;  /* 0x00004c0001197983 */ /* 0x000ea80000100800 */
[----:B---3--:R4:W-:Y:S02]  /*699f0*/  STL.64 [R1+0xdae0], R26 ;  /* 0x00dae01a01007387 */ /* 0x0089e40000100a00 */
[----:B----4-:R-:W-:-:S02]  /*69a00*/  IMAD.MOV.U32 R26, RZ, RZ, R0 ;  /* 0x000000ffff1a7224 */ /* 0x010fc400078e0000 */
[----:B------:R-:W3:Y:S04]  /*69a10*/  LDL.LU R0, [R1+0xdb40] ;  /* 0x00db400001007983 */ /* 0x000ee80000300800 */
[----:B------:R-:W4:Y:S04]  /*69a20*/  LDL R27, [R1+0x54] ;  /* 0x00005400011b7983 */ /* 0x000f280000100800 */
[----:B--2---:R0:W-:Y:S04]  /*69a30*/  STL.64 [R1+0xdaf8], R24 ;  /* 0x00daf81801007387 */ /* 0x0041e80000100a00 */
[----:B0-----:R-:W2:Y:S04]  /*69a40*/  LDL R24, [R1+0x58] ;  /* 0x0000580001187983 */ /* 0x001ea80000100800 */
[----:B------:R-:W2:Y:S04]  /*69a50*/  LDL R25, [R1+0x5c] ;  /* 0x00005c0001197983 */ /* 0x000ea80000100800 */
[----:B----4-:R0:W-:Y:S04]  /*69a60*/  STL.64 [R1+0xdb10], R26 ;  /* 0x00db101a01007387 */ /* 0x0101e80000100a00 */
[----:B0-----:R-:W4:Y:S04]  /*69a70*/  LDL R26, [R1+0x60] ;  /* 0x00006000011a7983 */ /* 0x001f280000100800 */
[----:B--2---:R-:W-:Y:S04]  /*69a80*/  STL.64 [R1+0xdb28], R24 ;  /* 0x00db281801007387 */ /* 0x004fe80000100a00 */
        /* <DEDUP_REMOVED lines=46> */
[----:B------:R-:W-:-:S03]  /*69d70*/  IMAD.MOV.U32 R27, RZ, RZ, R0 ;  /* 0x000000ffff1b7224 */ /* 0x000fc600078e0000 */
[----:B---3--:R-:W-:Y:S04]  /*69d80*/  STL.64 [R1+0xdb38], R22 ;  /* 0x00db381601007387 */ /* 0x008fe80000100a00 */
[----:B--2---:R0:W-:Y:S04]  /*69d90*/  STL.64 [R1+0xdb30], R20 ;  /* 0x00db301401007387 */ /* 0x0041e80000100a00 */
[----:B0-----:R-:W4:Y:S04]  /*69da0*/  LDL.LU.64 R20, [R1+0x11d0] ;  /* 0x0011d00001147983 */ /* 0x001f280000300a00 */
[----:B------:R-:W4:Y:S04]  /*69db0*/  LDL.LU.64 R22, [R1+0x11d8] ;  /* 0x0011d80001167983 */ /* 0x000f280000300a00 */
[----:B------:R-:W2:Y:S04]  /*69dc0*/  LDL.LU.64 R16, [R1+0x12a0] ;  /* 0x0012a00001107983 */ /* 0x000ea80000300a00 */
[----:B------:R-:W2:Y:S04]  /*69dd0*/  LDL.LU.64 R18, [R1+0x12a8] ;  /* 0x0012a80001127983 */ /* 0x000ea80000300a00 */
[----:B------:R-:W3:Y:S04]  /*69de0*/  LDL.LU.64 R8, [R1+0x12b0] ;  /* 0x0012b00001087983 */ /* 0x000ee80000300a00 */
[----:B------:R-:W3:Y:S04]  /*69df0*/  LDL.LU.64 R10, [R1+0x12b8] ;  /* 0x0012b800010a7983 */ /* 0x000ee80000300a00 */
[----:B------:R-:W3:Y:S04]  /*69e00*/  LDL.LU.64 R4, [R1+0x12c0] ;  /* 0x0012c00001047983 */ /* 0x000ee80000300a00 */
[----:B------:R-:W3:Y:S01]  /*69e10*/  LDL.LU.64 R6, [R1+0x12c8] ;  /* 0x0012c80001067983 */ /* 0x000ee20000300a00 */
[----:B----4-:R-:W-:Y:S03]  /*69e20*/  HMMA.16816.F32 R24, R12, R26, R20 ;  /* 0x0000001a0c18723c */ /* 0x010fe60000001814 */
[----:B------:R-:W4:Y:S04]  /*69e30*/  LDL.LU.64 R22, [R1+0xdb38] ;  /* 0x00db380001167983 */ /* 0x000f280000300a00 */
[----:B------:R-:W4:-:S15]  /*69e40*/  LDL.LU.64 R20, [R1+0xdb30] ;  /* 0x00db300001147983 */ /* 0x000f1e0000300a00 */
[----:B------:R-:W-:-:S01]  /*69e50*/  NOP ;  /* 0x0000000000007918 */ /* 0x000fc20000000000 */
        /* <DEDUP_REMOVED lines=72> */
[----:B0-----:R-:W2:Y:S04]  /*6a2e0*/  LDL.LU.64 R26, [R1+0xda38] ;  /* 0x00da3800011a7983 */ /* 0x001ea80000300a00 */
[----:B------:R-:W4:Y:S02]  /*6a2f0*/  LDL.LU.64 R24, [R1+0xda30] ;  /* 0x00da300001187983 */ /* 0x000f240000300a00 */
[----:B----4-:R-:W-:-:S15]  /*6a300*/  HMMA.16816.F32 R20, R12, R24, R20 ;  /* 0x000000180c14723c */ /* 0x010fde0000001814 */
[----:B------:R-:W-:-:S08]  /*6a310*/  NOP ;  /* 0x0000000000007918 */ /* 0x000fd00000000000 */
[----:B------:R-:W-:Y:S04]  /*6a320*/  STL.64 [R1+0x5d0], R20 ;  /* 0x0005d01401007387 */ /* 0x000fe80000100a00 */
[----:B------:R0:W-:Y:S04]  /*6a330*/  STL.64 [R1+0x5d8], R22 ;  /* 0x0005d81601007387 */ /* 0x0001e80000100a00 */
[----:B0-----:R-:W2:Y:S04]  /*6a340*/  LDL.LU.64 R22, [R1+0xda28] ;  /* 0x00da280001167983 */ /* 0x001ea80000300a00 */
[----:B------:R-:W2:Y:S01]  /*6a350*/  LDL.LU.64 R20, [R1+0xda20] ;  /* 0x00da200001147983 */ /* 0x000ea20000300a00 */
[----:B------:R-:W-:-:S02]  /*6a360*/  IMAD.MOV.U32 R0, RZ, RZ, R25 ;  /* 0x000000ffff007224 */ /* 0x000fc400078e0019 */
[----:B--2---:R-:W-:Y:S01]  /*6a370*/  HMMA.16816.F32 R24, R12, R26, R20 ;  /* 0x0000001a0c18723c */ /* 0x004fe20000001814 */
[----:B------:R-:W2:Y:S04]  /*6a380*/  LDL.LU.64 R22, [R1+0xda18] ;  /* 0x00da180001167983 */ /* 0x000ea80000300a00 */
[----:B------:R-:W4:-:S15]  /*6a390*/  LDL.LU.64 R20, [R1+0xda10] ;  /* 0x00da100001147983 */ /* 0x000f1e0000300a00 */
[----:B------:R-:W-:-:S03]  /*6a3a0*/  NOP ;  /* 0x0000000000007918 */ /* 0x000fc60000000000 */
[----:B------:R-:W-:Y:S04]  /*6a3b0*/  STL.64 [R1+0x5c0], R24 ;  /* 0x0005c01801007387 */ /* 0x000fe80000100a00 */
[----:B------:R0:W-:Y:S04]  /*6a3c0*/  STL.64 [R1+0x5c8], R26 ;  /* 0x0005c81a01007387 */ /* 0x0001e80000100a00 */
[----:B0-----:R-:W3:Y:S01]  /*6a3d0*/  LDL.LU.64 R26, [R1+0xda08] ;  /* 0x00da0800011a7983 */ /* 0x001ee20000300a00 */
[----:B------:R-:W-:Y:S03]  /*6a3e0*/  HMMA.16816.F32 R16, R12, R28, R16 ;  /* 0x0000001c0c10723c */ /* 0x000fe60000001810 */
[----:B------:R-:W2:-:S15]  /*6a3f0*/  LDL.LU.64 R24, [R1+0xda00] ;  /* 0x00da000001187983 */ /* 0x000e9e0000300a00 */
[----:B------:R-:W-:-:S05]  /*6a400*/  NOP ;  /* 0x0000000000007918 */ /* 0x000fca0000000000 */
[----:B------:R0:W-:Y:S04]  /*6a410*/  STL.64 [R1+0x5b0], R16 ;  /* 0x0005b01001007387 */ /* 0x0001e80000100a00 */
[----:B------:R1:W-:Y:S04]  /*6a420*/  STL.64 [R1+0x5b8], R18 ;  /* 0x0005b81201007387 */ /* 0x0003e80000100a00 */
[----:B0-----:R-:W4:Y:S01]  /*6a430*/  LDL.LU.64 R16, [R1+0x12e0] ;  /* 0x0012e00001107983 */ /* 0x001f220000300a00 */
[----:B---3--:R-:W-:-:S15]  /*6a440*/  HMMA.16816.F32 R8, R12, R26, R8 ;  /* 0x0000001a0c08723c */ /* 0x008fde0000001808 */
[----:B------:R-:W-:-:S08]  /*6a450*/  NOP ;  /* 0x0000000000007918 */ /* 0x000fd00000000000 */
[----:B------:R-:W-:Y:S04]  /*6a460*/  STL.64 [R1+0x5a0], R8 ;  /* 0x0005a00801007387 */ /* 0x000fe80000100a00 */
[----:B------:R-:W-:Y:S04]  /*6a470*/  STL.64 [R1+0x5a8], R10 ;  /* 0x0005a80a01007387 */ /* 0x000fe80000100a00 */
[----:B-1----:R-:W3:Y:S01]  /*6a480*/  LDL.LU.64 R18, [R1+0x12e8] ;  /* 0x0012e80001127983 */ /* 0x002ee20000300a00 */
[----:B--2---:R-:W-:-:S15]  /*6a490*/  HMMA.16816.F32 R4, R12, R24, R4 ;  /* 0x000000180c04723c */ /* 0x004fde0000001804 */
[----:B------:R-:W-:-:S08]  /*6a4a0*/  NOP ;  /* 0x0000000000007918 */ /* 0x000fd00000000000 */
[----:B------:R-:W-:Y:S04]  /*6a4b0*/  STL.64 [R1+0x590], R4 ;  /* 0x0005900401007387 */ /* 0x000fe80000100a00 */
[----:B------:R-:W-:Y:S04]  /*6a4c0*/  STL.64 [R1+0x598], R6 ;  /* 0x0005980601007387 */ /* 0x000fe80000100a00 */
        /* <DEDUP_REMOVED lines=8> */
[----:B--2---:R-:W-:Y:S04]  /*6a550*/  STL.64 [R1+0xd9c8], R6 ;  /* 0x00d9c80601007387 */ /* 0x004fe80000100a00 */
[----:B----4-:R0:W-:Y:S04]  /*6a560*/  STL.64 [R1+0xd9c0], R4 ;  /* 0x00d9c00401007387 */ /* 0x0101e80000100a00 */
[----:B0-----:R-:W2:Y:S04]  /*6a570*/  LDL.LU.64 R4, [R1+0x1310] ;  /* 0x0013100001047983 */ /* 0x001ea80000300a00 */
[----:B------:R-:W2:Y:S04]  /*6a580*/  LDL.LU.64 R6, [R1+0x1318] ;  /* 0x0013180001067983 */ /* 0x000ea80000300a00 */
[----:B------:R0:W-:Y:S04]  /*6a590*/  STL.64 [R1+0xd8a0], R26 ;  /* 0x00d8a01a01007387 */ /* 0x0001e80000100a00 */
[----:B0-----:R-:W4:Y:S04]  /*6a5a0*/  LDL.LU R26, [R1+0x2bcc] ;  /* 0x002bcc00011a7983 */ /* 0x001f280000300800 */
[----:B------:R-:W4:Y:S04]  /*6a5b0*/  LDL.LU R27, [R1+0x2bc8] ;  /* 0x002bc800011b7983 */ /* 0x000f280000300800 */
[----:B------:R0:W-:Y:S04]  /*6a5c0*/  STL.64 [R1+0xd898], R24 ;  /* 0x00d8981801007387 */ /* 0x0001e80000100a00 */
[----:B0-----:R-:W3:Y:S04]  /*6a5d0*/  LDL.LU R24, [R1+0x2bdc] ;  /* 0x002bdc0001187983 */ /* 0x001ee80000300800 */
[----:B------:R-:W3:Y:S01]  /*6a5e0*/  LDL.LU R25, [R1+0x2bd8] ;  /* 0x002bd80001197983 */ /* 0x000ee20000300800 */
[C---:B------:R-:W-:Y:S03]  /*6a5f0*/  HMMA.16816.F32 R16, R12.reuse, R22, R16 ;  /* 0x000000160c10723c */ /* 0x040fe60000001810 */
[----:B----4-:R-:W-:Y:S04]  /*6a600*/  STL.64 [R1+0xd998], R26 ;  /* 0x00d9981a01007387 */ /* 0x010fe80000100a00 */
[----:B---3--:R0:W-:Y:S04]  /*6a610*/  STL.64 [R1+0xd990], R24 ;  /* 0x00d9901801007387 */ /* 0x0081e80000100a00 */
[----:B0-----:R-:W3:Y:S04]  /*6a620*/  LDL.LU.64 R24, [R1+0x1300] ;  /* 0x0013000001187983 */ /* 0x001ee80000300a00 */
[----:B------:R-:W3:Y:S08]  /*6a630*/  LDL.LU.64 R26, [R1+0x1308] ;  /* 0x00130800011a7983 */ /* 0x000ef00000300a00 */
        /* <DEDUP_REMOVED lines=8> */
[----:B0-----:R-:W4:Y:S04]  /*6a6c0*/  LDL.LU.64 R18, [R1+0xd9e8] ;  /* 0x00d9e80001127983 */ /* 0x001f280000300a00 */
[----:B------:R-:W3:Y:S04]  /*6a6d0*/  LDL.LU.64 R16, [R1+0xd9e0] ;  /* 0x00d9e00001107983 */ /* 0x000ee80000300a00 */
[----:B------:R-:W-:Y:S04]  /*6a6e0*/  STL.64 [R1+0xd8b0], R22 ;  /* 0x00d8b01601007387 */ /* 0x000fe80000100a00 */
[----:B------:R0:W-:Y:S04]  /*6a6f0*/  STL.64 [R1+0xd8a8], R20 ;  /* 0x00d8a81401007387 */ /* 0x0001e80000100a00 */
[----:B0-----:R-:W2:Y:S04]  /*6a700*/  LDL.LU.64 R20, [R1+0x1330] ;  /* 0x0013300001147983 */ /* 0x001ea80000300a00 */
[----:B------:R-:W2:Y:S01]  /*6a710*/  LDL.LU.64 R22, [R1+0x1338] ;  /* 0x0013380001167983 */ /* 0x000ea20000300a00 */
[----:B----4-:R-:W-:-:S15]  /*6a720*/  HMMA.16816.F32 R8, R12, R18, R8 ;  /* 0x000000120c08723c */ /* 0x010fde0000001808 */
        /* <DEDUP_REMOVED lines=9> */
[----:B0-----:R-:W4:Y:S04]  /*6a7c0*/  LDL.LU.64 R24, [R1+0x1350] ;  /* 0x0013500001187983 */ /* 0x001f280000300a00 */
[----:B-1----:R-:W4:Y:S04]  /*6a7d0*/  LDL.LU.64 R26, [R1+0x1358] ;  /* 0x00135800011a7983 */ /* 0x002f280000300a00 */
[----:B------:R-:W-:Y:S04]  /*6a7e0*/  STL.64 [R1+0xd880], R18 ;  /* 0x00d8801201007387 */ /* 0x000fe80000100a00 */
[----:B------:R0:W-:Y:S04]  /*6a7f0*/  STL.64 [R1+0xd878], R16 ;  /* 0x00d8781001007387 */ /* 0x0001e80000100a00 */
[----:B0-----:R-:W4:Y:S04]  /*6a800*/  LDL.LU R16, [R1+0x2bd4] ;  /* 0x002bd40001107983 */ /* 0x001f280000300800 */
[----:B------:R-:W4:Y:S01]  /*6a810*/  LDL.LU R17, [R1+0x2bd0] ;  /* 0x002bd00001117983 */ /* 0x000f220000300800 */
        /* <DEDUP_REMOVED lines=12> */
[----:B------:R0:W-:Y:S04]  /*6a8e0*/  STL.64 [R1+0xd870], R10 ;  /* 0x00d8700a01007387 */ /* 0x0001e80000100a00 */
[----:B0-----:R-:W4:Y:S04]  /*6a8f0*/  LDL.LU R10, [R1+0x2bc4] ;  /* 0x002bc400010a7983 */ /* 0x001f280000300800 */
[----:B------:R-:W4:Y:S04]  /*6a900*/  LDL.LU R11, [R1+0x2bc0] ;  /* 0x002bc000010b7983 */ /* 0x000f280000300800 */
[----:B------:R-:W-:Y:S01]  /*6a910*/  STL.64 [R1+0xd868], R8 ;  /* 0x00d8680801007387 */ /* 0x000fe20000100a00 */
[----:B--2---:R-:W-:-:S15]  /*6a920*/  HMMA.16816.F32 R20, R12, R6, R20 ;  /* 0x000000060c14723c */ /* 0x004fde0000001814 */
[----:B------:R-:W-:-:S08]  /*6a930*/  NOP ;  /* 0x0000000000007918 */ /* 0x000fd00000000000 */
[----:B------:R3:W-:Y:S04]  /*6a940*/  STL.64 [R1+0xc70], R20 ;  /* 0x000c701401007387 */ /* 0x0007e80000100a00 */
[----:B------:R0:W-:Y:S01]  /*6a950*/  STL.64 [R1+0xc78], R22 ;  /* 0x000c781601007387 */ /* 0x0001e20000100a00 */
[----:B---3--:R-:W-:-:S03]  /*6a960*/  IMAD.MOV.U32 R20, RZ, RZ, R5 ;  /* 0x000000ffff147224 */ /* 0x008fc600078e0005 */
[----:B------:R-:W4:Y:S04]  /*6a970*/  LDL.LU R5, [R1+0xd9a8] ;  /* 0x00d9a80001057983 */ /* 0x000f280000300800 */
[----:B------:R-:W2:Y:S01]  /*6a980*/  LDL R21, [R1+0x94] ;  /* 0x0000940001157983 */ /* 0x000ea20000100800 */
[----:B0-----:R-:W-:-:S03]  /*6a990*/  IMAD.MOV.U32 R23, RZ, RZ, R2 ;  /* 0x000000ffff177224 */ /* 0x001fc600078e0002 */
[----:B------:R-:W3:Y:S01]  /*6a9a0*/  LDL R22, [R1+0x98] ;  /* 0x0000980001167983 */ /* 0x000ee20000100800 */
[----:B------:R-:W-:-:S03]  /*6a9b0*/  IMAD.MOV.U32 R18, RZ, RZ, R3 ;  /* 0x000000ffff127224 */ /* 0x000fc600078e0003 */
[----:B------:R-:W3:Y:S01]  /*6a9c0*/  LDL.LU R2, [R1+0xd9a4] ;  /* 0x00d9a40001027983 */ /* 0x000ee20000300800 */
[----:B----4-:R-:W-:Y:S03]  /*6a9d0*/  HMMA.16816.F32 R24, R12, R4, R24 ;  /* 0x000000040c18723c */ /* 0x010fe60000001818 */
[----:B--2---:R-:W-:Y:S04]  /*6a9e0*/  STL.64 [R1+0xd978], R20 ;  /* 0x00d9781401007387 */ /* 0x004fe80000100a00 */
[----:B------:R-:W3:Y:S04]  /*6a9f0*/  LDL.LU R3, [R1+0xd9a0] ;  /* 0x00d9a00001037983 */ /* 0x000ee80000300800 */
[----:B------:R-:W2:-:S12]  /*6aa00*/  LDL R19, [R1+0x8c] ;  /* 0x00008c0001137983 */ /* 0x000e980000100800 */
[----:B------:R-:W-:Y:S04]  /*6aa10*/  STL.64 [R1+0xc60], R24 ;  /* 0x000c601801007387 */ /* 0x000fe80000100a00 */
[----:B------:R0:W-:Y:S04]  /*6aa20*/  STL.64 [R1+0xc68], R26 ;  /* 0x000c681a01007387 */ /* 0x0001e80000100a00 */
[----:B0-----:R-:W4:Y:S04]  /*6aa30*/  LDL.LU.64 R26, [R1+0xd998] ;  /* 0x00d99800011a7983 */ /* 0x001f280000300a00 */
[----:B------:R-:W2:Y:S04]  /*6aa40*/  LDL.LU.64 R24, [R1+0xd990] ;  /* 0x00d9900001187983 */ /* 0x000ea80000300a00 */
[----:B------:R-:W-:Y:S04]  /*6aa50*/  STL.64 [R1+0xd850], R6 ;  /* 0x00d8500601007387 */ /* 0x000fe80000100a00 */
[----:B------:R0:W-:Y:S04]  /*6aa60*/  STL.64 [R1+0xd848], R4 ;  /* 0x00d8480401007387 */ /* 0x0001e80000100a00 */
[----:B0-----:R-:W3:Y:S04]  /*6aa70*/  LDL.LU.64 R4, [R1+0x1340] ;  /* 0x0013400001047983 */ /* 0x001ee80000300a00 */
[----:B------:R-:W3:Y:S02]  /*6aa80*/  LDL.LU.64 R6, [R1+0x1348] ;  /* 0x0013480001067983 */ /* 0x000ee40000300a00 */
[----:B---3--:R-:W-:Y:S07]  /*6aa90*/  HMMA.16816.F32 R4, R12, R2, R4 ;  /* 0x000000020c04723c */ /* 0x008fee0000001804 */
[----:B------:R-:W-:-:S02]  /*6aaa0*/  IMAD R12, R11, 0x100, R10 ;  /* 0x000001000b0c7824 */ /* 0x000fc400078e020a */
[----:B----4-:R-:W-:-:S14]  /*6aab0*/  IMAD R13, R27, 0x100, R26 ;  /* 0x000001001b0d7824 */ /* 0x010fdc00078e021a */
[----:B------:R0:W-:Y:S04]  /*6aac0*/  STL.64 [R1+0x520], R4 ;  /* 0x0005200401007387 */ /* 0x0001e80000100a00 */
[----:B------:R1:W-:Y:S04]  /*6aad0*/  STL.64 [R1+0x528], R6 ;  /* 0x0005280601007387 */ /* 0x0003e80000100a00 */
[----:B------:R-:W3:Y:S04]  /*6aae0*/  LDL R26, [R1+0x80] ;  /* 0x00008000011a7983 */ /* 0x000ee80000100800 */
[----:B------:R-:W3:Y:S04]  /*6aaf0*/  LDL R27, [R1+0x84] ;  /* 0x00008400011b7983 */ /* 0x000ee80000100800 */
[----:B------:R-:W4:Y:S04]  /*6ab00*/  LDL R10, [R1+0x68] ;  /* 0x00006800010a7983 */ /* 0x000f280000100800 */
[----:B------:R-:W4:Y:S04]  /*6ab10*/  LDL R11, [R1+0x6c] ;  /* 0x00006c00010b7983 */ /* 0x000f280000100800 */
[----:B------:R-:W3:Y:S04]  /*6ab20*/  LDL R8, [R1+0x70] ;  /* 0x0000700001087983 */ /* 0x000ee80000100800 */
[----:B------:R-:W3:Y:S04]  /*6ab30*/  LDL R9, [R1+0x74] ;  /* 0x0000740001097983 */ /* 0x000ee80000100800 */
[----:B0-----:R-:W4:Y:S04]  /*6ab40*/  LDL.LU.64 R4, [R1+0x1380] ;  /* 0x0013800001047983 */ /* 0x001f280000300a00 */
[----:B-1----:R-:W3:Y:S01]  /*6ab50*/  LDL.LU.64 R6, [R1+0x1388] ;  /* 0x0013880001067983 */ /* 0x002ee20000300a00 */
[----:B------:R-:W-:-:S02]  /*6ab60*/  IMAD R14, R17, 0x100, R16 ;  /* 0x00000100110e7824 */ /* 0x000fc400078e0210 */
[----:B--2---:R-:W-:Y:S01]  /*6ab70*/  IMAD R15, R25, 0x100, R24 ;  /* 0x00000100190f7824 */ /* 0x004fe200078e0218 */
[----:B------:R-:W-:Y:S01]  /*6ab80*/  F2FP.F16.E5M2.UNPACK_B R12, R12 ;  /* 0x0000000cff0c723e */ /* 0x000fe200020004ff */
[----:B---3--:R-:W-:Y:S04]  /*6ab90*/  STL.64 [R1+0xd988], R6 ;  /* 0x00d9880601007387 */ /* 0x008fe80000100a00 */
[----:B----4-:R0:W-:Y:S04]  /*6aba0*/  STL.64 [R1+0xd980], R4 ;  /* 0x00d9800401007387 */ /* 0x0101e80000100a00 */
[----:B0-----:R-:W2:Y:S04]  /*6abb0*/  LDL.LU.64 R4, [R1+0x1360] ;  /* 0x0013600001047983 */ /* 0x001ea80000300a00 */
[----:B------:R-:W2:Y:S01]  /*6abc0*/  LDL.LU.64 R6, [R1+0x1368] ;  /* 0x0013680001067983 */ /* 0x000ea20000300a00 */
[----:B------:R-:W-:-:S02]  /*6abd0*/  F2FP.F16.E5M2.UNPACK_B R13, R13 ;  /* 0x0000000dff0d723e */ /* 0x000fc400020004ff */
[----:B------:R-:W-:Y:S02]  /*6abe0*/  F2FP.F16.E5M2.UNPACK_B R14, R14 ;  /* 0x0000000eff0e723e */ /* 0x000fe400020004ff */
[----:B------:R-:W-:Y:S01]  /*6abf0*/  F2FP.F16.E5M2.UNPACK_B R15, R15 ;  /* 0x0000000fff0f723e */ /* 0x000fe200020004ff */
[----:B------:R-:W-:Y:S04]  /*6ac00*/  STL.64 [R1+0xd970], R10 ;  /* 0x00d9700a01007387 */ /* 0x000fe80000100a00 */
[----:B------:R0:W-:Y:S04]  /*6ac10*/  STL.64 [R1+0xd968], R8 ;  /* 0x00d9680801007387 */ /* 0x0001e80000100a00 */
[----:B0-----:R-:W3:Y:S04]  /*6ac20*/  LDL.LU.64 R8, [R1+0x1370] ;  /* 0x0013700001087983 */ /* 0x001ee80000300a00 */
[----:B------:R-:W3:Y:S04]  /*6ac30*/  LDL.LU.64 R10, [R1+0x1378] ;  /* 0x00137800010a7983 */ /* 0x000ee80000300a00 */
[----:B------:R-:W4:Y:S04]  /*6ac40*/  LDL R16, [R1+0x78] ;  /* 0x0000780001107983 */ /* 0x000f280000100800 */
[----:B------:R-:W4:Y:S04]  /*6ac50*/  LDL R17, [R1+0x7c] ;  /* 0x00007c0001117983 */ /* 0x000f280000100800 */
[----:B------:R-:W4:Y:S01]  /*6ac60*/  LDL.64 R24, [R1+0x30] ;  /* 0x0000300001187983 */ /* 0x000f220000100a00 */
[----:B--2---:R-:W-:Y:S03]  /*6ac70*/  HMMA.16816.F32 R20, R12, R22, R4 ;  /* 0x000000160c14723c */ /* 0x004fe60000001804 */
[----:B------:R-:W2:Y:S04]  /*6ac80*/  LDL.LU.64 R6, [R1+0xd988] ;  /* 0x00d9880001067983 */ /* 0x000ea80000300a00 */
[----:B------:R-:W2:-:S15]  /*6ac90*/  LDL.LU.64 R4, [R1+0xd980] ;  /* 0x00d9800001047983 */ /* 0x000e9e0000300a00 */
[----:B------:R-:W-:-:S01]  /*6aca0*/  NOP ;  /* 0x0000000000007918 */ /* 0x000fc20000000000 */
[----:B------:R0:W-:Y:S04]  /*6acb0*/  STL.64 [R1+0x510], R20 ;  /* 0x0005101401007387 */ /* 0x0001e80000100a00 */
[----:B------:R1:W-:Y:S04]  /*6acc0*/  STL.64 [R1+0x518], R22 ;  /* 0x0005181601007387 */ /* 0x0003e80000100a00 */
[----:B0-----:R-:W3:Y:S04]  /*6acd0*/  LDL.LU.64 R20, [R1+0xd978] ;  /* 0x00d9780001147983 */ /* 0x001ee80000300a00 */
[----:B-1----:R-:W4:Y:S04]  /*6ace0*/  LDL R22, [R1+0x38] ;  /* 0x0000380001167983 */ /* 0x002f280000100800 */
[----:B------:R-:W4:Y:S01]  /*6acf0*/  LDL R23, [R1+0x3c] ;  /* 0x00003c0001177983 */ /* 0x000f220000100800 */
[C---:B--2---:R-:W-:Y:S06]  /*6ad00*/  HMMA.16816.F32 R4, R12.reuse, R18, R4 ;  /* 0x000000120c04723c */ /* 0x044fec0000001804 */
[----:B---3--:R-:W-:Y:S01]  /*6ad10*/  HMMA.16816.F32 R8, R12, R20, R8 ;  /* 0x000000140c08723c */ /* 0x008fe20000001808 */
[----:B----4-:R-:W-:Y:S04]  /*6ad20*/  STL.64 [R1+0xd910], R22 ;  /* 0x00d9101601007387 */ /* 0x010fe80000100a00 */
[----:B------:R-:W2:-:S15]  /*6ad30*/  LDL R20, [R1+0x40] ;  /* 0x0000400001147983 */ /* 0x000e9e0000100800 */
[----:B------:R-:W-:-:S03]  /*6ad40*/  NOP ;  /* 0x0000000000007918 */ /* 0x000fc60000000000 */
[----:B------:R0:W-:Y:S04]  /*6ad50*/  STL.64 [R1+0x500], R8 ;  /* 0x0005000801007387 */ /* 0x0001e80000100a00 */
[----:B------:R1:W-:Y:S04]  /*6ad60*/  STL.64 [R1+0x508], R10 ;  /* 0x0005080a01007387 */ /* 0x0003e80000100a00 */
[----:B------:R-:W2:Y:S04]  /*6ad70*/  LDL R21, [R1+0x44] ;  /* 0x0000440001157983 */ /* 0x000ea80000100800 */
[----:B0-----:R-:W3:Y:S04]  /*6ad80*/  LDL.LU.64 R8, [R1+0x13a0] ;  /* 0x0013a00001087983 */ /* 0x001ee80000300a00 */
[----:B-1----:R-:W3:Y:S04]  /*6ad90*/  LDL.LU.64 R10, [R1+0x13a8] ;  /* 0x0013a800010a7983 */ /* 0x002ee80000300a00 */
[----:B------:R0:W-:Y:S04]  /*6ada0*/  STL.64 [R1+0x4f0], R4 ;  /* 0x0004f00401007387 */ /* 0x0001e80000100a00 */
[----:B------:R1:W-:Y:S04]  /*6adb0*/  STL.64 [R1+0x4f8], R6 ;  /* 0x0004f80601007387 */ /* 0x0003e80000100a00 */
[----:B0-----:R-:W4:Y:S04]  /*6adc0*/  LDL.LU.64 R4, [R1+0x13c0] ;  /* 0x0013c00001047983 */ /* 0x001f280000300a00 */
[----:B-1----:R-:W4:Y:S04]  /*6add0*/  LDL.LU.64 R6, [R1+0x13c8] ;  /* 0x0013c80001067983 */ /* 0x002f280000300a00 */
[----:B------:R-:W2:Y:S04]  /*6ade0*/  LDL.64 R22, [R1+0x48] ;  /* 0x0000480001167983 */ /* 0x000ea80000100a00 */
[----:B--2---:R-:W-:Y:S04]  /*6adf0*/  STL.64 [R1+0xd940], R22 ;  /* 0x00d9401601007387 */ /* 0x004fe80000100a00 */
[----:B------:R0:W-:Y:S04]  /*6ae00*/  STL.64 [R1+0xd938], R20 ;  /* 0x00d9381401007387 */ /* 0x0001e80000100a00 */
[----:B0-----:R-:W2:Y:S04]  /*6ae10*/  LDL.LU.64 R20, [R1+0x1390] ;  /* 0x0013900001147983 */ /* 0x001ea80000300a00 */
[----:B------:R-:W2:Y:S02]  /*6ae20*/  LDL.LU.64 R22, [R1+0x1398] ;  /* 0x0013980001167983 */ /* 0x000ea40000300a00 */
[----:B--2---:R-:W-:-:S15]  /*6ae30*/  HMMA.16816.F32 R20, R12, R26, R20 ;  /* 0x0000001a0c14723c */ /* 0x004fde0000001814 */
[----:B------:R-:W-:-:S08]  /*6ae40*/  NOP ;  /* 0x0000000000007918 */ /* 0x000fd00000000000 */
[----:B------:R0:W-:Y:S04]  /*6ae50*/  STL.64 [R1+0x4e0], R20 ;  /* 0x0004e01401007387 */ /* 0x0001e80000100a00 */
[----:B------:R-:W-:Y:S04]  /*6ae60*/  STL.64 [R1+0x4e8], R22 ;  /* 0x0004e81601007387 */ /* 0x000fe80000100a00 */
[----:B------:R-:W2:Y:S04]  /*6ae70*/  LDL.64 R26, [R1+0x58] ;  /* 0x00005800011a7983 */ /* 0x000ea80000100a00 */
[----:B0-----:R-:W4:Y:S04]  /*6ae80*/  LDL R20, [R1+0x60] ;  /* 0x0000600001147983 */ /* 0x001f280000100800 */
[----:B------:R-:W4:Y:S04]  /*6ae90*/  LDL R21, [R1+0x64] ;  /* 0x0000640001157983 */ /* 0x000f280000100800 */
[----:B--2---:R-:W-:Y:S04]  /*6aea0*/  STL.64 [R1+0xd960], R26 ;  /* 0x00d9601a01007387 */ /* 0x004fe80000100a00 */
[----:B------:R0:W-:Y:S04]  /*6aeb0*/  STL.64 [R1+0xd958], R24 ;  /* 0x00d9581801007387 */ /* 0x0001e80000100a00 */
[----:B0-----:R-:W2:Y:S04]  /*6aec0*/  LDL.LU.64 R24, [R1+0x13b0] ;  /* 0x0013b00001187983 */ /* 0x001ea80000300a00 */
[----:B------:R-:W2:Y:S04]  /*6aed0*/  LDL.LU.64 R26, [R1+0x13b8] ;  /* 0x0013b800011a7983 */ /* 0x000ea80000300a00 */
[----:B------:R-:W3:Y:S04]  /*6aee0*/  LDL R18, [R1] ;  /* 0x0000000001127983 */ /* 0x000ee80000100800 */
[----:B------:R-:W3:Y:S04]  /*6aef0*/  LDL R19, [R1+0x4] ;  /* 0x0000040001137983 */ /* 0x000ee80000100800 */
[----:B------:R-:W4:Y:S04]  /*6af00*/  LDL R22, [R1+0x50] ;  /* 0x0000500001167983 */ /* 0x000f280000100800 */
[----:B------:R-:W4:Y:S04]  /*6af10*/  LDL R23, [R1+0x54] ;  /* 0x0000540001177983 */ /* 0x000f280000100800 */
[----:B---3--:R0:W-:Y:S02]  /*6af20*/  STL.64 [R1+0xd8b8], R18 ;  /* 0x00d8b81201007387 */ /* 0x0081e40000100a00 */
[----:B0-----:R-:W-:Y:S02]  /*6af30*/  HMMA.16816.F32 R16, R12, R16, R8 ;  /* 0x000000100c10723c */ /* 0x001fe40000001808 */
[----:B------:R-:W4:Y:S04]  /*6af40*/  LDL.LU.64 R10, [R1+0xd970] ;  /* 0x00d97000010a7983 */ /* 0x000f280000300a00 */
[----:B------:R-:W2:-:S15]  /*6af50*/  LDL.LU.64 R8, [R1+0xd968] ;  /* 0x00d9680001087983 */ /* 0x000e9e0000300a00 */
[----:B------:R-:W-:-:S02]  /*6af60*/  NOP ;  /* 0x0000000000007918 */ /* 0x000fc40000000000 */
[----:B------:R0:W-:Y:S04]  /*6af70*/  STL.64 [R1+0x4d0], R16 ;  /* 0x0004d01001007387 */ /* 0x0001e80000100a00 */
[----:B------:R-:W-:Y:S04]  /*6af80*/  STL.64 [R1+0x4d8], R18 ;  /* 0x0004d81201007387 */ /* 0x000fe80000100a00 */
[----:B0-----:R-:W3:Y:S01]  /*6af90*/  LDL R16, [R1+0x8] ;  /* 0x0000080001107983 */ /* 0x001ee20000100800 */
        /* <DEDUP_REMOVED lines=8> */
[----:B------:R-:W-:Y:S04]  /*6b020*/  STL.64 [R1+0x4b8], R6 ;  /* 0x0004b80601007387 */ /* 0x000fe80000100a00 */
        /* <DEDUP_REMOVED lines=17> */
[----:B------:R-:W4:Y:S01]  /*6b140*/  LDL.64 R18, [R1+0x10] ;  /* 0x0000100001127983 */ /* 0x000f220000100a00 */
[----:B------:R-:W-:-:S03]  /*6b150*/  IMAD.MOV.U32 R17, RZ, RZ, R0 ;  /* 0x000000ffff117224 */ /* 0x000fc600078e0000 */
[----:B----4-:R-:W-:Y:S04]  /*6b160*/  STL.64 [R1+0xd8e8], R18 ;  /* 0x00d8e81201007387 */ /* 0x010fe80000100a00 */
[----:B------:R0:W-:Y:S04]  /*6b170*/  STL.64 [R1+0xd8e0], R16 ;  /* 0x00d8e01001007387 */ /* 0x0001e80000100a00 */
[----:B0-----:R-:W4:Y:S04]  /*6b180*/  LDL.LU.64 R16, [R1+0x13e0] ;  /* 0x0013e00001107983 */ /* 0x001f280000300a00 */
[----:B------:R-:W4:Y:S04]  /*6b190*/  LDL.LU.64 R18, [R1+0x13e8] ;  /* 0x0013e80001127983 */ /* 0x000f280000300a00 */
[----:B------:R-:W-:Y:S04]  /*6b1a0*/  STL.64 [R1+0x4a0], R24 ;  /* 0x0004a01801007387 */ /* 0x000fe80000100a00 */
[----:B------:R0:W-:Y:S04]  /*6b1b0*/  STL.64 [R1+0x4a8], R26 ;  /* 0x0004a81a01007387 */ /* 0x0001e80000100a00 */
[----:B0-----:R-:W4:Y:S01]  /*6b1c0*/  LDL.LU.64 R26, [R1+0xd960] ;  /* 0x00d96000011a7983 */ /* 0x001f220000300a00 */
[C---:B--2---:R-:W-:Y:S03]  /*6b1d0*/  HMMA.16816.F32 R20, R12.reuse, R22, R8 ;  /* 0x000000160c14723c */ /* 0x044fe60000001808 */
[----:B------:R-:W3:Y:S03]  /*6b1e0*/  LDL.LU.64 R24, [R1+0xd958] ;  /* 0x00d9580001187983 */ /* 0x000ee60000300a00 */
[----:B----4-:R-:W-:Y:S06]  /*6b1f0*/  HMMA.16816.F32 R16, R12, R26, R16 ;  /* 0x0000001a0c10723c */ /* 0x010fec0000001810 */
[----:B------:R-:W-:Y:S01]  /*6b200*/  IMAD.MOV.U32 R0, RZ, RZ, R27 ;  /* 0x000000ffff007224 */ /* 0x000fe200078e001b */
[----:B------:R-:W2:-:S15]  /*6b210*/  LDL R26, [R1+0x28] ;  /* 0x00002800011a7983 */ /* 0x000e9e0000100800 */
[----:B------:R-:W-:-:S01]  /*6b220*/  NOP ;  /* 0x0000000000007918 */ /* 0x000fc20000000000 */
[----:B------:R0:W-:Y:S04]  /*6b230*/  STL.64 [R1+0x490], R16 ;  /* 0x0004901001007387 */ /* 0x0001e80000100a00 */
[----:B------:R1:W-:Y:S04]  /*6b240*/  STL.64 [R1+0x498], R18 ;  /* 0x0004981201007387 */ /* 0x0003e80000100a00 */
[----:B------:R-:W2:Y:S04]  /*6b250*/  LDL R27, [R1+0x2c] ;  /* 0x00002c00011b7983 */ /* 0x000ea80000100800 */
[----:B0-----:R-:W4:Y:S04]  /*6b260*/  LDL.64 R16, [R1+0x20] ;  /* 0x0000200001107983 */ /* 0x001f280000100a00 */
[----:B-1----:R-:W4:Y:S04]  /*6b270*/  LDL R18, [R1+0x18] ;  /* 0x0000180001127983 */ /* 0x002f280000100800 */
[----:B------:R-:W4:Y:S04]  /*6b280*/  LDL R19, [R1+0x1c] ;  /* 0x00001c0001137983 */ /* 0x000f280000100800 */
[----:B------:R-:W-:Y:S04]  /*6b290*/  STL [R1+0xd7d8], R0 ;  /* 0x00d7d80001007387 */ /* 0x000fe80000100800 */
[----:B------:R-:W3:Y:S04]  /*6b2a0*/  LDL.LU.64 R10, [R1+0xd950] ;  /* 0x00d95000010a7983 */ /* 0x000ee80000300a00 */
[----:B------:R-:W3:Y:S04]  /*6b2b0*/  LDL.LU.64 R8, [R1+0xd948] ;  /* 0x00d9480001087983 */ /* 0x000ee80000300a00 */
[----:B------:R-:W-:Y:S04]  /*6b2c0*/  STL.64 [R1+0x480], R20 ;  /* 0x0004801401007387 */ /* 0x000fe80000100a00 */
[----:B------:R0:W-:Y:S04]  /*6b2d0*/  STL.64 [R1+0x488], R22 ;  /* 0x0004881601007387 */ /* 0x0001e80000100a00 */
[----:B0-----:R-:W3:Y:S04]  /*6b2e0*/  LDL.LU.64 R22, [R1+0xd940] ;  /* 0x00d9400001167983 */ /* 0x001ee80000300a00 */
[----:B------:R-:W2:Y:S01]  /*6b2f0*/  LDL.LU.64 R20, [R1+0xd938] ;  /* 0x00d9380001147983 */ /* 0x000ea20000300a00 */
[----:B---3--:R-:W-:-:S15]  /*6b300*/  HMMA.16816.F32 R8, R12, R22, R8 ;  /* 0x000000160c08723c */ /* 0x008fde0000001808 */
        /* <DEDUP_REMOVED lines=14> */
[C---:B--2---:R-:W-:Y:S06]  /*6b3f0*/  HMMA.16816.F32 R20, R12.reuse, R22, R8 ;  /* 0x000000160c14723c */ /* 0x044fec0000001808 */
[----:B------:R-:W-:-:S15]  /*6b400*/  HMMA.16816.F32 R8, R12, R24, R4 ;  /* 0x000000180c08723c */ /* 0x000fde0000001804 */
[----:B------:R-:W-:-:S02]  /*6b410*/  NOP ;  /* 0x0000000000007918 */ /* 0x000fc40000000000 */
[----:B------:R0:W-:Y:S04]  /*6b420*/  STL.64 [R1+0x450], R20 ;  /* 0x0004501401007387 */ /* 0x0001e80000100a00 */
[----:B------:R1:W-:Y:S04]  /*6b430*/  STL.64 [R1+0x458], R22 ;  /* 0x0004581601007387 */ /* 0x0003e80000100a00 */
[----:B------:R-:W2:Y:S04]  /*6b440*/  LDL.LU.64 R4, [R1+0x1440] ;  /* 0x0014400001047983 */ /* 0x000ea80000300a00 */
[----:B------:R-:W-:Y:S04]  /*6b450*/  STL.64 [R1+0x440], R8 ;  /* 0x0004400801007387 */ /* 0x000fe80000100a00 */
[----:B------:R-:W-:Y:S04]  /*6b460*/  STL.64 [R1+0x448], R10 ;  /* 0x0004480a01007387 */ /* 0x000fe80000100a00 */
[----:B------:R-:W2:Y:S04]  /*6b470*/  LDL.LU.64 R6, [R1+0x1448] ;  /* 0x0014480001067983 */ /* 0x000ea80000300a00 */
        /* <DEDUP_REMOVED lines=18> */
[----:B------:R-:W2:Y:S01]  /*6b5a0*/  LDL.LU.64 R22, [R1+0x1458] ;  /* 0x0014580001167983 */ /* 0x000ea20000300a00 */
[----:B------:R-:W-:-:S05]  /*6b5b0*/  IMAD.MOV.U32 R0, RZ, RZ, R25 ;  /* 0x000000ffff007224 */ /* 0x000fca00078e0019 */
[----:B------:R-:W-:Y:S04]  /*6b5c0*/  STL [R1+0xd7e0], R0 ;  /* 0x00d7e00001007387 */ /* 0x000fe80000100800 */
[----:B------:R-:W3:Y:S04]  /*6b5d0*/  LDL.LU.64 R24, [R1+0x14b0] ;  /* 0x0014b00001187983 */ /* 0x000ee80000300a00 */
[----:B------:R-:W3:Y:S04]  /*6b5e0*/  LDL.LU.64 R26, [R1+0x14b8] ;  /* 0x0014b800011a7983 */ /* 0x000ee80000300a00 */
[----:B------:R0:W-:Y:S04]  /*6b5f0*/  STL.64 [R1+0x430], R4 ;  /* 0x0004300401007387 */ /* 0x0001e80000100a00 */
[----:B------:R1:W-:Y:S04]  /*6b600*/  STL.64 [R1+0x438], R6 ;  /* 0x0004380601007387 */ /* 0x0003e80000100a00 */
[----:B------:R-:W4:Y:S04]  /*6b610*/  LDL.LU.64 R8, [R1+0x14c0] ;  /* 0x0014c00001087983 */ /* 0x000f280000300a00 */
[----:B------:R-:W4:Y:S04]  /*6b620*/  LDL.LU.64 R10, [R1+0x14c8] ;  /* 0x0014c800010a7983 */ /* 0x000f280000300a00 */
[----:B0-----:R-:W4:Y:S04]  /*6b630*/  LDL.LU.64 R4, [R1+0x14d0] ;  /* 0x0014d00001047983 */ /* 0x001f280000300a00 */
[----:B-1----:R-:W4:Y:S01]  /*6b640*/  LDL.LU.64 R6, [R1+0x14d8] ;  /* 0x0014d80001067983 */ /* 0x002f220000300a00 */
[----:B--2---:R-:W-:-:S15]  /*6b650*/  HMMA.16816.F32 R20, R12, R16, R20 ;  /* 0x000000100c14723c */ /* 0x004fde0000001814 */
        /* <DEDUP_REMOVED lines=13> */
[----:B0-----:R-:W2:Y:S04]  /*6b730*/  LDL.LU.64 R18, [R1+0xd8e8] ;  /* 0x00d8e80001127983 */ /* 0x001ea80000300a00 */
[----:B------:R-:W3:Y:S01]  /*6b740*/  LDL.LU.64 R16, [R1+0xd8e0] ;  /* 0x00d8e00001107983 */ /* 0x000ee20000300a00 */
[----:B--2---:R-:W-:-:S15]  /*6b750*/  HMMA.16816.F32 R20, R12, R18, R20 ;  /* 0x000000120c14723c */ /* 0x004fde0000001814 */
[----:B------:R-:W-:-:S08]  /*6b760*/  NOP ;  /* 0x0000000000007918 */ /* 0x000fd00000000000 */
[----:B------:R-:W-:Y:S04]  /*6b770*/  STL.64 [R1+0x400], R20 ;  /* 0x0004001401007387 */ /* 0x000fe80000100a00 */
[----:B------:R0:W-:Y:S04]  /*6b780*/  STL.64 [R1+0x408], R22 ;  /* 0x0004081601007387 */ /* 0x0001e80000100a00 */
[----:B0-----:R-:W3:Y:S04]  /*6b790*/  LDL.LU.64 R22, [R1+0xd8d8] ;  /* 0x00d8d80001167983 */ /* 0x001ee80000300a00 */
[----:B------:R-:W3:Y:S01]  /*6b7a0*/  LDL.LU.64 R20, [R1+0xd8d0] ;  /* 0x00d8d00001147983 */ /* 0x000ee20000300a00 */
[----:B------:R-:W-:-:S02]  /*6b7b0*/  IMAD.MOV.U32 R0, RZ, RZ, R19 ;  /* 0x000000ffff007224 */ /* 0x000fc400078e0013 */
[----:B---3--:R-:W-:Y:S01]  /*6b7c0*/  HMMA.16816.F32 R16, R12, R16, R20 ;  /* 0x000000100c10723c */ /* 0x008fe20000001814 */
[----:B------:R-:W2:Y:S04]  /*6b7d0*/  LDL.LU.64 R22, [R1+0xd8c8] ;  /* 0x00d8c80001167983 */ /* 0x000ea80000300a00 */
[----:B------:R-:W2:-:S15]  /*6b7e0*/  LDL.LU.64 R20, [R1+0xd8c0] ;  /* 0x00d8c00001147983 */ /* 0x000e9e0000300a00 */
[----:B------:R-:W-:-:S03]  /*6b7f0*/  NOP ;  /* 0x0000000000007918 */ /* 0x000fc60000000000 */
[----:B------:R-:W-:Y:S04]  /*6b800*/  STL.64 [R1+0x3f0], R16 ;  /* 0x0003f01001007387 */ /* 0x000fe80000100a00 */
[----:B------:R0:W-:Y:S04]  /*6b810*/  STL.64 [R1+0x3f8], R18 ;  /* 0x0003f81201007387 */ /* 0x0001e80000100a00 */
[----:B0-----:R-:W2:Y:S02]  /*6b820*/  LDL.LU.64 R18, [R1+0xd8b8] ;  /* 0x00d8b80001127983 */ /* 0x001ea40000300a00 */
[----:B--2---:R-:W-:Y:S02]  /*6b830*/  HMMA.16816.F32 R16, R12, R18, R20 ;  /* 0x000000120c10723c */ /* 0x004fe40000001814 */
[----:B------:R-:W2:Y:S04]  /*6b840*/  LDL.LU.64 R22, [R1+0xd8b0] ;  /* 0x00d8b00001167983 */ /* 0x000ea80000300a00 */
[----:B------:R-:W3:-:S15]  /*6b850*/  LDL.LU.64 R20, [R1+0xd8a8] ;  /* 0x00d8a80001147983 */ /* 0x000ede0000300a00 */
[----:B------:R-:W-:-:S02]  /*6b860*/  NOP ;  /* 0x0000000000007918 */ /* 0x000fc40000000000 */
[----:B------:R0:W-:Y:S04]  /*6b870*/  STL.64 [R1+0x3e0], R16 ;  /* 0x0003e01001007387 */ /* 0x0001e80000100a00 */
[----:B------:R1:W-:Y:S04]  /*6b880*/  STL.64 [R1+0x3e8], R18 ;  /* 0x0003e81201007387 */ /* 0x0003e80000100a00 */
[----:B0-----:R-:W4:Y:S04]  /*6b890*/  LDL.LU.64 R16, [R1+0x14f0] ;  /* 0x0014f00001107983 */ /* 0x001f280000300a00 */
[----:B-1----:R-:W2:Y:S01]  /*6b8a0*/  LDL.LU.64 R18, [R1+0x14f8] ;  /* 0x0014f80001127983 */ /* 0x002ea20000300a00 */
[C---:B------:R-:W-:Y:S03]  /*6b8b0*/  HMMA.16816.F32 R24, R12.reuse, R28, R24 ;  /* 0x0000001c0c18723c */ /* 0x040fe60000001818 */
[----:B--2---:R-:W-:Y:S04]  /*6b8c0*/  STL.64 [R1+0xd890], R18 ;  /* 0x00d8901201007387 */ /* 0x004fe80000100a00 */
[----:B----4-:R0:W-:Y:S04]  /*6b8d0*/  STL.64 [R1+0xd888], R16 ;  /* 0x00d8881001007387 */ /* 0x0101e80000100a00 */
[----:B0-----:R-:W2:Y:S04]  /*6b8e0*/  LDL.LU.64 R16, [R1+0x14e0] ;  /* 0x0014e00001107983 */ /* 0x001ea80000300a00 */
[----:B------:R-:W2:Y:S08]  /*6b8f0*/  LDL.LU.64 R18, [R1+0x14e8] ;  /* 0x0014e80001127983 */ /* 0x000eb00000300a00 */
        /* <DEDUP_REMOVED lines=20> */
[----:B------:R-:W-:Y:S04]  /*6ba40*/  STL.64 [R1+0xd6b8], R26 ;  /* 0x00d6b81a01007387 */ /* 0x000fe80000100a00 */
[----:B------:R0:W-:Y:S04]  /*6ba50*/  STL.64 [R1+0xd6b0], R24 ;  /* 0x00d6b01801007387 */ /* 0x0001e80000100a00 */
[----:B0-----:R-:W3:Y:S04]  /*6ba60*/  LDL.LU.64 R24, [R1+0x1540] ;  /* 0x0015400001187983 */ /* 0x001ee80000300a00 */
[----:B------:R-:W3:Y:S04]  /*6ba70*/  LDL.LU.64 R26, [R1+0x1548] ;  /* 0x00154800011a7983 */ /* 0x000ee80000300a00 */
        /* <DEDUP_REMOVED lines=9> */
[----:B------:R-:W2:Y:S04]  /*6bb10*/  LDL.LU.64 R16, [R1+0xd878] ;  /* 0x00d8780001107983 */ /* 0x000ea80000300a00 */
[----:B------:R-:W-:Y:S04]  /*6bb20*/  STL.64 [R1+0xd6c8], R22 ;  /* 0x00d6c81601007387 */ /* 0x000fe80000100a00 */
[----:B------:R0:W-:Y:S04]  /*6bb30*/  STL.64 [R1+0xd6c0], R20 ;  /* 0x00d6c01401007387 */ /* 0x0001e80000100a00 */
[----:B0-----:R-:W4:Y:S04]  /*6bb40*/  LDL.LU.64 R20, [R1+0x1500] ;  /* 0x0015000001147983 */ /* 0x001f280000300a00 */
[----:B------:R-:W4:Y:S01]  /*6bb50*/  LDL.LU.64 R22, [R1+0x1508] ;  /* 0x0015080001167983 */ /* 0x000f220000300a00 */
[C---:B--2---:R-:W-:Y:S06]  /*6bb60*/  HMMA.16816.F32 R8, R12.reuse, R16, R8 ;  /* 0x000000100c08723c */ /* 0x044fec0000001808 */
[----:B----4-:R-:W-:-:S15]  /*6bb70*/  HMMA.16816.F32 R20, R12, R18, R20 ;  /* 0x000000120c14723c */ /* 0x010fde0000001814 */
[----:B------:R-:W-:-:S08]  /*6bb80*/  NOP ;  /* 0x0000000000007918 */ /* 0x000fd00000000000 */
[----:B------:R0:W-:Y:S04]  /*6bb90*/  STL.64 [R1+0x380], R20 ;  /* 0x0003801401007387 */ /* 0x0001e80000100a00 */
[----:B------:R1:W-:Y:S04]  /*6bba0*/  STL.64 [R1+0x388], R22 ;  /* 0x0003881601007387 */ /* 0x0003e80000100a00 */
[----:B0-----:R-:W2:Y:S04]  /*6bbb0*/  LDL.LU.64 R20, [R1+0x1560] ;  /* 0x0015600001147983 */ /* 0x001ea80000300a00 */
[----:B-1----:R-:W2:Y:S04]  /*6bbc0*/  LDL.LU.64 R22, [R1+0x1568] ;  /* 0x0015680001167983 */ /* 0x002ea80000300a00 */
[----:B------:R-:W-:Y:S04]  /*6bbd0*/  STL.64 [R1+0x370], R8 ;  /* 0x0003700801007387 */ /* 0x000fe80000100a00 */
[----:B------:R0:W-:Y:S04]  /*6bbe0*/  STL.64 [R1+0x378], R10 ;  /* 0x0003780a01007387 */ /* 0x0001e80000100a00 */
[----:B0-----:R-:W4:Y:S04]  /*6bbf0*/  LDL.LU.64 R10, [R1+0xd870] ;  /* 0x00d87000010a7983 */ /* 0x001f280000300a00 */
[----:B------:R-:W3:Y:S04]  /*6bc00*/  LDL.LU.64 R8, [R1+0xd868] ;  /* 0x00d8680001087983 */ /* 0x000ee80000300a00 */
[----:B------:R0:W-:Y:S04]  /*6bc10*/  STL.64 [R1+0xd698], R18 ;  /* 0x00d6981201007387 */ /* 0x0001e80000100a00 */
[----:B0-----:R-:W2:Y:S04]  /*6bc20*/  LDL.LU R18, [R1+0x2be4] ;  /* 0x002be40001127983 */ /* 0x001ea80000300800 */
[----:B------:R-:W2:Y:S04]  /*6bc30*/  LDL.LU R19, [R1+0x2be0] ;  /* 0x002be00001137983 */ /* 0x000ea80000300800 */
[----:B------:R-:W-:Y:S01]  /*6bc40*/  STL.64 [R1+0xd690], R16 ;  /* 0x00d6901001007387 */ /* 0x000fe20000100a00 */
[----:B----4-:R-:W-:-:S15]  /*6bc50*/  HMMA.16816.F32 R4, R12, R10, R4 ;  /* 0x0000000a0c04723c */ /* 0x010fde0000001804 */
        /* <DEDUP_REMOVED lines=10> */
[----:B------:R-:W2:Y:S04]  /*6bd00*/  LDL.LU.64 R4, [R1+0xd848] ;  /* 0x00d8480001047983 */ /* 0x000ea80000300a00 */
[----:B------:R0:W-:Y:S04]  /*6bd10*/  STL.64 [R1+0xd678], R10 ;  /* 0x00d6780a01007387 */ /* 0x0001e80000100a00 */
[----:B------:R-:W-:Y:S04]  /*6bd20*/  STL.64 [R1+0xd670], R8 ;  /* 0x00d6700801007387 */ /* 0x000fe80000100a00 */
[----:B0-----:R-:W4:Y:S04]  /*6bd30*/  LDL.LU R10, [R1+0x2bec] ;  /* 0x002bec00010a7983 */ /* 0x001f280000300800 */
[----:B------:R-:W4:Y:S01]  /*6bd40*/  LDL.LU R11, [R1+0x2be8] ;  /* 0x002be800010b7983 */ /* 0x000f220000300800 */
[C---:B---3--:R-:W-:Y:S06]  /*6bd50*/  HMMA.16816.F32 R24, R12.reuse, R6, R24 ;  /* 0x000000060c18723c */ /* 0x048fec0000001818 */
[----:B--2---:R-:W-:-:S15]  /*6bd60*/  HMMA.16816.F32 R20, R12, R4, R20 ;  /* 0x000000040c14723c */ /* 0x004fde0000001814 */
[----:B------:R-:W-:-:S02]  /*6bd70*/  NOP ;  /* 0x0000000000007918 */ /* 0x000fc40000000000 */
[----:B------:R0:W-:Y:S04]  /*6bd80*/  STL.64 [R1+0xc50], R24 ;  /* 0x000c501801007387 */ /* 0x0001e80000100a00 */
[----:B------:R1:W-:Y:S04]  /*6bd90*/  STL.64 [R1+0xc58], R26 ;  /* 0x000c581a01007387 */ /* 0x0003e80000100a00 */
[----:B0-----:R-:W2:Y:S04]  /*6bda0*/  LDL.LU R24, [R1+0x2bf4] ;  /* 0x002bf40001187983 */ /* 0x001ea80000300800 */
[----:B------:R-:W2:Y:S04]  /*6bdb0*/  LDL.LU R25, [R1+0x2bf0] ;  /* 0x002bf00001197983 */ /* 0x000ea80000300800 */
[----:B-1----:R-:W3:Y:S04]  /*6bdc0*/  LDL.LU R26, [R1+0x2bfc] ;  /* 0x002bfc00011a7983 */ /* 0x002ee80000300800 */
[----:B------:R-:W3:Y:S04]  /*6bdd0*/  LDL.LU R27, [R1+0x2bf8] ;  /* 0x002bf800011b7983 */ /* 0x000ee80000300800 */
[----:B------:R-:W-:Y:S04]  /*6bde0*/  STL.64 [R1+0xc40], R20 ;  /* 0x000c401401007387 */ /* 0x000fe80000100a00 */
[----:B------:R0:W-:Y:S04]  /*6bdf0*/  STL.64 [R1+0xc48], R22 ;  /* 0x000c481601007387 */ /* 0x0001e80000100a00 */
[----:B0-----:R-:W4:Y:S04]  /*6be00*/  LDL R22, [R1+0x60] ;  /* 0x0000600001167983 */ /* 0x001f280000100800 */
[----:B------:R-:W4:Y:S04]  /*6be10*/  LDL R23, [R1+0x64] ;  /* 0x0000640001177983 */ /* 0x000f280000100800 */
[----:B------:R-:W-:Y:S04]  /*6be20*/  STL.64 [R1+0xd658], R6 ;  /* 0x00d6580601007387 */ /* 0x000fe80000100a00 */
[----:B------:R0:W-:Y:S04]  /*6be30*/  STL.64 [R1+0xd650], R4 ;  /* 0x00d6500401007387 */ /* 0x0001e80000100a00 */
[----:B0-----:R-:W2:Y:S04]  /*6be40*/  LDL.LU.64 R4, [R1+0x1550] ;  /* 0x0015500001047983 */ /* 0x001ea80000300a00 */
[----:B------:R-:W2:Y:S04]  /*6be50*/  LDL.LU.64 R6, [R1+0x1558] ;  /* 0x0015580001067983 */ /* 0x000ea80000300a00 */
[----:B------:R-:W3:Y:S01]  /*6be60*/  LDL R16, [R1+0x78] ;  /* 0x0000780001107983 */ /* 0x000ee20000100800 */
[----:B--2---:R-:W-:-:S15]  /*6be70*/  HMMA.16816.F32 R4, R12, R2, R4 ;  /* 0x000000020c04723c */ /* 0x004fde0000001804 */
[----:B------:R-:W-:-:S08]  /*6be80*/  NOP ;  /* 0x0000000000007918 */ /* 0x000fd00000000000 */
[----:B------:R-:W-:Y:S04]  /*6be90*/  STL.64 [R1+0x340], R4 ;  /* 0x0003400401007387 */ /* 0x000fe80000100a00 */
[----:B------:R-:W-:Y:S04]  /*6bea0*/  STL.64 [R1+0x348], R6 ;  /* 0x0003480601007387 */ /* 0x000fe80000100a00 */
[----:B------:R-:W2:Y:S04]  /*6beb0*/  LDL R17, [R1+0x7c] ;  /* 0x00007c0001117983 */ /* 0x000ea80000100800 */
[----:B------:R-:W3:Y:S04]  /*6bec0*/  LDL R20, [R1+0x68] ;  /* 0x0000680001147983 */ /* 0x000ee80000100800 */
[----:B------:R-:W3:Y:S04]  /*6bed0*/  LDL R21, [R1+0x6c] ;  /* 0x00006c0001157983 */ /* 0x000ee80000100800 */
[----:B----4-:R0:W-:Y:S04]  /*6bee0*/  STL.64 [R1+0xd7f0], R22 ;  /* 0x00d7f01601007387 */ /* 0x0101e80000100a00 */
[----:B0-----:R-:W4:Y:S04]  /*6bef0*/  LDL R22, [R1+0x80] ;  /* 0x0000800001167983 */ /* 0x001f280000100800 */
[----:B------:R-:W4:Y:S01]  /*6bf00*/  LDL R23, [R1+0x84] ;  /* 0x0000840001177983 */ /* 0x000f220000100800 */
[----:B------:R-:W-:-:S03]  /*6bf10*/  IMAD R12, R19, 0x100, R18 ;  /* 0x00000100130c7824 */ /* 0x000fc600078e0212 */
[----:B---3--:R0:W-:Y:S04]  /*6bf20*/  STL.64 [R1+0xd7e8], R20 ;  /* 0x00d7e81401007387 */ /* 0x0081e80000100a00 */
[----:B----4-:R1:W-:Y:S04]  /*6bf30*/  STL.64 [R1+0xd808], R22 ;  /* 0x00d8081601007387 */ /* 0x0103e80000100a00 */
[----:B0-----:R-:W3:Y:S04]  /*6bf40*/  LDL R20, [R1+0x88] ;  /* 0x0000880001147983 */ /* 0x001ee80000100800 */
[----:B------:R-:W3:Y:S04]  /*6bf50*/  LDL R21, [R1+0x8c] ;  /* 0x00008c0001157983 */ /* 0x000ee80000100800 */
[----:B------:R-:W4:Y:S04]  /*6bf60*/  LDL R18, [R1+0x70] ;  /* 0x0000700001127983 */ /* 0x000f280000100800 */
[----:B------:R-:W4:Y:S04]  /*6bf70*/  LDL R19, [R1+0x74] ;  /* 0x0000740001137983 */ /* 0x000f280000100800 */
[----:B-1----:R-:W2:Y:S04]  /*6bf80*/  LDL R22, [R1+0x90] ;  /* 0x0000900001167983 */ /* 0x002ea80000100800 */
[----:B------:R-:W2:Y:S01]  /*6bf90*/  LDL R23, [R1+0x94] ;  /* 0x0000940001177983 */ /* 0x000ea20000100800 */
[----:B------:R-:W-:-:S03]  /*6bfa0*/  IMAD R15, R27, 0x100, R26 ;  /* 0x000001001b0f7824 */ /* 0x000fc600078e021a */
[----:B--2---:R0:W-:Y:S04]  /*6bfb0*/  STL.64 [R1+0xd828], R22 ;  /* 0x00d8281601007387 */ /* 0x0041e80000100a00 */
[----:B0-----:R-:W2:Y:S04]  /*6bfc0*/  LDL R22, [R1+0x98] ;  /* 0x0000980001167983 */ /* 0x001ea80000100800 */
[----:B------:R-:W2:Y:S04]  /*6bfd0*/  LDL R23, [R1+0x9c] ;  /* 0x00009c0001177983 */ /* 0x000ea80000100800 */
[----:B---3--:R-:W-:Y:S04]  /*6bfe0*/  STL.64 [R1+0xd820], R20 ;  /* 0x00d8201401007387 */ /* 0x008fe80000100a00 */
[----:B----4-:R-:W-:Y:S04]  /*6bff0*/  STL.64 [R1+0xd800], R18 ;  /* 0x00d8001201007387 */ /* 0x010fe80000100a00 */
[----:B------:R-:W-:Y:S04]  /*6c000*/  STL.64 [R1+0xd7f8], R16 ;  /* 0x00d7f81001007387 */ /* 0x000fe80000100a00 */
[----:B------:R-:W3:Y:S04]  /*6c010*/  LDL R26, [R1] ;  /* 0x00000000011a7983 */ /* 0x000ee80000100800 */
[----:B------:R-:W3:Y:S01]  /*6c020*/  LDL R27, [R1+0x4] ;  /* 0x00000400011b7983 */ /* 0x000ee20000100800 */
[----:B------:R-:W-:-:S03]  /*6c030*/  IMAD R14, R25, 0x100, R24 ;  /* 0x00000100190e7824 */ /* 0x000fc600078e0218 */
[----:B------:R-:W4:Y:S04]  /*6c040*/  LDL.64 R24, [R1+0x8] ;  /* 0x0000080001187983 */ /* 0x000f280000100a00 */
[----:B---3--:R0:W-:Y:S04]  /*6c050*/  STL.64 [R1+0xd6e8], R26 ;  /* 0x00d6e81a01007387 */ /* 0x0081e80000100a00 */
[----:B0-----:R-:W3:Y:S01]  /*6c060*/  LDL R26, [R1+0x10] ;  /* 0x00001000011a7983 */ /* 0x001ee20000100800 */
[----:B------:R-:W-:-:S03]  /*6c070*/  IMAD.MOV.U32 R27, RZ, RZ, R0 ;  /* 0x000000ffff1b7224 */ /* 0x000fc600078e0000 */
[----:B------:R-:W2:Y:S04]  /*6c080*/  LDL.LU R0, [R1+0xd840] ;  /* 0x00d8400001007983 */ /* 0x000ea80000300800 */
[----:B------:R-:W4:Y:S04]  /*6c090*/  LDL.LU.64 R16, [R1+0x15a0] ;  /* 0x0015a00001107983 */ /* 0x000f280000300a00 */
[----:B------:R-:W3:Y:S04]  /*6c0a0*/  LDL.LU.64 R18, [R1+0x15a8] ;  /* 0x0015a80001127983 */ /* 0x000ee80000300a00 */
[----:B---3--:R-:W-:Y:S04]  /*6c0b0*/  STL.64 [R1+0xd818], R18 ;  /* 0x00d8181201007387 */ /* 0x008fe80000100a00 */
[----:B----4-:R0:W-:Y:S04]  /*6c0c0*/  STL.64 [R1+0xd810], R16 ;  /* 0x00d8101001007387 */ /* 0x0101e80000100a00 */
[----:B0-----:R-:W3:Y:S04]  /*6c0d0*/  LDL.LU.64 R16, [R1+0x1590] ;  /* 0x0015900001107983 */ /* 0x001ee80000300a00 */
[----:B------:R-:W4:Y:S01]  /*6c0e0*/  LDL.LU.64 R18, [R1+0x1598] ;  /* 0x0015980001127983 */ /* 0x000f220000300a00 */
[----:B------:R-:W-:Y:S01]  /*6c0f0*/  IMAD R13, R11, 0x100, R10 ;  /* 0x000001000b0d7824 */ /* 0x000fe200078e020a */
[----:B------:R-:W-:-:S02]  /*6c100*/  F2FP.F16.E5M2.UNPACK_B R12, R12 ;  /* 0x0000000cff0c723e */ /* 0x000fc400020004ff */
[----:B------:R-:W-:Y:S02]  /*6c110*/  F2FP.F16.E5M2.UNPACK_B R14, R14 ;  /* 0x0000000eff0e723e */ /* 0x000fe400020004ff */
[----:B------:R-:W-:Y:S01]  /*6c120*/  F2FP.F16.E5M2.UNPACK_B R15, R15 ;  /* 0x0000000fff0f723e */ /* 0x000fe200020004ff */
[----:B----4-:R-:W-:Y:S04]  /*6c130*/  STL.64 [R1+0xd838], R18 ;  /* 0x00d8381201007387 */ /* 0x010fe80000100a00 */
[----:B---3--:R0:W-:Y:S04]  /*6c140*/  STL.64 [R1+0xd830], R16 ;  /* 0x00d8301001007387 */ /* 0x0081e80000100a00 */
[----:B0-----:R-:W2:Y:S04]  /*6c150*/  LDL.LU.64 R16, [R1+0x1570] ;  /* 0x0015700001107983 */ /* 0x001ea80000300a00 */
[----:B------:R-:W2:Y:S01]  /*6c160*/  LDL.LU.64 R18, [R1+0x1578] ;  /* 0x0015780001127983 */ /* 0x000ea20000300a00 */
[----:B------:R-:W-:-:S03]  /*6c170*/  F2FP.F16.E5M2.UNPACK_B R13, R13 ;  /* 0x0000000dff0d723e */ /* 0x000fc600020004ff */
[----:B------:R-:W3:Y:S04]  /*6c180*/  LDL.LU.64 R8, [R1+0x15d0] ;  /* 0x0015d00001087983 */ /* 0x000ee80000300a00 */
[----:B------:R-:W3:Y:S04]  /*6c190*/  LDL.LU.64 R10, [R1+0x15d8] ;  /* 0x0015d800010a7983 */ /* 0x000ee80000300a00 */
[----:B------:R-:W4:Y:S04]  /*6c1a0*/  LDL.LU.64 R4, [R1+0x15e0] ;  /* 0x0015e00001047983 */ /* 0x000f280000300a00 */
[----:B------:R-:W4:Y:S04]  /*6c1b0*/  LDL.LU.64 R6, [R1+0x15e8] ;  /* 0x0015e80001067983 */ /* 0x000f280000300a00 */
[----:B------:R0:W-:Y:S04]  /*6c1c0*/  STL.64 [R1+0xd6e0], R24 ;  /* 0x00d6e01801007387 */ /* 0x0001e80000100a00 */
[----:B------:R1:W-:Y:S04]  /*6c1d0*/  STL.64 [R1+0xd700], R26 ;  /* 0x00d7001a01007387 */ /* 0x0003e80000100a00 */
[----:B0-----:R-:W3:Y:S04]  /*6c1e0*/  LDL.LU.64 R24, [R1+0x1580] ;  /* 0x0015800001187983 */ /* 0x001ee80000300a00 */
[----:B-1----:R-:W3:Y:S01]  /*6c1f0*/  LDL.LU.64 R26, [R1+0x1588] ;  /* 0x00158800011a7983 */ /* 0x002ee20000300a00 */
[----:B--2---:R-:W-:Y:S03]  /*6c200*/  HMMA.16816.F32 R20, R12, R22, R16 ;  /* 0x000000160c14723c */ /* 0x004fe60000001810 */
[----:B------:R-:W2:Y:S04]  /*6c210*/  LDL.LU.64 R18, [R1+0xd838] ;  /* 0x00d8380001127983 */ /* 0x000ea80000300a00 */
[----:B------:R-:W2:-:S15]  /*6c220*/  LDL.LU.64 R16, [R1+0xd830] ;  /* 0x00d8300001107983 */ /* 0x000e9e0000300a00 */
[----:B------:R-:W-:-:S01]  /*6c230*/  NOP ;  /* 0x0000000000007918 */ /* 0x000fc20000000000 */
[----:B------:R-:W-:Y:S04]  /*6c240*/  STL.64 [R1+0x330], R20 ;  /* 0x0003301401007387 */ /* 0x000fe80000100a00 */
[----:B------:R0:W-:Y:S04]  /*6c250*/  STL.64 [R1+0x338], R22 ;  /* 0x0003381601007387 */ /* 0x0001e80000100a00 */
[----:B0-----:R-:W3:Y:S04]  /*6c260*/  LDL.LU.64 R22, [R1+0xd828] ;  /* 0x00d8280001167983 */ /* 0x001ee80000300a00 */
[----:B------:R-:W2:Y:S01]  /*6c270*/  LDL.LU.64 R20, [R1+0xd820] ;  /* 0x00d8200001147983 */ /* 0x000ea20000300a00 */
[----:B---3--:R-:W-:-:S15]  /*6c280*/  HMMA.16816.F32 R24, R12, R22, R24 ;  /* 0x000000160c18723c */ /* 0x008fde0000001818 */
[----:B------:R-:W-:-:S08]  /*6c290*/  NOP ;  /* 0x0000000000007918 */ /* 0x000fd00000000000 */
[----:B------:R0:W-:Y:S04]  /*6c2a0*/  STL.64 [R1+0x320], R24 ;  /* 0x0003201801007387 */ /* 0x0001e80000100a00 */
[----:B------:R-:W-:Y:S04]  /*6c2b0*/  STL.64 [R1+0x328], R26 ;  /* 0x0003281a01007387 */ /* 0x000fe80000100a00 */
[----:B0-----:R-:W3:Y:S04]  /*6c2c0*/  LDL R24, [R1+0x18] ;  /* 0x0000180001187983 */ /* 0x001ee80000100800 */
[----:B------:R-:W3:Y:S01]  /*6c2d0*/  LDL R25, [R1+0x1c] ;  /* 0x00001c0001197983 */ /* 0x000ee20000100800 */
[C---:B--2---:R-:W-:Y:S03]  /*6c2e0*/  HMMA.16816.F32 R20, R12.reuse, R20, R16 ;  /* 0x000000140c14723c */ /* 0x044fe60000001810 */
[----:B---3--:R0:W-:Y:S04]  /*6c2f0*/  STL.64 [R1+0xd718], R24 ;  /* 0x00d7181801007387 */ /* 0x0081e80000100a00 */
[----:B0-----:R-:W2:Y:S04]  /*6c300*/  LDL.LU.64 R24, [R1+0x15b0] ;  /* 0x0015b00001187983 */ /* 0x001ea80000300a00 */
[----:B------:R-:W2:Y:S04]  /*6c310*/  LDL.LU.64 R26, [R1+0x15b8] ;  /* 0x0015b800011a7983 */ /* 0x000ea80000300a00 */
[----:B------:R-:W3:Y:S04]  /*6c320*/  LDL.LU.64 R18, [R1+0xd818] ;  /* 0x00d8180001127983 */ /* 0x000ee80000300a00 */
[----:B------:R-:W3:Y:S04]  /*6c330*/  LDL.LU.64 R16, [R1+0xd810] ;  /* 0x00d8100001107983 */ /* 0x000ee80000300a00 */
[----:B------:R-:W-:Y:S04]  /*6c340*/  STL.64 [R1+0x310], R20 ;  /* 0x0003101401007387 */ /* 0x000fe80000100a00 */
[----:B------:R0:W-:Y:S04]  /*6c350*/  STL.64 [R1+0x318], R22 ;  /* 0x0003181601007387 */ /* 0x0001e80000100a00 */
[----:B0-----:R-:W3:Y:S02]  /*6c360*/  LDL.LU.64 R22, [R1+0xd808] ;  /* 0x00d8080001167983 */ /* 0x001ee40000300a00 */
[----:B---3--:R-:W-:Y:S02]  /*6c370*/  HMMA.16816.F32 R20, R12, R22, R16 ;  /* 0x000000160c14723c */ /* 0x008fe40000001810 */
[----:B------:R-:W3:Y:S04]  /*6c380*/  LDL.LU.64 R18, [R1+0xd800] ;  /* 0x00d8000001127983 */ /* 0x000ee80000300a00 */
[----:B------:R-:W2:-:S15]  /*6c390*/  LDL.LU.64 R16, [R1+0xd7f8] ;  /* 0x00d7f80001107983 */ /* 0x000e9e0000300a00 */
[----:B------:R-:W-:-:S02]  /*6c3a0*/  NOP ;  /* 0x0000000000007918 */ /* 0x000fc40000000000 */
[----:B------:R-:W-:Y:S04]  /*6c3b0*/  STL.64 [R1+0x300], R20 ;  /* 0x0003001401007387 */ /* 0x000fe80000100a00 */
[----:B------:R0:W-:Y:S04]  /*6c3c0*/  STL.64 [R1+0x308], R22 ;  /* 0x0003081601007387 */ /* 0x0001e80000100a00 */
[----:B0-----:R-:W4:Y:S04]  /*6c3d0*/  LDL.LU.64 R22, [R1+0xd7f0] ;  /* 0x00d7f00001167983 */ /* 0x001f280000300a00 */
[----:B------:R-:W3:Y:S01]  /*6c3e0*/  LDL.LU.64 R20, [R1+0xd7e8] ;  /* 0x00d7e80001147983 */ /* 0x000ee20000300a00 */
[----:B--2---:R-:W-:-:S15]  /*6c3f0*/  HMMA.16816.F32 R24, R12, R16, R24 ;  /* 0x000000100c18723c */ /* 0x004fde0000001818 */
[----:B------:R-:W-:-:S08]  /*6c400*/  NOP ;  /* 0x0000000000007918 */ /* 0x000fd00000000000 */
[----:B------:R-:W-:Y:S04]  /*6c410*/  STL.64 [R1+0x2f0], R24 ;  /* 0x0002f01801007387 */ /* 0x000fe80000100a00 */
[----:B------:R0:W-:Y:S04]  /*6c420*/  STL.64 [R1+0x2f8], R26 ;  /* 0x0002f81a01007387 */ /* 0x0001e80000100a00 */
[----:B0-----:R-:W2:Y:S01]  /*6c430*/  LDL R26, [R1+0x20] ;  /* 0x00002000011a7983 */ /* 0x001ea20000100800 */
[----:B------:R-:W-:-:S03]  /*6c440*/  IMAD.MOV.U32 R27, RZ, RZ, R0 ;  /* 0x000000ffff1b7224 */ /* 0x000fc600078e0000 */
[----:B------:R-:W4:Y:S04]  /*6c450*/  LDL.LU R0, [R1+0xd7e0] ;  /* 0x00d7e00001007983 */ /* 0x000f280000300800 */
[----:B--2---:R0:W-:Y:S04]  /*6c460*/  STL.64 [R1+0xd730], R26 ;  /* 0x00d7301a01007387 */ /* 0x0041e80000100a00 */
[----:B------:R-:W2:Y:S04]  /*6c470*/  LDL.LU.64 R24, [R1+0x15c0] ;  /* 0x0015c00001187983 */ /* 0x000ea80000300a00 */
[----:B0-----:R-:W2:Y:S01]  /*6c480*/  LDL.LU.64 R26, [R1+0x15c8] ;  /* 0x0015c800011a7983 */ /* 0x001ea20000300a00 */
[C---:B---3--:R-:W-:Y:S06]  /*6c490*/  HMMA.16816.F32 R8, R12.reuse, R20, R8 ;  /* 0x000000140c08723c */ /* 0x048fec0000001808 */
[C---:B----4-:R-:W-:Y:S06]  /*6c4a0*/  HMMA.16816.F32 R4, R12.reuse, R22, R4 ;  /* 0x000000160c04723c */ /* 0x050fec0000001804 */
[----:B--2---:R-:W-:-:S15]  /*6c4b0*/  HMMA.16816.F32 R16, R12, R18, R24 ;  /* 0x000000120c10723c */ /* 0x004fde0000001818 */
[----:B------:R-:W-:-:S08]  /*6c4c0*/  NOP ;  /* 0x0000000000007918 */ /* 0x000fd00000000000 */
[----:B------:R-:W-:Y:S04]  /*6c4d0*/  STL.64 [R1+0x2e0], R16 ;  /* 0x0002e01001007387 */ /* 0x000fe80000100a00 */
[----:B------:R-:W-:Y:S04]  /*6c4e0*/  STL.64 [R1+0x2e8], R18 ;  /* 0x0002e81201007387 */ /* 0x000fe80000100a00 */
[----:B------:R-:W2:Y:S04]  /*6c4f0*/  LDL R24, [R1+0x28] ;  /* 0x0000280001187983 */ /* 0x000ea80000100800 */
[----:B------:R-:W-:Y:S04]  /*6c500*/  STL.64 [R1+0x2d0], R8 ;  /* 0x0002d00801007387 */ /* 0x000fe80000100a00 */
[----:B------:R-:W-:Y:S04]  /*6c510*/  STL.64 [R1+0x2d8], R10 ;  /* 0x0002d80a01007387 */ /* 0x000fe80000100a00 */
[----:B------:R-:W-:Y:S04]  /*6c520*/  STL.64 [R1+0x2c0], R4 ;  /* 0x0002c00401007387 */ /* 0x000fe80000100a00 */
[----:B------:R-:W-:Y:S04]  /*6c530*/  STL.64 [R1+0x2c8], R6 ;  /* 0x0002c80601007387 */ /* 0x000fe80000100a00 */
[----:B------:R-:W2:Y:S04]  /*6c540*/  LDL R25, [R1+0x2c] ;  /* 0x00002c0001197983 */ /* 0x000ea80000100800 */
[----:B------:R-:W3:Y:S01]  /*6c550*/  LDL R26, [R1+0x30] ;  /* 0x00003000011a7983 */ /* 0x000ee20000100800 */
[----:B------:R-:W-:-:S03]  /*6c560*/  IMAD.MOV.U32 R27, RZ, RZ, R0 ;  /* 0x000000ffff1b7224 */ /* 0x000fc600078e0000 */
[----:B------:R-:W4:Y:S04]  /*6c570*/  LDL.LU R0, [R1+0xd7dc] ;  /* 0x00d7dc0001007983 */ /* 0x000f280000300800 */
[----:B--2---:R0:W-:Y:S04]  /*6c580*/  STL.64 [R1+0xd748], R24 ;  /* 0x00d7481801007387 */ /* 0x0041e80000100a00 */
[----:B0-----:R-:W2:Y:S04]  /*6c590*/  LDL R24, [R1+0x38] ;  /* 0x0000380001187983 */ /* 0x001ea80000100800 */
[----:B------:R-:W2:Y:S04]  /*6c5a0*/  LDL R25, [R1+0x3c] ;  /* 0x00003c0001197983 */ /* 0x000ea80000100800 */
[----:B---3--:R0:W-:Y:S04]  /*6c5b0*/  STL.64 [R1+0xd760], R26 ;  /* 0x00d7601a01007387 */ /* 0x0081e80000100a00 */
[----:B0-----:R-:W3:Y:S04]  /*6c5c0*/  LDL R26, [R1+0x40] ;  /* 0x00004000011a7983 */ /* 0x001ee80000100800 */
[----:B------:R-:W3:Y:S04]  /*6c5d0*/  LDL R27, [R1+0x44] ;  /* 0x00004400011b7983 */ /* 0x000ee80000100800 */
[----:B--2---:R4:W-:Y:S02]  /*6c5e0*/  STL.64 [R1+0xd778], R24 ;  /* 0x00d7781801007387 */ /* 0x0049e40000100a00 */
[----:B----4-:R-:W-:-:S02]  /*6c5f0*/  IMAD.MOV.U32 R24, RZ, RZ, R0 ;  /* 0x000000ffff187224 */ /* 0x010fc400078e0000 */
[----:B------:R-:W2:Y:S04]  /*6c600*/  LDL.LU R0, [R1+0xd7d8] ;  /* 0x00d7d80001007983 */ /* 0x000ea80000300800 */
[----:B------:R-:W4:Y:S04]  /*6c610*/  LDL R25, [R1+0x4c] ;  /* 0x00004c0001197983 */ /* 0x000f280000100800 */
[----:B---3--:R0:W-:Y:S04]  /*6c620*/  STL.64 [R1+0xd790], R26 ;  /* 0x00d7901a01007387 */ /* 0x0081e80000100a00 */
[----:B0-----:R-:W3:Y:S04]  /*6c630*/  LDL R26, [R1+0x50] ;  /* 0x00005000011a7983 */ /* 0x001ee80000100800 */
[----:B------:R-:W3:Y:S04]  /*6c640*/  LDL R27, [R1+0x54] ;  /* 0x00005400011b7983 */ /* 0x000ee80000100800 */
[----:B----4-:R0:W-:Y:S04]  /*6c650*/  STL.64 [R1+0xd7a8], R24 ;  /* 0x00d7a81801007387 */ /* 0x0101e80000100a00 */
[----:B0-----:R-:W4:Y:S04]  /*6c660*/  LDL R24, [R1+0x58] ;  /* 0x0000580001187983 */ /* 0x001f280000100800 */
        /* <DEDUP_REMOVED lines=140> */
[----:B------:R-:W2:Y:S04]  /*6cf30*/  LDL.LU.64 R24, [R1+0xd6b0] ;  /* 0x00d6b00001187983 */ /* 0x000ea80000300a00 */
[----:B------:R-:W-:-:S15]  /*6cf40*/  STL.64 [R1+0xd530], R28 ;  /* 0x00d5301c01007387 */ /* 0x000fde0000100a00 */
[----:B------:R-:W-:-:S01]  /*6cf50*/  NOP ;  /* 0x0000000000007918 */ /* 0x000fc20000000000 */
        /* <DEDUP_REMOVED lines=29> */
[----:B------:R-:W3:Y:S04]  /*6d130*/  LDL.LU R28, [R1+0x2c04] ;  /* 0x002c0400011c7983 */ /* 0x000ee80000300800 */
[----:B------:R-:W3:Y:S04]  /*6d140*/  LDL.LU R29, [R1+0x2c00] ;  /* 0x002c0000011d7983 */ /* 0x000ee80000300800 */
[----:B------:R-:W-:Y:S04]  /*6d150*/  STL.64 [R1+0xd528], R26 ;  /* 0x00d5281a01007387 */ /* 0x000fe80000100a00 */
[----:B------:R0:W-:Y:S04]  /*6d160*/  STL.64 [R1+0xd520], R24 ;  /* 0x00d5201801007387 */ /* 0x0001e80000100a00 */
[----:B0-----:R-:W4:Y:S04]  /*6d170*/  LDL.LU.64 R24, [R1+0x1760] ;  /* 0x0017600001187983 */ /* 0x001f280000300a00 */
[----:B------:R-:W4:Y:S04]  /*6d180*/  LDL.LU.64 R26, [R1+0x1768] ;  /* 0x00176800011a7983 */ /* 0x000f280000300a00 */
        /* <DEDUP_REMOVED lines=40> */
[----:B0-----:R-:W4:Y:S04]  /*6d410*/  LDL.LU.64 R6, [R1+0xd658] ;  /* 0x00d6580001067983 */ /* 0x001f280000300a00 */
[----:B------:R-:W2:Y:S04]  /*6d420*/  LDL.LU.64 R4, [R1+0xd650] ;  /* 0x00d6500001047983 */ /* 0x000ea80000300a00 */
[----:B------:R-:W-:Y:S04]  /*6d430*/  STL.64 [R1+0xd4f8], R10 ;  /* 0x00d4f80a01007387 */ /* 0x000fe80000100a00 */
[----:B------:R2:W-:Y:S01]  /*6d440*/  STL.64 [R1+0xd4f0], R8 ;  /* 0x00d4f00801007387 */ /* 0x0005e20000100a00 */
[C---:B----4-:R-:W-:Y:S06]  /*6d450*/  HMMA.16816.F32 R16, R12.reuse, R6, R16 ;  /* 0x000000060c10723c */ /* 0x050fec0000001810 */
[----:B--2---:R-:W-:Y:S01]  /*6d460*/  HMMA.16816.F32 R8, R12, R4, R24 ;  /* 0x000000040c08723c */ /* 0x004fe20000001818 */
[----:B------:R-:W2:-:S15]  /*6d470*/  LDL R26, [R1+0x38] ;  /* 0x00003800011a7983 */ /* 0x000e9e0000100800 */
[----:B------:R-:W-:-:S01]  /*6d480*/  NOP ;  /* 0x0000000000007918 */ /* 0x000fc20000000000 */
[----:B------:R-:W-:Y:S04]  /*6d490*/  STL.64 [R1+0xc30], R16 ;  /* 0x000c301001007387 */ /* 0x000fe80000100a00 */
[----:B------:R-:W-:Y:S04]  /*6d4a0*/  STL.64 [R1+0xc38], R18 ;  /* 0x000c381201007387 */ /* 0x000fe80000100a00 */
[----:B------:R-:W-:Y:S04]  /*6d4b0*/  STL.64 [R1+0xc20], R8 ;  /* 0x000c200801007387 */ /* 0x000fe80000100a00 */
[----:B------:R-:W-:Y:S04]  /*6d4c0*/  STL.64 [R1+0xc28], R10 ;  /* 0x000c280a01007387 */ /* 0x000fe80000100a00 */
[----:B------:R-:W2:Y:S04]  /*6d4d0*/  LDL R27, [R1+0x3c] ;  /* 0x00003c00011b7983 */ /* 0x000ea80000100800 */
[----:B------:R-:W-:Y:S04]  /*6d4e0*/  STL.64 [R1+0xd4d8], R6 ;  /* 0x00d4d80601007387 */ /* 0x000fe80000100a00 */
[----:B------:R0:W-:Y:S02]  /*6d4f0*/  STL.64 [R1+0xd4d0], R4 ;  /* 0x00d4d00401007387 */ /* 0x0001e40000100a00 */
[----:B0-----:R-:W-:Y:S02]  /*6d500*/  HMMA.16816.F32 R4, R12, R2, R20 ;  /* 0x000000020c04723c */ /* 0x001fe40000001814 */
[----:B------:R-:W3:-:S15]  /*6d510*/  LDL R20, [R1+0x50] ;  /* 0x0000500001147983 */ /* 0x000ede0000100800 */
[----:B------:R-:W-:-:S06]  /*6d520*/  NOP ;  /* 0x0000000000007918 */ /* 0x000fcc0000000000 */
[----:B------:R-:W-:Y:S04]  /*6d530*/  STL.64 [R1+0x160], R4 ;  /* 0x0001600401007387 */ /* 0x000fe80000100a00 */
[----:B------:R-:W-:Y:S04]  /*6d540*/  STL.64 [R1+0x168], R6 ;  /* 0x0001680601007387 */ /* 0x000fe80000100a00 */
[----:B------:R-:W3:Y:S04]  /*6d550*/  LDL R21, [R1+0x54] ;  /* 0x0000540001157983 */ /* 0x000ee80000100800 */
[----:B------:R-:W4:Y:S04]  /*6d560*/  LDL R24, [R1+0x40] ;  /* 0x0000400001187983 */ /* 0x000f280000100800 */
[----:B------:R-:W4:Y:S04]  /*6d570*/  LDL R25, [R1+0x44] ;  /* 0x0000440001197983 */ /* 0x000f280000100800 */
[----:B--2---:R0:W-:Y:S04]  /*6d580*/  STL.64 [R1+0xd5d0], R26 ;  /* 0x00d5d01a01007387 */ /* 0x0041e80000100a00 */
[----:B0-----:R-:W2:Y:S04]  /*6d590*/  LDL R26, [R1+0x58] ;  /* 0x00005800011a7983 */ /* 0x001ea80000100800 */
[----:B------:R-:W2:Y:S04]  /*6d5a0*/  LDL R27, [R1+0x5c] ;  /* 0x00005c00011b7983 */ /* 0x000ea80000100800 */
[----:B----4-:R-:W-:Y:S04]  /*6d5b0*/  STL.64 [R1+0xd5c8], R24 ;  /* 0x00d5c81801007387 */ /* 0x010fe80000100a00 */
[----:B--2---:R0:W-:Y:S04]  /*6d5c0*/  STL.64 [R1+0xd5e8], R26 ;  /* 0x00d5e81a01007387 */ /* 0x0041e80000100a00 */
[----:B------:R-:W2:Y:S04]  /*6d5d0*/  LDL.LU R13, [R1+0x2c08] ;  /* 0x002c0800010d7983 */ /* 0x000ea80000300800 */
[----:B0-----:R-:W4:Y:S04]  /*6d5e0*/  LDL.LU R26, [R1+0x2c14] ;  /* 0x002c1400011a7983 */ /* 0x001f280000300800 */
[----:B------:R-:W4:Y:S04]  /*6d5f0*/  LDL.LU R14, [R1+0x2c10] ;  /* 0x002c1000010e7983 */ /* 0x000f280000300800 */
[----:B------:R-:W3:Y:S04]  /*6d600*/  LDL.LU R27, [R1+0x2c1c] ;  /* 0x002c1c00011b7983 */ /* 0x000ee80000300800 */
[----:B------:R-:W3:Y:S04]  /*6d610*/  LDL.LU R15, [R1+0x2c18] ;  /* 0x002c1800010f7983 */ /* 0x000ee80000300800 */
[----:B------:R-:W2:Y:S04]  /*6d620*/  LDL R6, [R1+0x68] ;  /* 0x0000680001067983 */ /* 0x000ea80000100800 */
[----:B------:R-:W2:Y:S01]  /*6d630*/  LDL R7, [R1+0x6c] ;  /* 0x00006c0001077983 */ /* 0x000ea20000100800 */
[----:B------:R-:W-:-:S03]  /*6d640*/  IMAD R12, R29, 0x100, R28 ;  /* 0x000001001d0c7824 */ /* 0x000fc600078e021c */
[----:B--2---:R0:W-:Y:S04]  /*6d650*/  STL.64 [R1+0xd608], R6 ;  /* 0x00d6080601007387 */ /* 0x0041e80000100a00 */
[----:B------:R-:W2:Y:S04]  /*6d660*/  LDL R4, [R1+0x70] ;  /* 0x0000700001047983 */ /* 0x000ea80000100800 */
[----:B------:R-:W2:Y:S04]  /*6d670*/  LDL R5, [R1+0x74] ;  /* 0x0000740001057983 */ /* 0x000ea80000100800 */
[----:B------:R-:W3:Y:S04]  /*6d680*/  LDL R22, [R1+0x48] ;  /* 0x0000480001167983 */ /* 0x000ee80000100800 */
[----:B------:R-:W3:Y:S04]  /*6d690*/  LDL R23, [R1+0x4c] ;  /* 0x00004c0001177983 */ /* 0x000ee80000100800 */
[----:B------:R-:W3:Y:S04]  /*6d6a0*/  LDL R28, [R1+0x98] ;  /* 0x00009800011c7983 */ /* 0x000ee80000100800 */
[----:B------:R-:W3:Y:S04]  /*6d6b0*/  LDL R29, [R1+0x9c] ;  /* 0x00009c00011d7983 */ /* 0x000ee80000100800 */
[----:B------:R-:W3:Y:S04]  /*6d6c0*/  LDL R16, [R1+0x88] ;  /* 0x0000880001107983 */ /* 0x000ee80000100800 */
[----:B------:R-:W3:Y:S04]  /*6d6d0*/  LDL R17, [R1+0x8c] ;  /* 0x00008c0001117983 */ /* 0x000ee80000100800 */
[----:B--2---:R1:W-:Y:S04]  /*6d6e0*/  STL.64 [R1+0xd620], R4 ;  /* 0x00d6200401007387 */ /* 0x0043e80000100a00 */
[----:B0-----:R-:W2:Y:S04]  /*6d6f0*/  LDL R6, [R1+0x78] ;  /* 0x0000780001067983 */ /* 0x001ea80000100800 */
[----:B------:R-:W2:Y:S04]  /*6d700*/  LDL R7, [R1+0x7c] ;  /* 0x00007c0001077983 */ /* 0x000ea80000100800 */
[----:B------:R-:W3:Y:S04]  /*6d710*/  LDL R24, [R1+0x60] ;  /* 0x0000600001187983 */ /* 0x000ee80000100800 */
[----:B------:R-:W3:Y:S04]  /*6d720*/  LDL R25, [R1+0x64] ;  /* 0x0000640001197983 */ /* 0x000ee80000100800 */
[----:B-1----:R-:W3:Y:S04]  /*6d730*/  LDL R4, [R1+0x90] ;  /* 0x0000900001047983 */ /* 0x002ee80000100800 */
[----:B------:R-:W3:Y:S04]  /*6d740*/  LDL R5, [R1+0x94] ;  /* 0x0000940001057983 */ /* 0x000ee80000100800 */
[----:B------:R-:W3:Y:S04]  /*6d750*/  LDL.LU.64 R8, [R1+0x1770] ;  /* 0x0017700001087983 */ /* 0x000ee80000300a00 */
[----:B------:R-:W3:Y:S04]  /*6d760*/  LDL.LU.64 R10, [R1+0x1778] ;  /* 0x00177800010a7983 */ /* 0x000ee80000300a00 */
[----:B--2---:R0:W-:Y:S04]  /*6d770*/  STL.64 [R1+0xd638], R6 ;  /* 0x00d6380601007387 */ /* 0x0041e80000100a00 */
[----:B0-----:R-:W2:Y:S04]  /*6d780*/  LDL.LU R7, [R1+0x2c0c] ;  /* 0x002c0c0001077983 */ /* 0x001ea80000300800 */
[----:B------:R-:W2:Y:S04]  /*6d790*/  LDL R18, [R1+0x80] ;  /* 0x0000800001127983 */ /* 0x000ea80000100800 */
[----:B------:R-:W2:Y:S01]  /*6d7a0*/  LDL R19, [R1+0x84] ;  /* 0x0000840001137983 */ /* 0x000ea20000100800 */
[----:B----4-:R-:W-:-:S02]  /*6d7b0*/  IMAD R14, R14, 0x100, R26 ;  /* 0x000001000e0e7824 */ /* 0x010fc400078e021a */
[----:B---3--:R-:W-:Y:S01]  /*6d7c0*/  IMAD R15, R15, 0x100, R27 ;  /* 0x000001000f0f7824 */ /* 0x008fe200078e021b */
[----:B------:R-:W-:Y:S02]  /*6d7d0*/  F2FP.F16.E5M2.UNPACK_B R12, R12 ;  /* 0x0000000cff0c723e */ /* 0x000fe400020004ff */
[----:B------:R-:W-:Y:S02]  /*6d7e0*/  F2FP.F16.E5M2.UNPACK_B R14, R14 ;  /* 0x0000000eff0e723e */ /* 0x000fe400020004ff */
[----:B------:R-:W-:Y:S01]  /*6d7f0*/  F2FP.F16.E5M2.UNPACK_B R15, R15 ;  /* 0x0000000fff0f723e */ /* 0x000fe200020004ff */
[----:B--2---:R-:W-:-:S05]  /*6d800*/  IMAD R13, R13, 0x100, R7 ;  /* 0x000001000d0d7824 */ /* 0x004fca00078e0207 */
[----:B------:R-:W-:Y:S01]  /*6d810*/  F2FP.F16.E5M2.UNPACK_B R13, R13 ;  /* 0x0000000dff0d723e */ /* 0x000fe200020004ff */
[----:B------:R-:W-:Y:S04]  /*6d820*/  STL.64 [R1+0xd648], R18 ;  /* 0x00d6481201007387 */ /* 0x000fe80000100a00 */
[----:B------:R-:W-:Y:S04]  /*6d830*/  STL.64 [R1+0xd640], R16 ;  /* 0x00d6401001007387 */ /* 0x000fe80000100a00 */
[----:B------:R0:W-:Y:S02]  /*6d840*/  STL.64 [R1+0xd600], R24 ;  /* 0x00d6001801007387 */ /* 0x0001e40000100a00 */
[C---:B0-----:R-:W-:Y:S02]  /*6d850*/  HMMA.16816.F32 R24, R12.reuse, R28, R8 ;  /* 0x0000001c0c18723c */ /* 0x041fe40000001808 */
[----:B------:R-:W-:Y:S04]  /*6d860*/  STL.64 [R1+0xd5e0], R22 ;  /* 0x00d5e01601007387 */ /* 0x000fe80000100a00 */
[----:B------:R0:W-:Y:S04]  /*6d870*/  STL.64 [R1+0xd5d8], R20 ;  /* 0x00d5d81401007387 */ /* 0x0001e80000100a00 */
[----:B------:R-:W2:Y:S04]  /*6d880*/  LDL.LU.64 R16, [R1+0x1780] ;  /* 0x0017800001107983 */ /* 0x000ea80000300a00 */
[----:B------:R-:W2:Y:S04]  /*6d890*/  LDL.LU.64 R18, [R1+0x1788] ;  /* 0x0017880001127983 */ /* 0x000ea80000300a00 */
[----:B0-----:R-:W3:Y:S04]  /*6d8a0*/  LDL.LU.64 R20, [R1+0x1790] ;  /* 0x0017900001147983 */ /* 0x001ee80000300a00 */
[----:B------:R-:W3:Y:S04]  /*6d8b0*/  LDL.LU.64 R22, [R1+0x1798] ;  /* 0x0017980001167983 */ /* 0x000ee80000300a00 */
[----:B------:R-:W4:Y:S04]  /*6d8c0*/  LDL.LU.64 R8, [R1+0x17a0] ;  /* 0x0017a00001087983 */ /* 0x000f280000300a00 */
[----:B------:R-:W4:Y:S04]  /*6d8d0*/  LDL.LU.64 R10, [R1+0x17a8] ;  /* 0x0017a800010a7983 */ /* 0x000f280000300a00 */
[----:B------:R0:W-:Y:S04]  /*6d8e0*/  STL.64 [R1+0x150], R24 ;  /* 0x0001501801007387 */ /* 0x0001e80000100a00 */
[----:B------:R1:W-:Y:S04]  /*6d8f0*/  STL.64 [R1+0x158], R26 ;  /* 0x0001581a01007387 */ /* 0x0003e80000100a00 */
[----:B0-----:R-:W2:Y:S04]  /*6d900*/  LDL.LU.64 R24, [R1+0x17f0] ;  /* 0x0017f00001187983 */ /* 0x001ea80000300a00 */
[----:B-1----:R-:W3:Y:S04]  /*6d910*/  LDL.LU.64 R26, [R1+0x17f8] ;  /* 0x0017f800011a7983 */ /* 0x002ee80000300a00 */
[----:B---3--:R-:W-:Y:S04]  /*6d920*/  STL.64 [R1+0xd618], R26 ;  /* 0x00d6181a01007387 */ /* 0x008fe80000100a00 */
[----:B--2---:R0:W-:Y:S04]  /*6d930*/  STL.64 [R1+0xd610], R24 ;  /* 0x00d6101801007387 */ /* 0x0041e80000100a00 */
[----:B0-----:R-:W2:Y:S04]  /*6d940*/  LDL.LU.64 R24, [R1+0x17e0] ;  /* 0x0017e00001187983 */ /* 0x001ea80000300a00 */
[----:B------:R-:W3:Y:S01]  /*6d950*/  LDL.LU.64 R26, [R1+0x17e8] ;  /* 0x0017e800011a7983 */ /* 0x000ee20000300a00 */
[C---:B------:R-:W-:Y:S03]  /*6d960*/  HMMA.16816.F32 R4, R12.reuse, R4, R16 ;  /* 0x000000040c04723c */ /* 0x040fe60000001810 */
[----:B---3--:R-:W-:Y:S04]  /*6d970*/  STL.64 [R1+0xd630], R26 ;  /* 0x00d6301a01007387 */ /* 0x008fe80000100a00 */
[----:B--2---:R0:W-:Y:S04]  /*6d980*/  STL.64 [R1+0xd628], R24 ;  /* 0x00d6281801007387 */ /* 0x0041e80000100a00 */
[----:B0-----:R-:W2:Y:S04]  /*6d990*/  LDL.LU.64 R24, [R1+0x17b0] ;  /* 0x0017b00001187983 */ /* 0x001ea80000300a00 */
[----:B------:R-:W2:Y:S04]  /*6d9a0*/  LDL.LU.64 R26, [R1+0x17b8] ;  /* 0x0017b800011a7983 */ /* 0x000ea80000300a00 */
[----:B------:R-:W3:Y:S04]  /*6d9b0*/  LDL.64 R28, [R1] ;  /* 0x00000000011c7983 */ /* 0x000ee80000100a00 */
[----:B------:R-:W4:Y:S04]  /*6d9c0*/  LDL.LU.64 R18, [R1+0xd648] ;  /* 0x00d6480001127983 */ /* 0x000f280000300a00 */
[----:B------:R-:W2:Y:S04]  /*6d9d0*/  LDL.LU.64 R16, [R1+0xd640] ;  /* 0x00d6400001107983 */ /* 0x000ea80000300a00 */
[----:B------:R-:W-:Y:S04]  /*6d9e0*/  STL.64 [R1+0x140], R4 ;  /* 0x0001400401007387 */ /* 0x000fe80000100a00 */
[----:B------:R0:W-:Y:S04]  /*6d9f0*/  STL.64 [R1+0x148], R6 ;  /* 0x0001480601007387 */ /* 0x0001e80000100a00 */
[----:B0-----:R-:W3:Y:S01]  /*6da00*/  LDL.LU.64 R6, [R1+0xd638] ;  /* 0x00d6380001067983 */ /* 0x001ee20000300a00 */
[----:B--2---:R-:W-:-:S15]  /*6da10*/  HMMA.16816.F32 R20, R12, R16, R20 ;  /* 0x000000100c14723c */ /* 0x004fde0000001814 */
[----:B------:R-:W-:-:S08]  /*6da20*/  NOP ;  /* 0x0000000000007918 */ /* 0x000fd00000000000 */
[----:B------:R0:W-:Y:S04]  /*6da30*/  STL.64 [R1+0x130], R20 ;  /* 0x0001301401007387 */ /* 0x0001e80000100a00 */
[----:B------:R1:W-:Y:S04]  /*6da40*/  STL.64 [R1+0x138], R22 ;  /* 0x0001381601007387 */ /* 0x0003e80000100a00 */
[----:B0-----:R-:W2:Y:S04]  /*6da50*/  LDL.LU.64 R20, [R1+0x1820] ;  /* 0x0018200001147983 */ /* 0x001ea80000300a00 */
[----:B-1----:R-:W2:Y:S01]  /*6da60*/  LDL.LU.64 R22, [R1+0x1828] ;  /* 0x0018280001167983 */ /* 0x002ea20000300a00 */
[C---:B----4-:R-:W-:Y:S06]  /*6da70*/  HMMA.16816.F32 R8, R12.reuse, R18, R8 ;  /* 0x000000120c08723c */ /* 0x050fec0000001808 */
[C---:B---3--:R-:W-:Y:S01]  /*6da80*/  HMMA.16816.F32 R4, R12.reuse, R6, R24 ;  /* 0x000000060c04723c */ /* 0x048fe20000001818 */
[----:B--2---:R-:W-:Y:S04]  /*6da90*/  STL.64 [R1+0xd5f8], R22 ;  /* 0x00d5f81601007387 */ /* 0x004fe80000100a00 */
[----:B------:R0:W-:Y:S04]  /*6daa0*/  STL.64 [R1+0xd5f0], R20 ;  /* 0x00d5f01401007387 */ /* 0x0001e80000100a00 */
[----:B0-----:R-:W2:Y:S04]  /*6dab0*/  LDL.LU.64 R20, [R1+0x1810] ;  /* 0x0018100001147983 */ /* 0x001ea80000300a00 */
[----:B------:R-:W2:Y:S04]  /*6dac0*/  LDL.LU.64 R22, [R1+0x1818] ;  /* 0x0018180001167983 */ /* 0x000ea80000300a00 */
[----:B------:R-:W3:Y:S04]  /*6dad0*/  LDL.LU.64 R16, [R1+0x1880] ;  /* 0x0018800001107983 */ /* 0x000ee80000300a00 */
[----:B------:R-:W3:Y:S04]  /*6dae0*/  LDL.LU.64 R18, [R1+0x1888] ;  /* 0x0018880001127983 */ /* 0x000ee80000300a00 */
[----:B------:R0:W-:Y:S04]  /*6daf0*/  STL.64 [R1+0x120], R8 ;  /* 0x0001200801007387 */ /* 0x0001e80000100a00 */
[----:B------:R1:W-:Y:S04]  /*6db00*/  STL.64 [R1+0x128], R10 ;  /* 0x0001280a01007387 */ /* 0x0003e80000100a00 */
[----:B0-----:R-:W4:Y:S04]  /*6db10*/  LDL.LU.64 R8, [R1+0x1890] ;  /* 0x0018900001087983 */ /* 0x001f280000300a00 */
[----:B-1----:R-:W4:Y:S04]  /*6db20*/  LDL.LU.64 R10, [R1+0x1898] ;  /* 0x00189800010a7983 */ /* 0x002f280000300a00 */
[----:B------:R-:W2:Y:S04]  /*6db30*/  LDL.LU.64 R26, [R1+0xd630] ;  /* 0x00d63000011a7983 */ /* 0x000ea80000300a00 */
[----:B------:R-:W2:Y:S04]  /*6db40*/  LDL.LU.64 R24, [R1+0xd628] ;  /* 0x00d6280001187983 */ /* 0x000ea80000300a00 */
        /* <DEDUP_REMOVED lines=15> */
[----:B0-----:R-:W3:Y:S04]  /*6dc40*/  LDL.64 R4, [R1+0x18] ;  /* 0x0000180001047983 */ /* 0x001ee80000100a00 */
[----:B-1----:R-:W4:Y:S04]  /*6dc50*/  LDL R6, [R1+0x10] ;  /* 0x0000100001067983 */ /* 0x002f280000100800 */
[----:B------:R-:W4:Y:S01]  /*6dc60*/  LDL R7, [R1+0x14] ;  /* 0x0000140001077983 */ /* 0x000f220000100800 */
[C---:B--2---:R-:W-:Y:S03]  /*6dc70*/  HMMA.16816.F32 R24, R12.reuse, R24, R20 ;  /* 0x000000180c18723c */ /* 0x044fe60000001814 */
[----:B----4-:R-:W-:Y:S04]  /*6dc80*/  STL.64 [R1+0xd588], R6 ;  /* 0x00d5880601007387 */ /* 0x010fe80000100a00 */
        /* <DEDUP_REMOVED lines=20> */
[----:B0-----:R-:W2:Y:S04]  /*6ddd0*/  LDL R6, [R1+0x20] ;  /* 0x0000200001067983 */ /* 0x001ea80000100800 */
[----:B------:R-:W2:Y:S04]  /*6dde0*/  LDL R7, [R1+0x24] ;  /* 0x0000240001077983 */ /* 0x000ea80000100800 */
[----:B--2---:R0:W-:Y:S04]  /*6ddf0*/  STL.64 [R1+0xd5a0], R6 ;  /* 0x00d5a00601007387 */ /* 0x0041e80000100a00 */
[----:B------:R-:W2:Y:S04]  /*6de00*/  LDL.LU.64 R4, [R1+0x1850] ;  /* 0x0018500001047983 */ /* 0x000ea80000300a00 */
[----:B0-----:R-:W2:Y:S01]  /*6de10*/  LDL.LU.64 R6, [R1+0x1858] ;  /* 0x0018580001067983 */ /* 0x001ea20000300a00 */
[C---:B---3--:R-:W-:Y:S06]  /*6de20*/  HMMA.16816.F32 R16, R12.reuse, R24, R16 ;  /* 0x000000180c10723c */ /* 0x048fec0000001810 */
[C---:B----4-:R-:W-:Y:S06]  /*6de30*/  HMMA.16816.F32 R8, R12.reuse, R26, R8 ;  /* 0x0000001a0c08723c */ /* 0x050fec0000001808 */
[----:B--2---:R-:W-:-:S15]  /*6de40*/  HMMA.16816.F32 R4, R12, R22, R4 ;  /* 0x000000160c04723c */ /* 0x004fde0000001804 */
[----:B------:R-:W-:-:S08]  /*6de50*/  NOP ;  /* 0x0000000000007918 */ /* 0x000fd00000000000 */
[----:B------:R0:W-:Y:S04]  /*6de60*/  STL.64 [R1+0xb0], R4 ;  /* 0x0000b00401007387 */ /* 0x0001e80000100a00 */
[----:B------:R1:W-:Y:S04]  /*6de70*/  STL.64 [R1+0xb8], R6 ;  /* 0x0000b80601007387 */ /* 0x0003e80000100a00 */
[----:B0-----:R-:W2:Y:S04]  /*6de80*/  LDL R4, [R1+0x28] ;  /* 0x0000280001047983 */ /* 0x001ea80000100800 */
[----:B------:R0:W-:Y:S04]  /*6de90*/  STL.64 [R1+0xc10], R16 ;  /* 0x000c101001007387 */ /* 0x0001e80000100a00 */
[----:B------:R3:W-:Y:S04]  /*6dea0*/  STL.64 [R1+0xc18], R18 ;  /* 0x000c181201007387 */ /* 0x0007e80000100a00 */
[----:B------:R-:W-:Y:S04]  /*6deb0*/  STL.64 [R1+0xcd0], R8 ;  /* 0x000cd00801007387 */ /* 0x000fe80000100a00 */
[----:B------:R-:W-:Y:S04]  /*6dec0*/  STL.64 [R1+0xcd8], R10 ;  /* 0x000cd80a01007387 */ /* 0x000fe80000100a00 */
[----:B------:R-:W2:Y:S04]  /*6ded0*/  LDL R5, [R1+0x2c] ;  /* 0x00002c0001057983 */ /* 0x000ea80000100800 */
[----:B-1----:R-:W4:Y:S04]  /*6dee0*/  LDL.64 R6, [R1+0x30] ;  /* 0x0000300001067983 */ /* 0x002f280000100a00 */
[----:B0-----:R-:W2:Y:S04]  /*6def0*/  LDL.LU.64 R16, [R1+0x1960] ;  /* 0x0019600001107983 */ /* 0x001ea80000300a00 */
[----:B---3--:R-:W3:Y:S04]  /*6df00*/  LDL.LU.64 R18, [R1+0x1968] ;  /* 0x0019680001127983 */ /* 0x008ee80000300a00 */
[----:B---3--:R0:W-:Y:S04]  /*6df10*/  STL.64 [R1+0xd550], R18 ;  /* 0x00d5501201007387 */ /* 0x0081e80000100a00 */
[----:B0-----:R-:W3:Y:S01]  /*6df20*/  LDL R18, [R1+0x8] ;  /* 0x0000080001127983 */ /* 0x001ee20000100800 */
[----:B------:R-:W-:-:S03]  /*6df30*/  IMAD.MOV.U32 R19, RZ, RZ, R0 ;  /* 0x000000ffff137224 */ /* 0x000fc600078e0000 */
[----:B--2---:R0:W-:Y:S04]  /*6df40*/  STL.64 [R1+0xd548], R16 ;  /* 0x00d5481001007387 */ /* 0x0041e80000100a00 */
[----:B---3--:R1:W-:Y:S04]  /*6df50*/  STL.64 [R1+0xd568], R18 ;  /* 0x00d5681201007387 */ /* 0x0083e80000100a00 */
[----:B0-----:R-:W2:Y:S04]  /*6df60*/  LDL.LU.64 R16, [R1+0x1920] ;  /* 0x0019200001107983 */ /* 0x001ea80000300a00 */
[----:B-1----:R-:W3:Y:S04]  /*6df70*/  LDL.LU.64 R18, [R1+0x1928] ;  /* 0x0019280001127983 */ /* 0x002ee80000300a00 */
        /* <DEDUP_REMOVED lines=14> */
[----:B0-----:R-:W4:Y:S04]  /*6e060*/  LDL.LU.64 R16, [R1+0x18c0] ;  /* 0x0018c00001107983 */ /* 0x001f280000300a00 */
[----:B------:R-:W4:Y:S04]  /*6e070*/  LDL.LU.64 R18, [R1+0x18c8] ;  /* 0x0018c80001127983 */ /* 0x000f280000300a00 */
[----:B------:R-:W2:Y:S04]  /*6e080*/  LDL.LU.64 R24, [R1+0x1970] ;  /* 0x0019700001187983 */ /* 0x000ea80000300a00 */
[----:B------:R-:W3:Y:S01]  /*6e090*/  LDL.LU.64 R26, [R1+0x1978] ;  /* 0x00197800011a7983 */ /* 0x000ee20000300a00 */
[----:B----4-:R-:W-:Y:S03]  /*6e0a0*/  HMMA.16816.F32 R16, R12, R6, R16 ;  /* 0x000000060c10723c */ /* 0x010fe60000001810 */
        /* <DEDUP_REMOVED lines=33> */
[----:B0-----:R-:W3:Y:S04]  /*6e2c0*/  LDL.LU.64 R18, [R1+0xd578] ;  /* 0x00d5780001127983 */ /* 0x001ee80000300a00 */
[----:B------:R-:W3:Y:S01]  /*6e2d0*/  LDL.LU.64 R16, [R1+0xd570] ;  /* 0x00d5700001107983 */ /* 0x000ee20000300a00 */
[----:B------:R-:W-:-:S05]  /*6e2e0*/  IMAD.MOV.U32 R0, RZ, RZ, R5 ;  /* 0x000000ffff007224 */ /* 0x000fca00078e0005 */
[----:B------:R-:W-:Y:S01]  /*6e2f0*/  STL [R1+0xd4b8], R0 ;  /* 0x00d4b80001007387 */ /* 0x000fe20000100800 */
[----:B---3--:R-:W-:Y:S03]  /*6e300*/  HMMA.16816.F32 R4, R12, R6, R16 ;  /* 0x000000060c04723c */ /* 0x008fe60000001810 */
[----:B------:R-:W2:-:S15]  /*6e310*/  LDL.LU.64 R18, [R1+0xd568] ;  /* 0x00d5680001127983 */ /* 0x000e9e0000300a00 */
[----:B------:R-:W-:-:S05]  /*6e320*/  NOP ;  /* 0x0000000000007918 */ /* 0x000fca0000000000 */
        /* <DEDUP_REMOVED lines=10> */
[----:B0-----:R-:W4:Y:S04]  /*6e3d0*/  LDL.LU.64 R18, [R1+0xd550] ;  /* 0x00d5500001127983 */ /* 0x001f280000300a00 */
[----:B------:R-:W4:Y:S01]  /*6e3e0*/  LDL.LU.64 R16, [R1+0xd548] ;  /* 0x00d5480001107983 */ /* 0x000f220000300a00 */
[----:B------:R-:W-:Y:S01]  /*6e3f0*/  IMAD.MOV.U32 R0, RZ, RZ, R29 ;  /* 0x000000ffff007224 */ /* 0x000fe200078e001d */
[----:B----4-:R-:W-:-:S15]  /*6e400*/  HMMA.16816.F32 R16, R12, R28, R16 ;  /* 0x0000001c0c10723c */ /* 0x010fde0000001810 */
[----:B------:R-:W-:-:S08]  /*6e410*/  NOP ;  /* 0x0000000000007918 */ /* 0x000fd00000000000 */
[----:B------:R-:W-:Y:S04]  /*6e420*/  STL.64 [R1+0xd40], R16 ;  /* 0x000d401001007387 */ /* 0x000fe80000100a00 */
[----:B------:R0:W-:Y:S04]  /*6e430*/  STL.64 [R1+0xd48], R18 ;  /* 0x000d481201007387 */ /* 0x0001e80000100a00 */
[----:B0-----:R-:W4:Y:S04]  /*6e440*/  LDL.LU.64 R18, [R1+0xd540] ;  /* 0x00d5400001127983 */ /* 0x001f280000300a00 */
[----:B------:R-:W4:Y:S04]  /*6e450*/  LDL.LU.64 R16, [R1+0xd538] ;  /* 0x00d5380001107983 */ /* 0x000f280000300a00 */
[----:B------:R-:W2:Y:S02]  /*6e460*/  LDL.LU.64 R28, [R1+0xd530] ;  /* 0x00d53000011c7983 */ /* 0x000ea40000300a00 */
[----:B--2---:R-:W-:-:S15]  /*6e470*/  HMMA.16816.F32 R24, R12, R28, R24 ;  /* 0x0000001c0c18723c */ /* 0x004fde0000001818 */
[----:B------:R-:W-:-:S08]  /*6e480*/  NOP ;  /* 0x0000000000007918 */ /* 0x000fd00000000000 */
[----:B------:R-:W-:Y:S04]  /*6e490*/  STL.64 [R1+0xd50], R24 ;  /* 0x000d501801007387 */ /* 0x000fe80000100a00 */
[----:B------:R0:W-:Y:S04]  /*6e4a0*/  STL.64 [R1+0xd58], R26 ;  /* 0x000d581a01007387 */ /* 0x0001e80000100a00 */
[----:B0-----:R-:W2:Y:S04]  /*6e4b0*/  LDL.LU.64 R26, [R1+0xd528] ;  /* 0x00d52800011a7983 */ /* 0x001ea80000300a00 */
[----:B------:R-:W3:Y:S01]  /*6e4c0*/  LDL.LU.64 R24, [R1+0xd520] ;  /* 0x00d5200001187983 */ /* 0x000ee20000300a00 */
[C---:B--2---:R-:W-:Y:S06]  /*6e4d0*/  HMMA.16816.F32 R20, R12.reuse, R26, R20 ;  /* 0x0000001a0c14723c */ /* 0x044fec0000001814 */
[----:B---3--:R-:W-:-:S15]  /*6e4e0*/  HMMA.16816.F32 R8, R12, R24, R8 ;  /* 0x000000180c08723c */ /* 0x008fde0000001808 */
[----:B------:R-:W-:-:S02]  /*6e4f0*/  NOP ;  /* 0x0000000000007918 */ /* 0x000fc40000000000 */
[----:B------:R-:W-:Y:S04]  /*6e500*/  STL.64 [R1+0xd60], R20 ;  /* 0x000d601401007387 */ /* 0x000fe80000100a00 */
[----:B------:R0:W-:Y:S04]  /*6e510*/  STL.64 [R1+0xd68], R22 ;  /* 0x000d681601007387 */ /* 0x0001e80000100a00 */
[----:B0-----:R-:W2:Y:S04]  /*6e520*/  LDL.LU.64 R22, [R1+0xd518] ;  /* 0x00d5180001167983 */ /* 0x001ea80000300a00 */
[----:B------:R-:W3:Y:S04]  /*6e530*/  LDL.LU.64 R20, [R1+0xd510] ;  /* 0x00d5100001147983 */ /* 0x000ee80000300a00 */
[----:B------:R0:W-:Y:S04]  /*6e540*/  STL.64 [R1+0xd3a0], R26 ;  /* 0x00d3a01a01007387 */ /* 0x0001e80000100a00 */
[----:B0-----:R-:W4:Y:S04]  /*6e550*/  LDL.LU R26, [R1+0x2c3c] ;  /* 0x002c3c00011a7983 */ /* 0x001f280000300800 */
[----:B------:R-:W-:Y:S04]  /*6e560*/  STL.64 [R1+0xd70], R8 ;  /* 0x000d700801007387 */ /* 0x000fe80000100a00 */
[----:B------:R-:W-:Y:S04]  /*6e570*/  STL.64 [R1+0xd78], R10 ;  /* 0x000d780a01007387 */ /* 0x000fe80000100a00 */
[----:B------:R-:W4:Y:S04]  /*6e580*/  LDL.LU R27, [R1+0x2c38] ;  /* 0x002c3800011b7983 */ /* 0x000f280000300800 */
[----:B------:R0:W-:Y:S04]  /*6e590*/  STL.64 [R1+0xd398], R24 ;  /* 0x00d3981801007387 */ /* 0x0001e80000100a00 */
[----:B0-----:R-:W2:Y:S04]  /*6e5a0*/  LDL.LU R24, [R1+0x2c34] ;  /* 0x002c340001187983 */ /* 0x001ea80000300800 */
[----:B------:R-:W2:Y:S04]  /*6e5b0*/  LDL.LU R25, [R1+0x2c30] ;  /* 0x002c300001197983 */ /* 0x000ea80000300800 */
[----:B----4-:R-:W-:Y:S04]  /*6e5c0*/  STL.64 [R1+0xd4c8], R26 ;  /* 0x00d4c81a01007387 */ /* 0x010fe80000100a00 */
[----:B--2---:R0:W-:Y:S04]  /*6e5d0*/  STL.64 [R1+0xd4c0], R24 ;  /* 0x00d4c01801007387 */ /* 0x0041e80000100a00 */
[----:B0-----:R-:W3:Y:S04]  /*6e5e0*/  LDL.LU.64 R24, [R1+0x19f0] ;  /* 0x0019f00001187983 */ /* 0x001ee80000300a00 */
[----:B------:R-:W3:Y:S04]  /*6e5f0*/  LDL.LU.64 R26, [R1+0x19f8] ;  /* 0x0019f800011a7983 */ /* 0x000ee80000300a00 */
[----:B------:R-:W2:Y:S04]  /*6e600*/  LDL.LU.64 R8, [R1+0x1a20] ;  /* 0x001a200001087983 */ /* 0x000ea80000300a00 */
[----:B------:R-:W4:Y:S01]  /*6e610*/  LDL.LU.64 R10, [R1+0x1a28] ;  /* 0x001a2800010a7983 */ /* 0x000f220000300a00 */
[----:B------:R-:W-:-:S15]  /*6e620*/  HMMA.16816.F32 R4, R12, R22, R4 ;  /* 0x000000160c04723c */ /* 0x000fde0000001804 */
[----:B------:R-:W-:-:S08]  /*6e630*/  NOP ;  /* 0x0000000000007918 */ /* 0x000fd00000000000 */
[----:B------:R-:W-:Y:S04]  /*6e640*/  STL.64 [R1+0xd80], R4 ;  /* 0x000d800401007387 */ /* 0x000fe80000100a00 */
[----:B------:R-:W-:Y:S04]  /*6e650*/  STL.64 [R1+0xd88], R6 ;  /* 0x000d880601007387 */ /* 0x000fe80000100a00 */
[----:B----4-:R-:W-:Y:S04]  /*6e660*/  STL.64 [R1+0xd508], R10 ;  /* 0x00d5080a01007387 */ /* 0x010fe80000100a00 */
[----:B--2---:R0:W-:Y:S04]  /*6e670*/  STL.64 [R1+0xd500], R8 ;  /* 0x00d5000801007387 */ /* 0x0041e80000100a00 */
[----:B0-----:R-:W2:Y:S04]  /*6e680*/  LDL.LU.64 R8, [R1+0x1a00] ;  /* 0x001a000001087983 */ /* 0x001ea80000300a00 */
[----:B------:R-:W2:Y:S04]  /*6e690*/  LDL.LU.64 R10, [R1+0x1a08] ;  /* 0x001a0800010a7983 */ /* 0x000ea80000300a00 */
[----:B------:R-:W4:Y:S04]  /*6e6a0*/  LDL.LU.64 R4, [R1+0x1a50] ;  /* 0x001a500001047983 */ /* 0x000f280000300a00 */
[----:B------:R-:W4:Y:S01]  /*6e6b0*/  LDL.LU.64 R6, [R1+0x1a58] ;  /* 0x001a580001067983 */ /* 0x000f220000300a00 */
[C---:B---3--:R-:W-:Y:S06]  /*6e6c0*/  HMMA.16816.F32 R24, R12.reuse, R20, R24 ;  /* 0x000000140c18723c */ /* 0x048fec0000001818 */
[C---:B--2---:R-:W-:Y:S01]  /*6e6d0*/  HMMA.16816.F32 R8, R12.reuse, R18, R8 ;  /* 0x000000120c08723c */ /* 0x044fe20000001808 */
[----:B----4-:R-:W-:Y:S04]  /*6e6e0*/  STL.64 [R1+0xd4e8], R6 ;  /* 0x00d4e80601007387 */ /* 0x010fe80000100a00 */
[----:B------:R0:W-:Y:S04]  /*6e6f0*/  STL.64 [R1+0xd4e0], R4 ;  /* 0x00d4e00401007387 */ /* 0x0001e80000100a00 */
[----:B0-----:R-:W2:Y:S04]  /*6e700*/  LDL.LU.64 R4, [R1+0x1a40] ;  /* 0x001a400001047983 */ /* 0x001ea80000300a00 */
[----:B------:R-:W2:Y:S04]  /*6e710*/  LDL.LU.64 R6, [R1+0x1a48] ;  /* 0x001a480001067983 */ /* 0x000ea80000300a00 */
[----:B------:R0:W-:Y:S04]  /*6e720*/  STL.64 [R1+0xd90], R24 ;  /* 0x000d901801007387 */ /* 0x0001e80000100a00 */
[----:B------:R1:W-:Y:S04]  /*6e730*/  STL.64 [R1+0xd98], R26 ;  /* 0x000d981a01007387 */ /* 0x0003e80000100a00 */
[----:B0-----:R-:W3:Y:S04]  /*6e740*/  LDL.LU.64 R24, [R1+0x1a80] ;  /* 0x001a800001187983 */ /* 0x001ee80000300a00 */
[----:B-1----:R-:W3:Y:S04]  /*6e750*/  LDL.LU.64 R26, [R1+0x1a88] ;  /* 0x001a8800011a7983 */ /* 0x002ee80000300a00 */
[----:B------:R0:W-:Y:S04]  /*6e760*/  STL.64 [R1+0xd3b0], R22 ;  /* 0x00d3b01601007387 */ /* 0x0001e80000100a00 */
[----:B0-----:R-:W4:Y:S04]  /*6e770*/  LDL.LU R22, [R1+0x2c2c] ;  /* 0x002c2c0001167983 */ /* 0x001f280000300800 */
[----:B------:R-:W4:Y:S04]  /*6e780*/  LDL.LU R23, [R1+0x2c28] ;  /* 0x002c280001177983 */ /* 0x000f280000300800 */
        /* <DEDUP_REMOVED lines=39> */
[C---:B---3--:R-:W-:Y:S03]  /*6ea00*/  HMMA.16816.F32 R8, R12.reuse, R4, R8 ;  /* 0x000000040c08723c */ /* 0x048fe60000001808 */
[----:B------:R-:W-:Y:S04]  /*6ea10*/  STL.64 [R1+0xd350], R6 ;  /* 0x00d3500601007387 */ /* 0x000fe80000100a00 */
[----:B------:R4:W-:Y:S02]  /*6ea20*/  STL.64 [R1+0xd348], R4 ;  /* 0x00d3480401007387 */ /* 0x0009e40000100a00 */
[----:B----4-:R-:W-:-:S14]  /*6ea30*/  HMMA.16816.F32 R4, R12, R2, R16 ;  /* 0x000000020c04723c */ /* 0x010fdc0000001810 */
[----:B------:R-:W-:Y:S04]  /*6ea40*/  STL.64 [R1+0xe00], R8 ;  /* 0x000e000801007387 */ /* 0x000fe80000100a00 */
[----:B------:R-:W-:Y:S05]  /*6ea50*/  STL.64 [R1+0xe08], R10 ;  /* 0x000e080a01007387 */ /* 0x000fea0000100a00 */
[----:B------:R0:W-:Y:S04]  /*6ea60*/  STL.64 [R1+0xdf0], R4 ;  /* 0x000df00401007387 */ /* 0x0001e80000100a00 */
[----:B------:R-:W-:Y:S01]  /*6ea70*/  STL.64 [R1+0xdf8], R6 ;  /* 0x000df80601007387 */ /* 0x000fe20000100a00 */
[----:B--2---:R-:W-:-:S02]  /*6ea80*/  IMAD R15, R27, 0x100, R26 ;  /* 0x000001001b0f7824 */ /* 0x004fc400078e021a */
[----:B------:R-:W-:Y:S01]  /*6ea90*/  IMAD.MOV.U32 R27, RZ, RZ, R0 ;  /* 0x000000ffff1b7224 */ /* 0x000fe200078e0000 */
[----:B------:R-:W2:Y:S04]  /*6eaa0*/  LDL R26, [R1] ;  /* 0x00000000011a7983 */ /* 0x000ea80000100800 */
[----:B------:R-:W3:Y:S04]  /*6eab0*/  LDL.LU R0, [R1+0xd4b8] ;  /* 0x00d4b80001007983 */ /* 0x000ee80000300800 */
[----:B------:R-:W4:Y:S04]  /*6eac0*/  LDL R18, [R1+0x48] ;  /* 0x0000480001127983 */ /* 0x000f280000100800 */
[----:B------:R-:W4:Y:S01]  /*6ead0*/  LDL R19, [R1+0x4c] ;  /* 0x00004c0001137983 */ /* 0x000f220000100800 */
[----:B------:R-:W-:-:S03]  /*6eae0*/  IMAD R12, R21, 0x100, R20 ;  /* 0x00000100150c7824 */ /* 0x000fc600078e0214 */
[----:B------:R-:W2:Y:S04]  /*6eaf0*/  LDL R16, [R1+0x50] ;  /* 0x0000500001107983 */ /* 0x000ea80000100800 */
[----:B------:R-:W3:Y:S04]  /*6eb00*/  LDL R20, [R1+0x40] ;  /* 0x0000400001147983 */ /* 0x000ee80000100800 */
[----:B------:R-:W3:Y:S04]  /*6eb10*/  LDL R21, [R1+0x44] ;  /* 0x0000440001157983 */ /* 0x000ee80000100800 */
[----:B------:R-:W2:Y:S04]  /*6eb20*/  LDL R17, [R1+0x54] ;  /* 0x0000540001117983 */ /* 0x000ea80000100800 */
[----:B0-----:R-:W3:Y:S04]  /*6eb30*/  LDL R4, [R1+0x88] ;  /* 0x0000880001047983 */ /* 0x001ee80000100800 */
[----:B------:R-:W3:Y:S04]  /*6eb40*/  LDL R5, [R1+0x8c] ;  /* 0x00008c0001057983 */ /* 0x000ee80000100800 */
[----:B----4-:R0:W-:Y:S04]  /*6eb50*/  STL.64 [R1+0xd450], R18 ;  /* 0x00d4501201007387 */ /* 0x0101e80000100a00 */
[----:B0-----:R-:W4:Y:S04]  /*6eb60*/  LDL R18, [R1+0x58] ;  /* 0x0000580001127983 */ /* 0x001f280000100800 */
[----:B------:R-:W4:Y:S04]  /*6eb70*/  LDL R19, [R1+0x5c] ;  /* 0x00005c0001137983 */ /* 0x000f280000100800 */
[----:B--2---:R0:W-:Y:S04]  /*6eb80*/  STL.64 [R1+0xd448], R16 ;  /* 0x00d4481001007387 */ /* 0x0041e80000100a00 */
[----:B0-----:R-:W2:Y:S04]  /*6eb90*/  LDL R16, [R1+0x60] ;  /* 0x0000600001107983 */ /* 0x001ea80000100800 */
[----:B------:R-:W2:Y:S04]  /*6eba0*/  LDL R17, [R1+0x64] ;  /* 0x0000640001117983 */ /* 0x000ea80000100800 */
[----:B----4-:R0:W-:Y:S04]  /*6ebb0*/  STL.64 [R1+0xd468], R18 ;  /* 0x00d4681201007387 */ /* 0x0101e80000100a00 */
[----:B------:R-:W4:Y:S04]  /*6ebc0*/  LDL R6, [R1+0x70] ;  /* 0x0000700001067983 */ /* 0x000f280000100800 */
[----:B------:R-:W4:Y:S04]  /*6ebd0*/  LDL R7, [R1+0x74] ;  /* 0x0000740001077983 */ /* 0x000f280000100800 */
[----:B0-----:R-:W3:Y:S04]  /*6ebe0*/  LDL R18, [R1+0x68] ;  /* 0x0000680001127983 */ /* 0x001ee80000100800 */
[----:B------:R-:W3:Y:S04]  /*6ebf0*/  LDL R19, [R1+0x6c] ;  /* 0x00006c0001137983 */ /* 0x000ee80000100800 */
[----:B----4-:R0:W-:Y:S04]  /*6ec00*/  STL.64 [R1+0xd4a0], R6 ;  /* 0x00d4a00601007387 */ /* 0x0101e80000100a00 */
[----:B------:R-:W4:Y:S04]  /*6ec10*/  LDL R10, [R1+0x78] ;  /* 0x00007800010a7983 */ /* 0x000f280000100800 */
[----:B------:R-:W4:Y:S04]  /*6ec20*/  LDL R11, [R1+0x7c] ;  /* 0x00007c00010b7983 */ /* 0x000f280000100800 */
[----:B------:R-:W3:Y:S04]  /*6ec30*/  LDL R8, [R1+0x80] ;  /* 0x0000800001087983 */ /* 0x000ee80000100800 */
[----:B------:R-:W3:Y:S01]  /*6ec40*/  LDL R9, [R1+0x84] ;  /* 0x0000840001097983 */ /* 0x000ee20000100800 */
[----:B------:R-:W-:-:S03]  /*6ec50*/  IMAD R13, R23, 0x100, R22 ;  /* 0x00000100170d7824 */ /* 0x000fc600078e0216 */
[----:B0-----:R-:W3:Y:S04]  /*6ec60*/  LDL R6, [R1+0x90] ;  /* 0x0000900001067983 */ /* 0x001ee80000100800 */
[----:B------:R-:W3:Y:S04]  /*6ec70*/  LDL R7, [R1+0x94] ;  /* 0x0000940001077983 */ /* 0x000ee80000100800 */
[----:B----4-:R0:W-:Y:S04]  /*6ec80*/  STL.64 [R1+0xd4a8], R10 ;  /* 0x00d4a80a01007387 */ /* 0x0101e80000100a00 */
[----:B0-----:R-:W4:Y:S04]  /*6ec90*/  LDL R10, [R1+0x98] ;  /* 0x00009800010a7983 */ /* 0x001f280000100800 */
[----:B------:R-:W4:Y:S04]  /*6eca0*/  LDL R11, [R1+0x9c] ;  /* 0x00009c00010b7983 */ /* 0x000f280000100800 */
[----:B--2---:R0:W-:Y:S04]  /*6ecb0*/  STL.64 [R1+0xd480], R16 ;  /* 0x00d4801001007387 */ /* 0x0041e80000100a00 */
[----:B---3--:R1:W-:Y:S04]  /*6ecc0*/  STL.64 [R1+0xd4b0], R18 ;  /* 0x00d4b01201007387 */ /* 0x0083e80000100a00 */
[----:B0-----:R-:W2:Y:S04]  /*6ecd0*/  LDL.LU.64 R16, [R1+0x1b60] ;  /* 0x001b600001107983 */ /* 0x001ea80000300a00 */
[----:B-1----:R-:W2:Y:S04]  /*6ece0*/  LDL.LU.64 R18, [R1+0x1b68] ;  /* 0x001b680001127983 */ /* 0x002ea80000300a00 */
[----:B------:R-:W3:Y:S01]  /*6ecf0*/  LDL.64 R22, [R1+0x38] ;  /* 0x0000380001167983 */ /* 0x000ee20000100a00 */
[----:B------:R-:W-:-:S03]  /*6ed00*/  IMAD R14, R25, 0x100, R24 ;  /* 0x00000100190e7824 */ /* 0x000fc600078e0218 */
[----:B---3--:R-:W-:Y:S04]  /*6ed10*/  STL.64 [R1+0xd460], R22 ;  /* 0x00d4601601007387 */ /* 0x008fe80000100a00 */
[----:B------:R0:W-:Y:S04]  /*6ed20*/  STL.64 [R1+0xd458], R20 ;  /* 0x00d4581401007387 */ /* 0x0001e80000100a00 */
[----:B0-----:R-:W3:Y:S04]  /*6ed30*/  LDL.LU.64 R20, [R1+0x1ae0] ;  /* 0x001ae00001147983 */ /* 0x001ee80000300a00 */
[----:B------:R-:W3:Y:S04]  /*6ed40*/  LDL.LU.64 R22, [R1+0x1ae8] ;  /* 0x001ae80001167983 */ /* 0x000ee80000300a00 */
[----:B------:R-:W4:Y:S04]  /*6ed50*/  LDL.64 R24, [R1+0x8] ;  /* 0x0000080001187983 */ /* 0x000f280000100a00 */
[----:B------:R-:W-:Y:S01]  /*6ed60*/  STL.64 [R1+0xd3d0], R26 ;  /* 0x00d3d01a01007387 */ /* 0x000fe20000100a00 */
[----:B------:R-:W-:-:S02]  /*6ed70*/  F2FP.F16.E5M2.UNPACK_B R12, R12 ;  /* 0x0000000cff0c723e */ /* 0x000fc400020004ff */
[----:B------:R-:W-:Y:S02]  /*6ed80*/  F2FP.F16.E5M2.UNPACK_B R13, R13 ;  /* 0x0000000dff0d723e */ /* 0x000fe400020004ff */
[----:B------:R-:W-:Y:S02]  /*6ed90*/  F2FP.F16.E5M2.UNPACK_B R14, R14 ;  /* 0x0000000eff0e723e */ /* 0x000fe400020004ff */
[----:B------:R-:W-:Y:S01]  /*6eda0*/  F2FP.F16.E5M2.UNPACK_B R15, R15 ;  /* 0x0000000fff0f723e */ /* 0x000fe200020004ff */
[----:B----4-:R0:W-:Y:S04]  /*6edb0*/  STL.64 [R1+0xd3c8], R24 ;  /* 0x00d3c81801007387 */ /* 0x0101e80000100a00 */
[----:B0-----:R-:W4:Y:S04]  /*6edc0*/  LDL.LU.64 R24, [R1+0x1ad0] ;  /* 0x001ad00001187983 */ /* 0x001f280000300a00 */
[----:B------:R-:W4:Y:S01]  /*6edd0*/  LDL.LU.64 R26, [R1+0x1ad8] ;  /* 0x001ad800011a7983 */ /* 0x000f220000300a00 */
[C---:B---3--:R-:W-:Y:S06]  /*6ede0*/  HMMA.16816.F32 R20, R12.reuse, R6, R20 ;  /* 0x000000060c14723c */ /* 0x048fec0000001814 */
[C---:B--2---:R-:W-:Y:S06]  /*6edf0*/  HMMA.16816.F32 R4, R12.reuse, R4, R16 ;  /* 0x000000040c04723c */ /* 0x044fec0000001810 */
[----:B----4-:R-:W-:-:S15]  /*6ee00*/  HMMA.16816.F32 R24, R12, R10, R24 ;  /* 0x0000000a0c18723c */ /* 0x010fde0000001818 */
[----:B------:R-:W-:-:S08]  /*6ee10*/  NOP ;  /* 0x0000000000007918 */ /* 0x000fd00000000000 */
[----:B------:R-:W-:Y:S04]  /*6ee20*/  STL.64 [R1+0xe10], R24 ;  /* 0x000e101801007387 */ /* 0x000fe80000100a00 */
[----:B------:R-:W-:Y:S04]  /*6ee30*/  STL.64 [R1+0xe18], R26 ;  /* 0x000e181a01007387 */ /* 0x000fe80000100a00 */
[----:B------:R-:W2:Y:S04]  /*6ee40*/  LDL.LU.64 R16, [R1+0x1b80] ;  /* 0x001b800001107983 */ /* 0x000ea80000300a00 */
[----:B------:R-:W-:Y:S04]  /*6ee50*/  STL.64 [R1+0xe30], R20 ;  /* 0x000e301401007387 */ /* 0x000fe80000100a00 */
[----:B------:R-:W-:Y:S04]  /*6ee60*/  STL.64 [R1+0xe38], R22 ;  /* 0x000e381601007387 */ /* 0x000fe80000100a00 */
[----:B------:R-:W2:Y:S04]  /*6ee70*/  LDL.LU.64 R18, [R1+0x1b88] ;  /* 0x001b880001127983 */ /* 0x000ea80000300a00 */
[----:B------:R0:W-:Y:S04]  /*6ee80*/  STL.64 [R1+0xe50], R4 ;  /* 0x000e500401007387 */ /* 0x0001e80000100a00 */
[----:B------:R1:W-:Y:S04]  /*6ee90*/  STL.64 [R1+0xe58], R6 ;  /* 0x000e580601007387 */ /* 0x0003e80000100a00 */
[----:B0-----:R-:W3:Y:S04]  /*6eea0*/  LDL.LU.64 R4, [R1+0x1b90] ;  /* 0x001b900001047983 */ /* 0x001ee80000300a00 */
[----:B-1----:R-:W3:Y:S04]  /*6eeb0*/  LDL.LU.64 R6, [R1+0x1b98] ;  /* 0x001b980001067983 */ /* 0x002ee80000300a00 */
[----:B------:R-:W4:Y:S04]  /*6eec0*/  LDL R26, [R1+0x10] ;  /* 0x00001000011a7983 */ /* 0x000f280000100800 */
[----:B------:R-:W4:Y:S04]  /*6eed0*/  LDL R27, [R1+0x14] ;  /* 0x00001400011b7983 */ /* 0x000f280000100800 */
[----:B------:R-:W2:Y:S04]  /*6eee0*/  LDL.LU.64 R20, [R1+0x1d50] ;  /* 0x001d500001147983 */ /* 0x000ea80000300a00 */
[----:B------:R-:W3:Y:S04]  /*6eef0*/  LDL.LU.64 R22, [R1+0x1d58] ;  /* 0x001d580001167983 */ /* 0x000ee80000300a00 */
        /* <DEDUP_REMOVED lines=9> */
[----:B----4-:R0:W-:Y:S04]  /*6ef90*/  STL.64 [R1+0xd3e8], R26 ;  /* 0x00d3e81a01007387 */ /* 0x0101e80000100a00 */
[----:B------:R-:W3:Y:S04]  /*6efa0*/  LDL.LU.64 R24, [R1+0x1c30] ;  /* 0x001c300001187983 */ /* 0x000ee80000300a00 */
[----:B0-----:R-:W3:Y:S04]  /*6efb0*/  LDL.LU.64 R26, [R1+0x1c38] ;  /* 0x001c3800011a7983 */ /* 0x001ee80000300a00 */
[----:B------:R-:W2:Y:S04]  /*6efc0*/  LDL.LU.64 R18, [R1+0xd4b0] ;  /* 0x00d4b00001127983 */ /* 0x000ea80000300a00 */
[----:B------:R-:W-:Y:S04]  /*6efd0*/  STL.64 [R1+0xe60], R8 ;  /* 0x000e600801007387 */ /* 0x000fe80000100a00 */
[----:B------:R0:W-:Y:S04]  /*6efe0*/  STL.64 [R1+0xe68], R10 ;  /* 0x000e680a01007387 */ /* 0x0001e80000100a00 */
[----:B0-----:R-:W4:Y:S02]  /*6eff0*/  LDL.LU.64 R10, [R1+0xd4a8] ;  /* 0x00d4a800010a7983 */ /* 0x001f240000300a00 */
[C---:B----4-:R-:W-:Y:S02]  /*6f000*/  HMMA.16816.F32 R8, R12.reuse, R10, R4 ;  /* 0x0000000a0c08723c */ /* 0x050fe40000001804 */
[----:B------:R-:W3:Y:S04]  /*6f010*/  LDL.LU.64 R6, [R1+0xd4a0] ;  /* 0x00d4a00001067983 */ /* 0x000ee80000300a00 */
[----:B--2---:R-:W-:-:S15]  /*6f020*/  HMMA.16816.F32 R16, R12, R18, R20 ;  /* 0x000000120c10723c */ /* 0x004fde0000001814 */
[----:B------:R-:W-:-:S02]  /*6f030*/  NOP ;  /* 0x0000000000007918 */ /* 0x000fc40000000000 */
[----:B------:R0:W-:Y:S04]  /*6f040*/  STL.64 [R1+0xe80], R8 ;  /* 0x000e800801007387 */ /* 0x0001e80000100a00 */
[----:B------:R1:W-:Y:S04]  /*6f050*/  STL.64 [R1+0xe88], R10 ;  /* 0x000e880a01007387 */ /* 0x0003e80000100a00 */
[----:B0-----:R-:W2:Y:S04]  /*6f060*/  LDL.LU.64 R8, [R1+0x1e30] ;  /* 0x001e300001087983 */ /* 0x001ea80000300a00 */
[----:B-1----:R-:W2:Y:S04]  /*6f070*/  LDL.LU.64 R10, [R1+0x1e38] ;  /* 0x001e3800010a7983 */ /* 0x002ea80000300a00 */
[----:B------:R-:W4:Y:S01]  /*6f080*/  LDL.LU.64 R4, [R1+0x1e50] ;  /* 0x001e500001047983 */ /* 0x000f220000300a00 */
[----:B---3--:R-:W-:Y:S03]  /*6f090*/  HMMA.16816.F32 R24, R12, R6, R24 ;  /* 0x000000060c18723c */ /* 0x008fe60000001818 */
[----:B------:R-:W4:-:S15]  /*6f0a0*/  LDL.LU.64 R6, [R1+0x1e58] ;  /* 0x001e580001067983 */ /* 0x000f1e0000300a00 */
[----:B------:R-:W-:-:S05]  /*6f0b0*/  NOP ;  /* 0x0000000000007918 */ /* 0x000fca0000000000 */
[----:B------:R0:W-:Y:S04]  /*6f0c0*/  STL.64 [R1+0xe90], R24 ;  /* 0x000e901801007387 */ /* 0x0001e80000100a00 */
[----:B------:R-:W-:Y:S04]  /*6f0d0*/  STL.64 [R1+0xe98], R26 ;  /* 0x000e981a01007387 */ /* 0x000fe80000100a00 */
[----:B0-----:R-:W3:Y:S01]  /*6f0e0*/  LDL R24, [R1+0x18] ;  /* 0x0000180001187983 */ /* 0x001ee20000100800 */
[----:B------:R-:W-:-:S03]  /*6f0f0*/  IMAD.MOV.U32 R25, RZ, RZ, R0 ;  /* 0x000000ffff197224 */ /* 0x000fc600078e0000 */
[----:B------:R-:W4:Y:S04]  /*6f100*/  LDL.LU R0, [R1+0xd498] ;  /* 0x00d4980001007983 */ /* 0x000f280000300800 */
[----:B------:R-:W2:Y:S04]  /*6f110*/  LDL.LU.64 R22, [R1+0xd490] ;  /* 0x00d4900001167983 */ /* 0x000ea80000300a00 */
[----:B------:R-:W2:Y:S04]  /*6f120*/  LDL.LU.64 R20, [R1+0xd488] ;  /* 0x00d4880001147983 */ /* 0x000ea80000300a00 */
[----:B------:R0:W-:Y:S04]  /*6f130*/  STL.64 [R1+0xeb0], R16 ;  /* 0x000eb01001007387 */ /* 0x0001e80000100a00 */
[----:B------:R2:W-:Y:S04]  /*6f140*/  STL.64 [R1+0xeb8], R18 ;  /* 0x000eb81201007387 */ /* 0x0005e80000100a00 */
[----:B0-----:R-:W2:Y:S04]  /*6f150*/  LDL.LU.64 R16, [R1+0xd480] ;  /* 0x00d4800001107983 */ /* 0x001ea80000300a00 */
[----:B------:R-:W3:Y:S01]  /*6f160*/  LDL.64 R26, [R1+0x20] ;  /* 0x00002000011a7983 */ /* 0x000ee20000100a00 */
[C---:B--2---:R-:W-:Y:S03]  /*6f170*/  HMMA.16816.F32 R16, R12.reuse, R16, R20 ;  /* 0x000000100c10723c */ /* 0x044fe60000001814 */
[----:B---3--:R-:W-:Y:S04]  /*6f180*/  STL.64 [R1+0xd418], R26 ;  /* 0x00d4181a01007387 */ /* 0x008fe80000100a00 */
[----:B------:R0:W-:Y:S04]  /*6f190*/  STL.64 [R1+0xd410], R24 ;  /* 0x00d4101801007387 */ /* 0x0001e80000100a00 */
        /* <DEDUP_REMOVED lines=8> */
[----:B------:R-:W4:Y:S04]  /*6f220*/  LDL.LU.64 R22, [R1+0xd460] ;  /* 0x00d4600001167983 */ /* 0x000f280000300a00 */
[----:B------:R-:W3:-:S15]  /*6f230*/  LDL.LU.64 R20, [R1+0xd458] ;  /* 0x00d4580001147983 */ /* 0x000ede0000300a00 */
[----:B------:R-:W-:-:S02]  /*6f240*/  NOP ;  /* 0x0000000000007918 */ /* 0x000fc40000000000 */
[----:B------:R-:W-:Y:S04]  /*6f250*/  STL.64 [R1+0xee0], R16 ;  /* 0x000ee01001007387 */ /* 0x000fe80000100a00 */
[----:B------:R0:W-:Y:S04]  /*6f260*/  STL.64 [R1+0xee8], R18 ;  /* 0x000ee81201007387 */ /* 0x0001e80000100a00 */
[----:B0-----:R-:W4:Y:S04]  /*6f270*/  LDL.LU.64 R18, [R1+0xd450] ;  /* 0x00d4500001127983 */ /* 0x001f280000300a00 */
[----:B------:R-:W2:Y:S02]  /*6f280*/  LDL.LU.64 R16, [R1+0xd448] ;  /* 0x00d4480001107983 */ /* 0x000ea40000300a00 */
        /* <DEDUP_REMOVED lines=11> */
[----:B--2---:R-:W-:Y:S01]  /*6f340*/  HMMA.16816.F32 R16, R12, R18, R24 ;  /* 0x000000120c10723c */ /* 0x004fe20000001818 */
[----:B------:R-:W2:Y:S06]  /*6f350*/  LDL R24, [R1+0x30] ;  /* 0x0000300001187983 */ /* 0x000eac0000100800 */
[----:B------:R-:W-:-:S02]  /*6f360*/  IMAD.MOV.U32 R25, RZ, RZ, R0 ;  /* 0x000000ffff197224 */ /* 0x000fc400078e0000 */
[----:B------:R-:W-:-:S14]  /*6f370*/  IMAD.MOV.U32 R0, RZ, RZ, R23 ;  /* 0x000000ffff007224 */ /* 0x000fdc00078e0017 */
[----:B------:R-:W-:Y:S04]  /*6f380*/  STL.64 [R1+0xf00], R16 ;  /* 0x000f001001007387 */ /* 0x000fe80000100a00 */
[----:B------:R-:W-:Y:S04]  /*6f390*/  STL.64 [R1+0xf08], R18 ;  /* 0x000f081201007387 */ /* 0x000fe80000100a00 */
[----:B------:R-:W-:Y:S04]  /*6f3a0*/  STL.64 [R1+0xf20], R8 ;  /* 0x000f200801007387 */ /* 0x000fe80000100a00 */
[----:B------:R-:W-:Y:S04]  /*6f3b0*/  STL.64 [R1+0xf28], R10 ;  /* 0x000f280a01007387 */ /* 0x000fe80000100a00 */
[----:B------:R-:W3:Y:S04]  /*6f3c0*/  LDL.LU.64 R20, [R1+0x1ef0] ;  /* 0x001ef00001147983 */ /* 0x000ee80000300a00 */
[----:B------:R-:W-:Y:S04]  /*6f3d0*/  STL.64 [R1+0xf40], R4 ;  /* 0x000f400401007387 */ /* 0x000fe80000100a00 */
[----:B------:R-:W-:Y:S04]  /*6f3e0*/  STL.64 [R1+0xf48], R6 ;  /* 0x000f480601007387 */ /* 0x000fe80000100a00 */
        /* <DEDUP_REMOVED lines=79> */
[----:B------:R-:W3:-:S15]  /*6f8e0*/  LDL.LU.64 R20, [R1+0xd3a8] ;  /* 0x00d3a80001147983 */ /* 0x000ede0000300a00 */
[----:B------:R-:W-:-:S03]  /*6f8f0*/  NOP ;  /* 0x0000000000007918 */ /* 0x000fc60000000000 */
[----:B------:R-:W-:Y:S04]  /*6f900*/  STL.64 [R1+0xfe0], R24 ;  /* 0x000fe01801007387 */ /* 0x000fe80000100a00 */
[----:B------:R0:W-:Y:S04]  /*6f910*/  STL.64 [R1+0xfe8], R26 ;  /* 0x000fe81a01007387 */ /* 0x0001e80000100a00 */
[----:B0-----:R-:W4:Y:S04]  /*6f920*/  LDL.LU.64 R26, [R1+0xd3a0] ;  /* 0x00d3a000011a7983 */ /* 0x001f280000300a00 */
[----:B------:R-:W2:Y:S01]  /*6f930*/  LDL.LU.64 R24, [R1+0xd398] ;  /* 0x00d3980001187983 */ /* 0x000ea20000300a00 */
[----:B------:R-:W-:Y:S06]  /*6f940*/  HMMA.16816.F32 R16, R12, R28, R16 ;  /* 0x0000001c0c10723c */ /* 0x000fec0000001810 */
        /* <DEDUP_REMOVED lines=89> */
[----:B------:R-:W-:Y:S04]  /*6fee0*/  STL.64 [R1+0xd1a0], R6 ;  /* 0x00d1a00601007387 */ /* 0x000fe80000100a00 */
[----:B------:R4:W-:Y:S02]  /*6fef0*/  STL.64 [R1+0xd198], R4 ;  /* 0x00d1980401007387 */ /* 0x0009e40000100a00 */
[----:B----4-:R-:W-:Y:S02]  /*6ff00*/  HMMA.16816.F32 R4, R12, R2, R16 ;  /* 0x000000020c04723c */ /* 0x010fe40000001810 */
[----:B------:R-:W-:Y:S04]  /*6ff10*/  STL.64 [R1+0x10e0], R8 ;  /* 0x0010e00801007387 */ /* 0x000fe80000100a00 */
[----:B------:R-:W-:Y:S04]  /*6ff20*/  STL.64 [R1+0x10e8], R10 ;  /* 0x0010e80a01007387 */ /* 0x000fe80000100a00 */
[----:B------:R-:W-:Y:S04]  /*6ff30*/  STL [R1+0xd18c], R2 ;  /* 0x00d18c0201007387 */ /* 0x000fe80000100800 */
[----:B------:R-:W-:Y:S09]  /*6ff40*/  STL [R1+0xd188], R3 ;  /* 0x00d1880301007387 */ /* 0x000ff20000100800 */
[----:B------:R0:W-:Y:S04]  /*6ff50*/  STL.64 [R1+0x10d0], R4 ;  /* 0x0010d00401007387 */ /* 0x0001e80000100a00 */
[----:B------:R1:W-:Y:S04]  /*6ff60*/  STL.64 [R1+0x10d8], R6 ;  /* 0x0010d80601007387 */ /* 0x0003e80000100a00 */
[----:B------:R-:W4:Y:S04]  /*6ff70*/  LDL R18, [R1] ;  /* 0x0000000001127983 */ /* 0x000f280000100800 */
[----:B------:R-:W4:Y:S01]  /*6ff80*/  LDL R19, [R1+0x4] ;  /* 0x0000040001137983 */ /* 0x000f220000100800 */
[----:B------:R-:W-:-:S02]  /*6ff90*/  IMAD R12, R23, 0x100, R22 ;  /* 0x00000100170c7824 */ /* 0x000fc400078e0216 */
[----:B------:R-:W-:Y:S01]  /*6ffa0*/  IMAD.MOV.U32 R23, RZ, RZ, R0 ;  /* 0x000000ffff177224 */ /* 0x000fe200078e0000 */
[----:B----4-:R-:W-:Y:S04]  /*6ffb0*/  STL.64 [R1+0xd208], R18 ;  /* 0x00d2081201007387 */ /* 0x010fe80000100a00 */
[----:B------:R-:W4:Y:S04]  /*6ffc0*/  LDL R22, [R1+0x8] ;  /* 0x0000080001167983 */ /* 0x000f280000100800 */
[----:B------:R-:W2:Y:S04]  /*6ffd0*/  LDL.LU R0, [R1+0xd334] ;  /* 0x00d3340001007983 */ /* 0x000ea80000300800 */
[----:B------:R-:W4:Y:S04]  /*6ffe0*/  LDL R16, [R1+0x50] ;  /* 0x0000500001107983 */ /* 0x000f280000100800 */
[----:B------:R-:W4:Y:S04]  /*6fff0*/  LDL R17, [R1+0x54] ;  /* 0x0000540001117983 */ /* 0x000f280000100800 */
[----:B0-----:R-:W2:Y:S04]  /*70000*/  LDL.LU.64 R4, [R1+0x21f0] ;  /* 0x0021f00001047983 */ /* 0x001ea80000300a00 */
[----:B-1----:R-:W2:Y:S04]  /*70010*/  LDL.LU.64 R6, [R1+0x21f8] ;  /* 0x0021f80001067983 */ /* 0x002ea80000300a00 */
[----:B------:R-:W2:Y:S01]  /*70020*/  LDL.64 R8, [R1+0x98] ;  /* 0x0000980001087983 */ /* 0x000ea20000100a00 */
[----:B---3--:R-:W-:-:S03]  /*70030*/  IMAD R13, R25, 0x100, R24 ;  /* 0x00000100190d7824 */ /* 0x008fc600078e0218 */
[----:B----4-:R-:W-:Y:S04]  /*70040*/  STL.64 [R1+0xd2a8], R16 ;  /* 0x00d2a81001007387 */ /* 0x010fe80000100a00 */
[----:B------:R-:W3:Y:S04]  /*70050*/  LDL.64 R20, [R1+0x10] ;  /* 0x0000100001147983 */ /* 0x000ee80000100a00 */
[----:B------:R0:W-:Y:S04]  /*70060*/  STL.64 [R1+0xd218], R22 ;  /* 0x00d2181601007387 */ /* 0x0001e80000100a00 */
[----:B------:R-:W4:Y:S04]  /*70070*/  LDL R24, [R1+0x60] ;  /* 0x0000600001187983 */ /* 0x000f280000100800 */
[----:B------:R-:W4:Y:S01]  /*70080*/  LDL R25, [R1+0x64] ;  /* 0x0000640001197983 */ /* 0x000f220000100800 */
[----:B--2---:R-:W-:-:S03]  /*70090*/  IMAD R14, R27, 0x100, R26 ;  /* 0x000001001b0e7824 */ /* 0x004fc600078e021a */
[----:B------:R-:W2:Y:S04]  /*700a0*/  LDL R26, [R1+0x68] ;  /* 0x00006800011a7983 */ /* 0x000ea80000100800 */
[----:B------:R-:W2:Y:S04]  /*700b0*/  LDL R27, [R1+0x6c] ;  /* 0x00006c00011b7983 */ /* 0x000ea80000100800 */
[----:B0-----:R-:W3:Y:S04]  /*700c0*/  LDL R22, [R1+0x18] ;  /* 0x0000180001167983 */ /* 0x001ee80000100800 */
[----:B------:R-:W3:Y:S04]  /*700d0*/  LDL R23, [R1+0x1c] ;  /* 0x00001c0001177983 */ /* 0x000ee80000100800 */
[----:B----4-:R0:W-:Y:S04]  /*700e0*/  STL.64 [R1+0xd2b0], R24 ;  /* 0x00d2b01801007387 */ /* 0x0101e80000100a00 */
[----:B0-----:R-:W4:Y:S04]  /*700f0*/  LDL R24, [R1+0x70] ;  /* 0x0000700001187983 */ /* 0x001f280000100800 */
[----:B------:R-:W4:Y:S04]  /*70100*/  LDL R25, [R1+0x74] ;  /* 0x0000740001197983 */ /* 0x000f280000100800 */
[----:B--2---:R0:W-:Y:S01]  /*70110*/  STL.64 [R1+0xd2c0], R26 ;  /* 0x00d2c01a01007387 */ /* 0x0041e20000100a00 */
[----:B------:R-:W-:Y:S01]  /*70120*/  IMAD R15, R29, 0x100, R28 ;  /* 0x000001001d0f7824 */ /* 0x000fe200078e021c */
[----:B------:R-:W-:-:S02]  /*70130*/  F2FP.F16.E5M2.UNPACK_B R12, R12 ;  /* 0x0000000cff0c723e */ /* 0x000fc400020004ff */
[----:B------:R-:W-:Y:S02]  /*70140*/  F2FP.F16.E5M2.UNPACK_B R13, R13 ;  /* 0x0000000dff0d723e */ /* 0x000fe400020004ff */
[----:B------:R-:W-:Y:S02]  /*70150*/  F2FP.F16.E5M2.UNPACK_B R14, R14 ;  /* 0x0000000eff0e723e */ /* 0x000fe400020004ff */
[----:B------:R-:W-:-:S07]  /*70160*/  F2FP.F16.E5M2.UNPACK_B R15, R15 ;  /* 0x0000000fff0f723e */ /* 0x000fce00020004ff */
[----:B------:R-:W-:Y:S01]  /*70170*/  HMMA.16816.F32 R4, R12, R8, R4 ;  /* 0x000000080c04723c */ /* 0x000fe20000001804 */
[----:B----4-:R1:W-:Y:S04]  /*70180*/  STL.64 [R1+0xd2d8], R24 ;  /* 0x00d2d81801007387 */ /* 0x0103e80000100a00 */
[----:B0-----:R-:W2:Y:S04]  /*70190*/  LDL R26, [R1+0x78] ;  /* 0x00007800011a7983 */ /* 0x001ea80000100800 */
[----:B------:R-:W2:Y:S04]  /*701a0*/  LDL R27, [R1+0x7c] ;  /* 0x00007c00011b7983 */ /* 0x000ea80000100800 */
[----:B------:R-:W4:Y:S04]  /*701b0*/  LDL R10, [R1+0x58] ;  /* 0x00005800010a7983 */ /* 0x000f280000100800 */
[----:B------:R-:W4:Y:S04]  /*701c0*/  LDL R11, [R1+0x5c] ;  /* 0x00005c00010b7983 */ /* 0x000f280000100800 */
[----:B------:R-:W3:Y:S04]  /*701d0*/  LDL R28, [R1+0x88] ;  /* 0x00008800011c7983 */ /* 0x000ee80000100800 */
[----:B------:R-:W3:Y:S04]  /*701e0*/  LDL R29, [R1+0x8c] ;  /* 0x00008c00011d7983 */ /* 0x000ee80000100800 */
[----:B-1----:R-:W4:Y:S04]  /*701f0*/  LDL R24, [R1+0x80] ;  /* 0x0000800001187983 */ /* 0x002f280000100800 */
[----:B------:R-:W4:Y:S04]  /*70200*/  LDL R25, [R1+0x84] ;  /* 0x0000840001197983 */ /* 0x000f280000100800 */
[----:B--2---:R-:W-:Y:S04]  /*70210*/  STL.64 [R1+0xd2f0], R26 ;  /* 0x00d2f01a01007387 */ /* 0x004fe80000100a00 */
[----:B----4-:R-:W-:Y:S04]  /*70220*/  STL.64 [R1+0xd308], R24 ;  /* 0x00d3081801007387 */ /* 0x010fe80000100a00 */
[----:B------:R-:W-:Y:S04]  /*70230*/  STL.64 [R1+0xd2b8], R10 ;  /* 0x00d2b80a01007387 */ /* 0x000fe80000100a00 */
[----:B---3--:R0:W-:Y:S04]  /*70240*/  STL.64 [R1+0xd210], R20 ;  /* 0x00d2101401007387 */ /* 0x0081e80000100a00 */
[----:B------:R-:W-:Y:S04]  /*70250*/  STL.64 [R1+0xd230], R22 ;  /* 0x00d2301601007387 */ /* 0x000fe80000100a00 */
[----:B------:R-:W-:Y:S04]  /*70260*/  STL.64 [R1+0x10f0], R4 ;  /* 0x0010f00401007387 */ /* 0x000fe80000100a00 */
[----:B------:R-:W-:Y:S04]  /*70270*/  STL.64 [R1+0x10f8], R6 ;  /* 0x0010f80601007387 */ /* 0x000fe80000100a00 */
[----:B0-----:R-:W2:Y:S01]  /*70280*/  LDL R20, [R1+0x20] ;  /* 0x0000200001147983 */ /* 0x001ea20000100800 */
[----:B------:R-:W-:-:S03]  /*70290*/  IMAD.MOV.U32 R21, RZ, RZ, R0 ;  /* 0x000000ffff157224 */ /* 0x000fc600078e0000 */
[----:B------:R-:W3:Y:S04]  /*702a0*/  LDL.LU R0, [R1+0xd330] ;  /* 0x00d3300001007983 */ /* 0x000ee80000300800 */
[----:B------:R-:W4:Y:S04]  /*702b0*/  LDL.LU.64 R24, [R1+0x21d0] ;  /* 0x0021d00001187983 */ /* 0x000f280000300a00 */
[----:B------:R-:W2:Y:S01]  /*702c0*/  LDL.LU.64 R26, [R1+0x21d8] ;  /* 0x0021d800011a7983 */ /* 0x000ea20000300a00 */
[----:B------:R-:W-:Y:S02]  /*702d0*/  IMAD.MOV.U32 R2, RZ, RZ, R8 ;  /* 0x000000ffff027224 */ /* 0x000fe400078e0008 */
[----:B------:R-:W-:Y:S01]  /*702e0*/  IMAD.MOV.U32 R3, RZ, RZ, R9 ;  /* 0x000000ffff037224 */ /* 0x000fe200078e0009 */
        /* <DEDUP_REMOVED lines=26> */
[----:B------:R-:W3:Y:S01]  /*70490*/  LDL.64 R22, [R1+0x28] ;  /* 0x0000280001167983 */ /* 0x000ee20000100a00 */
[C---:B--2---:R-:W-:Y:S03]  /*704a0*/  HMMA.16816.F32 R24, R12.reuse, R26, R8 ;  /* 0x0000001a0c18723c */ /* 0x044fe60000001808 */
[----:B---3--:R-:W-:Y:S04]  /*704b0*/  STL.64 [R1+0xd268], R22 ;  /* 0x00d2681601007387 */ /* 0x008fe80000100a00 */
[----:B------:R0:W-:Y:S04]  /*704c0*/  STL.64 [R1+0xd260], R20 ;  /* 0x00d2601401007387 */ /* 0x0001e80000100a00 */
[----:B0-----:R-:W2:Y:S04]  /*704d0*/  LDL.LU.64 R20, [R1+0x2170] ;  /* 0x0021700001147983 */ /* 0x001ea80000300a00 */
[----:B------:R-:W2:Y:S04]  /*704e0*/  LDL.LU.64 R22, [R1+0x2178] ;  /* 0x0021780001167983 */ /* 0x000ea80000300a00 */
[----:B------:R-:W-:Y:S04]  /*704f0*/  STL [R1+0xd190], R3 ;  /* 0x00d1900301007387 */ /* 0x000fe80000100800 */
[----:B------:R-:W3:Y:S04]  /*70500*/  LDL.LU.64 R10, [R1+0xd328] ;  /* 0x00d32800010a7983 */ /* 0x000ee80000300a00 */
[----:B------:R-:W3:Y:S04]  /*70510*/  LDL.LU.64 R8, [R1+0xd320] ;  /* 0x00d3200001087983 */ /* 0x000ee80000300a00 */
[----:B------:R-:W-:Y:S04]  /*70520*/  STL.64 [R1+0x1110], R24 ;  /* 0x0011101801007387 */ /* 0x000fe80000100a00 */
[----:B------:R0:W-:Y:S04]  /*70530*/  STL.64 [R1+0x1118], R26 ;  /* 0x0011181a01007387 */ /* 0x0001e80000100a00 */
[----:B0-----:R-:W4:Y:S04]  /*70540*/  LDL.LU.64 R26, [R1+0xd318] ;  /* 0x00d31800011a7983 */ /* 0x001f280000300a00 */
[----:B------:R-:W4:Y:S02]  /*70550*/  LDL.LU.64 R24, [R1+0xd310] ;  /* 0x00d3100001187983 */ /* 0x000f240000300a00 */
[----:B----4-:R-:W-:-:S15]  /*70560*/  HMMA.16816.F32 R24, R12, R28, R24 ;  /* 0x0000001c0c18723c */ /* 0x010fde0000001818 */
[----:B------:R-:W-:-:S08]  /*70570*/  NOP ;  /* 0x0000000000007918 */ /* 0x000fd00000000000 */
[----:B------:R0:W-:Y:S04]  /*70580*/  STL.64 [R1+0x1120], R24 ;  /* 0x0011201801007387 */ /* 0x0001e80000100a00 */
[----:B------:R3:W-:Y:S04]  /*70590*/  STL.64 [R1+0x1128], R26 ;  /* 0x0011281a01007387 */ /* 0x0007e80000100a00 */
[----:B0-----:R-:W3:Y:S04]  /*705a0*/  LDL.LU.64 R24, [R1+0xd308] ;  /* 0x00d3080001187983 */ /* 0x001ee80000300a00 */
[----:B------:R-:W4:Y:S01]  /*705b0*/  LDL.64 R28, [R1+0x30] ;  /* 0x00003000011c7983 */ /* 0x000f220000100a00 */
        /* <DEDUP_REMOVED lines=22> */
[----:B------:R-:W2:-:S15]  /*70720*/  LDL.LU.64 R10, [R1+0xd2b8] ;  /* 0x00d2b800010a7983 */ /* 0x000e9e0000300a00 */
[----:B------:R-:W-:-:S06]  /*70730*/  NOP ;  /* 0x0000000000007918 */ /* 0x000fcc0000000000 */
[----:B------:R0:W-:Y:S04]  /*70740*/  STL.64 [R1+0x1170], R24 ;  /* 0x0011701801007387 */ /* 0x0001e80000100a00 */
[----:B------:R1:W-:Y:S04]  /*70750*/  STL.64 [R1+0x1178], R26 ;  /* 0x0011781a01007387 */ /* 0x0003e80000100a00 */
[----:B0-----:R-:W3:Y:S04]  /*70760*/  LDL.LU.64 R24, [R1+0xd2b0] ;  /* 0x00d2b00001187983 */ /* 0x001ee80000300a00 */
[----:B-1----:R-:W4:Y:S04]  /*70770*/  LDL R26, [R1+0x40] ;  /* 0x00004000011a7983 */ /* 0x002f280000100800 */
[----:B------:R-:W4:Y:S01]  /*70780*/  LDL R27, [R1+0x44] ;  /* 0x00004400011b7983 */ /* 0x000f220000100800 */
[C---:B--2---:R-:W-:Y:S03]  /*70790*/  HMMA.16816.F32 R8, R12.reuse, R10, R20 ;  /* 0x0000000a0c08723c */ /* 0x044fe60000001814 */
[----:B----4-:R3:W-:Y:S03]  /*707a0*/  STL.64 [R1+0xd290], R26 ;  /* 0x00d2901a01007387 */ /* 0x0107e60000100a00 */
[----:B---3--:R-:W-:Y:S01]  /*707b0*/  HMMA.16816.F32 R24, R12, R24, R16 ;  /* 0x000000180c18723c */ /* 0x008fe20000001810 */
[----:B------:R-:W2:-:S15]  /*707c0*/  LDL.LU.64 R16, [R1+0xd2a8] ;  /* 0x00d2a80001107983 */ /* 0x000e9e0000300a00 */
[----:B------:R-:W-:-:S07]  /*707d0*/  NOP ;  /* 0x0000000000007918 */ /* 0x000fce0000000000 */
[----:B------:R0:W-:Y:S04]  /*707e0*/  STL.64 [R1+0x1190], R24 ;  /* 0x0011901801007387 */ /* 0x0001e80000100a00 */
[----:B------:R-:W-:Y:S04]  /*707f0*/  STL.64 [R1+0x1198], R26 ;  /* 0x0011981a01007387 */ /* 0x000fe80000100a00 */
[----:B0-----:R-:W3:Y:S04]  /*70800*/  LDL R24, [R1+0x48] ;  /* 0x0000480001187983 */ /* 0x001ee80000100800 */
[----:B------:R-:W3:Y:S04]  /*70810*/  LDL R25, [R1+0x4c] ;  /* 0x00004c0001197983 */ /* 0x000ee80000100800 */
[----:B------:R-:W4:Y:S04]  /*70820*/  LDL.LU.64 R20, [R1+0x2120] ;  /* 0x0021200001147983 */ /* 0x000f280000300a00 */
[----:B------:R-:W-:Y:S04]  /*70830*/  STL.64 [R1+0x11a0], R8 ;  /* 0x0011a00801007387 */ /* 0x000fe80000100a00 */
[----:B------:R-:W-:Y:S04]  /*70840*/  STL.64 [R1+0x11a8], R10 ;  /* 0x0011a80a01007387 */ /* 0x000fe80000100a00 */
[----:B------:R-:W3:Y:S01]  /*70850*/  LDL.LU.64 R22, [R1+0x2128] ;  /* 0x0021280001167983 */ /* 0x000ee20000300a00 */
[----:B--2---:R-:W-:-:S15]  /*70860*/  HMMA.16816.F32 R4, R12, R16, R4 ;  /* 0x000000100c04723c */ /* 0x004fde0000001804 */
[----:B------:R-:W-:-:S08]  /*70870*/  NOP ;  /* 0x0000000000007918 */ /* 0x000fd00000000000 */
[----:B------:R-:W-:Y:S04]  /*70880*/  STL.64 [R1+0x11b0], R4 ;  /* 0x0011b00401007387 */ /* 0x000fe80000100a00 */
[----:B------:R-:W-:Y:S04]  /*70890*/  STL.64 [R1+0x11b8], R6 ;  /* 0x0011b80601007387 */ /* 0x000fe80000100a00 */
[----:B---3--:R0:W-:Y:S04]  /*708a0*/  STL.64 [R1+0xd278], R22 ;  /* 0x00d2781601007387 */ /* 0x0081e80000100a00 */
[----:B0-----:R-:W2:Y:S04]  /*708b0*/  LDL R22, [R1+0x38] ;  /* 0x0000380001167983 */ /* 0x001ea80000100800 */
[----:B------:R-:W3:Y:S04]  /*708c0*/  LDL.LU.64 R8, [R1+0x2140] ;  /* 0x0021400001087983 */ /* 0x000ee80000300a00 */
[----:B------:R-:W4:Y:S04]  /*708d0*/  LDL.LU.64 R10, [R1+0x2148] ;  /* 0x00214800010a7983 */ /* 0x000f280000300a00 */
[----:B----4-:R-:W-:Y:S04]  /*708e0*/  STL.64 [R1+0xd2a0], R10 ;  /* 0x00d2a00a01007387 */ /* 0x010fe80000100a00 */
[----:B---3--:R0:W-:Y:S04]  /*708f0*/  STL.64 [R1+0xd298], R8 ;  /* 0x00d2980801007387 */ /* 0x0081e80000100a00 */
[----:B0-----:R-:W3:Y:S04]  /*70900*/  LDL.LU.64 R8, [R1+0x2150] ;  /* 0x0021500001087983 */ /* 0x001ee80000300a00 */
[----:B------:R-:W3:Y:S04]  /*70910*/  LDL.LU.64 R10, [R1+0x2158] ;  /* 0x00215800010a7983 */ /* 0x000ee80000300a00 */
[----:B------:R-:W-:Y:S04]  /*70920*/  STL.64 [R1+0xd270], R20 ;  /* 0x00d2701401007387 */ /* 0x000fe80000100a00 */
        /* <DEDUP_REMOVED lines=9> */
[----:B------:R-:W4:Y:S01]  /*709c0*/  LDL.LU.64 R18, [R1+0x2108] ;  /* 0x0021080001127983 */ /* 0x000f220000300a00 */
[----:B---3--:R-:W-:Y:S03]  /*709d0*/  HMMA.16816.F32 R24, R12, R24, R8 ;  /* 0x000000180c18723c */ /* 0x008fe60000001808 */
        /* <DEDUP_REMOVED lines=15> */
[----:B------:R-:W-:-:S03]  /*70ad0*/  IMAD.MOV.U32 R23, RZ, RZ, R0 ;  /* 0x000000ffff177224 */ /* 0x000fc600078e0000 */
[----:B------:R-:W3:Y:S04]  /*70ae0*/  LDL.LU.64 R24, [R1+0x2080] ;  /* 0x0020800001187983 */ /* 0x000ee80000300a00 */
[C---:B--2---:R-:W-:Y:S06]  /*70af0*/  HMMA.16816.F32 R20, R12.reuse, R22, R16 ;  /* 0x000000160c14723c */ /* 0x044fec0000001810 */
        /* <DEDUP_REMOVED lines=19> */
[----:B------:R-:W-:-:S03]  /*70c30*/  IMAD.MOV.U32 R3, RZ, RZ, R28 ;  /* 0x000000ffff037224 */ /* 0x000fc600078e001c */
[----:B------:R-:W4:Y:S01]  /*70c40*/  LDL.LU.64 R28, [R1+0xd258] ;  /* 0x00d25800011c7983 */ /* 0x000f220000300a00 */
        /* <DEDUP_REMOVED lines=27> */
[----:B0-----:R-:W2:Y:S01]  /*70e00*/  LDL.LU.64 R18, [R1+0xd208] ;  /* 0x00d2080001127983 */ /* 0x001ea20000300a00 */
[----:B---3--:R-:W-:Y:S01]  /*70e10*/  HMMA.16816.F32 R4, R12, R22, R4 ;  /* 0x000000160c04723c */ /* 0x008fe20000001804 */
[----:B------:R-:W-:-:S02]  /*70e20*/  IMAD.MOV.U32 R0, RZ, RZ, R21 ;  /* 0x000000ffff007224 */ /* 0x000fc400078e0015 */
[----:B------:R-:W3:Y:S04]  /*70e30*/  LDL.LU.64 R20, [R1+0x2060] ;  /* 0x0020600001147983 */ /* 0x000ee80000300a00 */
[----:B------:R-:W3:-:S15]  /*70e40*/  LDL.LU.64 R22, [R1+0x2068] ;  /* 0x0020680001167983 */ /* 0x000ede0000300a00 */
[----:B------:R-:W-:-:S01]  /*70e50*/  NOP ;  /* 0x0000000000007918 */ /* 0x000fc20000000000 */
[----:B------:R0:W-:Y:S04]  /*70e60*/  STL.64 [R1+0x1270], R4 ;  /* 0x0012700401007387 */ /* 0x0001e80000100a00 */
[----:B------:R1:W-:Y:S04]  /*70e70*/  STL.64 [R1+0x1278], R6 ;  /* 0x0012780601007387 */ /* 0x0003e80000100a00 */
[----:B0-----:R-:W3:Y:S04]  /*70e80*/  LDL.LU.64 R4, [R1+0x2040] ;  /* 0x0020400001047983 */ /* 0x001ee80000300a00 */
[----:B-1----:R-:W3:Y:S01]  /*70e90*/  LDL.LU.64 R6, [R1+0x2048] ;  /* 0x0020480001067983 */ /* 0x002ee20000300a00 */
[----:B--2---:R-:W-:Y:S03]  /*70ea0*/  HMMA.16816.F32 R16, R12, R18, R24 ;  /* 0x000000120c10723c */ /* 0x004fe60000001818 */
[----:B------:R-:W3:Y:S04]  /*70eb0*/  LDL.LU.64 R26, [R1+0xd200] ;  /* 0x00d20000011a7983 */ /* 0x000ee80000300a00 */
[----:B------:R-:W2:-:S15]  /*70ec0*/  LDL.LU.64 R24, [R1+0xd1f8] ;  /* 0x00d1f80001187983 */ /* 0x000e9e0000300a00 */
[----:B------:R-:W-:-:S01]  /*70ed0*/  NOP ;  /* 0x0000000000007918 */ /* 0x000fc20000000000 */
[----:B------:R0:W-:Y:S04]  /*70ee0*/  STL.64 [R1+0x1280], R16 ;  /* 0x0012801001007387 */ /* 0x0001e80000100a00 */
[----:B------:R1:W-:Y:S04]  /*70ef0*/  STL.64 [R1+0x1288], R18 ;  /* 0x0012881201007387 */ /* 0x0003e80000100a00 */
[----:B0-----:R-:W3:Y:S04]  /*70f00*/  LDL.LU.64 R16, [R1+0x2020] ;  /* 0x0020200001107983 */ /* 0x001ee80000300a00 */
[----:B-1----:R-:W2:Y:S01]  /*70f10*/  LDL.LU.64 R18, [R1+0x2028] ;  /* 0x0020280001127983 */ /* 0x002ea20000300a00 */
[----:B----4-:R-:W-:-:S15]  /*70f20*/  HMMA.16816.F32 R8, R12, R28, R8 ;  /* 0x0000001c0c08723c */ /* 0x010fde0000001808 */
[----:B------:R-:W-:-:S08]  /*70f30*/  NOP ;  /* 0x0000000000007918 */ /* 0x000fd00000000000 */
[----:B------:R-:W-:Y:S04]  /*70f40*/  STL.64 [R1+0x1290], R8 ;  /* 0x0012900801007387 */ /* 0x000fe80000100a00 */
[----:B------:R-:W-:Y:S04]  /*70f50*/  STL.64 [R1+0x1298], R10 ;  /* 0x0012980a01007387 */ /* 0x000fe80000100a00 */
[----:B--2---:R-:W-:Y:S04]  /*70f60*/  STL.64 [R1+0xd1e0], R18 ;  /* 0x00d1e01201007387 */ /* 0x004fe80000100a00 */
[----:B---3--:R0:W-:Y:S04]  /*70f70*/  STL.64 [R1+0xd1d8], R16 ;  /* 0x00d1d81001007387 */ /* 0x0081e80000100a00 */
[----:B0-----:R-:W2:Y:S04]  /*70f80*/  LDL.LU.64 R16, [R1+0x2030] ;  /* 0x0020300001107983 */ /* 0x001ea80000300a00 */
[----:B------:R-:W2:Y:S04]  /*70f90*/  LDL.LU.64 R18, [R1+0x2038] ;  /* 0x0020380001127983 */ /* 0x000ea80000300a00 */
[----:B------:R-:W3:Y:S04]  /*70fa0*/  LDL.LU.64 R8, [R1+0x2000] ;  /* 0x0020000001087983 */ /* 0x000ee80000300a00 */
[----:B------:R-:W4:Y:S01]  /*70fb0*/  LDL.LU.64 R10, [R1+0x2008] ;  /* 0x00200800010a7983 */ /* 0x000f220000300a00 */
[C---:B------:R-:W-:Y:S03]  /*70fc0*/  HMMA.16816.F32 R20, R12.reuse, R26, R20 ;  /* 0x0000001a0c14723c */ /* 0x040fe60000001814 */
[----:B----4-:R-:W-:Y:S04]  /*70fd0*/  STL.64 [R1+0xd1c0], R10 ;  /* 0x00d1c00a01007387 */ /* 0x010fe80000100a00 */
[----:B---3--:R0:W-:Y:S04]  /*70fe0*/  STL.64 [R1+0xd1b8], R8 ;  /* 0x00d1b80801007387 */ /* 0x0081e80000100a00 */
[----:B0-----:R-:W3:Y:S04]  /*70ff0*/  LDL.LU.64 R8, [R1+0x2010] ;  /* 0x0020100001087983 */ /* 0x001ee80000300a00 */
[----:B------:R-:W3:Y:S04]  /*71000*/  LDL.LU.64 R10, [R1+0x2018] ;  /* 0x00201800010a7983 */ /* 0x000ee80000300a00 */
[----:B------:R-:W-:Y:S04]  /*71010*/  STL.64 [R1+0xd010], R28 ;  /* 0x00d0101c01007387 */ /* 0x000fe80000100a00 */
[----:B------:R-:W-:Y:S04]  /*71020*/  STL.64 [R1+0x12a0], R20 ;  /* 0x0012a01401007387 */ /* 0x000fe80000100a00 */
[----:B------:R0:W-:Y:S04]  /*71030*/  STL.64 [R1+0x12a8], R22 ;  /* 0x0012a81601007387 */ /* 0x0001e80000100a00 */
[----:B0-----:R-:W2:Y:S01]  /*71040*/  LDL.LU.64 R22, [R1+0xd1f0] ;  /* 0x00d1f00001167983 */ /* 0x001ea20000300a00 */
[----:B------:R-:W-:Y:S03]  /*71050*/  HMMA.16816.F32 R4, R12, R24, R4 ;  /* 0x000000180c04723c */ /* 0x000fe60000001804 */
[----:B------:R-:W4:-:S15]  /*71060*/  LDL.LU.64 R20, [R1+0xd1e8] ;  /* 0x00d1e80001147983 */ /* 0x000f1e0000300a00 */
[----:B------:R-:W-:-:S05]  /*71070*/  NOP ;  /* 0x0000000000007918 */ /* 0x000fca0000000000 */
        /* <DEDUP_REMOVED lines=18> */
[----:B0-----:R-:W3:Y:S04]  /*711a0*/  LDL.LU.64 R18, [R1+0xd1d0] ;  /* 0x00d1d00001127983 */ /* 0x001ee80000300a00 */
[----:B------:R-:W2:Y:S04]  /*711b0*/  LDL.LU.64 R16, [R1+0xd1c8] ;  /* 0x00d1c80001107983 */ /* 0x000ea80000300a00 */
[----:B------:R-:W-:Y:S04]  /*711c0*/  STL.64 [R1+0xcfe8], R22 ;  /* 0x00cfe81601007387 */ /* 0x000fe80000100a00 */
[----:B------:R0:W-:Y:S04]  /*711d0*/  STL.64 [R1+0xcfe0], R20 ;  /* 0x00cfe01401007387 */ /* 0x0001e80000100a00 */
[----:B0-----:R-:W4:Y:S04]  /*711e0*/  LDL.LU.64 R20, [R1+0x2220] ;  /* 0x0022200001147983 */ /* 0x001f280000300a00 */
[----:B------:R-:W4:Y:S01]  /*711f0*/  LDL.LU.64 R22, [R1+0x2228] ;  /* 0x0022280001167983 */ /* 0x000f220000300a00 */
[----:B---3--:R-:W-:-:S15]  /*71200*/  HMMA.16816.F32 R8, R12, R18, R8 ;  /* 0x000000120c08723c */ /* 0x008fde0000001808 */
[----:B------:R-:W-:-:S08]  /*71210*/  NOP ;  /* 0x0000000000007918 */ /* 0x000fd00000000000 */
        /* <DEDUP_REMOVED lines=19> */
[----:B------:R-:W2:Y:S01]  /*71350*/  LDL.LU.64 R4, [R1+0xd198] ;  /* 0x00d1980001047983 */ /* 0x000ea20000300a00 */
[----:B---3--:R-:W-:Y:S06]  /*71360*/  HMMA.16816.F32 R16, R12, R8, R16 ;  /* 0x000000080c10723c */ /* 0x008fec0000001810 */
[----:B------:R0:W-:-:S15]  /*71370*/  STL [R1+0xcfcc], R9 ;  /* 0x00cfcc0901007387 */ /* 0x0001de0000100800 */
[----:B------:R-:W-:-:S02]  /*71380*/  NOP ;  /* 0x0000000000007918 */ /* 0x000fc40000000000 */
[----:B------:R-:W-:Y:S04]  /*71390*/  STL.64 [R1+0x1310], R16 ;  /* 0x0013101001007387 */ /* 0x000fe80000100a00 */
[----:B------:R2:W-:Y:S04]  /*713a0*/  STL.64 [R1+0x1318], R18 ;  /* 0x0013181201007387 */ /* 0x0005e80000100a00 */
[----:B0-----:R-:W3:Y:S01]  /*713b0*/  LDL.LU R9, [R1+0x2c80] ;  /* 0x002c800001097983 */ /* 0x001ee20000300800 */
[C---:B----4-:R-:W-:Y:S06]  /*713c0*/  HMMA.16816.F32 R20, R12.reuse, R6, R20 ;  /* 0x000000060c14723c */ /* 0x050fec0000001814 */
[----:B--2---:R-:W-:Y:S07]  /*713d0*/  HMMA.16816.F32 R16, R12, R4, R24 ;  /* 0x000000040c10723c */ /* 0x004fee0000001818 */
[----:B------:R-:W-:-:S10]  /*713e0*/  IMAD.MOV.U32 R26, RZ, RZ, R3 ;  /* 0x000000ffff1a7224 */ /* 0x000fd400078e0003 */
[----:B------:R-:W-:Y:S04]  /*713f0*/  STL.64 [R1+0x1320], R20 ;  /* 0x0013201401007387 */ /* 0x000fe80000100a00 */
[----:B------:R-:W-:Y:S04]  /*71400*/  STL.64 [R1+0x1328], R22 ;  /* 0x0013281601007387 */ /* 0x000fe80000100a00 */
[----:B------:R0:W-:Y:S04]  /*71410*/  STL.64 [R1+0x1340], R16 ;  /* 0x0013401001007387 */ /* 0x0001e80000100a00 */
[----:B------:R1:W-:Y:S04]  /*71420*/  STL.64 [R1+0x1348], R18 ;  /* 0x0013481201007387 */ /* 0x0003e80000100a00 */
[----:B------:R-:W2:Y:S04]  /*71430*/  LDL.LU R3, [R1+0xd190] ;  /* 0x00d1900001037983 */ /* 0x000ea80000300800 */
[----:B------:R-:W4:Y:S04]  /*71440*/  LDL R27, [R1+0x34] ;  /* 0x00003400011b7983 */ /* 0x000f280000100800 */
[----:B0-----:R-:W3:Y:S04]  /*71450*/  LDL.LU R16, [R1+0x2c8c] ;  /* 0x002c8c0001107983 */ /* 0x001ee80000300800 */
[----:B------:R-:W3:Y:S04]  /*71460*/  LDL.LU R17, [R1+0x2c88] ;  /* 0x002c880001117983 */ /* 0x000ee80000300800 */
[----:B------:R-:W3:Y:S04]  /*71470*/  LDL R24, [R1+0x38] ;  /* 0x0000380001187983 */ /* 0x000ee80000100800 */
[----:B------:R-:W3:Y:S01]  /*71480*/  LDL R25, [R1+0x3c] ;  /* 0x00003c0001197983 */ /* 0x000ee20000100800 */
[----:B-1----:R-:W-:-:S03]  /*71490*/  IMAD.MOV.U32 R18, RZ, RZ, R2 ;  /* 0x000000ffff127224 */ /* 0x002fc600078e0002 */
[----:B------:R-:W3:Y:S01]  /*714a0*/  LDL.LU R2, [R1+0xd18c] ;  /* 0x00d18c0001027983 */ /* 0x000ee20000300800 */
[----:B--2---:R-:W-:-:S03]  /*714b0*/  IMAD.MOV.U32 R19, RZ, RZ, R3 ;  /* 0x000000ffff137224 */ /* 0x004fc600078e0003 */
[----:B------:R-:W2:Y:S04]  /*714c0*/  LDL.LU R3, [R1+0xd188] ;  /* 0x00d1880001037983 */ /* 0x000ea80000300800 */
[----:B------:R-:W2:Y:S04]  /*714d0*/  LDL.64 R28, [R1+0x90] ;  /* 0x00009000011c7983 */ /* 0x000ea80000100a00 */
[----:B----4-:R-:W-:Y:S04]  /*714e0*/  STL.64 [R1+0xd0b8], R26 ;  /* 0x00d0b81a01007387 */ /* 0x010fe80000100a00 */
[----:B---3--:R0:W-:Y:S04]  /*714f0*/  STL.64 [R1+0xd0b0], R24 ;  /* 0x00d0b01801007387 */ /* 0x0081e80000100a00 */
[----:B0-----:R-:W2:Y:S04]  /*71500*/  LDL.LU.64 R24, [R1+0x2210] ;  /* 0x0022100001187983 */ /* 0x001ea80000300a00 */
[----:B------:R-:W2:Y:S04]  /*71510*/  LDL.LU.64 R26, [R1+0x2218] ;  /* 0x00221800011a7983 */ /* 0x000ea80000300a00 */
[----:B------:R-:W3:Y:S04]  /*71520*/  LDL R22, [R1+0x40] ;  /* 0x0000400001167983 */ /* 0x000ee80000100800 */
[----:B------:R-:W3:Y:S04]  /*71530*/  LDL R23, [R1+0x44] ;  /* 0x0000440001177983 */ /* 0x000ee80000100800 */
[----:B------:R0:W-:Y:S04]  /*71540*/  STL.64 [R1+0xcfb0], R6 ;  /* 0x00cfb00601007387 */ /* 0x0001e80000100a00 */
[----:B0-----:R-:W4:Y:S04]  /*71550*/  LDL.LU R6, [R1+0x2c7c] ;  /* 0x002c7c0001067983 */ /* 0x001f280000300800 */
[----:B------:R-:W4:Y:S04]  /*71560*/  LDL.LU R7, [R1+0x2c78] ;  /* 0x002c780001077983 */ /* 0x000f280000300800 */
[----:B------:R0:W-:Y:S04]  /*71570*/  STL.64 [R1+0xcfa8], R4 ;  /* 0x00cfa80401007387 */ /* 0x0001e80000100a00 */
[----:B0-----:R-:W4:Y:S04]  /*71580*/  LDL.LU R4, [R1+0x2c74] ;  /* 0x002c740001047983 */ /* 0x001f280000300800 */
[----:B------:R-:W4:Y:S01]  /*71590*/  LDL.LU R5, [R1+0x2c70] ;  /* 0x002c700001057983 */ /* 0x000f220000300800 */
[----:B--2---:R-:W-:Y:S03]  /*715a0*/  HMMA.16816.F32 R24, R12, R2, R24 ;  /* 0x000000020c18723c */ /* 0x004fe60000001818 */
[----:B------:R-:W2:Y:S04]  /*715b0*/  LDL.LU R15, [R1+0x2c84] ;  /* 0x002c8400010f7983 */ /* 0x000ea80000300800 */
[----:B------:R-:W2:-:S15]  /*715c0*/  LDL R20, [R1+0x48] ;  /* 0x0000480001147983 */ /* 0x000e9e0000100800 */
[----:B------:R-:W-:-:S01]  /*715d0*/  NOP ;  /* 0x0000000000007918 */ /* 0x000fc20000000000 */
[----:B------:R-:W-:Y:S04]  /*715e0*/  STL.64 [R1+0x1330], R24 ;  /* 0x0013301801007387 */ /* 0x000fe80000100a00 */
[----:B------:R-:W-:Y:S04]  /*715f0*/  STL.64 [R1+0x1338], R26 ;  /* 0x0013381a01007387 */ /* 0x000fe80000100a00 */
[----:B------:R-:W2:Y:S04]  /*71600*/  LDL R21, [R1+0x4c] ;  /* 0x00004c0001157983 */ /* 0x000ea80000100800 */
[----:B---3--:R0:W-:Y:S04]  /*71610*/  STL.64 [R1+0xd0c8], R22 ;  /* 0x00d0c81601007387 */ /* 0x0081e80000100a00 */
[----:B0-----:R-:W3:Y:S04]  /*71620*/  LDL R22, [R1+0x50] ;  /* 0x0000500001167983 */ /* 0x001ee80000100800 */
[----:B------:R-:W3:Y:S04]  /*71630*/  LDL R23, [R1+0x54] ;  /* 0x0000540001177983 */ /* 0x000ee80000100800 */
[----:B------:R-:W3:Y:S04]  /*71640*/  LDL.LU.64 R24, [R1+0x2390] ;  /* 0x0023900001187983 */ /* 0x000ee80000300a00 */
[----:B------:R-:W3:Y:S01]  /*71650*/  LDL.LU.64 R26, [R1+0x2398] ;  /* 0x00239800011a7983 */ /* 0x000ee20000300a00 */
[----:B----4-:R-:W-:-:S02]  /*71660*/  IMAD R12, R5, 0x100, R4 ;  /* 0x00000100050c7824 */ /* 0x010fc400078e0204 */
[----:B------:R-:W-:Y:S01]  /*71670*/  IMAD R13, R7, 0x100, R6 ;  /* 0x00000100070d7824 */ /* 0x000fe200078e0206 */
[----:B--2---:R0:W-:Y:S04]  /*71680*/  STL.64 [R1+0xd0c0], R20 ;  /* 0x00d0c01401007387 */ /* 0x0041e80000100a00 */
[----:B---3--:R1:W-:Y:S04]  /*71690*/  STL.64 [R1+0xd0e0], R22 ;  /* 0x00d0e01601007387 */ /* 0x0083e80000100a00 */
[----:B------:R-:W-:Y:S04]  /*716a0*/  STL [R1+0xcfc8], R3 ;  /* 0x00cfc80301007387 */ /* 0x000fe80000100800 */
[----:B------:R-:W2:Y:S04]  /*716b0*/  LDL.LU.64 R4, [R1+0x2380] ;  /* 0x0023800001047983 */ /* 0x000ea80000300a00 */
[----:B------:R-:W2:Y:S04]  /*716c0*/  LDL.LU.64 R6, [R1+0x2388] ;  /* 0x0023880001067983 */ /* 0x000ea80000300a00 */
[----:B0-----:R-:W3:Y:S04]  /*716d0*/  LDL R20, [R1+0x58] ;  /* 0x0000580001147983 */ /* 0x001ee80000100800 */
[----:B------:R-:W3:Y:S01]  /*716e0*/  LDL R21, [R1+0x5c] ;  /* 0x00005c0001157983 */ /* 0x000ee20000100800 */
[----:B------:R-:W-:-:S02]  /*716f0*/  IMAD R14, R9, 0x100, R15 ;  /* 0x00000100090e7824 */ /* 0x000fc400078e020f */
[----:B------:R-:W-:Y:S01]  /*71700*/  IMAD R15, R17, 0x100, R16 ;  /* 0x00000100110f7824 */ /* 0x000fe200078e0210 */
[----:B------:R-:W-:Y:S02]  /*71710*/  F2FP.F16.E5M2.UNPACK_B R12, R12 ;  /* 0x0000000cff0c723e */ /* 0x000fe400020004ff */
[----:B------:R-:W-:Y:S02]  /*71720*/  F2FP.F16.E5M2.UNPACK_B R13, R13 ;  /* 0x0000000dff0d723e */ /* 0x000fe400020004ff */
[----:B------:R-:W-:Y:S02]  /*71730*/  F2FP.F16.E5M2.UNPACK_B R14, R14 ;  /* 0x0000000eff0e723e */ /* 0x000fe400020004ff */
[----:B------:R-:W-:-:S07]  /*71740*/  F2FP.F16.E5M2.UNPACK_B R15, R15 ;  /* 0x0000000fff0f723e */ /* 0x000fce00020004ff */
[C---:B------:R-:W-:Y:S01]  /*71750*/  HMMA.16816.F32 R16, R12.reuse, R18, R24 ;  /* 0x000000120c10723c */ /* 0x040fe20000001818 */
[----:B---3--:R0:W-:Y:S04]  /*71760*/  STL.64 [R1+0xd0f8], R20 ;  /* 0x00d0f81401007387 */ /* 0x0081e80000100a00 */
[----:B-1----:R-:W3:Y:S04]  /*71770*/  LDL R22, [R1+0x60] ;  /* 0x0000600001167983 */ /* 0x002ee80000100800 */
[----:B------:R-:W3:Y:S01]  /*71780*/  LDL R23, [R1+0x64] ;  /* 0x0000640001177983 */ /* 0x000ee20000100800 */
[----:B--2---:R-:W-:Y:S03]  /*71790*/  HMMA.16816.F32 R4, R12, R28, R4 ;  /* 0x0000001c0c04723c */ /* 0x004fe60000001804 */
[----:B---3--:R1:W-:Y:S04]  /*717a0*/  STL.64 [R1+0xd110], R22 ;  /* 0x00d1101601007387 */ /* 0x0083e80000100a00 */
[----:B0-----:R-:W2:Y:S06]  /*717b0*/  LDL R20, [R1+0x68] ;  /* 0x0000680001147983 */ /* 0x001eac0000100800 */
[----:B------:R-:W-:Y:S04]  /*717c0*/  STL.64 [R1+0x1350], R16 ;  /* 0x0013501001007387 */ /* 0x000fe80000100a00 */
[----:B------:R-:W-:Y:S04]  /*717d0*/  STL.64 [R1+0x1358], R18 ;  /* 0x0013581201007387 */ /* 0x000fe80000100a00 */
[----:B------:R-:W2:Y:S04]  /*717e0*/  LDL R21, [R1+0x6c] ;  /* 0x00006c0001157983 */ /* 0x000ea80000100800 */
[----:B--2---:R0:W-:Y:S04]  /*717f0*/  STL.64 [R1+0xd128], R20 ;  /* 0x00d1281401007387 */ /* 0x0041e80000100a00 */
[----:B------:R-:W-:Y:S04]  /*71800*/  STL.64 [R1+0x1360], R4 ;  /* 0x0013600401007387 */ /* 0x000fe80000100a00 */
[----:B------:R-:W-:Y:S04]  /*71810*/  STL.64 [R1+0x1368], R6 ;  /* 0x0013680601007387 */ /* 0x000fe80000100a00 */
[----:B-1----:R-:W2:Y:S04]  /*71820*/  LDL R22, [R1+0x70] ;  /* 0x0000700001167983 */ /* 0x002ea80000100800 */
        /* <DEDUP_REMOVED lines=44> */
[----:B------:R-:W2:Y:S01]  /*71af0*/  LDL.LU.64 R16, [R1+0x22d0] ;  /* 0x0022d00001107983 */ /* 0x000ea20000300a00 */
[----:B------:R-:W-:-:S03]  /*71b00*/  IMAD.MOV.U32 R9, RZ, RZ, R28 ;  /* 0x000000ffff097224 */ /* 0x000fc600078e001c */
[----:B------:R-:W2:Y:S04]  /*71b10*/  LDL.LU.64 R18, [R1+0x22d8] ;  /* 0x0022d80001127983 */ /* 0x000ea80000300a00 */
[----:B------:R-:W4:Y:S01]  /*71b20*/  LDL.LU.64 R4, [R1+0x22c0] ;  /* 0x0022c00001047983 */ /* 0x000f220000300a00 */
[----:B------:R-:W-:-:S03]  /*71b30*/  IMAD.MOV.U32 R3, RZ, RZ, R29 ;  /* 0x000000ffff037224 */ /* 0x000fc600078e001d */
[----:B------:R-:W4:Y:S04]  /*71b40*/  LDL.LU.64 R6, [R1+0x22c8] ;  /* 0x0022c80001067983 */ /* 0x000f280000300a00 */
[----:B------:R-:W4:Y:S04]  /*71b50*/  LDL.64 R28, [R1] ;  /* 0x00000000011c7983 */ /* 0x000f280000100a00 */
        /* <DEDUP_REMOVED lines=60> */
[----:B------:R-:W3:Y:S02]  /*71f20*/  LDL.LU.64 R20, [R1+0xd0c0] ;  /* 0x00d0c00001147983 */ /* 0x000ee40000300a00 */
[----:B---3--:R-:W-:-:S15]  /*71f30*/  HMMA.16816.F32 R24, R12, R20, R24 ;  /* 0x000000140c18723c */ /* 0x008fde0000001818 */
[----:B------:R-:W-:-:S08]  /*71f40*/  NOP ;  /* 0x0000000000007918 */ /* 0x000fd00000000000 */
[----:B------:R-:W-:Y:S04]  /*71f50*/  STL.64 [R1+0x13f0], R24 ;  /* 0x0013f01801007387 */ /* 0x000fe80000100a00 */
[----:B------:R0:W-:Y:S04]  /*71f60*/  STL.64 [R1+0x13f8], R26 ;  /* 0x0013f81a01007387 */ /* 0x0001e80000100a00 */
[----:B0-----:R-:W4:Y:S04]  /*71f70*/  LDL.LU.64 R26, [R1+0xd0b8] ;  /* 0x00d0b800011a7983 */ /* 0x001f280000300a00 */
[----:B------:R-:W3:Y:S01]  /*71f80*/  LDL.LU.64 R24, [R1+0xd0b0] ;  /* 0x00d0b00001187983 */ /* 0x000ee20000300a00 */
[----:B--2---:R-:W-:-:S15]  /*71f90*/  HMMA.16816.F32 R20, R12, R22, R8 ;  /* 0x000000160c14723c */ /* 0x004fde0000001808 */
[----:B------:R-:W-:-:S08]  /*71fa0*/  NOP ;  /* 0x0000000000007918 */ /* 0x000fd00000000000 */
[----:B------:R-:W-:Y:S04]  /*71fb0*/  STL.64 [R1+0x1400], R20 ;  /* 0x0014001401007387 */ /* 0x000fe80000100a00 */
[----:B------:R-:W-:Y:S01]  /*71fc0*/  STL.64 [R1+0x1408], R22 ;  /* 0x0014081601007387 */ /* 0x000fe20000100a00 */
[C---:B---3--:R-:W-:Y:S03]  /*71fd0*/  HMMA.16816.F32 R8, R12.reuse, R24, R16 ;  /* 0x000000180c08723c */ /* 0x048fe60000001810 */
[----:B------:R-:W2:Y:S03]  /*71fe0*/  LDL.LU.64 R24, [R1+0x2250] ;  /* 0x0022500001187983 */ /* 0x000ea60000300a00 */
[----:B----4-:R-:W-:-:S15]  /*71ff0*/  HMMA.16816.F32 R4, R12, R26, R4 ;  /* 0x0000001a0c04723c */ /* 0x010fde0000001804 */
[----:B------:R-:W-:-:S02]  /*72000*/  NOP ;  /* 0x0000000000007918 */ /* 0x000fc40000000000 */
[----:B------:R-:W-:Y:S04]  /*72010*/  STL.64 [R1+0x1410], R8 ;  /* 0x0014100801007387 */ /* 0x000fe80000100a00 */
[----:B------:R-:W-:Y:S04]  /*72020*/  STL.64 [R1+0x1418], R10 ;  /* 0x0014180a01007387 */ /* 0x000fe80000100a00 */
[----:B------:R-:W3:Y:S04]  /*72030*/  LDL.LU.64 R26, [R1+0x2258] ;  /* 0x00225800011a7983 */ /* 0x000ee80000300a00 */
[----:B------:R-:W-:Y:S04]  /*72040*/  STL.64 [R1+0x1420], R4 ;  /* 0x0014200401007387 */ /* 0x000fe80000100a00 */
[----:B------:R-:W-:Y:S04]  /*72050*/  STL.64 [R1+0x1428], R6 ;  /* 0x0014280601007387 */ /* 0x000fe80000100a00 */
[----:B---3--:R-:W-:Y:S04]  /*72060*/  STL.64 [R1+0xd020], R26 ;  /* 0x00d0201a01007387 */ /* 0x008fe80000100a00 */
[----:B--2---:R0:W-:Y:S04]  /*72070*/  STL.64 [R1+0xd018], R24 ;  /* 0x00d0181801007387 */ /* 0x0041e80000100a00 */
[----:B0-----:R-:W2:Y:S04]  /*72080*/  LDL.LU.64 R24, [R1+0x2260] ;  /* 0x0022600001187983 */ /* 0x001ea80000300a00 */
[----:B------:R-:W3:Y:S04]  /*72090*/  LDL.LU.64 R26, [R1+0x2268] ;  /* 0x00226800011a7983 */ /* 0x000ee80000300a00 */
[----:B---3--:R0:W-:Y:S04]  /*720a0*/  STL.64 [R1+0xd030], R26 ;  /* 0x00d0301a01007387 */ /* 0x0081e80000100a00 */
        /* <DEDUP_REMOVED lines=10> */
[----:B0-----:R-:W2:Y:S04]  /*72150*/  LDL.64 R24, [R1+0x20] ;  /* 0x0000200001187983 */ /* 0x001ea80000100a00 */
[----:B---3--:R0:W-:Y:S04]  /*72160*/  STL.64 [R1+0xd090], R26 ;  /* 0x00d0901a01007387 */ /* 0x0081e80000100a00 */
[----:B0-----:R-:W3:Y:S04]  /*72170*/  LDL R26, [R1+0x28] ;  /* 0x00002800011a7983 */ /* 0x001ee80000100800 */
        /* <DEDUP_REMOVED lines=19> */
[----:B------:R-:W-:-:S03]  /*722b0*/  IMAD.MOV.U32 R27, RZ, RZ, R0 ;  /* 0x000000ffff1b7224 */ /* 0x000fc600078e0000 */
[----:B----4-:R-:W-:Y:S04]  /*722c0*/  STL.64 [R1+0xd0a0], R18 ;  /* 0x00d0a01201007387 */ /* 0x010fe80000100a00 */
[----:B--2---:R0:W-:Y:S04]  /*722d0*/  STL.64 [R1+0xd098], R16 ;  /* 0x00d0981001007387 */ /* 0x0041e80000100a00 */
[----:B0-----:R-:W3:Y:S04]  /*722e0*/  LDL.LU.64 R16, [R1+0x22b0] ;  /* 0x0022b00001107983 */ /* 0x001ee80000300a00 */
[----:B------:R-:W3:Y:S04]  /*722f0*/  LDL.LU.64 R18, [R1+0x22b8] ;  /* 0x0022b80001127983 */ /* 0x000ee80000300a00 */
[----:B------:R-:W2:Y:S04]  /*72300*/  LDL.LU.64 R20, [R1+0x2230] ;  /* 0x0022300001147983 */ /* 0x000ea80000300a00 */
[----:B------:R-:W2:Y:S04]  /*72310*/  LDL.LU.64 R22, [R1+0x2238] ;  /* 0x0022380001167983 */ /* 0x000ea80000300a00 */
[----:B------:R-:W4:Y:S04]  /*72320*/  LDL.LU.64 R8, [R1+0x1c20] ;  /* 0x001c200001087983 */ /* 0x000f280000300a00 */
[----:B------:R-:W4:Y:S04]  /*72330*/  LDL.LU.64 R10, [R1+0x1c28] ;  /* 0x001c2800010a7983 */ /* 0x000f280000300a00 */
[----:B------:R-:W4:Y:S04]  /*72340*/  LDL.LU.64 R4, [R1+0x1c10] ;  /* 0x001c100001047983 */ /* 0x000f280000300a00 */
[----:B------:R-:W4:Y:S01]  /*72350*/  LDL.LU.64 R6, [R1+0x1c18] ;  /* 0x001c180001067983 */ /* 0x000f220000300a00 */
[----:B---3--:R-:W-:Y:S03]  /*72360*/  HMMA.16816.F32 R24, R12, R26, R16 ;  /* 0x0000001a0c18723c */ /* 0x008fe60000001810 */
[----:B------:R-:W3:Y:S04]  /*72370*/  LDL.LU.64 R18, [R1+0xd0a0] ;  /* 0x00d0a00001127983 */ /* 0x000ee80000300a00 */
[----:B------:R-:W3:-:S15]  /*72380*/  LDL.LU.64 R16, [R1+0xd098] ;  /* 0x00d0980001107983 */ /* 0x000ede0000300a00 */
[----:B------:R-:W-:-:S01]  /*72390*/  NOP ;  /* 0x0000000000007918 */ /* 0x000fc20000000000 */
        /* <DEDUP_REMOVED lines=41> */
[----:B------:R-:W3:Y:S02]  /*72630*/  LDL.LU.64 R28, [R1+0xd010] ;  /* 0x00d01000011c7983 */ /* 0x000ee40000300a00 */
[----:B---3--:R-:W-:-:S15]  /*72640*/  HMMA.16816.F32 R24, R12, R28, R24 ;  /* 0x0000001c0c18723c */ /* 0x008fde0000001818 */
[----:B------:R-:W-:-:S08]  /*72650*/  NOP ;  /* 0x0000000000007918 */ /* 0x000fd00000000000 */
[----:B------:R-:W-:Y:S04]  /*72660*/  STL.64 [R1+0x14a0], R24 ;  /* 0x0014a01801007387 */ /* 0x000fe80000100a00 */
[----:B------:R0:W-:Y:S04]  /*72670*/  STL.64 [R1+0x14a8], R26 ;  /* 0x0014a81a01007387 */ /* 0x0001e80000100a00 */
[----:B0-----:R-:W2:Y:S04]  /*72680*/  LDL.LU.64 R26, [R1+0xd008] ;  /* 0x00d00800011a7983 */ /* 0x001ea80000300a00 */
[----:B------:R-:W3:Y:S04]  /*72690*/  LDL.LU.64 R24, [R1+0xd000] ;  /* 0x00d0000001187983 */ /* 0x000ee80000300a00 */
[----:B------:R-:W-:Y:S01]  /*726a0*/  STL.64 [R1+0xcf38], R28 ;  /* 0x00cf381c01007387 */ /* 0x000fe20000100a00 */
        /* <DEDUP_REMOVED lines=13> */
[----:B0-----:R-:W3:Y:S01]  /*72780*/  LDL.LU.64 R24, [R1+0x1c00] ;  /* 0x001c000001187983 */ /* 0x001ee20000300a00 */
[C---:B----4-:R-:W-:Y:S06]  /*72790*/  HMMA.16816.F32 R8, R12.reuse, R22, R8 ;  /* 0x000000160c08723c */ /* 0x050fec0000001808 */
[----:B--2---:R-:W-:-:S15]  /*727a0*/  HMMA.16816.F32 R4, R12, R20, R4 ;  /* 0x000000140c04723c */ /* 0x004fde0000001804 */
[----:B------:R-:W-:-:S02]  /*727b0*/  NOP ;  /* 0x0000000000007918 */ /* 0x000fc40000000000 */
[----:B------:R0:W-:Y:S04]  /*727c0*/  STL.64 [R1+0x14d0], R8 ;  /* 0x0014d00801007387 */ /* 0x0001e80000100a00 */
[----:B------:R1:W-:Y:S04]  /*727d0*/  STL.64 [R1+0x14d8], R10 ;  /* 0x0014d80a01007387 */ /* 0x0003e80000100a00 */
[----:B------:R-:W3:Y:S04]  /*727e0*/  LDL.LU.64 R26, [R1+0x1c08] ;  /* 0x001c0800011a7983 */ /* 0x000ee80000300a00 */
[----:B------:R2:W-:Y:S04]  /*727f0*/  STL.64 [R1+0x14e0], R4 ;  /* 0x0014e00401007387 */ /* 0x0005e80000100a00 */
[----:B------:R4:W-:Y:S04]  /*72800*/  STL.64 [R1+0x14e8], R6 ;  /* 0x0014e80601007387 */ /* 0x0009e80000100a00 */
[----:B0-----:R-:W3:Y:S04]  /*72810*/  LDL.LU.64 R8, [R1+0x1bf0] ;  /* 0x001bf00001087983 */ /* 0x001ee80000300a00 */
[----:B-1----:R-:W3:Y:S04]  /*72820*/  LDL.LU.64 R10, [R1+0x1bf8] ;  /* 0x001bf800010a7983 */ /* 0x002ee80000300a00 */
[----:B--2---:R-:W2:Y:S04]  /*72830*/  LDL.LU.64 R4, [R1+0x1bd0] ;  /* 0x001bd00001047983 */ /* 0x004ea80000300a00 */
[----:B----4-:R-:W4:Y:S04]  /*72840*/  LDL.LU.64 R6, [R1+0x1bd8] ;  /* 0x001bd80001067983 */ /* 0x010f280000300a00 */
[----:B----4-:R-:W-:Y:S04]  /*72850*/  STL.64 [R1+0xcfc0], R6 ;  /* 0x00cfc00601007387 */ /* 0x010fe80000100a00 */
[----:B--2---:R0:W-:Y:S04]  /*72860*/  STL.64 [R1+0xcfb8], R4 ;  /* 0x00cfb80401007387 */ /* 0x0041e80000100a00 */
[----:B0-----:R-:W2:Y:S04]  /*72870*/  LDL.LU.64 R4, [R1+0x1be0] ;  /* 0x001be00001047983 */ /* 0x001ea80000300a00 */
[----:B------:R-:W2:Y:S04]  /*72880*/  LDL.LU.64 R6, [R1+0x1be8] ;  /* 0x001be80001067983 */ /* 0x000ea80000300a00 */
[----:B------:R0:W-:Y:S04]  /*72890*/  STL.64 [R1+0xcec0], R22 ;  /* 0x00cec01601007387 */ /* 0x0001e80000100a00 */
[----:B0-----:R-:W4:Y:S04]  /*728a0*/  LDL.LU R22, [R1+0x2cac] ;  /* 0x002cac0001167983 */ /* 0x001f280000300800 */
[----:B------:R-:W4:Y:S04]  /*728b0*/  LDL.LU R23, [R1+0x2ca8] ;  /* 0x002ca80001177983 */ /* 0x000f280000300800 */
[----:B------:R0:W-:Y:S04]  /*728c0*/  STL.64 [R1+0xceb8], R20 ;  /* 0x00ceb81401007387 */ /* 0x0001e80000100a00 */
[----:B0-----:R-:W2:Y:S04]  /*728d0*/  LDL.LU R20, [R1+0x2ca4] ;  /* 0x002ca40001147983 */ /* 0x001ea80000300800 */
[----:B------:R-:W2:Y:S01]  /*728e0*/  LDL.LU R21, [R1+0x2ca0] ;  /* 0x002ca00001157983 */ /* 0x000ea20000300800 */
[C---:B---3--:R-:W-:Y:S06]  /*728f0*/  HMMA.16816.F32 R24, R12.reuse, R18, R24 ;  /* 0x000000120c18723c */ /* 0x048fec0000001818 */
[C---:B------:R-:W-:Y:S01]  /*72900*/  HMMA.16816.F32 R8, R12.reuse, R16, R8 ;  /* 0x000000100c08723c */ /* 0x040fe20000001808 */
[----:B----4-:R-:W-:Y:S04]  /*72910*/  STL.64 [R1+0xcfa0], R22 ;  /* 0x00cfa01601007387 */ /* 0x010fe80000100a00 */
[----:B--2---:R0:W-:Y:S04]  /*72920*/  STL.64 [R1+0xcf98], R20 ;  /* 0x00cf981401007387 */ /* 0x0041e80000100a00 */
[----:B0-----:R-:W2:Y:S04]  /*72930*/  LDL.LU.64 R20, [R1+0x23d0] ;  /* 0x0023d00001147983 */ /* 0x001ea80000300a00 */
[----:B------:R-:W2:Y:S04]  /*72940*/  LDL.LU.64 R22, [R1+0x23d8] ;  /* 0x0023d80001167983 */ /* 0x000ea80000300a00 */
[----:B------:R0:W-:Y:S04]  /*72950*/  STL.64 [R1+0x14f0], R24 ;  /* 0x0014f01801007387 */ /* 0x0001e80000100a00 */
[----:B------:R-:W-:Y:S04]  /*72960*/  STL.64 [R1+0x14f8], R26 ;  /* 0x0014f81a01007387 */ /* 0x000fe80000100a00 */
[----:B------:R-:W3:Y:S04]  /*72970*/  LDL.64 R28, [R1+0x88] ;  /* 0x00008800011c7983 */ /* 0x000ee80000100a00 */
[----:B0-----:R-:W4:Y:S04]  /*72980*/  LDL.64 R24, [R1+0x98] ;  /* 0x0000980001187983 */ /* 0x001f280000100a00 */
[----:B------:R-:W-:Y:S04]  /*72990*/  STL.64 [R1+0x1500], R8 ;  /* 0x0015000801007387 */ /* 0x000fe80000100a00 */
[----:B------:R0:W-:Y:S04]  /*729a0*/  STL.64 [R1+0x1508], R10 ;  /* 0x0015080a01007387 */ /* 0x0001e80000100a00 */
[----:B0-----:R-:W2:Y:S04]  /*729b0*/  LDL.LU.64 R10, [R1+0xcfd8] ;  /* 0x00cfd800010a7983 */ /* 0x001ea80000300a00 */
[----:B------:R-:W3:Y:S01]  /*729c0*/  LDL.LU.64 R8, [R1+0xcfd0] ;  /* 0x00cfd00001087983 */ /* 0x000ee20000300a00 */
[----:B------:R-:W-:Y:S01]  /*729d0*/  IMAD.MOV.U32 R27, RZ, RZ, R3 ;  /* 0x000000ffff1b7224 */ /* 0x000fe200078e0003 */
[----:B--2---:R-:W-:Y:S01]  /*729e0*/  HMMA.16816.F32 R4, R12, R10, R4 ;  /* 0x0000000a0c04723c */ /* 0x004fe20000001804 */
[----:B---3--:R-:W-:-:S02]  /*729f0*/  IMAD.MOV.U32 R26, RZ, RZ, R9 ;  /* 0x000000ffff1a7224 */ /* 0x008fc400078e0009 */
[----:B------:R-:W2:Y:S04]  /*72a00*/  LDL.LU R9, [R1+0xcfcc] ;  /* 0x00cfcc0001097983 */ /* 0x000ea80000300800 */
[----:B------:R-:W3:Y:S04]  /*72a10*/  LDL.LU R3, [R1+0xcfc8] ;  /* 0x00cfc80001037983 */ /* 0x000ee80000300800 */
[----:B------:R-:W-:Y:S04]  /*72a20*/  STL.64 [R1+0xcea0], R18 ;  /* 0x00cea01201007387 */ /* 0x000fe80000100a00 */
[----:B------:R0:W-:Y:S04]  /*72a30*/  STL.64 [R1+0xce98], R16 ;  /* 0x00ce981001007387 */ /* 0x0001e80000100a00 */
[----:B0-----:R-:W3:Y:S04]  /*72a40*/  LDL.LU.64 R16, [R1+0x23c0] ;  /* 0x0023c00001107983 */ /* 0x001ee80000300a00 */
        /* <DEDUP_REMOVED lines=10> */
[----:B------:R-:W4:Y:S04]  /*72af0*/  LDL.LU.64 R4, [R1+0xcfa8] ;  /* 0x00cfa80001047983 */ /* 0x000f280000300a00 */
[----:B------:R-:W-:Y:S04]  /*72b00*/  STL.64 [R1+0xce80], R10 ;  /* 0x00ce800a01007387 */ /* 0x000fe80000100a00 */
[----:B------:R0:W-:Y:S04]  /*72b10*/  STL.64 [R1+0xce78], R8 ;  /* 0x00ce780801007387 */ /* 0x0001e80000100a00 */
        /* <DEDUP_REMOVED lines=8> */
[----:B------:R-:W4:Y:S04]  /*72ba0*/  LDL.LU.64 R20, [R1+0xcf98] ;  /* 0x00cf980001147983 */ /* 0x000f280000300a00 */
[----:B------:R-:W-:Y:S04]  /*72bb0*/  STL.64 [R1+0xce70], R6 ;  /* 0x00ce700601007387 */ /* 0x000fe80000100a00 */
[----:B------:R3:W-:Y:S02]  /*72bc0*/  STL.64 [R1+0xce68], R4 ;  /* 0x00ce680401007387 */ /* 0x0007e40000100a00 */
[----:B---3--:R-:W-:Y:S02]  /*72bd0*/  HMMA.16816.F32 R4, R12, R2, R16 ;  /* 0x000000020c04723c */ /* 0x008fe40000001810 */
[----:B------:R0:W-:Y:S04]  /*72be0*/  STL.64 [R1+0x1550], R8 ;  /* 0x0015500801007387 */ /* 0x0001e80000100a00 */
[----:B------:R1:W-:Y:S04]  /*72bf0*/  STL.64 [R1+0x1558], R10 ;  /* 0x0015580a01007387 */ /* 0x0003e80000100a00 */
[----:B------:R-:W3:Y:S04]  /*72c00*/  LDL.LU R12, [R1+0x2c94] ;  /* 0x002c9400010c7983 */ /* 0x000ee80000300800 */
[----:B------:R-:W3:Y:S09]  /*72c10*/  LDL.LU R13, [R1+0x2c90] ;  /* 0x002c9000010d7983 */ /* 0x000ef20000300800 */
[----:B------:R1:W-:Y:S04]  /*72c20*/  STL.64 [R1+0x1540], R4 ;  /* 0x0015400401007387 */ /* 0x0003e80000100a00 */
[----:B------:R1:W-:Y:S04]  /*72c30*/  STL.64 [R1+0x1548], R6 ;  /* 0x0015480601007387 */ /* 0x0003e80000100a00 */
[----:B------:R-:W2:Y:S04]  /*72c40*/  LDL.LU R14, [R1+0x2c9c] ;  /* 0x002c9c00010e7983 */ /* 0x000ea80000300800 */
[----:B------:R-:W2:Y:S04]  /*72c50*/  LDL.LU R15, [R1+0x2c98] ;  /* 0x002c9800010f7983 */ /* 0x000ea80000300800 */
[----:B------:R-:W4:Y:S04]  /*72c60*/  LDL.LU.64 R16, [R1+0x24f0] ;  /* 0x0024f00001107983 */ /* 0x000f280000300a00 */
[----:B------:R-:W4:Y:S04]  /*72c70*/  LDL.LU.64 R18, [R1+0x24f8] ;  /* 0x0024f80001127983 */ /* 0x000f280000300a00 */
[----:B0-----:R-:W4:Y:S04]  /*72c80*/  LDL.LU.64 R8, [R1+0x24e0] ;  /* 0x0024e00001087983 */ /* 0x001f280000300a00 */
[----:B-1----:R-:W4:Y:S04]  /*72c90*/  LDL.LU.64 R10, [R1+0x24e8] ;  /* 0x0024e800010a7983 */ /* 0x002f280000300a00 */
[----:B------:R-:W4:Y:S04]  /*72ca0*/  LDL.LU.64 R4, [R1+0x24d0] ;  /* 0x0024d00001047983 */ /* 0x000f280000300a00 */
[----:B------:R-:W4:Y:S04]  /*72cb0*/  LDL.LU.64 R6, [R1+0x24d8] ;  /* 0x0024d80001067983 */ /* 0x000f280000300a00 */
[----:B------:R0:W-:Y:S04]  /*72cc0*/  STL [R1+0xce4c], R2 ;  /* 0x00ce4c0201007387 */ /* 0x0001e80000100800 */
[----:B------:R1:W-:Y:S01]  /*72cd0*/  STL [R1+0xce48], R3 ;  /* 0x00ce480301007387 */ /* 0x0003e20000100800 */
[----:B0-----:R-:W-:-:S02]  /*72ce0*/  IMAD.MOV.U32 R2, RZ, RZ, R24 ;  /* 0x000000ffff027224 */ /* 0x001fc400078e0018 */
[----:B-1----:R-:W-:Y:S02]  /*72cf0*/  IMAD.MOV.U32 R3, RZ, RZ, R25 ;  /* 0x000000ffff037224 */ /* 0x002fe400078e0019 */
[----:B---3--:R-:W-:-:S05]  /*72d00*/  IMAD R12, R13, 0x100, R12 ;  /* 0x000001000d0c7824 */ /* 0x008fca00078e020c */
[----:B------:R-:W-:Y:S01]  /*72d10*/  F2FP.F16.E5M2.UNPACK_B R12, R12 ;  /* 0x0000000cff0c723e */ /* 0x000fe200020004ff */
[----:B--2---:R-:W-:Y:S02]  /*72d20*/  IMAD R13, R15, 0x100, R14 ;  /* 0x000001000f0d7824 */ /* 0x004fe400078e020e */
[----:B----4-:R-:W-:Y:S02]  /*72d30*/  IMAD R14, R21, 0x100, R20 ;  /* 0x00000100150e7824 */ /* 0x010fe400078e0214 */
[----:B------:R-:W-:Y:S01]  /*72d40*/  IMAD R15, R23, 0x100, R22 ;  /* 0x00000100170f7824 */ /* 0x000fe200078e0216 */
[----:B------:R-:W2:Y:S04]  /*72d50*/  LDL R20, [R1+0x80] ;  /* 0x0000800001147983 */ /* 0x000ea80000100800 */
[----:B------:R-:W2:Y:S01]  /*72d60*/  LDL R21, [R1+0x84] ;  /* 0x0000840001157983 */ /* 0x000ea20000100800 */
[----:B------:R-:W-:-:S02]  /*72d70*/  F2FP.F16.E5M2.UNPACK_B R13, R13 ;  /* 0x0000000dff0d723e */ /* 0x000fc400020004ff */
[----:B------:R-:W-:Y:S02]  /*72d80*/  F2FP.F16.E5M2.UNPACK_B R14, R14 ;  /* 0x0000000eff0e723e */ /* 0x000fe400020004ff */
[----:B------:R-:W-:-:S07]  /*72d90*/  F2FP.F16.E5M2.UNPACK_B R15, R15 ;  /* 0x0000000fff0f723e */ /* 0x000fce00020004ff */
[C---:B------:R-:W-:Y:S06]  /*72da0*/  HMMA.16816.F32 R16, R12.reuse, R24, R16 ;  /* 0x000000180c10723c */ /* 0x040fec0000001810 */
[C---:B------:R-:W-:Y:S06]  /*72db0*/  HMMA.16816.F32 R8, R12.reuse, R26, R8 ;  /* 0x0000001a0c08723c */ /* 0x040fec0000001808 */
[----:B------:R-:W-:Y:S11]  /*72dc0*/  HMMA.16816.F32 R4, R12, R28, R4 ;  /* 0x0000001c0c04723c */ /* 0x000ff60000001804 */
[----:B------:R-:W-:Y:S04]  /*72dd0*/  STL.64 [R1+0x1560], R16 ;  /* 0x0015601001007387 */ /* 0x000fe80000100a00 */
[----:B------:R-:W-:Y:S04]  /*72de0*/  STL.64 [R1+0x1568], R18 ;  /* 0x0015681201007387 */ /* 0x000fe80000100a00 */
[----:B------:R0:W-:Y:S04]  /*72df0*/  STL [R1+0xce54], R3 ;  /* 0x00ce540301007387 */ /* 0x0001e80000100800 */
[----:B------:R1:W-:Y:S04]  /*72e00*/  STL [R1+0xce50], R2 ;  /* 0x00ce500201007387 */ /* 0x0003e80000100800 */
[----:B------:R-:W-:Y:S04]  /*72e10*/  STL.64 [R1+0x1570], R8 ;  /* 0x0015700801007387 */ /* 0x000fe80000100a00 */
[----:B------:R3:W-:Y:S04]  /*72e20*/  STL.64 [R1+0x1578], R10 ;  /* 0x0015780a01007387 */ /* 0x0007e80000100a00 */
[----:B------:R4:W-:Y:S04]  /*72e30*/  STL.64 [R1+0x1580], R4 ;  /* 0x0015800401007387 */ /* 0x0009e80000100a00 */
[----:B------:R4:W-:Y:S04]  /*72e40*/  STL.64 [R1+0x1588], R6 ;  /* 0x0015880601007387 */ /* 0x0009e80000100a00 */
[----:B------:R-:W2:Y:S04]  /*72e50*/  LDL R22, [R1+0x8] ;  /* 0x0000080001167983 */ /* 0x000ea80000100800 */
[----:B------:R-:W2:Y:S04]  /*72e60*/  LDL R23, [R1+0xc] ;  /* 0x00000c0001177983 */ /* 0x000ea80000100800 */
[----:B------:R-:W2:Y:S04]  /*72e70*/  LDL R24, [R1+0x58] ;  /* 0x0000580001187983 */ /* 0x000ea80000100800 */
[----:B------:R-:W2:Y:S01]  /*72e80*/  LDL R25, [R1+0x5c] ;  /* 0x00005c0001197983 */ /* 0x000ea20000100800 */
[----:B0-----:R-:W-:-:S02]  /*72e90*/  IMAD.MOV.U32 R3, RZ, RZ, R28 ;  /* 0x000000ffff037224 */ /* 0x001fc400078e001c */
[----:B-1----:R-:W-:Y:S01]  /*72ea0*/  IMAD.MOV.U32 R2, RZ, RZ, R29 ;  /* 0x000000ffff027224 */ /* 0x002fe200078e001d */
[----:B------:R-:W2:Y:S04]  /*72eb0*/  LDL R28, [R1+0x68] ;  /* 0x00006800011c7983 */ /* 0x000ea80000100800 */
[----:B------:R-:W2:Y:S04]  /*72ec0*/  LDL R29, [R1+0x6c] ;  /* 0x00006c00011d7983 */ /* 0x000ea80000100800 */
[----:B---3--:R-:W3:Y:S04]  /*72ed0*/  LDL R10, [R1+0x78] ;  /* 0x00007800010a7983 */ /* 0x008ee80000100800 */
[----:B------:R-:W3:Y:S04]  /*72ee0*/  LDL R11, [R1+0x7c] ;  /* 0x00007c00010b7983 */ /* 0x000ee80000100800 */
[----:B----4-:R-:W3:Y:S04]  /*72ef0*/  LDL.LU.64 R4, [R1+0x24b0] ;  /* 0x0024b00001047983 */ /* 0x010ee80000300a00 */
[----:B------:R-:W3:Y:S04]  /*72f00*/  LDL.LU.64 R6, [R1+0x24b8] ;  /* 0x0024b80001067983 */ /* 0x000ee80000300a00 */
[----:B------:R-:W4:Y:S04]  /*72f10*/  LDL.64 R26, [R1+0x50] ;  /* 0x00005000011a7983 */ /* 0x000f280000100a00 */
[----:B------:R-:W3:Y:S04]  /*72f20*/  LDL.64 R16, [R1+0x60] ;  /* 0x0000600001107983 */ /* 0x000ee80000100a00 */
[----:B----4-:R-:W-:Y:S04]  /*72f30*/  STL.64 [R1+0xcf78], R26 ;  /* 0x00cf781a01007387 */ /* 0x010fe80000100a00 */
[----:B--2---:R0:W-:Y:S04]  /*72f40*/  STL.64 [R1+0xcf70], R24 ;  /* 0x00cf701801007387 */ /* 0x0041e80000100a00 */
[----:B0-----:R-:W2:Y:S04]  /*72f50*/  LDL.LU.64 R24, [R1+0x24c0] ;  /* 0x0024c00001187983 */ /* 0x001ea80000300a00 */
[----:B------:R-:W2:Y:S04]  /*72f60*/  LDL.LU.64 R26, [R1+0x24c8] ;  /* 0x0024c800011a7983 */ /* 0x000ea80000300a00 */
[----:B------:R-:W-:Y:S04]  /*72f70*/  STL.64 [R1+0xced8], R22 ;  /* 0x00ced81601007387 */ /* 0x000fe80000100a00 */
[----:B------:R-:W-:Y:S04]  /*72f80*/  STL [R1+0xce60], R2 ;  /* 0x00ce600201007387 */ /* 0x000fe80000100800 */
[----:B------:R0:W-:Y:S04]  /*72f90*/  STL [R1+0xce5c], R3 ;  /* 0x00ce5c0301007387 */ /* 0x0001e80000100800 */
[----:B0-----:R-:W4:Y:S01]  /*72fa0*/  LDL.64 R2, [R1+0x70] ;  /* 0x0000700001027983 */ /* 0x001f220000100a00 */
[----:B--2---:R-:W-:Y:S03]  /*72fb0*/  HMMA.16816.F32 R24, R12, R20, R24 ;  /* 0x000000140c18723c */ /* 0x004fe60000001818 */
[----:B------:R-:W2:-:S15]  /*72fc0*/  LDL R20, [R1+0x10] ;  /* 0x0000100001147983 */ /* 0x000e9e0000100800 */
[----:B------:R-:W-:-:S05]  /*72fd0*/  NOP ;  /* 0x0000000000007918 */ /* 0x000fca0000000000 */
[----:B------:R0:W-:Y:S04]  /*72fe0*/  STL.64 [R1+0x1590], R24 ;  /* 0x0015901801007387 */ /* 0x0001e80000100a00 */
[----:B------:R1:W-:Y:S04]  /*72ff0*/  STL.64 [R1+0x1598], R26 ;  /* 0x0015981a01007387 */ /* 0x0003e80000100a00 */
[----:B------:R-:W2:Y:S01]  /*73000*/  LDL R21, [R1+0x14] ;  /* 0x0000140001157983 */ /* 0x000ea20000100800 */
[----:B------:R-:W-:-:S03]  /*73010*/  IMAD.MOV.U32 R19, RZ, RZ, R0 ;  /* 0x000000ffff137224 */ /* 0x000fc600078e0000 */
[----:B--2---:R-:W-:Y:S04]  /*73020*/  STL.64 [R1+0xcee8], R20 ;  /* 0x00cee81401007387 */ /* 0x004fe80000100a00 */
[----:B------:R-:W2:Y:S04]  /*73030*/  LDL R18, [R1] ;  /* 0x0000000001127983 */ /* 0x000ea80000100800 */
[----:B------:R-:W4:Y:S04]  /*73040*/  LDL.LU R0, [R1+0xcf90] ;  /* 0x00cf900001007983 */ /* 0x000f280000300800 */
[----:B------:R-:W2:Y:S04]  /*73050*/  LDL R22, [R1+0x18] ;  /* 0x0000180001167983 */ /* 0x000ea80000100800 */
[----:B------:R-:W2:Y:S04]  /*73060*/  LDL R23, [R1+0x1c] ;  /* 0x00001c0001177983 */ /* 0x000ea80000100800 */
[----:B0-----:R-:W4:Y:S04]  /*73070*/  LDL.LU.64 R24, [R1+0x2490] ;  /* 0x0024900001187983 */ /* 0x001f280000300a00 */
[----:B-1----:R-:W2:Y:S01]  /*73080*/  LDL.LU.64 R26, [R1+0x2498] ;  /* 0x00249800011a7983 */ /* 0x002ea20000300a00 */
[C---:B---3--:R-:W-:Y:S03]  /*73090*/  HMMA.16816.F32 R4, R12.reuse, R10, R4 ;  /* 0x0000000a0c04723c */ /* 0x048fe60000001804 */
[----:B--2---:R-:W-:Y:S04]  /*730a0*/  STL.64 [R1+0xcf88], R26 ;  /* 0x00cf881a01007387 */ /* 0x004fe80000100a00 */
[----:B----4-:R0:W-:Y:S04]  /*730b0*/  STL.64 [R1+0xcf80], R24 ;  /* 0x00cf801801007387 */ /* 0x0101e80000100a00 */
[----:B0-----:R-:W2:Y:S04]  /*730c0*/  LDL.LU.64 R24, [R1+0x24a0] ;  /* 0x0024a00001187983 */ /* 0x001ea80000300a00 */
[----:B------:R-:W2:Y:S04]  /*730d0*/  LDL.LU.64 R26, [R1+0x24a8] ;  /* 0x0024a800011a7983 */ /* 0x000ea80000300a00 */
[----:B------:R-:W-:Y:S04]  /*730e0*/  STL.64 [R1+0xcf00], R22 ;  /* 0x00cf001601007387 */ /* 0x000fe80000100a00 */
[----:B------:R-:W-:Y:S04]  /*730f0*/  STL.64 [R1+0xcee0], R18 ;  /* 0x00cee01201007387 */ /* 0x000fe80000100a00 */
[----:B------:R-:W3:Y:S04]  /*73100*/  LDL.LU.64 R8, [R1+0x2470] ;  /* 0x0024700001087983 */ /* 0x000ee80000300a00 */
[----:B------:R-:W3:Y:S04]  /*73110*/  LDL.LU.64 R10, [R1+0x2478] ;  /* 0x00247800010a7983 */ /* 0x000ee80000300a00 */
[----:B------:R0:W-:Y:S04]  /*73120*/  STL.64 [R1+0x15a0], R4 ;  /* 0x0015a00401007387 */ /* 0x0001e80000100a00 */
[----:B------:R1:W-:Y:S04]  /*73130*/  STL.64 [R1+0x15a8], R6 ;  /* 0x0015a80601007387 */ /* 0x0003e80000100a00 */
[----:B0-----:R-:W4:Y:S04]  /*73140*/  LDL.LU.64 R4, [R1+0x2460] ;  /* 0x0024600001047983 */ /* 0x001f280000300a00 */
[----:B-1----:R-:W4:Y:S04]  /*73150*/  LDL.LU.64 R6, [R1+0x2468] ;  /* 0x0024680001067983 */ /* 0x002f280000300a00 */
[----:B------:R-:W3:Y:S01]  /*73160*/  LDL R20, [R1+0x20] ;  /* 0x0000200001147983 */ /* 0x000ee20000100800 */
[----:B--2---:R-:W-:-:S15]  /*73170*/  HMMA.16816.F32 R24, R12, R2, R24 ;  /* 0x000000020c18723c */ /* 0x004fde0000001818 */
[----:B------:R-:W-:-:S08]  /*73180*/  NOP ;  /* 0x0000000000007918 */ /* 0x000fd00000000000 */
[----:B------:R-:W-:Y:S04]  /*73190*/  STL.64 [R1+0x15b0], R24 ;  /* 0x0015b01801007387 */ /* 0x000fe80000100a00 */
[----:B------:R0:W-:Y:S04]  /*731a0*/  STL.64 [R1+0x15b8], R26 ;  /* 0x0015b81a01007387 */ /* 0x0001e80000100a00 */
[----:B0-----:R-:W2:Y:S04]  /*731b0*/  LDL.LU.64 R26, [R1+0xcf88] ;  /* 0x00cf8800011a7983 */ /* 0x001ea80000300a00 */
[----:B------:R-:W2:Y:S04]  /*731c0*/  LDL.LU.64 R24, [R1+0xcf80] ;  /* 0x00cf800001187983 */ /* 0x000ea80000300a00 */
[----:B------:R-:W4:Y:S01]  /*731d0*/  LDL.64 R22, [R1+0x28] ;  /* 0x0000280001167983 */ /* 0x000f220000100a00 */
[----:B------:R-:W-:-:S02]  /*731e0*/  IMAD.MOV.U32 R21, RZ, RZ, R0 ;  /* 0x000000ffff157224 */ /* 0x000fc400078e0000 */
[----:B------:R-:W-:Y:S01]  /*731f0*/  IMAD.MOV.U32 R0, RZ, RZ, R3 ;  /* 0x000000ffff007224 */ /* 0x000fe200078e0003 */
[----:B--2---:R-:W-:Y:S01]  /*73200*/  HMMA.16816.F32 R24, R12, R28, R24 ;  /* 0x0000001c0c18723c */ /* 0x004fe20000001818 */
[----:B----4-:R-:W-:Y:S04]  /*73210*/  STL.64 [R1+0xcf30], R22 ;  /* 0x00cf301601007387 */ /* 0x010fe80000100a00 */
[----:B---3--:R0:W-:Y:S04]  /*73220*/  STL.64 [R1+0xcf28], R20 ;  /* 0x00cf281401007387 */ /* 0x0081e80000100a00 */
[----:B0-----:R-:W2:Y:S04]  /*73230*/  LDL.LU.64 R20, [R1+0x2480] ;  /* 0x0024800001147983 */ /* 0x001ea80000300a00 */
[----:B------:R-:W2:Y:S04]  /*73240*/  LDL.LU.64 R22, [R1+0x2488] ;  /* 0x0024880001167983 */ /* 0x000ea80000300a00 */
[----:B------:R-:W-:Y:S06]  /*73250*/  STL [R1+0xce40], R0 ;  /* 0x00ce400001007387 */ /* 0x000fec0000100800 */
[----:B------:R-:W-:Y:S04]  /*73260*/  STL.64 [R1+0x15c0], R24 ;  /* 0x0015c01801007387 */ /* 0x000fe80000100a00 */
[----:B------:R0:W-:Y:S04]  /*73270*/  STL.64 [R1+0x15c8], R26 ;  /* 0x0015c81a01007387 */ /* 0x0001e80000100a00 */
[----:B0-----:R-:W3:Y:S04]  /*73280*/  LDL.LU.64 R26, [R1+0xcf78] ;  /* 0x00cf7800011a7983 */ /* 0x001ee80000300a00 */
[----:B------:R-:W4:Y:S01]  /*73290*/  LDL.LU.64 R24, [R1+0xcf70] ;  /* 0x00cf700001187983 */ /* 0x000f220000300a00 */
[----:B------:R-:W-:-:S03]  /*732a0*/  IMAD.MOV.U32 R0, RZ, RZ, R17 ;  /* 0x000000ffff007224 */ /* 0x000fc600078e0011 */
[----:B------:R-:W3:Y:S04]  /*732b0*/  LDL R2, [R1+0x30] ;  /* 0x0000300001027983 */ /* 0x000ee80000100800 */
[----:B------:R-:W3:Y:S04]  /*732c0*/  LDL R3, [R1+0x34] ;  /* 0x0000340001037983 */ /* 0x000ee80000100800 */
[----:B------:R-:W3:Y:S04]  /*732d0*/  LDL.64 R28, [R1+0x38] ;  /* 0x00003800011c7983 */ /* 0x000ee80000100a00 */
[----:B------:R0:W-:Y:S01]  /*732e0*/  STL [R1+0xce44], R0 ;  /* 0x00ce440001007387 */ /* 0x0001e20000100800 */
[C---:B--2---:R-:W-:Y:S06]  /*732f0*/  HMMA.16816.F32 R20, R12.reuse, R16, R20 ;  /* 0x000000100c14723c */ /* 0x044fec0000001814 */
[C---:B----4-:R-:W-:Y:S06]  /*73300*/  HMMA.16816.F32 R8, R12.reuse, R24, R8 ;  /* 0x000000180c08723c */ /* 0x050fec0000001808 */
[----:B---3--:R-:W-:Y:S11]  /*73310*/  HMMA.16816.F32 R4, R12, R26, R4 ;  /* 0x0000001a0c04723c */ /* 0x008ff60000001804 */
[----:B------:R-:W-:Y:S04]  /*73320*/  STL.64 [R1+0x15d0], R20 ;  /* 0x0015d01401007387 */ /* 0x000fe80000100a00 */
[----:B------:R-:W-:Y:S01]  /*73330*/  STL.64 [R1+0x15d8], R22 ;  /* 0x0015d81601007387 */ /* 0x000fe20000100a00 */
[----:B0-----:R-:W-:-:S03]  /*73340*/  IMAD.MOV.U32 R0, RZ, RZ, R26 ;  /* 0x000000ffff007224 */ /* 0x001fc600078e001a */
[----:B------:R0:W-:Y:S04]  /*73350*/  STL.64 [R1+0x15e0], R8 ;  /* 0x0015e00801007387 */ /* 0x0001e80000100a00 */
[----:B------:R1:W-:Y:S04]  /*73360*/  STL.64 [R1+0x15e8], R10 ;  /* 0x0015e80a01007387 */ /* 0x0003e80000100a00 */
[----:B------:R-:W2:Y:S04]  /*73370*/  LDL R26, [R1+0x48] ;  /* 0x00004800011a7983 */ /* 0x000ea80000100800 */
[----:B------:R-:W-:Y:S04]  /*73380*/  STL.64 [R1+0x15f0], R4 ;  /* 0x0015f00401007387 */ /* 0x000fe80000100a00 */
[----:B------:R-:W-:Y:S04]  /*73390*/  STL.64 [R1+0x15f8], R6 ;  /* 0x0015f80601007387 */ /* 0x000fe80000100a00 */
[----:B------:R-:W2:Y:S04]  /*733a0*/  LDL R27, [R1+0x4c] ;  /* 0x00004c00011b7983 */ /* 0x000ea80000100800 */
[----:B0-----:R-:W2:Y:S04]  /*733b0*/  LDL.LU.64 R8, [R1+0x2450] ;  /* 0x0024500001087983 */ /* 0x001ea80000300a00 */
[----:B-1----:R-:W2:Y:S04]  /*733c0*/  LDL.LU.64 R10, [R1+0x2458] ;  /* 0x00245800010a7983 */ /* 0x002ea80000300a00 */
[----:B------:R-:W3:Y:S04]  /*733d0*/  LDL.LU.64 R20, [R1+0x2420] ;  /* 0x0024200001147983 */ /* 0x000ee80000300a00 */
[----:B------:R-:W4:Y:S04]  /*733e0*/  LDL.LU.64 R22, [R1+0x2428] ;  /* 0x0024280001167983 */ /* 0x000f280000300a00 */
[----:B----4-:R-:W-:Y:S04]  /*733f0*/  STL.64 [R1+0xcf48], R22 ;  /* 0x00cf481601007387 */ /* 0x010fe80000100a00 */
[----:B---3--:R0:W-:Y:S04]  /*73400*/  STL.64 [R1+0xcf40], R20 ;  /* 0x00cf401401007387 */ /* 0x0081e80000100a00 */
[----:B0-----:R-:W3:Y:S04]  /*73410*/  LDL.LU.64 R20, [R1+0x2430] ;  /* 0x0024300001147983 */ /* 0x001ee80000300a00 */
[----:B------:R-:W4:Y:S04]  /*73420*/  LDL.LU.64 R22, [R1+0x2438] ;  /* 0x0024380001167983 */ /* 0x000f280000300a00 */
[----:B----4-:R0:W-:Y:S04]  /*73430*/  STL.64 [R1+0xcf58], R22 ;  /* 0x00cf581601007387 */ /* 0x0101e80000100a00 */
[----:B0-----:R-:W4:Y:S04]  /*73440*/  LDL R22, [R1+0x40] ;  /* 0x0000400001167983 */ /* 0x001f280000100800 */
[----:B------:R-:W4:Y:S04]  /*73450*/  LDL R23, [R1+0x44] ;  /* 0x0000440001177983 */ /* 0x000f280000100800 */
        /* <DEDUP_REMOVED lines=18> */
[----:B0-----:R-:W4:Y:S04]  /*73580*/  LDL.LU.64 R16, [R1+0x2440] ;  /* 0x0024400001107983 */ /* 0x001f280000300a00 */
[----:B------:R-:W4:Y:S04]  /*73590*/  LDL.LU.64 R18, [R1+0x2448] ;  /* 0x0024480001127983 */ /* 0x000f280000300a00 */
[----:B------:R-:W2:Y:S04]  /*735a0*/  LDL.LU.64 R4, [R1+0x19e0] ;  /* 0x0019e00001047983 */ /* 0x000ea80000300a00 */
[----:B------:R-:W2:Y:S04]  /*735b0*/  LDL.LU.64 R6, [R1+0x19e8] ;  /* 0x0019e80001067983 */ /* 0x000ea80000300a00 */
[----:B------:R-:W-:Y:S04]  /*735c0*/  STL [R1+0xce58], R0 ;  /* 0x00ce580001007387 */ /* 0x000fe80000100800 */
[----:B------:R-:W3:Y:S04]  /*735d0*/  LDL.LU.64 R24, [R1+0x19c0] ;  /* 0x0019c00001187983 */ /* 0x000ee80000300a00 */
[----:B------:R-:W3:Y:S04]  /*735e0*/  LDL.LU.64 R26, [R1+0x19c8] ;  /* 0x0019c800011a7983 */ /* 0x000ee80000300a00 */
[----:B------:R0:W-:Y:S04]  /*735f0*/  STL.64 [R1+0x1600], R8 ;  /* 0x0016000801007387 */ /* 0x0001e80000100a00 */
[----:B------:R1:W-:Y:S04]  /*73600*/  STL.64 [R1+0x1608], R10 ;  /* 0x0016080a01007387 */ /* 0x0003e80000100a00 */
[----:B0-----:R-:W2:Y:S04]  /*73610*/  LDL.LU.64 R8, [R1+0x1980] ;  /* 0x0019800001087983 */ /* 0x001ea80000300a00 */
[----:B-1----:R-:W2:Y:S01]  /*73620*/  LDL.LU.64 R10, [R1+0x1988] ;  /* 0x00198800010a7983 */ /* 0x002ea20000300a00 */
[----:B----4-:R-:W-:Y:S03]  /*73630*/  HMMA.16816.F32 R20, R12, R22, R16 ;  /* 0x000000160c14723c */ /* 0x010fe60000001810 */
[----:B------:R-:W4:Y:S04]  /*73640*/  LDL.LU.64 R18, [R1+0xcf68] ;  /* 0x00cf680001127983 */ /* 0x000f280000300a00 */
[----:B------:R-:W4:-:S15]  /*73650*/  LDL.LU.64 R16, [R1+0xcf60] ;  /* 0x00cf600001107983 */ /* 0x000f1e0000300a00 */
[----:B------:R-:W-:-:S01]  /*73660*/  NOP ;  /* 0x0000000000007918 */ /* 0x000fc20000000000 */
        /* <DEDUP_REMOVED lines=9> */
[----:B------:R-:W3:Y:S01]  /*73700*/  LDL.LU.64 R20, [R1+0xcf40] ;  /* 0x00cf400001147983 */ /* 0x000ee20000300a00 */
[----:B------:R-:W-:-:S03]  /*73710*/  IMAD.MOV.U32 R0, RZ, RZ, R29 ;  /* 0x000000ffff007224 */ /* 0x000fc600078e001d */
[----:B------:R-:W2:Y:S01]  /*73720*/  LDL.LU.64 R28, [R1+0xcf38] ;  /* 0x00cf3800011c7983 */ /* 0x000ea20000300a00 */
[----:B---3--:R-:W-:-:S15]  /*73730*/  HMMA.16816.F32 R20, R12, R2, R20 ;  /* 0x000000020c14723c */ /* 0x008fde0000001814 */
[----:B------:R-:W-:-:S08]  /*73740*/  NOP ;  /* 0x0000000000007918 */ /* 0x000fd00000000000 */
[----:B------:R-:W-:Y:S04]  /*73750*/  STL.64 [R1+0x1630], R20 ;  /* 0x0016301401007387 */ /* 0x000fe80000100a00 */
[----:B------:R0:W-:Y:S04]  /*73760*/  STL.64 [R1+0x1638], R22 ;  /* 0x0016381601007387 */ /* 0x0001e80000100a00 */
[----:B0-----:R-:W4:Y:S04]  /*73770*/  LDL.LU.64 R22, [R1+0xcf30] ;  /* 0x00cf300001167983 */ /* 0x001f280000300a00 */
[----:B------:R-:W3:Y:S01]  /*73780*/  LDL.LU.64 R20, [R1+0xcf28] ;  /* 0x00cf280001147983 */ /* 0x000ee20000300a00 */
[----:B----4-:R-:W-:-:S15]  /*73790*/  HMMA.16816.F32 R16, R12, R22, R16 ;  /* 0x000000160c10723c */ /* 0x010fde0000001810 */
[----:B------:R-:W-:-:S08]  /*737a0*/  NOP ;  /* 0x0000000000007918 */ /* 0x000fd00000000000 */
[----:B------:R-:W-:Y:S04]  /*737b0*/  STL.64 [R1+0x1640], R16 ;  /* 0x0016401001007387 */ /* 0x000fe80000100a00 */
[----:B------:R0:W-:Y:S04]  /*737c0*/  STL.64 [R1+0x1648], R18 ;  /* 0x0016481201007387 */ /* 0x0001e80000100a00 */
[----:B0-----:R-:W3:Y:S04]  /*737d0*/  LDL.LU.64 R18, [R1+0xcf20] ;  /* 0x00cf200001127983 */ /* 0x001ee80000300a00 */
[----:B------:R-:W3:Y:S01]  /*737e0*/  LDL.LU.64 R16, [R1+0xcf18] ;  /* 0x00cf180001107983 */ /* 0x000ee20000300a00 */
[----:B------:R-:W-:-:S02]  /*737f0*/  IMAD.MOV.U32 R2, RZ, RZ, R22 ;  /* 0x000000ffff027224 */ /* 0x000fc400078e0016 */
[----:B------:R-:W-:Y:S02]  /*73800*/  IMAD.MOV.U32 R3, RZ, RZ, R23 ;  /* 0x000000ffff037224 */ /* 0x000fe400078e0017 */
[----:B---3--:R-:W-:Y:S01]  /*73810*/  HMMA.16816.F32 R20, R12, R20, R16 ;  /* 0x000000140c14723c */ /* 0x008fe20000001810 */
[----:B------:R-:W3:Y:S04]  /*73820*/  LDL.LU.64 R18, [R1+0xcf10] ;  /* 0x00cf100001127983 */ /* 0x000ee80000300a00 */
[----:B------:R-:W3:-:S15]  /*73830*/  LDL.LU.64 R16, [R1+0xcf08] ;  /* 0x00cf080001107983 */ /* 0x000ede0000300a00 */
[----:B------:R-:W-:-:S03]  /*73840*/  NOP ;  /* 0x0000000000007918 */ /* 0x000fc60000000000 */
        /* <DEDUP_REMOVED lines=11> */
[----:B------:R-:W3:-:S15]  /*73900*/  LDL.LU.64 R18, [R1+0xcee0] ;  /* 0x00cee00001127983 */ /* 0x000ede0000300a00 */
[----:B------:R-:W-:-:S06]  /*73910*/  NOP ;  /* 0x0000000000007918 */ /* 0x000fcc0000000000 */
[----:B------:R-:W-:Y:S04]  /*73920*/  STL.64 [R1+0x1670], R20 ;  /* 0x0016701401007387 */ /* 0x000fe80000100a00 */
[----:B------:R0:W-:Y:S04]  /*73930*/  STL.64 [R1+0x1678], R22 ;  /* 0x0016781601007387 */ /* 0x0001e80000100a00 */
[----:B0-----:R-:W2:Y:S04]  /*73940*/  LDL.LU.64 R22, [R1+0xced8] ;  /* 0x00ced80001167983 */ /* 0x001ea80000300a00 */
[----:B------:R-:W4:Y:S01]  /*73950*/  LDL.LU.64 R20, [R1+0x1940] ;  /* 0x0019400001147983 */ /* 0x000f220000300a00 */
[C---:B---3--:R-:W-:Y:S06]  /*73960*/  HMMA.16816.F32 R16, R12.reuse, R18, R24 ;  /* 0x000000120c10723c */ /* 0x048fec0000001818 */
[----:B--2---:R-:W-:Y:S01]  /*73970*/  HMMA.16816.F32 R4, R12, R22, R4 ;  /* 0x000000160c04723c */ /* 0x004fe20000001804 */
[----:B------:R-:W4:-:S15]  /*73980*/  LDL.LU.64 R22, [R1+0x1948] ;  /* 0x0019480001167983 */ /* 0x000f1e0000300a00 */
[----:B------:R-:W-:-:S07]  /*73990*/  NOP ;  /* 0x0000000000007918 */ /* 0x000fce0000000000 */
[----:B------:R0:W-:Y:S04]  /*739a0*/  STL.64 [R1+0x1680], R4 ;  /* 0x0016800401007387 */ /* 0x0001e80000100a00 */
[----:B------:R1:W-:Y:S04]  /*739b0*/  STL.64 [R1+0x1688], R6 ;  /* 0x0016880601007387 */ /* 0x0003e80000100a00 */
[----:B0-----:R-:W2:Y:S04]  /*739c0*/  LDL.LU.64 R4, [R1+0x18e0] ;  /* 0x0018e00001047983 */ /* 0x001ea80000300a00 */
[----:B-1----:R-:W2:Y:S04]  /*739d0*/  LDL.LU.64 R6, [R1+0x18e8] ;  /* 0x0018e80001067983 */ /* 0x002ea80000300a00 */
[----:B------:R-:W4:Y:S04]  /*739e0*/  LDL.LU.64 R26, [R1+0xced0] ;  /* 0x00ced000011a7983 */ /* 0x000f280000300a00 */
[----:B------:R-:W2:Y:S04]  /*739f0*/  LDL.LU.64 R24, [R1+0xcec8] ;  /* 0x00cec80001187983 */ /* 0x000ea80000300a00 */
[----:B------:R0:W-:Y:S04]  /*73a00*/  STL.64 [R1+0x1690], R16 ;  /* 0x0016901001007387 */ /* 0x0001e80000100a00 */
[----:B------:R1:W-:Y:S04]  /*73a10*/  STL.64 [R1+0x1698], R18 ;  /* 0x0016981201007387 */ /* 0x0003e80000100a00 */
[----:B0-----:R-:W3:Y:S04]  /*73a20*/  LDL.LU.64 R16, [R1+0x1860] ;  /* 0x0018600001107983 */ /* 0x001ee80000300a00 */
[----:B-1----:R-:W4:Y:S01]  /*73a30*/  LDL.LU.64 R18, [R1+0x1868] ;  /* 0x0018680001127983 */ /* 0x002f220000300a00 */
[----:B------:R-:W-:-:S15]  /*73a40*/  HMMA.16816.F32 R8, R12, R28, R8 ;  /* 0x0000001c0c08723c */ /* 0x000fde0000001808 */
[----:B------:R-:W-:-:S08]  /*73a50*/  NOP ;  /* 0x0000000000007918 */ /* 0x000fd00000000000 */
[----:B------:R-:W-:Y:S04]  /*73a60*/  STL.64 [R1+0x16a0], R8 ;  /* 0x0016a00801007387 */ /* 0x000fe80000100a00 */
[----:B------:R-:W-:Y:S04]  /*73a70*/  STL.64 [R1+0x16a8], R10 ;  /* 0x0016a80a01007387 */ /* 0x000fe80000100a00 */
[----:B----4-:R-:W-:Y:S04]  /*73a80*/  STL.64 [R1+0xceb0], R18 ;  /* 0x00ceb01201007387 */ /* 0x010fe80000100a00 */
[----:B---3--:R0:W-:Y:S04]  /*73a90*/  STL.64 [R1+0xcea8], R16 ;  /* 0x00cea81001007387 */ /* 0x0081e80000100a00 */
[----:B0-----:R-:W3:Y:S04]  /*73aa0*/  LDL.LU.64 R16, [R1+0x18a0] ;  /* 0x0018a00001107983 */ /* 0x001ee80000300a00 */
[----:B------:R-:W3:Y:S04]  /*73ab0*/  LDL.LU.64 R18, [R1+0x18a8] ;  /* 0x0018a80001127983 */ /* 0x000ee80000300a00 */
[----:B------:R-:W4:Y:S04]  /*73ac0*/  LDL.LU.64 R8, [R1+0x1800] ;  /* 0x0018000001087983 */ /* 0x000f280000300a00 */
[----:B------:R-:W2:Y:S01]  /*73ad0*/  LDL.LU.64 R10, [R1+0x1808] ;  /* 0x00180800010a7983 */ /* 0x000ea20000300a00 */
[C---:B------:R-:W-:Y:S03]  /*73ae0*/  HMMA.16816.F32 R20, R12.reuse, R26, R20 ;  /* 0x0000001a0c14723c */ /* 0x040fe60000001814 */
[----:B--2---:R-:W-:Y:S04]  /*73af0*/  STL.64 [R1+0xce90], R10 ;  /* 0x00ce900a01007387 */ /* 0x004fe80000100a00 */
[----:B----4-:R0:W-:Y:S04]  /*73b00*/  STL.64 [R1+0xce88], R8 ;  /* 0x00ce880801007387 */ /* 0x0101e80000100a00 */
[----:B0-----:R-:W2:Y:S04]  /*73b10*/  LDL.LU.64 R8, [R1+0x1830] ;  /* 0x0018300001087983 */ /* 0x001ea80000300a00 */
[----:B------:R-:W2:Y:S04]  /*73b20*/  LDL.LU.64 R10, [R1+0x1838] ;  /* 0x00183800010a7983 */ /* 0x000ea80000300a00 */
[----:B------:R-:W-:Y:S04]  /*73b30*/  STL.64 [R1+0xcd08], R28 ;  /* 0x00cd081c01007387 */ /* 0x000fe80000100a00 */
[----:B------:R-:W-:Y:S04]  /*73b40*/  STL.64 [R1+0x16b0], R20 ;  /* 0x0016b01401007387 */ /* 0x000fe80000100a00 */
[----:B------:R0:W-:Y:S04]  /*73b50*/  STL.64 [R1+0x16b8], R22 ;  /* 0x0016b81601007387 */ /* 0x0001e80000100a00 */
[----:B0-----:R-:W3:Y:S01]  /*73b60*/  LDL.LU.64 R22, [R1+0xcec0] ;  /* 0x00cec00001167983 */ /* 0x001ee20000300a00 */
[----:B------:R-:W-:Y:S03]  /*73b70*/  HMMA.16816.F32 R4, R12, R24, R4 ;  /* 0x000000180c04723c */ /* 0x000fe60000001804 */
[----:B------:R-:W4:-:S15]  /*73b80*/  LDL.LU.64 R20, [R1+0xceb8] ;  /* 0x00ceb80001147983 */ /* 0x000f1e0000300a00 */
[----:B------:R-:W-:-:S05]  /*73b90*/  NOP ;  /* 0x0000000000007918 */ /* 0x000fca0000000000 */
[----:B------:R0:W-:Y:S04]  /*73ba0*/  STL.64 [R1+0x16c0], R4 ;  /* 0x0016c00401007387 */ /* 0x0001e80000100a00 */
[----:B------:R1:W-:Y:S04]  /*73bb0*/  STL.64 [R1+0x16c8], R6 ;  /* 0x0016c80601007387 */ /* 0x0003e80000100a00 */
[----:B0-----:R-:W2:Y:S04]  /*73bc0*/  LDL.LU.64 R4, [R1+0x17d0] ;  /* 0x0017d00001047983 */ /* 0x001ea80000300a00 */
[----:B-1----:R-:W2:Y:S04]  /*73bd0*/  LDL.LU.64 R6, [R1+0x17d8] ;  /* 0x0017d80001067983 */ /* 0x002ea80000300a00 */
[----:B------:R-:W-:Y:S04]  /*73be0*/  STL.64 [R1+0xcd00], R26 ;  /* 0x00cd001a01007387 */ /* 0x000fe80000100a00 */
[----:B------:R0:W-:Y:S04]  /*73bf0*/  STL.64 [R1+0xccf8], R24 ;  /* 0x00ccf81801007387 */ /* 0x0001e80000100a00 */
[----:B0-----:R-:W2:Y:S04]  /*73c00*/  LDL.LU.64 R24, [R1+0x2720] ;  /* 0x0027200001187983 */ /* 0x001ea80000300a00 */
[----:B------:R-:W2:Y:S01]  /*73c10*/  LDL.LU.64 R26, [R1+0x2728] ;  /* 0x00272800011a7983 */ /* 0x000ea20000300a00 */
[----:B---3--:R-:W-:-:S15]  /*73c20*/  HMMA.16816.F32 R16, R12, R22, R16 ;  /* 0x000000160c10723c */ /* 0x008fde0000001810 */
        /* <DEDUP_REMOVED lines=37> */
[----:B---3--:R-:W-:Y:S03]  /*73e80*/  HMMA.16816.F32 R16, R12, R8, R16 ;  /* 0x000000080c10723c */ /* 0x008fe60000001810 */
[----:B------:R-:W-:Y:S04]  /*73e90*/  STL.64 [R1+0xccc0], R10 ;  /* 0x00ccc00a01007387 */ /* 0x000fe80000100a00 */
[----:B------:R-:W-:-:S15]  /*73ea0*/  STL.64 [R1+0xccb8], R8 ;  /* 0x00ccb80801007387 */ /* 0x000fde0000100a00 */
[----:B------:R-:W-:-:S01]  /*73eb0*/  NOP ;  /* 0x0000000000007918 */ /* 0x000fc20000000000 */
[----:B------:R-:W-:Y:S04]  /*73ec0*/  STL.64 [R1+0x1720], R16 ;  /* 0x0017201001007387 */ /* 0x000fe80000100a00 */
[----:B------:R4:W-:Y:S02]  /*73ed0*/  STL.64 [R1+0x1728], R18 ;  /* 0x0017281201007387 */ /* 0x0009e40000100a00 */
[C---:B----4-:R-:W-:Y:S06]  /*73ee0*/  HMMA.16816.F32 R16, R12.reuse, R6, R20 ;  /* 0x000000060c10723c */ /* 0x050fec0000001814 */
[----:B--2---:R-:W-:Y:S07]  /*73ef0*/  HMMA.16816.F32 R8, R12, R4, R24 ;  /* 0x000000040c08723c */ /* 0x004fee0000001818 */
[----:B------:R-:W-:-:S02]  /*73f00*/  IMAD.MOV.U32 R26, RZ, RZ, R2 ;  /* 0x000000ffff1a7224 */ /* 0x000fc400078e0002 */
[----:B------:R-:W-:Y:S02]  /*73f10*/  IMAD.MOV.U32 R27, RZ, RZ, R3 ;  /* 0x000000ffff1b7224 */ /* 0x000fe400078e0003 */
[----:B------:R-:W-:-:S06]  /*73f20*/  IMAD.MOV.U32 R23, RZ, RZ, R0 ;  /* 0x000000ffff177224 */ /* 0x000fcc00078e0000 */
[----:B------:R-:W-:Y:S04]  /*73f30*/  STL.64 [R1+0x1730], R16 ;  /* 0x0017301001007387 */ /* 0x000fe80000100a00 */
[----:B------:R-:W-:Y:S04]  /*73f40*/  STL.64 [R1+0x1738], R18 ;  /* 0x0017381201007387 */ /* 0x000fe80000100a00 */
[----:B------:R-:W2:Y:S04]  /*73f50*/  LDL.LU R2, [R1+0xce60] ;  /* 0x00ce600001027983 */ /* 0x000ea80000300800 */
[----:B------:R0:W-:Y:S04]  /*73f60*/  STL.64 [R1+0x1750], R8 ;  /* 0x0017500801007387 */ /* 0x0001e80000100a00 */
[----:B------:R1:W-:Y:S04]  /*73f70*/  STL.64 [R1+0x1758], R10 ;  /* 0x0017580a01007387 */ /* 0x0003e80000100a00 */
[----:B------:R-:W3:Y:S04]  /*73f80*/  LDL.LU R3, [R1+0xce5c] ;  /* 0x00ce5c0001037983 */ /* 0x000ee80000300800 */
[----:B0-----:R-:W4:Y:S04]  /*73f90*/  LDL.LU R8, [R1+0x2cb4] ;  /* 0x002cb40001087983 */ /* 0x001f280000300800 */
[----:B------:R-:W4:Y:S04]  /*73fa0*/  LDL.LU R9, [R1+0x2cb0] ;  /* 0x002cb00001097983 */ /* 0x000f280000300800 */
[----:B-1----:R-:W4:Y:S04]  /*73fb0*/  LDL.LU R10, [R1+0x2cbc] ;  /* 0x002cbc00010a7983 */ /* 0x002f280000300800 */
[----:B------:R-:W4:Y:S04]  /*73fc0*/  LDL.LU R11, [R1+0x2cb8] ;  /* 0x002cb800010b7983 */ /* 0x000f280000300800 */
[----:B------:R-:W4:Y:S04]  /*73fd0*/  LDL R22, [R1+0x38] ;  /* 0x0000380001167983 */ /* 0x000f280000100800 */
[----:B------:R-:W4:Y:S04]  /*73fe0*/  LDL.LU R0, [R1+0xce58] ;  /* 0x00ce580001007983 */ /* 0x000f280000300800 */
[----:B------:R-:W4:Y:S04]  /*73ff0*/  LDL R18, [R1+0x80] ;  /* 0x0000800001127983 */ /* 0x000f280000100800 */
[----:B------:R-:W4:Y:S01]  /*74000*/  LDL R19, [R1+0x84] ;  /* 0x0000840001137983 */ /* 0x000f220000100800 */
[----:B--2---:R-:W-:-:S02]  /*74010*/  IMAD.MOV.U32 R17, RZ, RZ, R2 ;  /* 0x000000ffff117224 */ /* 0x004fc400078e0002 */
[----:B---3--:R-:W-:Y:S02]  /*74020*/  IMAD.MOV.U32 R16, RZ, RZ, R3 ;  /* 0x000000ffff107224 */ /* 0x008fe400078e0003 */
[----:B------:R-:W2:Y:S04]  /*74030*/  LDL.LU R3, [R1+0xce54] ;  /* 0x00ce540001037983 */ /* 0x000ea80000300800 */
[----:B------:R-:W3:Y:S04]  /*74040*/  LDL.LU R2, [R1+0xce50] ;  /* 0x00ce500001027983 */ /* 0x000ee80000300800 */
[----:B------:R-:W3:Y:S04]  /*74050*/  LDL.LU R28, [R1+0x2f44] ;  /* 0x002f4400011c7983 */ /* 0x000ee80000300800 */
[----:B------:R-:W3:Y:S04]  /*74060*/  LDL.LU R29, [R1+0x2f40] ;  /* 0x002f4000011d7983 */ /* 0x000ee80000300800 */
[----:B----4-:R-:W-:Y:S04]  /*74070*/  STL.64 [R1+0xce30], R18 ;  /* 0x00ce301201007387 */ /* 0x010fe80000100a00 */
[----:B------:R0:W-:Y:S04]  /*74080*/  STL.64 [R1+0xce28], R16 ;  /* 0x00ce281001007387 */ /* 0x0001e80000100a00 */
[----:B0-----:R-:W4:Y:S04]  /*74090*/  LDL.LU R16, [R1+0x2f3c] ;  /* 0x002f3c0001107983 */ /* 0x001f280000300800 */
[----:B------:R-:W4:Y:S04]  /*740a0*/  LDL.LU R17, [R1+0x2f38] ;  /* 0x002f380001117983 */ /* 0x000f280000300800 */
[----:B------:R-:W4:Y:S04]  /*740b0*/  LDL.64 R20, [R1+0x40] ;  /* 0x0000400001147983 */ /* 0x000f280000100a00 */
[----:B------:R0:W-:Y:S04]  /*740c0*/  STL.64 [R1+0xcd98], R22 ;  /* 0x00cd981601007387 */ /* 0x0001e80000100a00 */
[----:B0-----:R-:W4:Y:S04]  /*740d0*/  LDL R22, [R1+0x48] ;  /* 0x0000480001167983 */ /* 0x001f280000100800 */
[----:B------:R-:W4:Y:S01]  /*740e0*/  LDL R23, [R1+0x4c] ;  /* 0x00004c0001177983 */ /* 0x000f220000100800 */
[----:B--2---:R-:W-:-:S02]  /*740f0*/  IMAD.MOV.U32 R19, RZ, RZ, R3 ;  /* 0x000000ffff137224 */ /* 0x004fc400078e0003 */
[----:B---3--:R-:W-:Y:S02]  /*74100*/  IMAD.MOV.U32 R18, RZ, RZ, R2 ;  /* 0x000000ffff127224 */ /* 0x008fe400078e0002 */
[----:B------:R-:W2:Y:S04]  /*74110*/  LDL.LU R2, [R1+0xce4c] ;  /* 0x00ce4c0001027983 */ /* 0x000ea80000300800 */
[----:B------:R-:W2:Y:S04]  /*74120*/  LDL.LU R3, [R1+0xce48] ;  /* 0x00ce480001037983 */ /* 0x000ea80000300800 */
[----:B----4-:R0:W-:Y:S04]  /*74130*/  STL.64 [R1+0xcd90], R20 ;  /* 0x00cd901401007387 */ /* 0x0101e80000100a00 */
[----:B------:R1:W-:Y:S04]  /*74140*/  STL.64 [R1+0xcdb0], R22 ;  /* 0x00cdb01601007387 */ /* 0x0003e80000100a00 */
[----:B0-----:R-:W2:Y:S04]  /*74150*/  LDL.LU.64 R20, [R1+0x2520] ;  /* 0x0025200001147983 */ /* 0x001ea80000300a00 */
[----:B-1----:R-:W2:Y:S04]  /*74160*/  LDL.LU.64 R22, [R1+0x2528] ;  /* 0x0025280001167983 */ /* 0x002ea80000300a00 */
[----:B------:R-:W3:Y:S04]  /*74170*/  LDL.64 R24, [R1+0x30] ;  /* 0x0000300001187983 */ /* 0x000ee80000100a00 */
[----:B------:R0:W-:Y:S04]  /*74180*/  STL.64 [R1+0xcd88], R26 ;  /* 0x00cd881a01007387 */ /* 0x0001e80000100a00 */
[----:B0-----:R-:W4:Y:S04]  /*74190*/  LDL R26, [R1+0x90] ;  /* 0x00009000011a7983 */ /* 0x001f280000100800 */
[----:B------:R-:W4:Y:S04]  /*741a0*/  LDL R27, [R1+0x94] ;  /* 0x00009400011b7983 */ /* 0x000f280000100800 */
[----:B---3--:R-:W-:Y:S04]  /*741b0*/  STL.64 [R1+0xcd80], R24 ;  /* 0x00cd801801007387 */ /* 0x008fe80000100a00 */
[----:B----4-:R-:W-:Y:S04]  /*741c0*/  STL.64 [R1+0xce38], R26 ;  /* 0x00ce381a01007387 */ /* 0x010fe80000100a00 */
[----:B------:R-:W-:Y:S04]  /*741d0*/  STL.64 [R1+0xcca0], R6 ;  /* 0x00cca00601007387 */ /* 0x000fe80000100a00 */
[----:B------:R2:W-:Y:S02]  /*741e0*/  STL.64 [R1+0xcc98], R4 ;  /* 0x00cc980401007387 */ /* 0x0005e40000100a00 */
[----:B--2---:R-:W-:Y:S07]  /*741f0*/  HMMA.16816.F32 R4, R12, R2, R20 ;  /* 0x000000020c04723c */ /* 0x004fee0000001814 */
[----:B------:R-:W-:-:S02]  /*74200*/  IMAD R12, R9, 0x100, R8 ;  /* 0x00000100090c7824 */ /* 0x000fc400078e0208 */
[----:B------:R-:W-:-:S14]  /*74210*/  IMAD R13, R11, 0x100, R10 ;  /* 0x000001000b0d7824 */ /* 0x000fdc00078e020a */
[----:B------:R0:W-:Y:S04]  /*74220*/  STL.64 [R1+0x1740], R4 ;  /* 0x0017400401007387 */ /* 0x0001e80000100a00 */
[----:B------:R1:W-:Y:S04]  /*74230*/  STL.64 [R1+0x1748], R6 ;  /* 0x0017480601007387 */ /* 0x0003e80000100a00 */
[----:B------:R-:W2:Y:S04]  /*74240*/  LDL.LU.64 R24, [R1+0x2710] ;  /* 0x0027100001187983 */ /* 0x000ea80000300a00 */
[----:B------:R-:W2:Y:S04]  /*74250*/  LDL.LU.64 R26, [R1+0x2718] ;  /* 0x00271800011a7983 */ /* 0x000ea80000300a00 */
[----:B------:R-:W3:Y:S04]  /*74260*/  LDL.LU.64 R8, [R1+0x26f0] ;  /* 0x0026f00001087983 */ /* 0x000ee80000300a00 */
[----:B------:R-:W3:Y:S01]  /*74270*/  LDL.LU.64 R10, [R1+0x26f8] ;  /* 0x0026f800010a7983 */ /* 0x000ee20000300a00 */
[----:B------:R-:W-:-:S03]  /*74280*/  IMAD.MOV.U32 R20, RZ, RZ, R0 ;  /* 0x000000ffff147224 */ /* 0x000fc600078e0000 */
[----:B0-----:R-:W4:Y:S04]  /*74290*/  LDL.LU.64 R4, [R1+0x26e0] ;  /* 0x0026e00001047983 */ /* 0x001f280000300a00 */
[----:B-1----:R-:W4:Y:S04]  /*742a0*/  LDL.LU.64 R6, [R1+0x26e8] ;  /* 0x0026e80001067983 */ /* 0x002f280000300a00 */
[----:B------:R-:W3:Y:S04]  /*742b0*/  LDL.LU R0, [R1+0xce44] ;  /* 0x00ce440001007983 */ /* 0x000ee80000300800 */
[----:B------:R-:W4:Y:S04]  /*742c0*/  LDL.64 R22, [R1+0x58] ;  /* 0x0000580001167983 */ /* 0x000f280000100a00 */
[----:B------:R-:W3:Y:S01]  /*742d0*/  LDL R21, [R1+0x54] ;  /* 0x0000540001157983 */ /* 0x000ee20000100800 */
[----:B------:R-:W-:-:S02]  /*742e0*/  IMAD R14, R17, 0x100, R16 ;  /* 0x00000100110e7824 */ /* 0x000fc400078e0210 */
[----:B------:R-:W-:Y:S01]  /*742f0*/  IMAD R15, R29, 0x100, R28 ;  /* 0x000001001d0f7824 */ /* 0x000fe200078e021c */
[----:B------:R-:W-:Y:S02]  /*74300*/  F2FP.F16.E5M2.UNPACK_B R12, R12 ;  /* 0x0000000cff0c723e */ /* 0x000fe400020004ff */
[----:B------:R-:W-:Y:S02]  /*74310*/  F2FP.F16.E5M2.UNPACK_B R13, R13 ;  /* 0x0000000dff0d723e */ /* 0x000fe400020004ff */
[----:B------:R-:W-:Y:S02]  /*74320*/  F2FP.F16.E5M2.UNPACK_B R14, R14 ;  /* 0x0000000eff0e723e */ /* 0x000fe400020004ff */
[----:B------:R-:W-:-:S07]  /*74330*/  F2FP.F16.E5M2.UNPACK_B R15, R15 ;  /* 0x0000000fff0f723e */ /* 0x000fce00020004ff */
[----:B--2---:R-:W-:Y:S01]  /*74340*/  HMMA.16816.F32 R16, R12, R18, R24 ;  /* 0x000000120c10723c */ /* 0x004fe20000001818 */
[----:B----4-:R-:W-:Y:S04]  /*74350*/  STL.64 [R1+0xcde0], R22 ;  /* 0x00cde01601007387 */ /* 0x010fe80000100a00 */
[----:B---3--:R0:W-:Y:S01]  /*74360*/  STL.64 [R1+0xcdd8], R20 ;  /* 0x00cdd81401007387 */ /* 0x0081e20000100a00 */
[----:B------:R-:W-:-:S03]  /*74370*/  IMAD.MOV.U32 R29, RZ, RZ, R0 ;  /* 0x000000ffff1d7224 */ /* 0x000fc600078e0000 */
[----:B0-----:R-:W2:Y:S04]  /*74380*/  LDL.LU.64 R20, [R1+0x2700] ;  /* 0x0027000001147983 */ /* 0x001ea80000300a00 */
[----:B------:R-:W2:Y:S04]  /*74390*/  LDL.LU.64 R22, [R1+0x2708] ;  /* 0x0027080001167983 */ /* 0x000ea80000300a00 */
[----:B------:R-:W3:Y:S04]  /*743a0*/  LDL R28, [R1+0x60] ;  /* 0x00006000011c7983 */ /* 0x000ee80000100800 */
[----:B------:R-:W4:Y:S04]  /*743b0*/  LDL.LU R0, [R1+0xce40] ;  /* 0x00ce400001007983 */ /* 0x000f280000300800 */
[----:B------:R-:W2:Y:S04]  /*743c0*/  LDL.LU.64 R26, [R1+0xce38] ;  /* 0x00ce3800011a7983 */ /* 0x000ea80000300a00 */
[----:B------:R-:W-:Y:S04]  /*743d0*/  STL.64 [R1+0x1760], R16 ;  /* 0x0017601001007387 */ /* 0x000fe80000100a00 */
[----:B------:R0:W-:Y:S04]  /*743e0*/  STL.64 [R1+0x1768], R18 ;  /* 0x0017681201007387 */ /* 0x0001e80000100a00 */
[----:B0-----:R-:W3:Y:S04]  /*743f0*/  LDL.LU.64 R18, [R1+0xce30] ;  /* 0x00ce300001127983 */ /* 0x001ee80000300a00 */
[----:B------:R-:W4:Y:S01]  /*74400*/  LDL.LU.64 R16, [R1+0xce28] ;  /* 0x00ce280001107983 */ /* 0x000f220000300a00 */
[C---:B--2---:R-:W-:Y:S06]  /*74410*/  HMMA.16816.F32 R20, R12.reuse, R26, R20 ;  /* 0x0000001a0c14723c */ /* 0x044fec0000001814 */
[----:B----4-:R-:W-:-:S15]  /*74420*/  HMMA.16816.F32 R8, R12, R16, R8 ;  /* 0x000000100c08723c */ /* 0x010fde0000001808 */
[----:B------:R-:W-:-:S02]  /*74430*/  NOP ;  /* 0x0000000000007918 */ /* 0x000fc40000000000 */
[----:B------:R0:W-:Y:S04]  /*74440*/  STL.64 [R1+0x1770], R20 ;  /* 0x0017701401007387 */ /* 0x0001e80000100a00 */
[----:B------:R1:W-:Y:S04]  /*74450*/  STL.64 [R1+0x1778], R22 ;  /* 0x0017781601007387 */ /* 0x0003e80000100a00 */
[----:B0-----:R-:W2:Y:S04]  /*74460*/  LDL.LU.64 R20, [R1+0x26a0] ;  /* 0x0026a00001147983 */ /* 0x001ea80000300a00 */
[----:B------:R-:W-:Y:S04]  /*74470*/  STL.64 [R1+0x1780], R8 ;  /* 0x0017800801007387 */ /* 0x000fe80000100a00 */
[----:B------:R-:W-:Y:S04]  /*74480*/  STL.64 [R1+0x1788], R10 ;  /* 0x0017880a01007387 */ /* 0x000fe80000100a00 */
[----:B-1----:R-:W4:Y:S01]  /*74490*/  LDL.LU.64 R22, [R1+0x26a8] ;  /* 0x0026a80001167983 */ /* 0x002f220000300a00 */
[----:B---3--:R-:W-:-:S15]  /*744a0*/  HMMA.16816.F32 R4, R12, R18, R4 ;  /* 0x000000120c04723c */ /* 0x008fde0000001804 */
[----:B------:R-:W-:-:S08]  /*744b0*/  NOP ;  /* 0x0000000000007918 */ /* 0x000fd00000000000 */
[----:B------:R-:W-:Y:S04]  /*744c0*/  STL.64 [R1+0x1790], R4 ;  /* 0x0017900401007387 */ /* 0x000fe80000100a00 */
[----:B------:R0:W-:Y:S04]  /*744d0*/  STL.64 [R1+0x1798], R6 ;  /* 0x0017980601007387 */ /* 0x0001e80000100a00 */
[----:B----4-:R1:W-:Y:S04]  /*744e0*/  STL.64 [R1+0xcdf0], R22 ;  /* 0x00cdf01601007387 */ /* 0x0103e80000100a00 */
[----:B0-----:R-:W3:Y:S04]  /*744f0*/  LDL R6, [R1+0x78] ;  /* 0x0000780001067983 */ /* 0x001ee80000100800 */
[----:B------:R-:W3:Y:S04]  /*74500*/  LDL R7, [R1+0x7c] ;  /* 0x00007c0001077983 */ /* 0x000ee80000100800 */
[----:B-1----:R-:W4:Y:S04]  /*74510*/  LDL R22, [R1+0x68] ;  /* 0x0000680001167983 */ /* 0x002f280000100800 */
[----:B------:R-:W4:Y:S04]  /*74520*/  LDL R23, [R1+0x6c] ;  /* 0x00006c0001177983 */ /* 0x000f280000100800 */
[----:B--2---:R0:W-:Y:S04]  /*74530*/  STL.64 [R1+0xcde8], R20 ;  /* 0x00cde81401007387 */ /* 0x0041e80000100a00 */
[----:B0-----:R-:W2:Y:S01]  /*74540*/  LDL R20, [R1+0x70] ;  /* 0x0000700001147983 */ /* 0x001ea20000100800 */
[----:B------:R-:W-:-:S03]  /*74550*/  IMAD.MOV.U32 R21, RZ, RZ, R0 ;  /* 0x000000ffff157224 */ /* 0x000fc600078e0000 */
        /* <DEDUP_REMOVED lines=57> */
[----:B------:R-:W4:Y:S01]  /*748f0*/  LDL.64 R28, [R1] ;  /* 0x00000000011c7983 */ /* 0x000f220000100a00 */
        /* <DEDUP_REMOVED lines=27> */
[----:B0-----:R-:W2:Y:S04]  /*74ab0*/  LDL.LU.64 R26, [R1+0xcd88] ;  /* 0x00cd8800011a7983 */ /* 0x001ea80000300a00 */
[----:B------:R-:W4:Y:S01]  /*74ac0*/  LDL.LU.64 R24, [R1+0xcd80] ;  /* 0x00cd800001187983 */ /* 0x000f220000300a00 */
[----:B---3--:R-:W-:Y:S01]  /*74ad0*/  HMMA.16816.F32 R16, R12, R22, R16 ;  /* 0x000000160c10723c */ /* 0x008fe20000001810 */
[----:B------:R-:W-:-:S05]  /*74ae0*/  IMAD.MOV.U32 R0, RZ, RZ, R21 ;  /* 0x000000ffff007224 */ /* 0x000fca00078e0015 */
[----:B------:R0:W-:-:S15]  /*74af0*/  STL [R1+0xcc1c], R0 ;  /* 0x00cc1c0001007387 */ /* 0x0001de0000100800 */
[----:B------:R-:W-:-:S02]  /*74b00*/  NOP ;  /* 0x0000000000007918 */ /* 0x000fc40000000000 */
[----:B------:R-:W-:Y:S04]  /*74b10*/  STL.64 [R1+0x1820], R16 ;  /* 0x0018201001007387 */ /* 0x000fe80000100a00 */
[----:B------:R-:W-:Y:S01]  /*74b20*/  STL.64 [R1+0x1828], R18 ;  /* 0x0018281201007387 */ /* 0x000fe20000100a00 */
[C---:B----4-:R-:W-:Y:S06]  /*74b30*/  HMMA.16816.F32 R8, R12.reuse, R24, R8 ;  /* 0x000000180c08723c */ /* 0x050fec0000001808 */
[----:B0-----:R-:W-:Y:S01]  /*74b40*/  IMAD.MOV.U32 R0, RZ, RZ, R24 ;  /* 0x000000ffff007224 */ /* 0x001fe200078e0018 */
[----:B--2---:R-:W-:Y:S04]  /*74b50*/  HMMA.16816.F32 R4, R12, R26, R4 ;  /* 0x0000001a0c04723c */ /* 0x004fe80000001804 */
[----:B------:R-:W-:-:S12]  /*74b60*/  STL [R1+0xcc20], R0 ;  /* 0x00cc200001007387 */ /* 0x000fd80000100800 */
[----:B------:R-:W-:Y:S04]  /*74b70*/  STL.64 [R1+0x1830], R8 ;  /* 0x0018300801007387 */ /* 0x000fe80000100a00 */
[----:B------:R-:W-:Y:S04]  /*74b80*/  STL.64 [R1+0x1838], R10 ;  /* 0x0018380a01007387 */ /* 0x000fe80000100a00 */
[----:B------:R-:W2:Y:S04]  /*74b90*/  LDL.LU.64 R24, [R1+0x25d0] ;  /* 0x0025d00001187983 */ /* 0x000ea80000300a00 */
        /* <DEDUP_REMOVED lines=11> */
[----:B0-----:R-:W2:Y:S04]  /*74c50*/  LDL.64 R24, [R1+0x10] ;  /* 0x0000100001187983 */ /* 0x001ea80000100a00 */
[----:B---3--:R0:W-:Y:S04]  /*74c60*/  STL.64 [R1+0xcd58], R26 ;  /* 0x00cd581a01007387 */ /* 0x0081e80000100a00 */
[----:B0-----:R-:W3:Y:S04]  /*74c70*/  LDL R26, [R1+0x18] ;  /* 0x00001800011a7983 */ /* 0x001ee80000100800 */
[----:B------:R-:W3:Y:S04]  /*74c80*/  LDL R27, [R1+0x1c] ;  /* 0x00001c00011b7983 */ /* 0x000ee80000100800 */
[----:B--2---:R0:W-:Y:S04]  /*74c90*/  STL.64 [R1+0xcd50], R24 ;  /* 0x00cd501801007387 */ /* 0x0041e80000100a00 */
[----:B0-----:R-:W2:Y:S04]  /*74ca0*/  LDL.64 R24, [R1+0x20] ;  /* 0x0000200001187983 */ /* 0x001ea80000100a00 */
        /* <DEDUP_REMOVED lines=23> */
[----:B------:R-:W4:Y:S01]  /*74e20*/  LDL.LU.64 R6, [R1+0x2598] ;  /* 0x0025980001067983 */ /* 0x000f220000300a00 */
        /* <DEDUP_REMOVED lines=58> */
[----:B------:R4:W-:Y:S02]  /*751d0*/  STL.64 [R1+0xcb10], R24 ;  /* 0x00cb101801007387 */ /* 0x0009e40000100a00 */
[----:B----4-:R-:W-:Y:S02]  /*751e0*/  HMMA.16816.F32 R24, R12, R22, R8 ;  /* 0x000000160c18723c */ /* 0x010fe40000001808 */
[----:B------:R-:W4:-:S15]  /*751f0*/  LDL.LU.64 R8, [R1+0x2570] ;  /* 0x0025700001087983 */ /* 0x000f1e0000300a00 */
[----:B------:R-:W-:-:S06]  /*75200*/  NOP ;  /* 0x0000000000007918 */ /* 0x000fcc0000000000 */
[----:B------:R-:W-:Y:S04]  /*75210*/  STL.64 [R1+0x1940], R24 ;  /* 0x0019401801007387 */ /* 0x000fe80000100a00 */
[----:B------:R-:W-:Y:S04]  /*75220*/  STL.64 [R1+0x1948], R26 ;  /* 0x0019481a01007387 */ /* 0x000fe80000100a00 */
[----:B------:R-:W3:Y:S01]  /*75230*/  LDL.LU.64 R10, [R1+0x2578] ;  /* 0x00257800010a7983 */ /* 0x000ee20000300a00 */
        /* <DEDUP_REMOVED lines=21> */
[----:B------:R-:W-:Y:S04]  /*75390*/  STL.64 [R1+0xcb28], R22 ;  /* 0x00cb281601007387 */ /* 0x000fe80000100a00 */
[----:B------:R0:W-:Y:S04]  /*753a0*/  STL.64 [R1+0xcb20], R20 ;  /* 0x00cb201401007387 */ /* 0x0001e80000100a00 */
[----:B0-----:R-:W3:Y:S04]  /*753b0*/  LDL.LU R20, [R1+0x2f4c] ;  /* 0x002f4c0001147983 */ /* 0x001ee80000300800 */
[----:B------:R-:W3:Y:S04]  /*753c0*/  LDL.LU R21, [R1+0x2f48] ;  /* 0x002f480001157983 */ /* 0x000ee80000300800 */
        /* <DEDUP_REMOVED lines=10> */
[----:B------:R0:W-:Y:S04]  /*75470*/  STL.64 [R1+0xcaf8], R18 ;  /* 0x00caf81201007387 */ /* 0x0001e80000100a00 */
[----:B0-----:R-:W3:Y:S04]  /*75480*/  LDL.LU R18, [R1+0x2f54] ;  /* 0x002f540001127983 */ /* 0x001ee80000300800 */
[----:B------:R-:W3:Y:S04]  /*75490*/  LDL.LU R19, [R1+0x2f50] ;  /* 0x002f500001137983 */ /* 0x000ee80000300800 */
[----:B------:R-:W-:Y:S01]  /*754a0*/  STL.64 [R1+0xcaf0], R16 ;  /* 0x00caf01001007387 */ /* 0x000fe20000100a00 */
[----:B----4-:R-:W-:-:S15]  /*754b0*/  HMMA.16816.F32 R4, R12, R10, R4 ;  /* 0x0000000a0c04723c */ /* 0x010fde0000001804 */
        /* <DEDUP_REMOVED lines=25> */
[----:B0-----:R-:W2:Y:S04]  /*75650*/  LDL.LU R26, [R1+0x2f5c] ;  /* 0x002f5c00011a7983 */ /* 0x001ea80000300800 */
[----:B------:R-:W2:Y:S04]  /*75660*/  LDL.LU R27, [R1+0x2f58] ;  /* 0x002f5800011b7983 */ /* 0x000ea80000300800 */
[----:B------:R-:W4:Y:S04]  /*75670*/  LDL.LU R24, [R1+0x2f64] ;  /* 0x002f640001187983 */ /* 0x000f280000300800 */
[----:B------:R-:W4:Y:S04]  /*75680*/  LDL.LU R25, [R1+0x2f60] ;  /* 0x002f600001197983 */ /* 0x000f280000300800 */
[----:B------:R-:W-:Y:S04]  /*75690*/  STL.64 [R1+0xcab8], R6 ;  /* 0x00cab80601007387 */ /* 0x000fe80000100a00 */
[----:B------:R3:W-:Y:S04]  /*756a0*/  STL.64 [R1+0xcab0], R4 ;  /* 0x00cab00401007387 */ /* 0x0007e80000100a00 */
[----:B------:R-:W2:Y:S01]  /*756b0*/  LDL.LU R22, [R1+0x60] ;  /* 0x0000600001167983 */ /* 0x000ea20000300800 */
[----:B---3--:R-:W-:-:S15]  /*756c0*/  HMMA.16816.F32 R4, R12, R2, R8 ;  /* 0x000000020c04723c */ /* 0x008fde0000001808 */
[----:B------:R-:W-:-:S08]  /*756d0*/  NOP ;  /* 0x0000000000007918 */ /* 0x000fd00000000000 */
[----:B------:R-:W-:Y:S04]  /*756e0*/  STL.64 [R1+0x1c20], R4 ;  /* 0x001c200401007387 */ /* 0x000fe80000100a00 */
[----:B------:R-:W-:Y:S04]  /*756f0*/  STL.64 [R1+0x1c28], R6 ;  /* 0x001c280601007387 */ /* 0x000fe80000100a00 */
[----:B------:R-:W2:Y:S04]  /*75700*/  LDL.LU R23, [R1+0x64] ;  /* 0x0000640001177983 */ /* 0x000ea80000300800 */
[----:B------:R-:W3:Y:S01]  /*75710*/  LDL.LU R16, [R1+0x78] ;  /* 0x0000780001107983 */ /* 0x000ee20000300800 */
[----:B------:R-:W-:-:S03]  /*75720*/  IMAD R12, R21, 0x100, R20 ;  /* 0x00000100150c7824 */ /* 0x000fc600078e0214 */
[----:B------:R-:W3:Y:S04]  /*75730*/  LDL.LU R17, [R1+0x7c] ;  /* 0x00007c0001117983 */ /* 0x000ee80000300800 */
[----:B------:R-:W4:Y:S04]  /*75740*/  LDL.LU R20, [R1+0x68] ;  /* 0x0000680001147983 */ /* 0x000f280000300800 */
[----:B------:R-:W4:Y:S04]  /*75750*/  LDL.LU R21, [R1+0x6c] ;  /* 0x00006c0001157983 */ /* 0x000f280000300800 */
[----:B--2---:R0:W-:Y:S04]  /*75760*/  STL.64 [R1+0xcc30], R22 ;  /* 0x00cc301601007387 */ /* 0x0041e80000100a00 */
[----:B0-----:R-:W2:Y:S04]  /*75770*/  LDL.LU R22, [R1+0x80] ;  /* 0x0000800001167983 */ /* 0x001ea80000300800 */
[----:B------:R-:W2:Y:S04]  /*75780*/  LDL.LU R23, [R1+0x84] ;  /* 0x0000840001177983 */ /* 0x000ea80000300800 */
[----:B----4-:R-:W-:Y:S01]  /*75790*/  STL.64 [R1+0xcc28], R20 ;  /* 0x00cc281401007387 */ /* 0x010fe20000100a00 */
[----:B------:R-:W-:-:S03]  /*757a0*/  IMAD R13, R19, 0x100, R18 ;  /* 0x00000100130d7824 */ /* 0x000fc600078e0212 */
[----:B--2---:R0:W-:Y:S04]  /*757b0*/  STL.64 [R1+0xcc48], R22 ;  /* 0x00cc481601007387 */ /* 0x0041e80000100a00 */
[----:B------:R-:W2:Y:S04]  /*757c0*/  LDL.LU R18, [R1+0x70] ;  /* 0x0000700001127983 */ /* 0x000ea80000300800 */
[----:B------:R-:W2:Y:S04]  /*757d0*/  LDL.LU R19, [R1+0x74] ;  /* 0x0000740001137983 */ /* 0x000ea80000300800 */
[----:B0-----:R-:W4:Y:S04]  /*757e0*/  LDL.LU R22, [R1+0x90] ;  /* 0x0000900001167983 */ /* 0x001f280000300800 */
[----:B------:R-:W4:Y:S04]  /*757f0*/  LDL.LU R23, [R1+0x94] ;  /* 0x0000940001177983 */ /* 0x000f280000300800 */
[----:B------:R-:W3:Y:S04]  /*75800*/  LDL.LU R20, [R1+0x88] ;  /* 0x0000880001147983 */ /* 0x000ee80000300800 */
[----:B------:R-:W3:Y:S01]  /*75810*/  LDL.LU R21, [R1+0x8c] ;  /* 0x00008c0001157983 */ /* 0x000ee20000300800 */
[----:B------:R-:W-:-:S02]  /*75820*/  IMAD R14, R27, 0x100, R26 ;  /* 0x000001001b0e7824 */ /* 0x000fc400078e021a */
[----:B------:R-:W-:Y:S01]  /*75830*/  IMAD.MOV.U32 R26, RZ, RZ, R0 ;  /* 0x000000ffff1a7224 */ /* 0x000fe200078e0000 */
[----:B----4-:R0:W-:Y:S04]  /*75840*/  STL.64 [R1+0xcc68], R22 ;  /* 0x00cc681601007387 */ /* 0x0101e80000100a00 */
[----:B0-----:R-:W4:Y:S04]  /*75850*/  LDL.LU R22, [R1+0x98] ;  /* 0x0000980001167983 */ /* 0x001f280000300800 */
[----:B------:R-:W4:Y:S04]  /*75860*/  LDL.LU R23, [R1+0x9c] ;  /* 0x00009c0001177983 */ /* 0x000f280000300800 */
[----:B---3--:R-:W-:Y:S04]  /*75870*/  STL.64 [R1+0xcc60], R20 ;  /* 0x00cc601401007387 */ /* 0x008fe80000100a00 */
[----:B--2---:R-:W-:Y:S04]  /*75880*/  STL.64 [R1+0xcc40], R18 ;  /* 0x00cc401201007387 */ /* 0x004fe80000100a00 */
[----:B------:R-:W-:Y:S04]  /*75890*/  STL.64 [R1+0xcc38], R16 ;  /* 0x00cc381001007387 */ /* 0x000fe80000100a00 */
[----:B------:R-:W2:Y:S04]  /*758a0*/  LDL.LU R0, [R1+0xcc84] ;  /* 0x00cc840001007983 */ /* 0x000ea80000300800 */
[----:B------:R-:W3:Y:S01]  /*758b0*/  LDL.LU R27, [R1+0x4] ;  /* 0x00000400011b7983 */ /* 0x000ee20000300800 */
[----:B------:R-:W-:-:S03]  /*758c0*/  IMAD R15, R25, 0x100, R24 ;  /* 0x00000100190f7824 */ /* 0x000fc600078e0218 */
[----:B---3--:R0:W-:Y:S04]  /*758d0*/  STL.64 [R1+0xcb30], R26 ;  /* 0x00cb301a01007387 */ /* 0x0081e80000100a00 */
[----:B------:R-:W3:Y:S04]  /*758e0*/  LDL.LU R24, [R1+0x8] ;  /* 0x0000080001187983 */ /* 0x000ee80000300800 */
[----:B------:R-:W3:Y:S04]  /*758f0*/  LDL.LU R25, [R1+0xc] ;  /* 0x00000c0001197983 */ /* 0x000ee80000300800 */
[----:B0-----:R-:W4:Y:S01]  /*75900*/  LDL.LU R26, [R1+0x10] ;  /* 0x00001000011a7983 */ /* 0x001f220000300800 */
[----:B--2---:R-:W-:-:S03]  /*75910*/  IMAD.MOV.U32 R27, RZ, RZ, R0 ;  /* 0x000000ffff1b7224 */ /* 0x004fc600078e0000 */
[----:B------:R-:W2:Y:S04]  /*75920*/  LDL.LU R0, [R1+0xcc80] ;  /* 0x00cc800001007983 */ /* 0x000ea80000300800 */
[----:B------:R-:W3:Y:S04]  /*75930*/  LDL.LU.64 R16, [R1+0x23e0] ;  /* 0x0023e00001107983 */ /* 0x000ee80000300a00 */
[----:B------:R-:W4:Y:S04]  /*75940*/  LDL.LU.64 R18, [R1+0x23e8] ;  /* 0x0023e80001127983 */ /* 0x000f280000300a00 */
[----:B----4-:R-:W-:Y:S04]  /*75950*/  STL.64 [R1+0xcc58], R18 ;  /* 0x00cc581201007387 */ /* 0x010fe80000100a00 */
[----:B---3--:R0:W-:Y:S04]  /*75960*/  STL.64 [R1+0xcc50], R16 ;  /* 0x00cc501001007387 */ /* 0x0081e80000100a00 */
[----:B0-----:R-:W3:Y:S04]  /*75970*/  LDL.LU.64 R16, [R1+0x2510] ;  /* 0x0025100001107983 */ /* 0x001ee80000300a00 */
        /* <DEDUP_REMOVED lines=8> */
[----:B------:R-:W3:Y:S04]  /*75a00*/  LDL.LU.64 R18, [R1+0x2738] ;  /* 0x0027380001127983 */ /* 0x000ee80000300a00 */
[----:B------:R-:W4:Y:S04]  /*75a10*/  LDL.LU.64 R8, [R1+0x1bb0] ;  /* 0x001bb00001087983 */ /* 0x000f280000300a00 */
[----:B------:R-:W4:Y:S04]  /*75a20*/  LDL.LU.64 R10, [R1+0x1bb8] ;  /* 0x001bb800010a7983 */ /* 0x000f280000300a00 */
[----:B------:R-:W4:Y:S04]  /*75a30*/  LDL.LU.64 R4, [R1+0x1ba0] ;  /* 0x001ba00001047983 */ /* 0x000f280000300a00 */
[----:B------:R-:W4:Y:S04]  /*75a40*/  LDL.LU.64 R6, [R1+0x1ba8] ;  /* 0x001ba80001067983 */ /* 0x000f280000300a00 */
[----:B------:R0:W-:Y:S04]  /*75a50*/  STL.64 [R1+0xcb48], R24 ;  /* 0x00cb481801007387 */ /* 0x0001e80000100a00 */
[----:B------:R1:W-:Y:S04]  /*75a60*/  STL.64 [R1+0xcb60], R26 ;  /* 0x00cb601a01007387 */ /* 0x0003e80000100a00 */
[----:B0-----:R-:W2:Y:S04]  /*75a70*/  LDL.LU.64 R24, [R1+0x2540] ;  /* 0x0025400001187983 */ /* 0x001ea80000300a00 */
[----:B-1----:R-:W2:Y:S01]  /*75a80*/  LDL.LU.64 R26, [R1+0x2548] ;  /* 0x00254800011a7983 */ /* 0x002ea20000300a00 */
[----:B---3--:R-:W-:Y:S03]  /*75a90*/  HMMA.16816.F32 R20, R12, R22, R16 ;  /* 0x000000160c14723c */ /* 0x008fe60000001810 */
[----:B------:R-:W3:Y:S04]  /*75aa0*/  LDL.LU.64 R18, [R1+0xcc78] ;  /* 0x00cc780001127983 */ /* 0x000ee80000300a00 */
[----:B------:R-:W3:-:S15]  /*75ab0*/  LDL.LU.64 R16, [R1+0xcc70] ;  /* 0x00cc700001107983 */ /* 0x000ede0000300a00 */
[----:B------:R-:W-:-:S01]  /*75ac0*/  NOP ;  /* 0x0000000000007918 */ /* 0x000fc20000000000 */
[----:B------:R-:W-:Y:S04]  /*75ad0*/  STL.64 [R1+0x1c10], R20 ;  /* 0x001c101401007387 */ /* 0x000fe80000100a00 */
[----:B------:R0:W-:Y:S04]  /*75ae0*/  STL.64 [R1+0x1c18], R22 ;  /* 0x001c181601007387 */ /* 0x0001e80000100a00 */
[----:B0-----:R-:W2:Y:S04]  /*75af0*/  LDL.LU.64 R22, [R1+0xcc68] ;  /* 0x00cc680001167983 */ /* 0x001ea80000300a00 */
[----:B------:R-:W3:Y:S01]  /*75b00*/  LDL.LU.64 R20, [R1+0xcc60] ;  /* 0x00cc600001147983 */ /* 0x000ee20000300a00 */
[----:B--2---:R-:W-:-:S15]  /*75b10*/  HMMA.16816.F32 R24, R12, R22, R24 ;  /* 0x000000160c18723c */ /* 0x004fde0000001818 */
[----:B------:R-:W-:-:S08]  /*75b20*/  NOP ;  /* 0x0000000000007918 */ /* 0x000fd00000000000 */
[----:B------:R0:W-:Y:S04]  /*75b30*/  STL.64 [R1+0x1c00], R24 ;  /* 0x001c001801007387 */ /* 0x0001e80000100a00 */
[----:B------:R-:W-:Y:S04]  /*75b40*/  STL.64 [R1+0x1c08], R26 ;  /* 0x001c081a01007387 */ /* 0x000fe80000100a00 */
[----:B0-----:R-:W2:Y:S04]  /*75b50*/  LDL.LU R24, [R1+0x18] ;  /* 0x0000180001187983 */ /* 0x001ea80000300800 */
[----:B------:R-:W2:Y:S01]  /*75b60*/  LDL.LU R25, [R1+0x1c] ;  /* 0x00001c0001197983 */ /* 0x000ea20000300800 */
[C---:B---3--:R-:W-:Y:S03]  /*75b70*/  HMMA.16816.F32 R20, R12.reuse, R20, R16 ;  /* 0x000000140c14723c */ /* 0x048fe60000001810 */
[----:B--2---:R0:W-:Y:S04]  /*75b80*/  STL.64 [R1+0xcb78], R24 ;  /* 0x00cb781801007387 */ /* 0x0041e80000100a00 */
        /* <DEDUP_REMOVED lines=13> */
[----:B0-----:R-:W3:Y:S04]  /*75c60*/  LDL.LU.64 R22, [R1+0xcc30] ;  /* 0x00cc300001167983 */ /* 0x001ee80000300a00 */
[----:B------:R-:W4:Y:S01]  /*75c70*/  LDL.LU.64 R20, [R1+0xcc28] ;  /* 0x00cc280001147983 */ /* 0x000f220000300a00 */
[----:B--2---:R-:W-:-:S15]  /*75c80*/  HMMA.16816.F32 R24, R12, R16, R24 ;  /* 0x000000100c18723c */ /* 0x004fde0000001818 */
[----:B------:R-:W-:-:S08]  /*75c90*/  NOP ;  /* 0x0000000000007918 */ /* 0x000fd00000000000 */
[----:B------:R-:W-:Y:S04]  /*75ca0*/  STL.64 [R1+0x1bd0], R24 ;  /* 0x001bd01801007387 */ /* 0x000fe80000100a00 */
[----:B------:R0:W-:Y:S04]  /*75cb0*/  STL.64 [R1+0x1bd8], R26 ;  /* 0x001bd81a01007387 */ /* 0x0001e80000100a00 */
[----:B0-----:R-:W2:Y:S01]  /*75cc0*/  LDL.LU R26, [R1+0x20] ;  /* 0x00002000011a7983 */ /* 0x001ea20000300800 */
[----:B------:R-:W-:-:S03]  /*75cd0*/  IMAD.MOV.U32 R27, RZ, RZ, R0 ;  /* 0x000000ffff1b7224 */ /* 0x000fc600078e0000 */
[----:B------:R-:W3:Y:S04]  /*75ce0*/  LDL.LU R0, [R1+0xcc20] ;  /* 0x00cc200001007983 */ /* 0x000ee80000300800 */
[----:B--2---:R0:W-:Y:S04]  /*75cf0*/  STL.64 [R1+0xcb90], R26 ;  /* 0x00cb901a01007387 */ /* 0x0041e80000100a00 */
[----:B------:R-:W2:Y:S04]  /*75d00*/  LDL.LU.64 R24, [R1+0x1bc0] ;  /* 0x001bc00001187983 */ /* 0x000ea80000300a00 */
[----:B0-----:R-:W2:Y:S01]  /*75d10*/  LDL.LU.64 R26, [R1+0x1bc8] ;  /* 0x001bc800011a7983 */ /* 0x001ea20000300a00 */
[C---:B----4-:R-:W-:Y:S06]  /*75d20*/  HMMA.16816.F32 R8, R12.reuse, R20, R8 ;  /* 0x000000140c08723c */ /* 0x050fec0000001808 */
[C---:B---3--:R-:W-:Y:S06]  /*75d30*/  HMMA.16816.F32 R4, R12.reuse, R22, R4 ;  /* 0x000000160c04723c */ /* 0x048fec0000001804 */
[----:B--2---:R-:W-:-:S15]  /*75d40*/  HMMA.16816.F32 R16, R12, R18, R24 ;  /* 0x000000120c10723c */ /* 0x004fde0000001818 */
[----:B------:R-:W-:-:S08]  /*75d50*/  NOP ;  /* 0x0000000000007918 */ /* 0x000fd00000000000 */
[----:B------:R-:W-:Y:S04]  /*75d60*/  STL.64 [R1+0x1bc0], R16 ;  /* 0x001bc01001007387 */ /* 0x000fe80000100a00 */
[----:B------:R-:W-:Y:S04]  /*75d70*/  STL.64 [R1+0x1bc8], R18 ;  /* 0x001bc81201007387 */ /* 0x000fe80000100a00 */
[----:B------:R-:W2:Y:S04]  /*75d80*/  LDL.LU R24, [R1+0x28] ;  /* 0x0000280001187983 */ /* 0x000ea80000300800 */
[----:B------:R-:W-:Y:S04]  /*75d90*/  STL.64 [R1+0x1bb0], R8 ;  /* 0x001bb00801007387 */ /* 0x000fe80000100a00 */
[----:B------:R-:W-:Y:S04]  /*75da0*/  STL.64 [R1+0x1bb8], R10 ;  /* 0x001bb80a01007387 */ /* 0x000fe80000100a00 */
[----:B------:R-:W-:Y:S04]  /*75db0*/  STL.64 [R1+0x1ba0], R4 ;  /* 0x001ba00401007387 */ /* 0x000fe80000100a00 */
[----:B------:R-:W-:Y:S04]  /*75dc0*/  STL.64 [R1+0x1ba8], R6 ;  /* 0x001ba80601007387 */ /* 0x000fe80000100a00 */
[----:B------:R-:W2:Y:S01]  /*75dd0*/  LDL.LU R25, [R1+0x2c] ;  /* 0x00002c0001197983 */ /* 0x000ea20000300800 */
[----:B------:R-:W-:-:S03]  /*75de0*/  IMAD.MOV.U32 R26, RZ, RZ, R0 ;  /* 0x000000ffff1a7224 */ /* 0x000fc600078e0000 */
[----:B------:R-:W3:Y:S04]  /*75df0*/  LDL.LU R0, [R1+0xcc1c] ;  /* 0x00cc1c0001007983 */ /* 0x000ee80000300800 */
[----:B------:R-:W4:Y:S04]  /*75e00*/  LDL.LU R27, [R1+0x34] ;  /* 0x00003400011b7983 */ /* 0x000f280000300800 */
[----:B--2---:R0:W-:Y:S04]  /*75e10*/  STL.64 [R1+0xcba8], R24 ;  /* 0x00cba81801007387 */ /* 0x0041e80000100a00 */
[----:B0-----:R-:W2:Y:S04]  /*75e20*/  LDL.LU R24, [R1+0x38] ;  /* 0x0000380001187983 */ /* 0x001ea80000300800 */
[----:B------:R-:W2:Y:S04]  /*75e30*/  LDL.LU R25, [R1+0x3c] ;  /* 0x00003c0001197983 */ /* 0x000ea80000300800 */
[----:B----4-:R0:W-:Y:S04]  /*75e40*/  STL.64 [R1+0xcbc0], R26 ;  /* 0x00cbc01a01007387 */ /* 0x0101e80000100a00 */
[----:B0-----:R-:W4:Y:S01]  /*75e50*/  LDL.LU R26, [R1+0x40] ;  /* 0x00004000011a7983 */ /* 0x001f220000300800 */
[----:B---3--:R-:W-:-:S03]  /*75e60*/  IMAD.MOV.U32 R27, RZ, RZ, R0 ;  /* 0x000000ffff1b7224 */ /* 0x008fc600078e0000 */
[----:B------:R-:W3:Y:S04]  /*75e70*/  LDL.LU R0, [R1+0xcc18] ;  /* 0x00cc180001007983 */ /* 0x000ee80000300800 */
[----:B--2---:R0:W-:Y:S04]  /*75e80*/  STL.64 [R1+0xcbd8], R24 ;  /* 0x00cbd81801007387 */ /* 0x0041e80000100a00 */
[----:B0-----:R-:W2:Y:S04]  /*75e90*/  LDL.LU R24, [R1+0x48] ;  /* 0x0000480001187983 */ /* 0x001ea80000300800 */
[----:B------:R-:W2:Y:S04]  /*75ea0*/  LDL.LU R25, [R1+0x4c] ;  /* 0x00004c0001197983 */ /* 0x000ea80000300800 */
[----:B------:R-:W4:Y:S04]  /*75eb0*/  LDL.LU R6, [R1+0x50] ;  /* 0x0000500001067983 */ /* 0x000f280000300800 */
[----:B------:R-:W4:Y:S04]  /*75ec0*/  LDL.LU R7, [R1+0x54] ;  /* 0x0000540001077983 */ /* 0x000f280000300800 */
[----:B----4-:R0:W-:Y:S04]  /*75ed0*/  STL.64 [R1+0xcc10], R6 ;  /* 0x00cc100601007387 */ /* 0x0101e80000100a00 */
[----:B------:R-:W4:Y:S04]  /*75ee0*/  LDL.LU R10, [R1+0x58] ;  /* 0x00005800010a7983 */ /* 0x000f280000300800 */
[----:B------:R-:W4:Y:S04]  /*75ef0*/  LDL.LU.64 R4, [R1+0x1fd0] ;  /* 0x001fd00001047983 */ /* 0x000f280000300a00 */
[----:B0-----:R-:W4:Y:S04]  /*75f00*/  LDL.LU.64 R6, [R1+0x1fd8] ;  /* 0x001fd80001067983 */ /* 0x001f280000300a00 */
[----:B------:R-:W-:Y:S04]  /*75f10*/  STL.64 [R1+0xcbf0], R26 ;  /* 0x00cbf01a01007387 */ /* 0x000fe80000100a00 */
[----:B--2---:R0:W-:Y:S04]  /*75f20*/  STL.64 [R1+0xcc08], R24 ;  /* 0x00cc081801007387 */ /* 0x0041e80000100a00 */
[----:B0-----:R-:W2:Y:S04]  /*75f30*/  LDL.LU.64 R24, [R1+0x1fc0] ;  /* 0x001fc00001187983 */ /* 0x001ea80000300a00 */
[----:B------:R-:W2:Y:S04]  /*75f40*/  LDL.LU.64 R26, [R1+0x1fc8] ;  /* 0x001fc800011a7983 */ /* 0x000ea80000300a00 */
        /* <DEDUP_REMOVED lines=34> */
[----:B------:R-:W-:-:S07]  /*76170*/  IMAD.MOV.U32 R11, RZ, RZ, R0 ;  /* 0x000000ffff0b7224 */ /* 0x000fce00078e0000 */
[C---:B------:R-:W-:Y:S01]  /*76180*/  HMMA.16816.F32 R8, R12.reuse, R10, R4 ;  /* 0x0000000a0c08723c */ /* 0x040fe20000001804 */
[----:B----4-:R-:W-:Y:S04]  /*76190*/  STL.64 [R1+0xcc00], R22 ;  /* 0x00cc001601007387 */ /* 0x010fe80000100a00 */
[----:B---3--:R0:W-:Y:S04]  /*761a0*/  STL.64 [R1+0xcbf8], R20 ;  /* 0x00cbf81401007387 */ /* 0x0081e80000100a00 */
[----:B0-----:R-:W3:Y:S04]  /*761b0*/  LDL.LU.64 R20, [R1+0x1b70] ;  /* 0x001b700001147983 */ /* 0x001ee80000300a00 */
        /* <DEDUP_REMOVED lines=9> */
[----:B------:R-:W3:-:S15]  /*76250*/  LDL.LU.64 R24, [R1+0xcc08] ;  /* 0x00cc080001187983 */ /* 0x000ede0000300a00 */
[----:B------:R-:W-:-:S05]  /*76260*/  NOP ;  /* 0x0000000000007918 */ /* 0x000fca0000000000 */
        /* <DEDUP_REMOVED lines=74> */
[----:B------:R-:W3:Y:S01]  /*76710*/  LDL.LU.64 R24, [R1+0xcb10] ;  /* 0x00cb100001187983 */ /* 0x000ee20000300a00 */
[----:B----4-:R-:W-:Y:S03]  /*76720*/  HMMA.16816.F32 R16, R12, R28, R16 ;  /* 0x0000001c0c10723c */ /* 0x010fe60000001810 */
[----:B------:R-:W4:Y:S04]  /*76730*/  LDL.LU R28, [R1+0x2f84] ;  /* 0x002f8400011c7983 */ /* 0x000f280000300800 */
[----:B------:R-:W4:-:S15]  /*76740*/  LDL.LU R29, [R1+0x2f80] ;  /* 0x002f8000011d7983 */ /* 0x000f1e0000300800 */
[----:B------:R-:W-:-:S01]  /*76750*/  NOP ;  /* 0x0000000000007918 */ /* 0x000fc20000000000 */
[----:B------:R0:W-:Y:S04]  /*76760*/  STL.64 [R1+0x1ad0], R16 ;  /* 0x001ad01001007387 */ /* 0x0001e80000100a00 */
[----:B------:R1:W-:Y:S01]  /*76770*/  STL.64 [R1+0x1ad8], R18 ;  /* 0x001ad81201007387 */ /* 0x0003e20000100a00 */
[C---:B--2---:R-:W-:Y:S06]  /*76780*/  HMMA.16816.F32 R8, R12.reuse, R26, R8 ;  /* 0x0000001a0c08723c */ /* 0x044fec0000001808 */
[----:B---3--:R-:W-:Y:S01]  /*76790*/  HMMA.16816.F32 R4, R12, R24, R4 ;  /* 0x000000180c04723c */ /* 0x008fe20000001804 */
[----:B------:R-:W2:Y:S04]  /*767a0*/  LDL.LU R26, [R1+0x2f7c] ;  /* 0x002f7c00011a7983 */ /* 0x000ea80000300800 */
[----:B------:R-:W2:-:S12]  /*767b0*/  LDL.LU R27, [R1+0x2f78] ;  /* 0x002f7800011b7983 */ /* 0x000e980000300800 */
[----:B------:R-:W-:Y:S04]  /*767c0*/  STL.64 [R1+0x1ac0], R8 ;  /* 0x001ac00801007387 */ /* 0x000fe80000100a00 */
[----:B------:R-:W-:Y:S04]  /*767d0*/  STL.64 [R1+0x1ac8], R10 ;  /* 0x001ac80a01007387 */ /* 0x000fe80000100a00 */
[----:B------:R-:W-:Y:S04]  /*767e0*/  STL.64 [R1+0x1ab0], R4 ;  /* 0x001ab00401007387 */ /* 0x000fe80000100a00 */
[----:B------:R-:W-:Y:S04]  /*767f0*/  STL [R1+0x1ab8], R6 ;  /* 0x001ab80601007387 */ /* 0x000fe80000100800 */
[----:B0-----:R-:W3:Y:S04]  /*76800*/  LDL.LU.64 R16, [R1+0x1f60] ;  /* 0x001f600001107983 */ /* 0x001ee80000300a00 */
[----:B-1----:R-:W4:Y:S04]  /*76810*/  LDL.LU.64 R18, [R1+0x1f68] ;  /* 0x001f680001127983 */ /* 0x002f280000300a00 */
[----:B----4-:R-:W-:Y:S04]  /*76820*/  STL.64 [R1+0xcb08], R18 ;  /* 0x00cb081201007387 */ /* 0x010fe80000100a00 */
[----:B---3--:R0:W-:Y:S04]  /*76830*/  STL.64 [R1+0xcb00], R16 ;  /* 0x00cb001001007387 */ /* 0x0081e80000100a00 */
[----:B0-----:R-:W3:Y:S04]  /*76840*/  LDL.LU.64 R16, [R1+0x1aa0] ;  /* 0x001aa00001107983 */ /* 0x001ee80000300a00 */
[----:B------:R-:W3:Y:S04]  /*76850*/  LDL.LU.64 R18, [R1+0x1aa8] ;  /* 0x001aa80001127983 */ /* 0x000ee80000300a00 */
[----:B------:R-:W4:Y:S04]  /*76860*/  LDL.LU.64 R8, [R1+0x1a70] ;  /* 0x001a700001087983 */ /* 0x000f280000300a00 */
[----:B------:R-:W2:Y:S01]  /*76870*/  LDL.LU.64 R10, [R1+0x1a78] ;  /* 0x001a7800010a7983 */ /* 0x000ea20000300a00 */
[----:B------:R-:W-:-:S03]  /*76880*/  IMAD.MOV.U32 R0, RZ, RZ, R7 ;  /* 0x000000ffff007224 */ /* 0x000fc600078e0007 */
        /* <DEDUP_REMOVED lines=11> */
[----:B------:R-:W3:Y:S04]  /*76940*/  LDL.LU R24, [R1+0x2f74] ;  /* 0x002f740001187983 */ /* 0x000ee80000300800 */
[----:B------:R-:W3:Y:S04]  /*76950*/  LDL.LU R25, [R1+0x2f70] ;  /* 0x002f700001197983 */ /* 0x000ee80000300800 */
[----:B------:R-:W-:Y:S04]  /*76960*/  STL.64 [R1+0xcaa8], R26 ;  /* 0x00caa81a01007387 */ /* 0x000fe80000100a00 */
[----:B---3--:R0:W-:Y:S04]  /*76970*/  STL.64 [R1+0xcaa0], R24 ;  /* 0x00caa01801007387 */ /* 0x0081e80000100a00 */
[----:B0-----:R-:W3:Y:S04]  /*76980*/  LDL.LU.64 R24, [R1+0x1cc0] ;  /* 0x001cc00001187983 */ /* 0x001ee80000300a00 */
[----:B------:R-:W3:Y:S04]  /*76990*/  LDL.LU.64 R26, [R1+0x1cc8] ;  /* 0x001cc800011a7983 */ /* 0x000ee80000300a00 */
[----:B------:R0:W-:Y:S04]  /*769a0*/  STL [R1+0xa958], R0 ;  /* 0x00a9580001007387 */ /* 0x0001e80000100800 */
[----:B0-----:R-:W4:Y:S04]  /*769b0*/  LDL.LU R0, [R1+0x2f68] ;  /* 0x002f680001007983 */ /* 0x001f280000300800 */
[----:B------:R-:W-:Y:S04]  /*769c0*/  STL.64 [R1+0x1aa0], R16 ;  /* 0x001aa01001007387 */ /* 0x000fe80000100a00 */
[----:B------:R0:W-:Y:S04]  /*769d0*/  STL.64 [R1+0x1aa8], R18 ;  /* 0x001aa81201007387 */ /* 0x0001e80000100a00 */
[----:B0-----:R-:W2:Y:S04]  /*769e0*/  LDL.LU.64 R18, [R1+0xcb08] ;  /* 0x00cb080001127983 */ /* 0x001ea80000300a00 */
[----:B------:R-:W2:Y:S04]  /*769f0*/  LDL.LU.64 R16, [R1+0xcb00] ;  /* 0x00cb000001107983 */ /* 0x000ea80000300a00 */
[----:B------:R-:W4:Y:S01]  /*76a00*/  LDL.LU R23, [R1+0x2f6c] ;  /* 0x002f6c0001177983 */ /* 0x000f220000300800 */
[----:B--2---:R-:W-:-:S15]  /*76a10*/  HMMA.16816.F32 R16, R12, R20, R16 ;  /* 0x000000140c10723c */ /* 0x004fde0000001810 */
[----:B------:R-:W-:-:S08]  /*76a20*/  NOP ;  /* 0x0000000000007918 */ /* 0x000fd00000000000 */
        /* <DEDUP_REMOVED lines=9> */
[----:B------:R-:W3:Y:S02]  /*76ac0*/  LDL.LU.64 R8, [R1+0xcae0] ;  /* 0x00cae00001087983 */ /* 0x000ee40000300a00 */
[----:B---3--:R-:W-:Y:S02]  /*76ad0*/  HMMA.16816.F32 R16, R12, R16, R8 ;  /* 0x000000100c10723c */ /* 0x008fe40000001808 */
[----:B------:R-:W2:Y:S04]  /*76ae0*/  LDL.LU.64 R10, [R1+0xcad8] ;  /* 0x00cad800010a7983 */ /* 0x000ea80000300a00 */
[----:B------:R-:W3:-:S15]  /*76af0*/  LDL.LU.64 R8, [R1+0xcad0] ;  /* 0x00cad00001087983 */ /* 0x000ede0000300a00 */
[----:B------:R-:W-:-:S02]  /*76b00*/  NOP ;  /* 0x0000000000007918 */ /* 0x000fc40000000000 */
[----:B------:R0:W-:Y:S04]  /*76b10*/  STL.64 [R1+0x1a70], R16 ;  /* 0x001a701001007387 */ /* 0x0001e80000100a00 */
[----:B------:R1:W-:Y:S04]  /*76b20*/  STL.64 [R1+0x1a78], R18 ;  /* 0x001a781201007387 */ /* 0x0003e80000100a00 */
[----:B0-----:R-:W4:Y:S04]  /*76b30*/  LDL.LU.64 R16, [R1+0xa0] ;  /* 0x0000a00001107983 */ /* 0x001f280000300a00 */
[----:B-1----:R-:W4:Y:S01]  /*76b40*/  LDL.LU.64 R18, [R1+0xa8] ;  /* 0x0000a80001127983 */ /* 0x002f220000300a00 */
        /* <DEDUP_REMOVED lines=12> */
[----:B0-----:R-:W3:Y:S04]  /*76c10*/  LDL.LU.64 R8, [R1+0x1a30] ;  /* 0x001a300001087983 */ /* 0x001ee80000300a00 */
[----:B-1----:R-:W3:Y:S01]  /*76c20*/  LDL.LU.64 R10, [R1+0x1a38] ;  /* 0x001a3800010a7983 */ /* 0x002ee20000300a00 */
[----:B--2---:R-:W-:-:S15]  /*76c30*/  HMMA.16816.F32 R24, R12, R6, R24 ;  /* 0x000000060c18723c */ /* 0x004fde0000001818 */
[----:B------:R-:W-:-:S08]  /*76c40*/  NOP ;  /* 0x0000000000007918 */ /* 0x000fd00000000000 */
[----:B------:R-:W-:Y:S04]  /*76c50*/  STL.64 [R1+0x1a40], R24 ;  /* 0x001a401801007387 */ /* 0x000fe80000100a00 */
[----:B------:R0:W-:Y:S04]  /*76c60*/  STL.64 [R1+0x1a48], R26 ;  /* 0x001a481a01007387 */ /* 0x0001e80000100a00 */
[----:B0-----:R-:W2:Y:S04]  /*76c70*/  LDL.LU.64 R26, [R1+0xcaa8] ;  /* 0x00caa800011a7983 */ /* 0x001ea80000300a00 */
[----:B------:R-:W2:Y:S01]  /*76c80*/  LDL.LU.64 R24, [R1+0xcaa0] ;  /* 0x00caa00001187983 */ /* 0x000ea20000300a00 */
[C---:B---3--:R-:W-:Y:S06]  /*76c90*/  HMMA.16816.F32 R8, R12.reuse, R4, R8 ;  /* 0x000000040c08723c */ /* 0x048fec0000001808 */
[----:B----4-:R-:W-:-:S15]  /*76ca0*/  HMMA.16816.F32 R4, R12, R2, R16 ;  /* 0x000000020c04723c */ /* 0x010fde0000001810 */
[----:B------:R-:W-:-:S02]  /*76cb0*/  NOP ;  /* 0x0000000000007918 */ /* 0x000fc40000000000 */
[----:B------:R2:W-:Y:S04]  /*76cc0*/  STL.64 [R1+0x1a30], R8 ;  /* 0x001a300801007387 */ /* 0x0005e80000100a00 */
[----:B------:R0:W-:Y:S04]  /*76cd0*/  STL.64 [R1+0x1a38], R10 ;  /* 0x001a380a01007387 */ /* 0x0001e80000100a00 */
[----:B------:R-:W-:Y:S04]  /*76ce0*/  STL.64 [R1+0x1cc0], R4 ;  /* 0x001cc00401007387 */ /* 0x000fe80000100a00 */
[----:B------:R-:W-:Y:S01]  /*76cf0*/  STL.64 [R1+0x1cc8], R6 ;  /* 0x001cc80601007387 */ /* 0x000fe20000100a00 */
[----:B--2---:R-:W-:-:S02]  /*76d00*/  IMAD R9, R25, 0x100, R24 ;  /* 0x0000010019097824 */ /* 0x004fc400078e0218 */
[----:B0-----:R-:W-:Y:S01]  /*76d10*/  IMAD R10, R27, 0x100, R26 ;  /* 0x000001001b0a7824 */ /* 0x001fe200078e021a */
[----:B------:R-:W2:Y:S04]  /*76d20*/  LDL.LU R24, [R1+0x2850] ;  /* 0x0028500001187983 */ /* 0x000ea80000300800 */
[----:B------:R-:W2:Y:S04]  /*76d30*/  LDL.LU R25, [R1+0x2854] ;  /* 0x0028540001197983 */ /* 0x000ea80000300800 */
[----:B------:R-:W3:Y:S04]  /*76d40*/  LDL.LU R26, [R1+0x2858] ;  /* 0x00285800011a7983 */ /* 0x000ee80000300800 */
[----:B------:R-:W3:Y:S04]  /*76d50*/  LDL.LU R27, [R1+0x285c] ;  /* 0x00285c00011b7983 */ /* 0x000ee80000300800 */
[----:B---3--:R-:W-:Y:S04]  /*76d60*/  STL.64 [R1+0xca48], R26 ;  /* 0x00ca481a01007387 */ /* 0x008fe80000100a00 */
[----:B--2---:R0:W-:Y:S04]  /*76d70*/  STL.64 [R1+0xca40], R24 ;  /* 0x00ca401801007387 */ /* 0x0041e80000100a00 */
[----:B------:R-:W2:Y:S04]  /*76d80*/  LDL.LU R16, [R1+0x2830] ;  /* 0x0028300001107983 */ /* 0x000ea80000300800 */
[----:B------:R-:W2:Y:S04]  /*76d90*/  LDL.LU R17, [R1+0x2834] ;  /* 0x0028340001117983 */ /* 0x000ea80000300800 */
[----:B------:R-:W3:Y:S04]  /*76da0*/  LDL.LU R18, [R1+0x2838] ;  /* 0x0028380001127983 */ /* 0x000ee80000300800 */
[----:B------:R-:W3:Y:S04]  /*76db0*/  LDL.LU R19, [R1+0x283c] ;  /* 0x00283c0001137983 */ /* 0x000ee80000300800 */
[----:B---3--:R-:W-:Y:S04]  /*76dc0*/  STL.64 [R1+0xca58], R18 ;  /* 0x00ca581201007387 */ /* 0x008fe80000100a00 */
[----:B--2---:R-:W-:Y:S04]  /*76dd0*/  STL.64 [R1+0xca50], R16 ;  /* 0x00ca501001007387 */ /* 0x004fe80000100a00 */
[----:B0-----:R-:W2:Y:S04]  /*76de0*/  LDL.LU R24, [R1+0x27f0] ;  /* 0x0027f00001187983 */ /* 0x001ea80000300800 */
[----:B------:R-:W2:Y:S04]  /*76df0*/  LDL.LU R25, [R1+0x27f4] ;  /* 0x0027f40001197983 */ /* 0x000ea80000300800 */
[----:B------:R-:W3:Y:S04]  /*76e00*/  LDL.LU R26, [R1+0x27f8] ;  /* 0x0027f800011a7983 */ /* 0x000ee80000300800 */
[----:B------:R-:W3:Y:S04]  /*76e10*/  LDL.LU R27, [R1+0x27fc] ;  /* 0x0027fc00011b7983 */ /* 0x000ee80000300800 */
[----:B---3--:R-:W-:Y:S04]  /*76e20*/  STL.64 [R1+0xca68], R26 ;  /* 0x00ca681a01007387 */ /* 0x008fe80000100a00 */
[----:B--2---:R0:W-:Y:S04]  /*76e30*/  STL.64 [R1+0xca60], R24 ;  /* 0x00ca601801007387 */ /* 0x0041e80000100a00 */
[----:B0-----:R-:W2:Y:S04]  /*76e40*/  LDL.LU R24, [R1+0x27d0] ;  /* 0x0027d00001187983 */ /* 0x001ea80000300800 */
[----:B------:R-:W2:Y:S04]  /*76e50*/  LDL.LU R25, [R1+0x27d4] ;  /* 0x0027d40001197983 */ /* 0x000ea80000300800 */
[----:B------:R-:W3:Y:S04]  /*76e60*/  LDL.LU R26, [R1+0x27d8] ;  /* 0x0027d800011a7983 */ /* 0x000ee80000300800 */
[----:B------:R-:W3:Y:S01]  /*76e70*/  LDL.LU R27, [R1+0x27dc] ;  /* 0x0027dc00011b7983 */ /* 0x000ee20000300800 */
[----:B------:R-:W-:-:S03]  /*76e80*/  IMAD R8, R0, 0x100, R23 ;  /* 0x0000010000087824 */ /* 0x000fc600078e0217 */
[----:B------:R-:W4:Y:S04]  /*76e90*/  LDL.LU R17, [R1+0x2ce0] ;  /* 0x002ce00001117983 */ /* 0x000f280000300800 */
[----:B------:R-:W4:Y:S04]  /*76ea0*/  LDL.LU R0, [R1+0x2ce4] ;  /* 0x002ce40001007983 */ /* 0x000f280000300800 */
[----:B---3--:R-:W-:Y:S04]  /*76eb0*/  STL.64 [R1+0xca78], R26 ;  /* 0x00ca781a01007387 */ /* 0x008fe80000100a00 */
[----:B--2---:R0:W-:Y:S04]  /*76ec0*/  STL.64 [R1+0xca70], R24 ;  /* 0x00ca701801007387 */ /* 0x0041e80000100a00 */
[----:B0-----:R-:W2:Y:S04]  /*76ed0*/  LDL.LU R24, [R1+0x27b0] ;  /* 0x0027b00001187983 */ /* 0x001ea80000300800 */
[----:B------:R-:W2:Y:S04]  /*76ee0*/  LDL.LU R25, [R1+0x27b4] ;  /* 0x0027b40001197983 */ /* 0x000ea80000300800 */
[----:B------:R-:W3:Y:S04]  /*76ef0*/  LDL.LU R26, [R1+0x27b8] ;  /* 0x0027b800011a7983 */ /* 0x000ee80000300800 */
[----:B------:R-:W3:Y:S04]  /*76f00*/  LDL.LU R27, [R1+0x27bc] ;  /* 0x0027bc00011b7983 */ /* 0x000ee80000300800 */
[----:B------:R-:W4:Y:S04]  /*76f10*/  LDL.LU R16, [R1+0x2cc4] ;  /* 0x002cc40001107983 */ /* 0x000f280000300800 */
[----:B------:R-:W4:Y:S04]  /*76f20*/  LDL.LU R18, [R1+0x2cd0] ;  /* 0x002cd00001127983 */ /* 0x000f280000300800 */
[----:B------:R-:W4:Y:S04]  /*76f30*/  LDL.LU R19, [R1+0x2cd4] ;  /* 0x002cd40001137983 */ /* 0x000f280000300800 */
[----:B---3--:R0:W-:Y:S04]  /*76f40*/  STL.64 [R1+0xca88], R26 ;  /* 0x00ca881a01007387 */ /* 0x0081e80000100a00 */
[----:B0-----:R-:W3:Y:S04]  /*76f50*/  LDL.LU R27, [R1+0x2cc0] ;  /* 0x002cc000011b7983 */ /* 0x001ee80000300800 */
[----:B--2---:R-:W-:Y:S04]  /*76f60*/  STL.64 [R1+0xca80], R24 ;  /* 0x00ca801801007387 */ /* 0x004fe80000100a00 */
[----:B------:R-:W2:Y:S04]  /*76f70*/  LDL.LU R4, [R1+0x2cf0] ;  /* 0x002cf00001047983 */ /* 0x000ea80000300800 */
[----:B------:R-:W2:Y:S04]  /*76f80*/  LDL.LU R5, [R1+0x2cf4] ;  /* 0x002cf40001057983 */ /* 0x000ea80000300800 */
[----:B------:R-:W2:Y:S04]  /*76f90*/  LDL.LU R2, [R1+0x2d00] ;  /* 0x002d000001027983 */ /* 0x000ea80000300800 */
[----:B------:R-:W2:Y:S04]  /*76fa0*/  LDL.LU R3, [R1+0x2d04] ;  /* 0x002d040001037983 */ /* 0x000ea80000300800 */
[----:B------:R-:W4:Y:S04]  /*76fb0*/  LDL.LU R12, [R1+0x2810] ;  /* 0x00281000010c7983 */ /* 0x000f280000300800 */
[----:B------:R-:W4:Y:S04]  /*76fc0*/  LDL.LU R13, [R1+0x2814] ;  /* 0x00281400010d7983 */ /* 0x000f280000300800 */
[----:B------:R-:W3:Y:S04]  /*76fd0*/  LDL.LU R14, [R1+0x2818] ;  /* 0x00281800010e7983 */ /* 0x000ee80000300800 */
[----:B------:R-:W3:Y:S01]  /*76fe0*/  LDL.LU R15, [R1+0x281c] ;  /* 0x00281c00010f7983 */ /* 0x000ee20000300800 */
[----:B------:R-:W-:Y:S01]  /*76ff0*/  IMAD R11, R29, 0x100, R28 ;  /* 0x000001001d0b7824 */ /* 0x000fe200078e021c */
[----:B------:R-:W-:-:S02]  /*77000*/  F2FP.F16.E5M2.UNPACK_B R8, R8 ;  /* 0x00000008ff08723e */ /* 0x000fc400020004ff */
[----:B---3--:R-:W-:Y:S04]  /*77010*/  STL.64 [R1+0xca98], R14 ;  /* 0x00ca980e01007387 */ /* 0x008fe80000100a00 */
[----:B----4-:R0:W-:Y:S04]  /*77020*/  STL.64 [R1+0xca90], R12 ;  /* 0x00ca900c01007387 */ /* 0x0101e80000100a00 */
[----:B0-----:R-:W3:Y:S04]  /*77030*/  LDL.LU R12, [R1+0x2780] ;  /* 0x00278000010c7983 */ /* 0x001ee80000300800 */
[----:B------:R-:W3:Y:S04]  /*77040*/  LDL.LU R13, [R1+0x2784] ;  /* 0x00278400010d7983 */ /* 0x000ee80000300800 */
[----:B------:R-:W3:Y:S04]  /*77050*/  LDL.LU R14, [R1+0x2788] ;  /* 0x00278800010e7983 */ /* 0x000ee80000300800 */
[----:B------:R-:W3:Y:S04]  /*77060*/  LDL.LU R15, [R1+0x278c] ;  /* 0x00278c00010f7983 */ /* 0x000ee80000300800 */
[----:B------:R-:W4:Y:S04]  /*77070*/  LDL.LU R6, [R1+0x2d10] ;  /* 0x002d100001067983 */ /* 0x000f280000300800 */
[----:B------:R-:W4:Y:S04]  /*77080*/  LDL.LU R7, [R1+0x2d14] ;  /* 0x002d140001077983 */ /* 0x000f280000300800 */
[----:B------:R-:W4:Y:S01]  /*77090*/  LDL.LU R20, [R1+0x2d20] ;  /* 0x002d200001147983 */ /* 0x000f220000300800 */
[----:B------:R-:W-:-:S02]  /*770a0*/  F2FP.F16.E5M2.UNPACK_B R9, R9 ;  /* 0x00000009ff09723e */ /* 0x000fc400020004ff */
[----:B------:R-:W-:Y:S02]  /*770b0*/  F2FP.F16.E5M2.UNPACK_B R10, R10 ;  /* 0x0000000aff0a723e */ /* 0x000fe400020004ff */
[----:B------:R-:W-:Y:S02]  /*770c0*/  F2FP.F16.E5M2.UNPACK_B R11, R11 ;  /* 0x0000000bff0b723e */ /* 0x000fe400020004ff */
[----:B------:R-:W-:Y:S02]  /*770d0*/  F2FP.F16.E5M2.UNPACK_B R24, R27.H1 ;  /* 0x0000001bff18723e */ /* 0x000fe400030004ff */
[----:B------:R-:W-:Y:S01]  /*770e0*/  F2FP.F16.E5M2.UNPACK_B R25, R16.H1 ;  /* 0x00000010ff19723e */ /* 0x000fe200030004ff */
[----:B------:R-:W4:Y:S04]  /*770f0*/  LDL.LU R21, [R1+0x2d24] ;  /* 0x002d240001157983 */ /* 0x000f280000300800 */
[----:B------:R-:W4:Y:S04]  /*77100*/  LDL.LU R22, [R1+0x2d30] ;  /* 0x002d300001167983 */ /* 0x000f280000300800 */
[----:B------:R-:W4:Y:S04]  /*77110*/  LDL.LU R23, [R1+0x2d34] ;  /* 0x002d340001177983 */ /* 0x000f280000300800 */
[----:B------:R-:W4:Y:S04]  /*77120*/  LDL.LU R28, [R1+0x2d40] ;  /* 0x002d4000011c7983 */ /* 0x000f280000300800 */
[----:B------:R-:W4:Y:S04]  /*77130*/  LDL.LU R29, [R1+0x2d44] ;  /* 0x002d4400011d7983 */ /* 0x000f280000300800 */
[----:B------:R3:W-:Y:S02]  /*77140*/  STL.64 [R1+0xa0], R24 ;  /* 0x0000a01801007387 */ /* 0x0007e40000100a00 */
[----:B---3--:R-:W-:Y:S02]  /*77150*/  HMMA.16816.F32 R24, R8, R24, R12 ;  /* 0x000000180818723c */ /* 0x008fe4000000180c */
[----:B------:R-:W3:Y:S04]  /*77160*/  LDL.LU.64 R14, [R1+0xca98] ;  /* 0x00ca9800010e7983 */ /* 0x000ee80000300a00 */
[----:B------:R-:W3:-:S15]  /*77170*/  LDL.LU.64 R12, [R1+0xca90] ;  /* 0x00ca9000010c7983 */ /* 0x000ede0000300a00 */
[----:B------:R-:W-:-:S02]  /*77180*/  NOP ;  /* 0x0000000000007918 */ /* 0x000fc40000000000 */
[----:B------:R-:W-:Y:S04]  /*77190*/  STL.64 [R1+0x1d90], R24 ;  /* 0x001d901801007387 */ /* 0x000fe80000100a00 */
[----:B------:R0:W-:Y:S04]  /*771a0*/  STL.64 [R1+0x1d98], R26 ;  /* 0x001d981a01007387 */ /* 0x0001e80000100a00 */
[----:B0-----:R-:W2:Y:S04]  /*771b0*/  LDL.LU.64 R26, [R1+0xca88] ;  /* 0x00ca8800011a7983 */ /* 0x001ea80000300a00 */
[----:B------:R-:W2:Y:S01]  /*771c0*/  LDL.LU.64 R24, [R1+0xca80] ;  /* 0x00ca800001187983 */ /* 0x000ea20000300a00 */
[----:B------:R-:W-:-:S02]  /*771d0*/  F2FP.F16.E5M2.UNPACK_B R18, R18.H1 ;  /* 0x00000012ff12723e */ /* 0x000fc400030004ff */
[----:B------:R-:W-:-:S03]  /*771e0*/  F2FP.F16.E5M2.UNPACK_B R19, R19.H1 ;  /* 0x00000013ff13723e */ /* 0x000fc600030004ff */
[----:B------:R-:W-:Y:S04]  /*771f0*/  STL [R1+0x98], R18 ;  /* 0x0000981201007387 */ /* 0x000fe80000100800 */
[----:B------:R-:W-:Y:S01]  /*77200*/  STL [R1+0x9c], R19 ;  /* 0x00009c1301007387 */ /* 0x000fe20000100800 */
[----:B--2---:R-:W-:-:S15]  /*77210*/  HMMA.16816.F32 R24, R8, R18, R24 ;  /* 0x000000120818723c */ /* 0x004fde0000001818 */
[----:B------:R-:W-:-:S08]  /*77220*/  NOP ;  /* 0x0000000000007918 */ /* 0x000fd00000000000 */
[----:B------:R-:W-:Y:S04]  /*77230*/  STL.64 [R1+0x1ee0], R24 ;  /* 0x001ee01801007387 */ /* 0x000fe80000100a00 */
[----:B------:R0:W-:Y:S04]  /*77240*/  STL.64 [R1+0x1ee8], R26 ;  /* 0x001ee81a01007387 */ /* 0x0001e80000100a00 */
[----:B0-----:R-:W2:Y:S04]  /*77250*/  LDL.LU.64 R26, [R1+0xca78] ;  /* 0x00ca7800011a7983 */ /* 0x001ea80000300a00 */
[----:B------:R-:W2:Y:S01]  /*77260*/  LDL.LU.64 R24, [R1+0xca70] ;  /* 0x00ca700001187983 */ /* 0x000ea20000300a00 */
[----:B------:R-:W-:-:S02]  /*77270*/  F2FP.F16.E5M2.UNPACK_B R16, R17.H1 ;  /* 0x00000011ff10723e */ /* 0x000fc400030004ff */
[----:B------:R-:W-:Y:S01]  /*77280*/  F2FP.F16.E5M2.UNPACK_B R17, R0.H1 ;  /* 0x00000000ff11723e */ /* 0x000fe200030004ff */
[----:B------:R-:W-:Y:S02]  /*77290*/  IMAD.MOV.U32 R0, RZ, RZ, R19 ;  /* 0x000000ffff007224 */ /* 0x000fe400078e0013 */
[----:B------:R-:W-:Y:S04]  /*772a0*/  STL [R1+0x90], R16 ;  /* 0x0000901001007387 */ /* 0x000fe80000100800 */
[----:B------:R-:W-:Y:S04]  /*772b0*/  STL [R1+0xc8d4], R0 ;  /* 0x00c8d40001007387 */ /* 0x000fe80000100800 */
[----:B------:R2:W-:Y:S02]  /*772c0*/  STL [R1+0x94], R17 ;  /* 0x0000941101007387 */ /* 0x0005e40000100800 */
[----:B--2---:R-:W-:Y:S02]  /*772d0*/  HMMA.16816.F32 R16, R8, R16, R24 ;  /* 0x000000100810723c */ /* 0x004fe40000001818 */
[----:B------:R-:W2:Y:S04]  /*772e0*/  LDL.LU.64 R26, [R1+0xca68] ;  /* 0x00ca6800011a7983 */ /* 0x000ea80000300a00 */
[----:B------:R-:W2:Y:S01]  /*772f0*/  LDL.LU.64 R24, [R1+0xca60] ;  /* 0x00ca600001187983 */ /* 0x000ea20000300a00 */
[----:B------:R-:W-:-:S02]  /*77300*/  F2FP.F16.E5M2.UNPACK_B R4, R4.H1 ;  /* 0x00000004ff04723e */ /* 0x000fc400030004ff */
[----:B------:R-:W-:-:S14]  /*77310*/  F2FP.F16.E5M2.UNPACK_B R5, R5.H1 ;  /* 0x00000005ff05723e */ /* 0x000fdc00030004ff */
[----:B------:R-:W-:Y:S04]  /*77320*/  STL.64 [R1+0x1f60], R16 ;  /* 0x001f601001007387 */ /* 0x000fe80000100a00 */
[----:B------:R0:W-:Y:S04]  /*77330*/  STL.64 [R1+0x1f68], R18 ;  /* 0x001f681201007387 */ /* 0x0001e80000100a00 */
[----:B0-----:R-:W4:Y:S04]  /*77340*/  LDL.LU.64 R18, [R1+0xca58] ;  /* 0x00ca580001127983 */ /* 0x001f280000300a00 */
[----:B------:R-:W4:Y:S04]  /*77350*/  LDL.LU.64 R16, [R1+0xca50] ;  /* 0x00ca500001107983 */ /* 0x000f280000300a00 */
        /* <DEDUP_REMOVED lines=9> */
[----:B------:R-:W-:-:S07]  /*773f0*/  F2FP.F16.E5M2.UNPACK_B R3, R3.H1 ;  /* 0x00000003ff03723e */ /* 0x000fce00030004ff */
[----:B---3--:R-:W-:Y:S01]  /*77400*/  HMMA.16816.F32 R12, R8, R2, R12 ;  /* 0x00000002080c723c */ /* 0x008fe2000000180c */
[----:B------:R-:W-:Y:S01]  /*77410*/  IMAD.MOV.U32 R0, RZ, RZ, R5 ;  /* 0x000000ffff007224 */ /* 0x000fe200078e0005 */
[----:B----4-:R-:W-:Y:S02]  /*77420*/  F2FP.F16.E5M2.UNPACK_B R4, R6.H1 ;  /* 0x00000006ff04723e */ /* 0x010fe400030004ff */
[----:B------:R-:W-:Y:S02]  /*77430*/  F2FP.F16.E5M2.UNPACK_B R5, R7.H1 ;  /* 0x00000007ff05723e */ /* 0x000fe400030004ff */
[----:B------:R0:W-:Y:S04]  /*77440*/  STL [R1+0x80], R2 ;  /* 0x0000800201007387 */ /* 0x0001e80000100800 */
[----:B------:R-:W-:Y:S04]  /*77450*/  STL [R1+0xc8d8], R0 ;  /* 0x00c8d80001007387 */ /* 0x000fe80000100800 */
[----:B------:R1:W-:Y:S04]  /*77460*/  STL [R1+0x84], R3 ;  /* 0x0000840301007387 */ /* 0x0003e80000100800 */
[----:B------:R-:W-:Y:S01]  /*77470*/  STL [R1+0x78], R4 ;  /* 0x0000780401007387 */ /* 0x000fe20000100800 */
[----:B0-----:R-:W-:-:S02]  /*77480*/  F2FP.F16.E5M2.UNPACK_B R2, R20.H1 ;  /* 0x00000014ff02723e */ /* 0x001fc400030004ff */
[----:B-1----:R-:W-:Y:S02]  /*77490*/  F2FP.F16.E5M2.UNPACK_B R3, R21.H1 ;  /* 0x00000015ff03723e */ /* 0x002fe400030004ff */
[----:B------:R-:W-:Y:S04]  /*774a0*/  STL.64 [R1+0x1fc0], R12 ;  /* 0x001fc00c01007387 */ /* 0x000fe80000100a00 */
[----:B------:R0:W-:Y:S04]  /*774b0*/  STL.64 [R1+0x1fc8], R14 ;  /* 0x001fc80e01007387 */ /* 0x0001e80000100a00 */
[----:B------:R-:W-:Y:S01]  /*774c0*/  STL [R1+0x7c], R5 ;  /* 0x00007c0501007387 */ /* 0x000fe20000100800 */
[----:B------:R-:W-:Y:S01]  /*774d0*/  IMAD.MOV.U32 R0, RZ, RZ, R5 ;  /* 0x000000ffff007224 */ /* 0x000fe200078e0005 */
[----:B0-----:R-:W-:Y:S02]  /*774e0*/  HMMA.16816.F32 R12, R8, R4, R16 ;  /* 0x00000004080c723c */ /* 0x001fe40000001810 */
[----:B------:R-:W-:Y:S05]  /*774f0*/  STL [R1+0x70], R2 ;  /* 0x0000700201007387 */ /* 0x000fea0000100800 */
[----:B------:R-:W-:-:S15]  /*77500*/  F2FP.F16.E5M2.UNPACK_B R16, R28.H1 ;  /* 0x0000001cff10723e */ /* 0x000fde00030004ff */
[----:B------:R-:W-:-:S01]  /*77510*/  NOP ;  /* 0x0000000000007918 */ /* 0x000fc20000000000 */
[----:B------:R0:W-:Y:S04]  /*77520*/  STL.64 [R1+0x1ff0], R12 ;  /* 0x001ff00c01007387 */ /* 0x0001e80000100a00 */
[----:B------:R-:W-:Y:S04]  /*77530*/  STL.64 [R1+0x1ff8], R14 ;  /* 0x001ff80e01007387 */ /* 0x000fe80000100a00 */
[----:B------:R1:W-:Y:S04]  /*77540*/  STL [R1+0xc8dc], R0 ;  /* 0x00c8dc0001007387 */ /* 0x0003e80000100800 */
[----:B------:R-:W-:Y:S01]  /*77550*/  STL [R1+0x74], R3 ;  /* 0x0000740301007387 */ /* 0x000fe20000100800 */
[----:B0-----:R-:W-:-:S02]  /*77560*/  F2FP.F16.E5M2.UNPACK_B R12, R22.H1 ;  /* 0x00000016ff0c723e */ /* 0x001fc400030004ff */
[----:B-1----:R-:W-:-:S03]  /*77570*/  F2FP.F16.E5M2.UNPACK_B R0, R23.H1 ;  /* 0x00000017ff00723e */ /* 0x002fc600030004ff */
[----:B------:R-:W-:Y:S04]  /*77580*/  STL [R1+0x68], R12 ;  /* 0x0000680c01007387 */ /* 0x000fe80000100800 */
[----:B------:R0:W-:Y:S02]  /*77590*/  STL [R1+0x6c], R0 ;  /* 0x00006c0001007387 */ /* 0x0001e40000100800 */
[----:B0-----:R-:W-:Y:S01]  /*775a0*/  F2FP.F16.E5M2.UNPACK_B R0, R29.H1 ;  /* 0x0000001dff00723e */ /* 0x001fe200030004ff */
[----:B--2---:R-:W-:-:S15]  /*775b0*/  HMMA.16816.F32 R4, R8, R2, R24 ;  /* 0x000000020804723c */ /* 0x004fde0000001818 */
[----:B------:R-:W-:-:S08]  /*775c0*/  NOP ;  /* 0x0000000000007918 */ /* 0x000fd00000000000 */
[----:B------:R0:W-:Y:S04]  /*775d0*/  STL.64 [R1+0x2020], R4 ;  /* 0x0020200401007387 */ /* 0x0001e80000100a00 */
[----:B------:R1:W-:Y:S04]  /*775e0*/  STL.64 [R1+0x2028], R6 ;  /* 0x0020280601007387 */ /* 0x0003e80000100a00 */
[----:B------:R-:W2:Y:S04]  /*775f0*/  LDL.LU R20, [R1+0x2910] ;  /* 0x0029100001147983 */ /* 0x000ea80000300800 */
[----:B------:R-:W2:Y:S04]  /*77600*/  LDL.LU R21, [R1+0x2914] ;  /* 0x0029140001157983 */ /* 0x000ea80000300800 */
[----:B------:R-:W-:Y:S04]  /*77610*/  STL [R1+0x60], R16 ;  /* 0x0000601001007387 */ /* 0x000fe80000100800 */
[----:B------:R-:W3:Y:S04]  /*77620*/  LDL.LU R22, [R1+0x2918] ;  /* 0x0029180001167983 */ /* 0x000ee80000300800 */
[----:B------:R-:W-:Y:S04]  /*77630*/  STL [R1+0x64], R0 ;  /* 0x0000640001007387 */ /* 0x000fe80000100800 */
[----:B------:R-:W3:Y:S04]  /*77640*/  LDL.LU R23, [R1+0x291c] ;  /* 0x00291c0001177983 */ /* 0x000ee80000300800 */
[----:B------:R-:W4:Y:S04]  /*77650*/  LDL.LU R14, [R1+0x2d60] ;  /* 0x002d6000010e7983 */ /* 0x000f280000300800 */
[----:B------:R-:W2:Y:S04]  /*77660*/  LDL.LU R2, [R1+0x2d70] ;  /* 0x002d700001027983 */ /* 0x000ea80000300800 */
[----:B------:R-:W2:Y:S04]  /*77670*/  LDL.LU R3, [R1+0x2d74] ;  /* 0x002d740001037983 */ /* 0x000ea80000300800 */
[----:B0-----:R-:W3:Y:S04]  /*77680*/  LDL.LU R4, [R1+0x28d0] ;  /* 0x0028d00001047983 */ /* 0x001ee80000300800 */
[----:B------:R-:W3:Y:S04]  /*77690*/  LDL.LU R5, [R1+0x28d4] ;  /* 0x0028d40001057983 */ /* 0x000ee80000300800 */
[----:B-1----:R-:W4:Y:S04]  /*776a0*/  LDL.LU R6, [R1+0x28d8] ;  /* 0x0028d80001067983 */ /* 0x002f280000300800 */
[----:B------:R-:W4:Y:S04]  /*776b0*/  LDL.LU R7, [R1+0x28dc] ;  /* 0x0028dc0001077983 */ /* 0x000f280000300800 */
[----:B------:R-:W2:Y:S04]  /*776c0*/  LDL.LU R15, [R1+0x2d64] ;  /* 0x002d6400010f7983 */ /* 0x000ea80000300800 */
[----:B----4-:R-:W-:Y:S04]  /*776d0*/  STL.64 [R1+0xca08], R6 ;  /* 0x00ca080601007387 */ /* 0x010fe80000100a00 */
[----:B---3--:R0:W-:Y:S04]  /*776e0*/  STL.64 [R1+0xca00], R4 ;  /* 0x00ca000401007387 */ /* 0x0081e80000100a00 */
[----:B0-----:R-:W3:Y:S04]  /*776f0*/  LDL.LU R4, [R1+0x28b0] ;  /* 0x0028b00001047983 */ /* 0x001ee80000300800 */
[----:B------:R-:W3:Y:S04]  /*77700*/  LDL.LU R5, [R1+0x28b4] ;  /* 0x0028b40001057983 */ /* 0x000ee80000300800 */
[----:B------:R-:W4:Y:S04]  /*77710*/  LDL.LU R6, [R1+0x28b8] ;  /* 0x0028b80001067983 */ /* 0x000f280000300800 */
[----:B------:R-:W4:Y:S04]  /*77720*/  LDL.LU R7, [R1+0x28bc] ;  /* 0x0028bc0001077983 */ /* 0x000f280000300800 */
[----:B------:R-:W3:Y:S04]  /*77730*/  LDL.LU R12, [R1+0x2d50] ;  /* 0x002d5000010c7983 */ /* 0x000ee80000300800 */
[----:B------:R-:W3:Y:S04]  /*77740*/  LDL.LU R13, [R1+0x2d54] ;  /* 0x002d5400010d7983 */ /* 0x000ee80000300800 */
[----:B--2---:R-:W-:Y:S04]  /*77750*/  STL.64 [R1+0xca38], R14 ;  /* 0x00ca380e01007387 */ /* 0x004fe80000100a00 */
[----:B---3--:R0:W-:Y:S04]  /*77760*/  STL.64 [R1+0xca30], R12 ;  /* 0x00ca300c01007387 */ /* 0x0081e80000100a00 */
[----:B0-----:R-:W2:Y:S04]  /*77770*/  LDL.LU R12, [R1+0x2870] ;  /* 0x00287000010c7983 */ /* 0x001ea80000300800 */
[----:B------:R-:W2:Y:S04]  /*77780*/  LDL.LU R13, [R1+0x2874] ;  /* 0x00287400010d7983 */ /* 0x000ea80000300800 */
[----:B------:R-:W2:Y:S04]  /*77790*/  LDL.LU R14, [R1+0x2878] ;  /* 0x00287800010e7983 */ /* 0x000ea80000300800 */
[----:B------:R-:W2:Y:S04]  /*777a0*/  LDL.LU R15, [R1+0x287c] ;  /* 0x00287c00010f7983 */ /* 0x000ea80000300800 */
[----:B----4-:R0:W-:Y:S04]  /*777b0*/  STL.64 [R1+0xca18], R6 ;  /* 0x00ca180601007387 */ /* 0x0101e80000100a00 */
[----:B------:R1:W-:Y:S01]  /*777c0*/  STL.64 [R1+0xca10], R4 ;  /* 0x00ca100401007387 */ /* 0x0003e20000100a00 */
[----:B0-----:R-:W-:-:S03]  /*777d0*/  IMAD.MOV.U32 R6, RZ, RZ, R16 ;  /* 0x000000ffff067224 */ /* 0x001fc600078e0010 */
[----:B-1----:R-:W2:Y:S04]  /*777e0*/  LDL.64 R4, [R1+0x68] ;  /* 0x0000680001047983 */ /* 0x002ea80000100a00 */
[----:B------:R-:W3:Y:S04]  /*777f0*/  LDL.LU R16, [R1+0x2d80] ;  /* 0x002d800001107983 */ /* 0x000ee80000300800 */
[----:B------:R-:W4:Y:S04]  /*77800*/  LDL.LU R17, [R1+0x2d84] ;  /* 0x002d840001117983 */ /* 0x000f280000300800 */
[----:B------:R-:W-:Y:S04]  /*77810*/  STL.64 [R1+0xc9f8], R22 ;  /* 0x00c9f81601007387 */ /* 0x000fe80000100a00 */
[----:B------:R0:W-:Y:S04]  /*77820*/  STL.64 [R1+0xc9f0], R20 ;  /* 0x00c9f01401007387 */ /* 0x0001e80000100a00 */
[----:B0-----:R-:W2:Y:S04]  /*77830*/  LDL.LU R20, [R1+0x28f0] ;  /* 0x0028f00001147983 */ /* 0x001ea80000300800 */
[----:B------:R-:W2:Y:S04]  /*77840*/  LDL.LU R21, [R1+0x28f4] ;  /* 0x0028f40001157983 */ /* 0x000ea80000300800 */
[----:B------:R-:W3:Y:S04]  /*77850*/  LDL.LU R22, [R1+0x28f8] ;  /* 0x0028f80001167983 */ /* 0x000ee80000300800 */
[----:B------:R-:W3:Y:S01]  /*77860*/  LDL.LU R23, [R1+0x28fc] ;  /* 0x0028fc0001177983 */ /* 0x000ee20000300800 */
[----:B------:R-:W-:-:S03]  /*77870*/  IMAD.MOV.U32 R7, RZ, RZ, R0 ;  /* 0x000000ffff077224 */ /* 0x000fc600078e0000 */
[----:B---3--:R-:W-:Y:S04]  /*77880*/  STL.64 [R1+0xca28], R22 ;  /* 0x00ca281601007387 */ /* 0x008fe80000100a00 */
[----:B--2---:R0:W-:Y:S04]  /*77890*/  STL.64 [R1+0xca20], R20 ;  /* 0x00ca201401007387 */ /* 0x0041e80000100a00 */
[----:B0-----:R-:W2:Y:S04]  /*778a0*/  LDL.LU R20, [R1+0x2890] ;  /* 0x0028900001147983 */ /* 0x001ea80000300800 */
[----:B------:R-:W2:Y:S04]  /*778b0*/  LDL.LU R21, [R1+0x2894] ;  /* 0x0028940001157983 */ /* 0x000ea80000300800 */
[----:B------:R-:W2:Y:S04]  /*778c0*/  LDL.LU R22, [R1+0x2898] ;  /* 0x0028980001167983 */ /* 0x000ea80000300800 */
[----:B------:R-:W2:Y:S01]  /*778d0*/  LDL.LU R23, [R1+0x289c] ;  /* 0x00289c0001177983 */ /* 0x000ea20000300800 */
[C---:B------:R-:W-:Y:S06]  /*778e0*/  HMMA.16816.F32 R12, R8.reuse, R4, R12 ;  /* 0x00000004080c723c */ /* 0x040fec000000180c */
[----:B------:R-:W-:Y:S01]  /*778f0*/  IMAD.MOV.U32 R0, RZ, RZ, R5 ;  /* 0x000000ffff007224 */ /* 0x000fe200078e0005 */
        /* <DEDUP_REMOVED lines=8> */
[----:B------:R-:W-:Y:S04]  /*77980*/  STL.64 [R1+0x2050], R12 ;  /* 0x0020500c01007387 */ /* 0x000fe80000100a00 */
[----:B------:R0:W-:Y:S04]  /*77990*/  STL.64 [R1+0x2058], R14 ;  /* 0x0020580e01007387 */ /* 0x0001e80000100a00 */
[----:B0-----:R-:W4:Y:S04]  /*779a0*/  LDL.LU.64 R14, [R1+0xca38] ;  /* 0x00ca3800010e7983 */ /* 0x001f280000300a00 */
[----:B------:R-:W3:Y:S04]  /*779b0*/  LDL.LU.64 R12, [R1+0xca30] ;  /* 0x00ca3000010c7983 */ /* 0x000ee80000300a00 */
[----:B------:R-:W-:Y:S01]  /*779c0*/  STL [R1+0xc8e0], R0 ;  /* 0x00c8e00001007387 */ /* 0x000fe20000100800 */
        /* <DEDUP_REMOVED lines=8> */
[----:B---3--:R-:W-:-:S02]  /*77a50*/  F2FP.F16.E5M2.UNPACK_B R12, R12.H1 ;  /* 0x0000000cff0c723e */ /* 0x008fc400030004ff */
[----:B------:R-:W-:-:S03]  /*77a60*/  F2FP.F16.E5M2.UNPACK_B R13, R13.H1 ;  /* 0x0000000dff0d723e */ /* 0x000fc600030004ff */
[----:B------:R-:W-:Y:S04]  /*77a70*/  STL [R1+0x58], R12 ;  /* 0x0000580c01007387 */ /* 0x000fe80000100800 */
[----:B------:R-:W-:Y:S01]  /*77a80*/  STL [R1+0x5c], R13 ;  /* 0x00005c0d01007387 */ /* 0x000fe20000100800 */
[----:B----4-:R-:W-:-:S15]  /*77a90*/  HMMA.16816.F32 R4, R8, R12, R4 ;  /* 0x0000000c0804723c */ /* 0x010fde0000001804 */
[----:B------:R-:W-:-:S08]  /*77aa0*/  NOP ;  /* 0x0000000000007918 */ /* 0x000fd00000000000 */
[----:B------:R-:W-:Y:S04]  /*77ab0*/  STL.64 [R1+0x20b0], R4 ;  /* 0x0020b00401007387 */ /* 0x000fe80000100a00 */
[----:B------:R0:W-:Y:S04]  /*77ac0*/  STL.64 [R1+0x20b8], R6 ;  /* 0x0020b80601007387 */ /* 0x0001e80000100a00 */
[----:B0-----:R-:W3:Y:S04]  /*77ad0*/  LDL.LU.64 R6, [R1+0xca08] ;  /* 0x00ca080001067983 */ /* 0x001ee80000300a00 */
[----:B------:R-:W3:Y:S01]  /*77ae0*/  LDL.LU.64 R4, [R1+0xca00] ;  /* 0x00ca000001047983 */ /* 0x000ee20000300a00 */
[----:B------:R-:W-:-:S02]  /*77af0*/  F2FP.F16.E5M2.UNPACK_B R14, R14.H1 ;  /* 0x0000000eff0e723e */ /* 0x000fc400030004ff */
[----:B------:R-:W-:Y:S01]  /*77b00*/  F2FP.F16.E5M2.UNPACK_B R15, R15.H1 ;  /* 0x0000000fff0f723e */ /* 0x000fe200030004ff */
[----:B------:R-:W-:Y:S01]  /*77b10*/  IMAD.MOV.U32 R0, RZ, RZ, R13 ;  /* 0x000000ffff007224 */ /* 0x000fe200078e000d */
[----:B------:R-:W-:Y:S02]  /*77b20*/  F2FP.F16.E5M2.UNPACK_B R12, R2.H1 ;  /* 0x00000002ff0c723e */ /* 0x000fe400030004ff */
[----:B------:R-:W-:-:S07]  /*77b30*/  F2FP.F16.E5M2.UNPACK_B R13, R3.H1 ;  /* 0x00000003ff0d723e */ /* 0x000fce00030004ff */
[C---:B--2---:R-:W-:Y:S01]  /*77b40*/  HMMA.16816.F32 R20, R8.reuse, R12, R20 ;  /* 0x0000000c0814723c */ /* 0x044fe20000001814 */
[----:B------:R-:W-:Y:S04]  /*77b50*/  STL [R1+0x50], R14 ;  /* 0x0000500e01007387 */ /* 0x000fe80000100800 */
[----:B------:R-:W-:Y:S01]  /*77b60*/  STL [R1+0x54], R15 ;  /* 0x0000540f01007387 */ /* 0x000fe20000100800 */
[----:B---3--:R-:W-:-:S15]  /*77b70*/  HMMA.16816.F32 R4, R8, R14, R4 ;  /* 0x0000000e0804723c */ /* 0x008fde0000001804 */
[----:B------:R-:W-:-:S08]  /*77b80*/  NOP ;  /* 0x0000000000007918 */ /* 0x000fd00000000000 */
[----:B------:R0:W-:Y:S04]  /*77b90*/  STL.64 [R1+0x20e0], R4 ;  /* 0x0020e00401007387 */ /* 0x0001e80000100a00 */
[----:B------:R-:W-:Y:S04]  /*77ba0*/  STL.64 [R1+0x20e8], R6 ;  /* 0x0020e80601007387 */ /* 0x000fe80000100a00 */
[----:B------:R-:W-:Y:S04]  /*77bb0*/  STL [R1+0x48], R12 ;  /* 0x0000480c01007387 */ /* 0x000fe80000100800 */
[----:B------:R-:W-:Y:S01]  /*77bc0*/  STL [R1+0x4c], R13 ;  /* 0x00004c0d01007387 */ /* 0x000fe20000100800 */
[----:B0-----:R-:W-:-:S05]  /*77bd0*/  F2FP.F16.E5M2.UNPACK_B R4, R16.H1 ;  /* 0x00000010ff04723e */ /* 0x001fca00030004ff */
[----:B------:R-:W-:Y:S04]  /*77be0*/  STL [R1+0x40], R4 ;  /* 0x0000400401007387 */ /* 0x000fe80000100800 */
[----:B------:R-:W-:Y:S04]  /*77bf0*/  STL.64 [R1+0x2110], R20 ;  /* 0x0021101401007387 */ /* 0x000fe80000100a00 */
[----:B------:R0:W-:Y:S04]  /*77c00*/  STL.64 [R1+0x2118], R22 ;  /* 0x0021181601007387 */ /* 0x0001e80000100a00 */
[----:B0-----:R-:W2:Y:S04]  /*77c10*/  LDL.LU.64 R22, [R1+0xc9f8] ;  /* 0x00c9f80001167983 */ /* 0x001ea80000300a00 */
[----:B------:R-:W2:Y:S01]  /*77c20*/  LDL.LU.64 R20, [R1+0xc9f0] ;  /* 0x00c9f00001147983 */ /* 0x000ea20000300a00 */
[----:B------:R-:W-:-:S02]  /*77c30*/  F2FP.F16.E5M2.UNPACK_B R5, R17.H1 ;  /* 0x00000011ff05723e */ /* 0x000fc400030004ff */
[----:B------:R-:W-:Y:S02]  /*77c40*/  F2FP.F16.E5M2.UNPACK_B R2, R18.H1 ;  /* 0x00000012ff02723e */ /* 0x000fe400030004ff */
[----:B------:R-:W-:Y:S01]  /*77c50*/  F2FP.F16.E5M2.UNPACK_B R3, R19.H1 ;  /* 0x00000013ff03723e */ /* 0x000fe200030004ff */
[----:B------:R-:W-:Y:S04]  /*77c60*/  STL.64 [R1+0xc7e8], R14 ;  /* 0x00c7e80e01007387 */ /* 0x000fe80000100a00 */
[----:B------:R-:W-:Y:S04]  /*77c70*/  STL [R1+0x44], R5 ;  /* 0x0000440501007387 */ /* 0x000fe80000100800 */
[----:B------:R0:W-:Y:S02]  /*77c80*/  STL.64 [R1+0xc7e0], R12 ;  /* 0x00c7e00c01007387 */ /* 0x0001e40000100a00 */
[----:B0-----:R-:W-:-:S02]  /*77c90*/  IMAD.MOV.U32 R13, RZ, RZ, R4 ;  /* 0x000000ffff0d7224 */ /* 0x001fc400078e0004 */
[----:B------:R-:W-:Y:S01]  /*77ca0*/  IMAD.MOV.U32 R12, RZ, RZ, R5 ;  /* 0x000000ffff0c7224 */ /* 0x000fe200078e0005 */
[C---:B--2---:R-:W-:Y:S06]  /*77cb0*/  HMMA.16816.F32 R16, R8.reuse, R4, R20 ;  /* 0x000000040810723c */ /* 0x044fec0000001814 */
[----:B------:R-:W-:Y:S01]  /*77cc0*/  HMMA.16816.F32 R4, R8, R2, R24 ;  /* 0x000000020804723c */ /* 0x000fe20000001818 */
[----:B------:R-:W-:Y:S02]  /*77cd0*/  F2FP.F16.E5M2.UNPACK_B R21, R28.H1 ;  /* 0x0000001cff15723e */ /* 0x000fe400030004ff */
[----:B------:R-:W-:-:S14]  /*77ce0*/  F2FP.F16.E5M2.UNPACK_B R20, R29.H1 ;  /* 0x0000001dff14723e */ /* 0x000fdc00030004ff */
[----:B------:R0:W-:Y:S04]  /*77cf0*/  STL.64 [R1+0x2140], R16 ;  /* 0x0021401001007387 */ /* 0x0001e80000100a00 */
[----:B------:R1:W-:Y:S04]  /*77d00*/  STL.64 [R1+0x2148], R18 ;  /* 0x0021481201007387 */ /* 0x0003e80000100a00 */
[----:B------:R-:W-:Y:S04]  /*77d10*/  STL.64 [R1+0x38], R2 ;  /* 0x0000380201007387 */ /* 0x000fe80000100a00 */
[----:B------:R2:W-:Y:S04]  /*77d20*/  STL.64 [R1+0x2170], R4 ;  /* 0x0021700401007387 */ /* 0x0005e80000100a00 */
[----:B------:R3:W-:Y:S04]  /*77d30*/  STL.64 [R1+0x2178], R6 ;  /* 0x0021780601007387 */ /* 0x0007e80000100a00 */
[----:B------:R-:W-:Y:S04]  /*77d40*/  STL [R1+0x30], R21 ;  /* 0x0000301501007387 */ /* 0x000fe80000100800 */
[----:B------:R-:W-:Y:S04]  /*77d50*/  STL [R1+0x34], R20 ;  /* 0x0000341401007387 */ /* 0x000fe80000100800 */
[----:B0-----:R-:W4:Y:S04]  /*77d60*/  LDL.LU R16, [R1+0x2a70] ;  /* 0x002a700001107983 */ /* 0x001f280000300800 */
[----:B------:R-:W4:Y:S04]  /*77d70*/  LDL.LU R17, [R1+0x2a74] ;  /* 0x002a740001117983 */ /* 0x000f280000300800 */
[----:B-1----:R-:W2:Y:S04]  /*77d80*/  LDL.LU R18, [R1+0x2a78] ;  /* 0x002a780001127983 */ /* 0x002ea80000300800 */
[----:B------:R-:W2:Y:S04]  /*77d90*/  LDL.LU R19, [R1+0x2a7c] ;  /* 0x002a7c0001137983 */ /* 0x000ea80000300800 */
[----:B--2---:R-:W-:Y:S04]  /*77da0*/  STL.64 [R1+0xc950], R18 ;  /* 0x00c9501201007387 */ /* 0x004fe80000100a00 */
[----:B----4-:R0:W-:Y:S04]  /*77db0*/  STL.64 [R1+0xc948], R16 ;  /* 0x00c9481001007387 */ /* 0x0101e80000100a00 */
[----:B------:R-:W2:Y:S04]  /*77dc0*/  LDL.LU R4, [R1+0x2a50] ;  /* 0x002a500001047983 */ /* 0x000ea80000300800 */
[----:B------:R-:W2:Y:S04]  /*77dd0*/  LDL.LU R5, [R1+0x2a54] ;  /* 0x002a540001057983 */ /* 0x000ea80000300800 */
[----:B---3--:R-:W3:Y:S04]  /*77de0*/  LDL.LU R6, [R1+0x2a58] ;  /* 0x002a580001067983 */ /* 0x008ee80000300800 */
        /* <DEDUP_REMOVED lines=12> */
[----:B------:R-:W3:Y:S04]  /*77eb0*/  LDL.LU R19, [R1+0x29fc] ;  /* 0x0029fc0001137983 */ /* 0x000ee80000300800 */
[----:B------:R-:W4:Y:S04]  /*77ec0*/  LDL.LU R6, [R1+0x2df0] ;  /* 0x002df00001067983 */ /* 0x000f280000300800 */
[----:B---3--:R-:W-:Y:S04]  /*77ed0*/  STL.64 [R1+0xc980], R18 ;  /* 0x00c9801201007387 */ /* 0x008fe80000100a00 */
[----:B--2---:R0:W-:Y:S04]  /*77ee0*/  STL.64 [R1+0xc978], R16 ;  /* 0x00c9781001007387 */ /* 0x0041e80000100a00 */
[----:B0-----:R-:W2:Y:S04]  /*77ef0*/  LDL.LU R16, [R1+0x29d0] ;  /* 0x0029d00001107983 */ /* 0x001ea80000300800 */
[----:B------:R-:W2:Y:S04]  /*77f00*/  LDL.LU R17, [R1+0x29d4] ;  /* 0x0029d40001117983 */ /* 0x000ea80000300800 */
[----:B------:R-:W3:Y:S04]  /*77f10*/  LDL.LU R18, [R1+0x29d8] ;  /* 0x0029d80001127983 */ /* 0x000ee80000300800 */
[----:B------:R-:W3:Y:S01]  /*77f20*/  LDL.LU R19, [R1+0x29dc] ;  /* 0x0029dc0001137983 */ /* 0x000ee20000300800 */
[----:B------:R-:W-:-:S02]  /*77f30*/  IMAD.MOV.U32 R15, RZ, RZ, R2 ;  /* 0x000000ffff0f7224 */ /* 0x000fc400078e0002 */
[----:B------:R-:W-:Y:S01]  /*77f40*/  IMAD.MOV.U32 R14, RZ, RZ, R3 ;  /* 0x000000ffff0e7224 */ /* 0x000fe200078e0003 */
        /* <DEDUP_REMOVED lines=10> */
[----:B---3--:R0:W-:Y:S04]  /*77ff0*/  STL.64 [R1+0xc9a0], R18 ;  /* 0x00c9a01201007387 */ /* 0x0081e80000100a00 */
[----:B0-----:R-:W3:Y:S04]  /*78000*/  LDL.LU R18, [R1+0x2dc0] ;  /* 0x002dc00001127983 */ /* 0x001ee80000300800 */
[----:B------:R-:W3:Y:S04]  /*78010*/  LDL.LU R19, [R1+0x2dc4] ;  /* 0x002dc40001137983 */ /* 0x000ee80000300800 */
[----:B--2---:R-:W-:Y:S04]  /*78020*/  STL.64 [R1+0xc998], R16 ;  /* 0x00c9981001007387 */ /* 0x004fe80000100a00 */
[----:B---3--:R0:W-:Y:S04]  /*78030*/  STL.64 [R1+0xc9d8], R18 ;  /* 0x00c9d81201007387 */ /* 0x0081e80000100a00 */
[----:B0-----:R-:W2:Y:S04]  /*78040*/  LDL.LU R18, [R1+0x2db0] ;  /* 0x002db00001127983 */ /* 0x001ea80000300800 */
[----:B------:R-:W3:Y:S04]  /*78050*/  LDL.LU R19, [R1+0x2db4] ;  /* 0x002db40001137983 */ /* 0x000ee80000300800 */
[----:B------:R-:W4:Y:S01]  /*78060*/  LDL.LU R7, [R1+0x2df4] ;  /* 0x002df40001077983 */ /* 0x000f220000300800 */
[----:B------:R-:W-:-:S02]  /*78070*/  IMAD.MOV.U32 R17, RZ, RZ, R20 ;  /* 0x000000ffff117224 */ /* 0x000fc400078e0014 */
[----:B------:R-:W-:Y:S01]  /*78080*/  IMAD.MOV.U32 R16, RZ, RZ, R21 ;  /* 0x000000ffff107224 */ /* 0x000fe200078e0015 */
[----:B----4-:R-:W-:Y:S04]  /*78090*/  STL.64 [R1+0xc9c0], R6 ;  /* 0x00c9c00601007387 */ /* 0x010fe80000100a00 */
[----:B------:R-:W-:Y:S04]  /*780a0*/  STL.64 [R1+0xc9b8], R4 ;  /* 0x00c9b80401007387 */ /* 0x000fe80000100a00 */
[----:B------:R-:W4:Y:S04]  /*780b0*/  LDL.LU R20, [R1+0x2e00] ;  /* 0x002e000001147983 */ /* 0x000f280000300800 */
[----:B------:R-:W4:Y:S04]  /*780c0*/  LDL.LU R21, [R1+0x2e04] ;  /* 0x002e040001157983 */ /* 0x000f280000300800 */
[----:B------:R-:W4:Y:S04]  /*780d0*/  LDL.LU R28, [R1+0x2e10] ;  /* 0x002e1000011c7983 */ /* 0x000f280000300800 */
[----:B------:R-:W4:Y:S04]  /*780e0*/  LDL.LU R29, [R1+0x2e14] ;  /* 0x002e1400011d7983 */ /* 0x000f280000300800 */
[----:B------:R-:W2:Y:S04]  /*780f0*/  LDL.LU R26, [R1+0x2e20] ;  /* 0x002e2000011a7983 */ /* 0x000ea80000300800 */
[----:B------:R-:W2:Y:S04]  /*78100*/  LDL.LU R27, [R1+0x2e24] ;  /* 0x002e2400011b7983 */ /* 0x000ea80000300800 */
[----:B------:R-:W3:Y:S04]  /*78110*/  LDL.LU R24, [R1+0x2e30] ;  /* 0x002e300001187983 */ /* 0x000ee80000300800 */
[----:B------:R-:W3:Y:S04]  /*78120*/  LDL.LU R25, [R1+0x2e34] ;  /* 0x002e340001197983 */ /* 0x000ee80000300800 */
[----:B--2---:R-:W-:Y:S04]  /*78130*/  STL.64 [R1+0xc9b0], R26 ;  /* 0x00c9b01a01007387 */ /* 0x004fe80000100a00 */
[----:B---3--:R0:W-:Y:S04]  /*78140*/  STL.64 [R1+0xc9a8], R24 ;  /* 0x00c9a81801007387 */ /* 0x0081e80000100a00 */
        /* <DEDUP_REMOVED lines=14> */
[----:B------:R-:W2:Y:S04]  /*78230*/  LDL.LU R26, [R1+0x2958] ;  /* 0x00295800011a7983 */ /* 0x000ea80000300800 */
[----:B------:R-:W2:Y:S04]  /*78240*/  LDL.LU R27, [R1+0x295c] ;  /* 0x00295c00011b7983 */ /* 0x000ea80000300800 */
[----:B------:R-:W3:Y:S04]  /*78250*/  LDL.LU R22, [R1+0x2e40] ;  /* 0x002e400001167983 */ /* 0x000ee80000300800 */
[----:B------:R-:W3:Y:S04]  /*78260*/  LDL.LU R23, [R1+0x2e44] ;  /* 0x002e440001177983 */ /* 0x000ee80000300800 */
[----:B------:R-:W-:Y:S04]  /*78270*/  STL.64 [R1+0xc8f0], R14 ;  /* 0x00c8f00e01007387 */ /* 0x000fe80000100a00 */
[----:B------:R0:W-:Y:S01]  /*78280*/  STL.64 [R1+0xc8e8], R12 ;  /* 0x00c8e80c01007387 */ /* 0x0001e20000100a00 */
[----:B------:R-:W-:-:S02]  /*78290*/  F2FP.F16.E5M2.UNPACK_B R4, R18.H1 ;  /* 0x00000012ff04723e */ /* 0x000fc400030004ff */
[----:B------:R-:W-:Y:S01]  /*782a0*/  F2FP.F16.E5M2.UNPACK_B R5, R19.H1 ;  /* 0x00000013ff05723e */ /* 0x000fe200030004ff */
[----:B0-----:R-:W3:Y:S04]  /*782b0*/  LDL.LU R12, [R1+0x2a30] ;  /* 0x002a3000010c7983 */ /* 0x001ee80000300800 */
[----:B------:R-:W3:Y:S04]  /*782c0*/  LDL.LU R13, [R1+0x2a34] ;  /* 0x002a3400010d7983 */ /* 0x000ee80000300800 */
[----:B------:R-:W3:Y:S04]  /*782d0*/  LDL.LU R14, [R1+0x2a38] ;  /* 0x002a3800010e7983 */ /* 0x000ee80000300800 */
[----:B------:R-:W3:Y:S01]  /*782e0*/  LDL.LU R15, [R1+0x2a3c] ;  /* 0x002a3c00010f7983 */ /* 0x000ee20000300800 */
[----:B--2---:R-:W-:Y:S03]  /*782f0*/  HMMA.16816.F32 R16, R8, R16, R24 ;  /* 0x000000100810723c */ /* 0x004fe60000001818 */
[----:B------:R-:W2:Y:S04]  /*78300*/  LDL.LU.64 R26, [R1+0xc9e8] ;  /* 0x00c9e800011a7983 */ /* 0x000ea80000300a00 */
[----:B------:R-:W2:-:S15]  /*78310*/  LDL.LU.64 R24, [R1+0xc9e0] ;  /* 0x00c9e00001187983 */ /* 0x000e9e0000300a00 */
[----:B------:R-:W-:-:S01]  /*78320*/  NOP ;  /* 0x0000000000007918 */ /* 0x000fc20000000000 */
[----:B------:R-:W-:Y:S04]  /*78330*/  STL.64 [R1+0x21a0], R16 ;  /* 0x0021a01001007387 */ /* 0x000fe80000100a00 */
[----:B------:R0:W-:Y:S04]  /*78340*/  STL.64 [R1+0x21a8], R18 ;  /* 0x0021a81201007387 */ /* 0x0001e80000100a00 */
[----:B0-----:R-:W4:Y:S04]  /*78350*/  LDL.LU.64 R18, [R1+0xc9d8] ;  /* 0x00c9d80001127983 */ /* 0x001f280000300a00 */
[----:B------:R-:W-:Y:S04]  /*78360*/  STL [R1+0x28], R4 ;  /* 0x0000280401007387 */ /* 0x000fe80000100800 */
[----:B------:R2:W-:Y:S02]  /*78370*/  STL [R1+0x2c], R5 ;  /* 0x00002c0501007387 */ /* 0x0005e40000100800 */
[----:B--2---:R-:W-:Y:S02]  /*78380*/  HMMA.16816.F32 R4, R8, R4, R24 ;  /* 0x000000040804723c */ /* 0x004fe40000001818 */
[----:B------:R-:W2:Y:S04]  /*78390*/  LDL.LU.64 R26, [R1+0xc9d0] ;  /* 0x00c9d000011a7983 */ /* 0x000ea80000300a00 */
[----:B------:R-:W2:-:S15]  /*783a0*/  LDL.LU.64 R24, [R1+0xc9c8] ;  /* 0x00c9c80001187983 */ /* 0x000e9e0000300a00 */
[----:B------:R-:W-:-:S02]  /*783b0*/  NOP ;  /* 0x0000000000007918 */ /* 0x000fc40000000000 */
[----:B------:R-:W-:Y:S04]  /*783c0*/  STL.64 [R1+0x21c0], R4 ;  /* 0x0021c00401007387 */ /* 0x000fe80000100a00 */
[----:B------:R0:W-:Y:S01]  /*783d0*/  STL.64 [R1+0x21c8], R6 ;  /* 0x0021c80601007387 */ /* 0x0001e20000100a00 */
[----:B----4-:R-:W-:Y:S02]  /*783e0*/  F2FP.F16.E5M2.UNPACK_B R16, R18.H1 ;  /* 0x00000012ff10723e */ /* 0x010fe400030004ff */
[----:B------:R-:W-:Y:S01]  /*783f0*/  F2FP.F16.E5M2.UNPACK_B R17, R19.H1 ;  /* 0x00000013ff11723e */ /* 0x000fe200030004ff */
[----:B0-----:R-:W4:Y:S04]  /*78400*/  LDL.LU.64 R6, [R1+0xc9c0] ;  /* 0x00c9c00001067983 */ /* 0x001f280000300a00 */
[----:B------:R-:W3:Y:S04]  /*78410*/  LDL.LU.64 R4, [R1+0xc9b8] ;  /* 0x00c9b80001047983 */ /* 0x000ee80000300a00 */
[----:B------:R-:W-:Y:S04]  /*78420*/  STL [R1+0x20], R16 ;  /* 0x0000201001007387 */ /* 0x000fe80000100800 */
[----:B------:R2:W-:Y:S02]  /*78430*/  STL [R1+0x24], R17 ;  /* 0x0000241101007387 */ /* 0x0005e40000100800 */
        /* <DEDUP_REMOVED lines=19> */
[----:B------:R-:W-:-:S03]  /*78570*/  F2FP.F16.E5M2.UNPACK_B R3, R3.H1 ;  /* 0x00000003ff03723e */ /* 0x000fc600030004ff */
[----:B------:R-:W-:Y:S04]  /*78580*/  STL [R1+0x10], R2 ;  /* 0x0000100201007387 */ /* 0x000fe80000100800 */
[----:B------:R-:W-:Y:S01]  /*78590*/  STL [R1+0x14], R3 ;  /* 0x0000140301007387 */ /* 0x000fe20000100800 */
[----:B---3--:R-:W-:-:S15]  /*785a0*/  HMMA.16816.F32 R16, R8, R2, R16 ;  /* 0x000000020810723c */ /* 0x008fde0000001810 */
        /* <DEDUP_REMOVED lines=8> */
[----:B------:R3:W-:Y:S02]  /*78630*/  STL [R1+0xc], R5 ;  /* 0x00000c0501007387 */ /* 0x0007e40000100800 */
[----:B---3--:R-:W-:Y:S02]  /*78640*/  HMMA.16816.F32 R4, R8, R4, R16 ;  /* 0x000000040804723c */ /* 0x008fe40000001810 */
[----:B------:R-:W3:Y:S04]  /*78650*/  LDL.LU.64 R18, [R1+0xc970] ;  /* 0x00c9700001127983 */ /* 0x000ee80000300a00 */
[----:B------:R-:W3:Y:S01]  /*78660*/  LDL.LU.64 R16, [R1+0xc968] ;  /* 0x00c9680001107983 */ /* 0x000ee20000300a00 */
[----:B------:R-:W-:-:S02]  /*78670*/  F2FP.F16.E5M2.UNPACK_B R2, R20.H1 ;  /* 0x00000014ff02723e */ /* 0x000fc400030004ff */
[----:B------:R-:W-:-:S14]  /*78680*/  F2FP.F16.E5M2.UNPACK_B R3, R21.H1 ;  /* 0x00000015ff03723e */ /* 0x000fdc00030004ff */
[----:B------:R-:W-:Y:S04]  /*78690*/  STL.64 [R1+0x2290], R4 ;  /* 0x0022900401007387 */ /* 0x000fe80000100a00 */
[----:B------:R0:W-:Y:S04]  /*786a0*/  STL.64 [R1+0x2298], R6 ;  /* 0x0022980601007387 */ /* 0x0001e80000100a00 */
[----:B0-----:R-:W4:Y:S04]  /*786b0*/  LDL.LU.64 R6, [R1+0xc960] ;  /* 0x00c9600001067983 */ /* 0x001f280000300a00 */
[----:B------:R-:W4:Y:S04]  /*786c0*/  LDL.LU.64 R4, [R1+0xc958] ;  /* 0x00c9580001047983 */ /* 0x000f280000300a00 */
[----:B------:R-:W-:Y:S04]  /*786d0*/  STL [R1], R2 ;  /* 0x0000000201007387 */ /* 0x000fe80000100800 */
        /* <DEDUP_REMOVED lines=8> */
[----:B------:R-:W-:Y:S02]  /*78760*/  F2FP.F16.E5M2.UNPACK_B R29, R29.H1 ;  /* 0x0000001dff1d723e */ /* 0x000fe400030004ff */
[----:B--2---:R-:W-:Y:S02]  /*78770*/  F2FP.F16.E5M2.UNPACK_B R26, R26.H1 ;  /* 0x0000001aff1a723e */ /* 0x004fe400030004ff */
[----:B------:R-:W-:-:S03]  /*78780*/  F2FP.F16.E5M2.UNPACK_B R27, R27.H1 ;  /* 0x0000001bff1b723e */ /* 0x000fc600030004ff */
[C---:B------:R-:W-:Y:S06]  /*78790*/  HMMA.16816.F32 R12, R8.reuse, R28, R12 ;  /* 0x0000001c080c723c */ /* 0x040fec000000180c */
[----:B----4-:R-:W-:Y:S01]  /*787a0*/  HMMA.16816.F32 R4, R8, R26, R4 ;  /* 0x0000001a0804723c */ /* 0x010fe20000001804 */
[----:B------:R-:W-:Y:S02]  /*787b0*/  F2FP.F16.E5M2.UNPACK_B R24, R24.H1 ;  /* 0x00000018ff18723e */ /* 0x000fe400030004ff */
[----:B------:R-:W-:Y:S01]  /*787c0*/  F2FP.F16.E5M2.UNPACK_B R25, R25.H1 ;  /* 0x00000019ff19723e */ /* 0x000fe200030004ff */
[----:B------:R-:W-:-:S13]  /*787d0*/  STL [R1+0xc8d0], R29 ;  /* 0x00c8d01d01007387 */ /* 0x000fda0000100800 */
[----:B------:R0:W-:Y:S04]  /*787e0*/  STL.64 [R1+0x22f0], R12 ;  /* 0x0022f00c01007387 */ /* 0x0001e80000100a00 */
[----:B------:R-:W-:Y:S04]  /*787f0*/  STL.64 [R1+0x22f8], R14 ;  /* 0x0022f80e01007387 */ /* 0x000fe80000100a00 */
[----:B------:R-:W-:Y:S04]  /*78800*/  STL.64 [R1+0x2320], R4 ;  /* 0x0023200401007387 */ /* 0x000fe80000100a00 */
[----:B------:R3:W-:Y:S04]  /*78810*/  STL.64 [R1+0x2328], R6 ;  /* 0x0023280601007387 */ /* 0x0007e80000100a00 */
[----:B0-----:R-:W2:Y:S01]  /*78820*/  LDL.LU R12, [R1+0x2b60] ;  /* 0x002b6000010c7983 */ /* 0x001ea20000300800 */
[----:B---3--:R-:W-:-:S15]  /*78830*/  HMMA.16816.F32 R4, R8, R24, R16 ;  /* 0x000000180804723c */ /* 0x008fde0000001810 */
[----:B------:R-:W-:-:S08]  /*78840*/  NOP ;  /* 0x0000000000007918 */ /* 0x000fd00000000000 */
[----:B------:R-:W-:Y:S04]  /*78850*/  STL.64 [R1+0x2350], R4 ;  /* 0x0023500401007387 */ /* 0x000fe80000100a00 */
[----:B------:R-:W-:Y:S04]  /*78860*/  STL.64 [R1+0x2358], R6 ;  /* 0x0023580601007387 */ /* 0x000fe80000100a00 */
        /* <DEDUP_REMOVED lines=19> */
[----:B------:R-:W2:Y:S04]  /*789a0*/  LDL.LU R20, [R1+0x2e50] ;  /* 0x002e500001147983 */ /* 0x000ea80000300800 */
[----:B------:R-:W2:Y:S04]  /*789b0*/  LDL.LU R21, [R1+0x2e54] ;  /* 0x002e540001157983 */ /* 0x000ea80000300800 */
[----:B------:R-:W3:Y:S04]  /*789c0*/  LDL.LU R16, [R1+0x2e70] ;  /* 0x002e700001107983 */ /* 0x000ee80000300800 */
[----:B------:R-:W3:Y:S04]  /*789d0*/  LDL.LU R17, [R1+0x2e74] ;  /* 0x002e740001117983 */ /* 0x000ee80000300800 */
[----:B----4-:R-:W-:Y:S04]  /*789e0*/  STL.64 [R1+0xc940], R18 ;  /* 0x00c9401201007387 */ /* 0x010fe80000100a00 */
[----:B---3--:R0:W-:Y:S04]  /*789f0*/  STL.64 [R1+0xc938], R16 ;  /* 0x00c9381001007387 */ /* 0x0081e80000100a00 */
[----:B0-----:R-:W3:Y:S04]  /*78a00*/  LDL.LU R16, [R1+0x2a90] ;  /* 0x002a900001107983 */ /* 0x001ee80000300800 */
[----:B------:R-:W3:Y:S04]  /*78a10*/  LDL.LU R17, [R1+0x2a94] ;  /* 0x002a940001117983 */ /* 0x000ee80000300800 */
[----:B------:R-:W3:Y:S04]  /*78a20*/  LDL.LU R18, [R1+0x2a98] ;  /* 0x002a980001127983 */ /* 0x000ee80000300800 */
[----:B------:R-:W3:Y:S04]  /*78a30*/  LDL.LU R19, [R1+0x2a9c] ;  /* 0x002a9c0001137983 */ /* 0x000ee80000300800 */
[----:B------:R-:W-:Y:S04]  /*78a40*/  STL.64 [R1+0xc920], R14 ;  /* 0x00c9200e01007387 */ /* 0x000fe80000100a00 */
[----:B--2---:R0:W-:Y:S04]  /*78a50*/  STL.64 [R1+0xc918], R12 ;  /* 0x00c9180c01007387 */ /* 0x0041e80000100a00 */
[----:B0-----:R-:W2:Y:S04]  /*78a60*/  LDL.LU R12, [R1+0x2ad0] ;  /* 0x002ad000010c7983 */ /* 0x001ea80000300800 */
[----:B------:R-:W2:Y:S04]  /*78a70*/  LDL.LU R13, [R1+0x2ad4] ;  /* 0x002ad400010d7983 */ /* 0x000ea80000300800 */
[----:B------:R-:W4:Y:S04]  /*78a80*/  LDL.LU R14, [R1+0x2ad8] ;  /* 0x002ad800010e7983 */ /* 0x000f280000300800 */
[----:B------:R-:W4:Y:S01]  /*78a90*/  LDL.LU R15, [R1+0x2adc] ;  /* 0x002adc00010f7983 */ /* 0x000f220000300800 */
[----:B------:R-:W-:-:S02]  /*78aa0*/  F2FP.F16.E5M2.UNPACK_B R22, R22.H1 ;  /* 0x00000016ff16723e */ /* 0x000fc400030004ff */
[----:B------:R-:W-:Y:S01]  /*78ab0*/  F2FP.F16.E5M2.UNPACK_B R23, R23.H1 ;  /* 0x00000017ff17723e */ /* 0x000fe200030004ff */
[----:B----4-:R-:W-:Y:S04]  /*78ac0*/  STL.64 [R1+0xc930], R14 ;  /* 0x00c9300e01007387 */ /* 0x010fe80000100a00 */
[----:B--2---:R0:W-:Y:S04]  /*78ad0*/  STL.64 [R1+0xc928], R12 ;  /* 0x00c9280c01007387 */ /* 0x0041e80000100a00 */
[----:B0-----:R-:W2:Y:S04]  /*78ae0*/  LDL.LU R12, [R1+0x2ab0] ;  /* 0x002ab000010c7983 */ /* 0x001ea80000300800 */
[----:B------:R-:W2:Y:S04]  /*78af0*/  LDL.LU R13, [R1+0x2ab4] ;  /* 0x002ab400010d7983 */ /* 0x000ea80000300800 */
[----:B------:R-:W2:Y:S04]  /*78b00*/  LDL.LU R14, [R1+0x2ab8] ;  /* 0x002ab800010e7983 */ /* 0x000ea80000300800 */
[----:B------:R-:W2:Y:S01]  /*78b10*/  LDL.LU R15, [R1+0x2abc] ;  /* 0x002abc00010f7983 */ /* 0x000ea20000300800 */
[----:B------:R-:W-:-:S02]  /*78b20*/  F2FP.F16.E5M2.UNPACK_B R20, R20.H1 ;  /* 0x00000014ff14723e */ /* 0x000fc400030004ff */
[----:B------:R-:W-:Y:S01]  /*78b30*/  F2FP.F16.E5M2.UNPACK_B R21, R21.H1 ;  /* 0x00000015ff15723e */ /* 0x000fe200030004ff */
[C---:B---3--:R-:W-:Y:S01]  /*78b40*/  HMMA.16816.F32 R16, R8.reuse, R22, R16 ;  /* 0x000000160810723c */ /* 0x048fe20000001810 */
[----:B------:R-:W3:Y:S04]  /*78b50*/  LDL.LU R4, [R1+0x2e90] ;  /* 0x002e900001047983 */ /* 0x000ee80000300800 */
[----:B------:R-:W4:Y:S04]  /*78b60*/  LDL.LU R5, [R1+0x2e94] ;  /* 0x002e940001057983 */ /* 0x000f280000300800 */
[----:B------:R-:W4:Y:S04]  /*78b70*/  LDL.LU R2, [R1+0x2ea0] ;  /* 0x002ea00001027983 */ /* 0x000f280000300800 */
[----:B------:R-:W4:Y:S04]  /*78b80*/  LDL.LU R3, [R1+0x2ea4] ;  /* 0x002ea40001037983 */ /* 0x000f280000300800 */
[----:B------:R-:W4:Y:S04]  /*78b90*/  LDL.LU R29, [R1+0x2f90] ;  /* 0x002f9000011d7983 */ /* 0x000f280000300800 */
        /* <DEDUP_REMOVED lines=14> */
[----:B0-----:R-:W2:Y:S04]  /*78c80*/  LDL.LU.64 R14, [R1+0xc930] ;  /* 0x00c93000010e7983 */ /* 0x001ea80000300a00 */
[----:B------:R-:W2:Y:S01]  /*78c90*/  LDL.LU.64 R12, [R1+0xc928] ;  /* 0x00c92800010c7983 */ /* 0x000ea20000300a00 */
[----:B---3--:R-:W-:-:S02]  /*78ca0*/  F2FP.F16.E5M2.UNPACK_B R18, R18.H1 ;  /* 0x00000012ff12723e */ /* 0x008fc400030004ff */
[----:B------:R-:W-:Y:S01]  /*78cb0*/  F2FP.F16.E5M2.UNPACK_B R19, R19.H1 ;  /* 0x00000013ff13723e */ /* 0x000fe200030004ff */
[----:B------:R-:W-:Y:S04]  /*78cc0*/  STL.64 [R1+0xc720], R22 ;  /* 0x00c7201601007387 */ /* 0x000fe80000100a00 */
[----:B------:R0:W-:Y:S04]  /*78cd0*/  STL.64 [R1+0xc718], R20 ;  /* 0x00c7181401007387 */ /* 0x0001e80000100a00 */
[----:B0-----:R-:W3:Y:S04]  /*78ce0*/  LDL.LU R20, [R1+0x2af0] ;  /* 0x002af00001147983 */ /* 0x001ee80000300800 */
[----:B------:R-:W3:Y:S04]  /*78cf0*/  LDL.LU R21, [R1+0x2af4] ;  /* 0x002af40001157983 */ /* 0x000ee80000300800 */
[----:B------:R-:W3:Y:S04]  /*78d00*/  LDL.LU R22, [R1+0x2af8] ;  /* 0x002af80001167983 */ /* 0x000ee80000300800 */
[----:B------:R-:W3:Y:S01]  /*78d10*/  LDL.LU R23, [R1+0x2afc] ;  /* 0x002afc0001177983 */ /* 0x000ee20000300800 */
[----:B--2---:R-:W-:-:S15]  /*78d20*/  HMMA.16816.F32 R12, R8, R18, R12 ;  /* 0x00000012080c723c */ /* 0x004fde000000180c */
[----:B------:R-:W-:-:S08]  /*78d30*/  NOP ;  /* 0x0000000000007918 */ /* 0x000fd00000000000 */
[----:B------:R-:W-:Y:S04]  /*78d40*/  STL.64 [R1+0x23e0], R12 ;  /* 0x0023e00c01007387 */ /* 0x000fe80000100a00 */
[----:B------:R0:W-:Y:S04]  /*78d50*/  STL.64 [R1+0x23e8], R14 ;  /* 0x0023e80e01007387 */ /* 0x0001e80000100a00 */
[----:B0-----:R-:W2:Y:S04]  /*78d60*/  LDL.LU.64 R14, [R1+0xc920] ;  /* 0x00c92000010e7983 */ /* 0x001ea80000300a00 */
[----:B------:R-:W2:Y:S01]  /*78d70*/  LDL.LU.64 R12, [R1+0xc918] ;  /* 0x00c91800010c7983 */ /* 0x000ea20000300a00 */
[----:B----4-:R-:W-:-:S02]  /*78d80*/  F2FP.F16.E5M2.UNPACK_B R16, R16.H1 ;  /* 0x00000010ff10723e */ /* 0x010fc400030004ff */
[----:B------:R-:W-:-:S07]  /*78d90*/  F2FP.F16.E5M2.UNPACK_B R17, R17.H1 ;  /* 0x00000011ff11723e */ /* 0x000fce00030004ff */
        /* <DEDUP_REMOVED lines=8> */
[----:B------:R0:W-:Y:S04]  /*78e20*/  STL.64 [R1+0xc700], R18 ;  /* 0x00c7001201007387 */ /* 0x0001e80000100a00 */
[----:B0-----:R-:W4:Y:S04]  /*78e30*/  LDL.LU R19, [R1+0x2eb0] ;  /* 0x002eb00001137983 */ /* 0x001f280000300800 */
[----:B------:R-:W-:Y:S01]  /*78e40*/  STL.64 [R1+0xc6f8], R16 ;  /* 0x00c6f81001007387 */ /* 0x000fe20000100a00 */
[----:B--2---:R-:W-:-:S15]  /*78e50*/  HMMA.16816.F32 R12, R8, R6, R12 ;  /* 0x00000006080c723c */ /* 0x004fde000000180c */
[----:B------:R-:W-:-:S08]  /*78e60*/  NOP ;  /* 0x0000000000007918 */ /* 0x000fd00000000000 */
[----:B------:R-:W-:Y:S04]  /*78e70*/  STL.64 [R1+0x2450], R12 ;  /* 0x0024500c01007387 */ /* 0x000fe80000100a00 */
[----:B------:R0:W-:Y:S04]  /*78e80*/  STL.64 [R1+0x2458], R14 ;  /* 0x0024580e01007387 */ /* 0x0001e80000100a00 */
[----:B0-----:R-:W2:Y:S04]  /*78e90*/  LDL.LU.64 R14, [R1+0xc900] ;  /* 0x00c90000010e7983 */ /* 0x001ea80000300a00 */
[----:B------:R-:W2:Y:S01]  /*78ea0*/  LDL.LU.64 R12, [R1+0xc8f8] ;  /* 0x00c8f800010c7983 */ /* 0x000ea20000300a00 */
[----:B------:R-:W-:-:S02]  /*78eb0*/  F2FP.F16.E5M2.UNPACK_B R4, R4.H1 ;  /* 0x00000004ff04723e */ /* 0x000fc400030004ff */
[----:B------:R-:W-:Y:S02]  /*78ec0*/  F2FP.F16.E5M2.UNPACK_B R5, R5.H1 ;  /* 0x00000005ff05723e */ /* 0x000fe400030004ff */
[----:B----4-:R-:W-:-:S05]  /*78ed0*/  F2FP.F16.E5M2.UNPACK_B R16, R19.H1 ;  /* 0x00000013ff10723e */ /* 0x010fca00030004ff */
[----:B--2---:R-:W-:-:S15]  /*78ee0*/  HMMA.16816.F32 R12, R8, R4, R12 ;  /* 0x00000004080c723c */ /* 0x004fde000000180c */
[----:B------:R-:W-:-:S08]  /*78ef0*/  NOP ;  /* 0x0000000000007918 */ /* 0x000fd00000000000 */
[----:B------:R-:W-:Y:S04]  /*78f00*/  STL.64 [R1+0x2ca0], R12 ;  /* 0x002ca00c01007387 */ /* 0x000fe80000100a00 */
[----:B------:R0:W-:Y:S04]  /*78f10*/  STL.64 [R1+0x2ca8], R14 ;  /* 0x002ca80e01007387 */ /* 0x0001e80000100a00 */
[----:B0-----:R-:W2:Y:S04]  /*78f20*/  LDL.LU.64 R14, [R1+0xc8f0] ;  /* 0x00c8f000010e7983 */ /* 0x001ea80000300a00 */
[----:B------:R-:W4:Y:S04]  /*78f30*/  LDL.LU.64 R12, [R1+0xc8e8] ;  /* 0x00c8e800010c7983 */ /* 0x000f280000300a00 */
[----:B------:R-:W-:Y:S04]  /*78f40*/  STL [R1+0xa8], R16 ;  /* 0x0000a81001007387 */ /* 0x000fe80000100800 */
[----:B------:R-:W-:Y:S04]  /*78f50*/  STL.64 [R1+0xc6e0], R6 ;  /* 0x00c6e00601007387 */ /* 0x000fe80000100a00 */
[----:B------:R0:W-:Y:S04]  /*78f60*/  STL.64 [R1+0xc6d8], R4 ;  /* 0x00c6d80401007387 */ /* 0x0001e80000100a00 */
[----:B0-----:R-:W3:Y:S04]  /*78f70*/  LDL.LU R4, [R1+0x2b50] ;  /* 0x002b500001047983 */ /* 0x001ee80000300800 */
[----:B------:R-:W3:Y:S04]  /*78f80*/  LDL.LU R5, [R1+0x2b54] ;  /* 0x002b540001057983 */ /* 0x000ee80000300800 */
[----:B------:R-:W3:Y:S04]  /*78f90*/  LDL.LU R6, [R1+0x2b58] ;  /* 0x002b580001067983 */ /* 0x000ee80000300800 */
[----:B------:R-:W3:Y:S01]  /*78fa0*/  LDL.LU R7, [R1+0x2b5c] ;  /* 0x002b5c0001077983 */ /* 0x000ee20000300800 */
[----:B------:R-:W-:-:S02]  /*78fb0*/  F2FP.F16.E5M2.UNPACK_B R2, R2.H1 ;  /* 0x00000002ff02723e */ /* 0x000fc400030004ff */
[----:B------:R-:W-:Y:S02]  /*78fc0*/  F2FP.F16.E5M2.UNPACK_B R3, R3.H1 ;  /* 0x00000003ff03723e */ /* 0x000fe400030004ff */
[----:B------:R-:W-:-:S05]  /*78fd0*/  F2FP.F16.E5M2.UNPACK_B R17, R24.H1 ;  /* 0x00000018ff11723e */ /* 0x000fca00030004ff */
[----:B------:R-:W-:Y:S01]  /*78fe0*/  STL [R1+0xac], R17 ;  /* 0x0000ac1101007387 */ /* 0x000fe20000100800 */
[----:B---3--:R-:W-:-:S15]  /*78ff0*/  HMMA.16816.F32 R4, R8, R2, R4 ;  /* 0x000000020804723c */ /* 0x008fde0000001804 */
[----:B------:R-:W-:-:S08]  /*79000*/  NOP ;  /* 0x0000000000007918 */ /* 0x000fd00000000000 */
[----:B------:R-:W-:Y:S04]  /*79010*/  STL.64 [R1+0x2c90], R4 ;  /* 0x002c900401007387 */ /* 0x000fe80000100a00 */
[----:B------:R0:W-:Y:S02]  /*79020*/  STL.64 [R1+0x2c98], R6 ;  /* 0x002c980601007387 */ /* 0x0001e40000100a00 */
[----:B0-----:R-:W-:Y:S01]  /*79030*/  HMMA.16816.F32 R4, R8, R16, R20 ;  /* 0x000000100804723c */ /* 0x001fe20000001814 */
[----:B----4-:R-:W-:-:S06]  /*79040*/  IMAD.MOV.U32 R24, RZ, RZ, R13 ;  /* 0x000000ffff187224 */ /* 0x010fcc00078e000d */
[----:B------:R-:W-:Y:S02]  /*79050*/  IMAD R8, R26, 0x100, R25 ;  /* 0x000001001a087824 */ /* 0x000fe400078e0219 */
[----:B------:R-:W-:Y:S02]  /*79060*/  IMAD R9, R29, 0x100, R27 ;  /* 0x000001001d097824 */ /* 0x000fe400078e021b */
[----:B--2---:R-:W-:Y:S02]  /*79070*/  IMAD.MOV.U32 R26, RZ, RZ, R15 ;  /* 0x000000ffff1a7224 */ /* 0x004fe400078e000f */
[----:B------:R-:W-:Y:S02]  /*79080*/  IMAD.MOV.U32 R27, RZ, RZ, R14 ;  /* 0x000000ffff1b7224 */ /* 0x000fe400078e000e */
[----:B------:R-:W-:-:S08]  /*79090*/  IMAD.MOV.U32 R25, RZ, RZ, R12 ;  /* 0x000000ffff197224 */ /* 0x000fd000078e000c */
[----:B------:R-:W-:Y:S04]  /*790a0*/  STL.64 [R1+0x24a0], R4 ;  /* 0x0024a00401007387 */ /* 0x000fe80000100a00 */
[----:B------:R-:W-:Y:S04]  /*790b0*/  STL.64 [R1+0x24a8], R6 ;  /* 0x0024a80601007387 */ /* 0x000fe80000100a00 */
[----:B------:R-:W-:Y:S04]  /*790c0*/  STL.64 [R1+0xc7d8], R26 ;  /* 0x00c7d81a01007387 */ /* 0x000fe80000100a00 */
[----:B------:R0:W-:Y:S04]  /*790d0*/  STL.64 [R1+0xc7d0], R24 ;  /* 0x00c7d01801007387 */ /* 0x0001e80000100a00 */
[----:B------:R-:W2:Y:S04]  /*790e0*/  LDL.LU R16, [R1+0x29e0] ;  /* 0x0029e00001107983 */ /* 0x000ea80000300800 */
        /* <DEDUP_REMOVED lines=9> */
[----:B------:R-:W-:-:S03]  /*79180*/  IMAD.MOV.U32 R15, RZ, RZ, R0 ;  /* 0x000000ffff0f7224 */ /* 0x000fc600078e0000 */
[----:B---3--:R-:W-:Y:S04]  /*79190*/  STL.64 [R1+0xc808], R26 ;  /* 0x00c8081a01007387 */ /* 0x008fe80000100a00 */
[----:B--2---:R0:W-:Y:S04]  /*791a0*/  STL.64 [R1+0xc800], R24 ;  /* 0x00c8001801007387 */ /* 0x0041e80000100a00 */
[----:B------:R-:W2:Y:S04]  /*791b0*/  LDL R14, [R1+0x58] ;  /* 0x00005800010e7983 */ /* 0x000ea80000100800 */
[----:B------:R-:W3:Y:S04]  /*791c0*/  LDL.LU R0, [R1+0xc8e0] ;  /* 0x00c8e00001007983 */ /* 0x000ee80000300800 */
[----:B-1----:R-:W4:Y:S04]  /*791d0*/  LDL.LU R16, [R1+0x2a40] ;  /* 0x002a400001107983 */ /* 0x002f280000300800 */
[----:B------:R-:W4:Y:S04]  /*791e0*/  LDL.LU R17, [R1+0x2a44] ;  /* 0x002a440001117983 */ /* 0x000f280000300800 */
[----:B------:R-:W2:Y:S04]  /*791f0*/  LDL.LU R18, [R1+0x2a48] ;  /* 0x002a480001127983 */ /* 0x000ea80000300800 */
[----:B------:R-:W2:Y:S04]  /*79200*/  LDL.LU R19, [R1+0x2a4c] ;  /* 0x002a4c0001137983 */ /* 0x000ea80000300800 */
[----:B--2---:R3:W-:Y:S04]  /*79210*/  STL.64 [R1+0xc818], R18 ;  /* 0x00c8181201007387 */ /* 0x0047e80000100a00 */
[----:B----4-:R1:W-:Y:S04]  /*79220*/  STL.64 [R1+0xc810], R16 ;  /* 0x00c8101001007387 */ /* 0x0103e80000100a00 */
[----:B0-----:R-:W2:Y:S04]  /*79230*/  LDL.LU R24, [R1+0x2a60] ;  /* 0x002a600001187983 */ /* 0x001ea80000300800 */
[----:B------:R-:W2:Y:S04]  /*79240*/  LDL.LU R25, [R1+0x2a64] ;  /* 0x002a640001197983 */ /* 0x000ea80000300800 */
[----:B------:R-:W4:Y:S04]  /*79250*/  LDL.LU R26, [R1+0x2a68] ;  /* 0x002a6800011a7983 */ /* 0x000f280000300800 */
[----:B------:R-:W4:Y:S01]  /*79260*/  LDL.LU R27, [R1+0x2a6c] ;  /* 0x002a6c00011b7983 */ /* 0x000f220000300800 */
[----:B---3--:R-:W-:-:S03]  /*79270*/  IMAD.MOV.U32 R19, RZ, RZ, R0 ;  /* 0x000000ffff137224 */ /* 0x008fc600078e0000 */
[----:B----4-:R-:W-:Y:S04]  /*79280*/  STL.64 [R1+0xc828], R26 ;  /* 0x00c8281a01007387 */ /* 0x010fe80000100a00 */
[----:B--2---:R0:W-:Y:S04]  /*79290*/  STL.64 [R1+0xc820], R24 ;  /* 0x00c8201801007387 */ /* 0x0041e80000100a00 */
[----:B------:R-:W2:Y:S04]  /*792a0*/  LDL R18, [R1+0x68] ;  /* 0x0000680001127983 */ /* 0x000ea80000100800 */
[----:B------:R-:W3:Y:S04]  /*792b0*/  LDL.LU R0, [R1+0xc8dc] ;  /* 0x00c8dc0001007983 */ /* 0x000ee80000300800 */
[----:B-1----:R-:W4:Y:S04]  /*792c0*/  LDL.64 R16, [R1+0x70] ;  /* 0x0000700001107983 */ /* 0x002f280000100a00 */
[----:B--2---:R1:W-:Y:S04]  /*792d0*/  STL.64 [R1+0xc848], R18 ;  /* 0x00c8481201007387 */ /* 0x0043e80000100a00 */
[----:B----4-:R2:W-:Y:S04]  /*792e0*/  STL.64 [R1+0xc840], R16 ;  /* 0x00c8401001007387 */ /* 0x0105e80000100a00 */
[----:B0-----:R-:W4:Y:S04]  /*792f0*/  LDL.LU R24, [R1+0x2a80] ;  /* 0x002a800001187983 */ /* 0x001f280000300800 */
[----:B------:R-:W4:Y:S04]  /*79300*/  LDL.LU R25, [R1+0x2a84] ;  /* 0x002a840001197983 */ /* 0x000f280000300800 */
[----:B------:R-:W4:Y:S04]  /*79310*/  LDL.LU R26, [R1+0x2a88] ;  /* 0x002a8800011a7983 */ /* 0x000f280000300800 */
[----:B------:R-:W4:Y:S04]  /*79320*/  LDL.LU R27, [R1+0x2a8c] ;  /* 0x002a8c00011b7983 */ /* 0x000f280000300800 */
[----:B-1----:R-:W4:Y:S01]  /*79330*/  LDL R18, [R1+0x78] ;  /* 0x0000780001127983 */ /* 0x002f220000100800 */
[----:B---3--:R-:W-:-:S03]  /*79340*/  IMAD.MOV.U32 R19, RZ, RZ, R0 ;  /* 0x000000ffff137224 */ /* 0x008fc600078e0000 */
[----:B------:R-:W3:Y:S04]  /*79350*/  LDL.LU R0, [R1+0xc8d8] ;  /* 0x00c8d80001007983 */ /* 0x000ee80000300800 */
[----:B--2---:R-:W2:Y:S04]  /*79360*/  LDL.64 R16, [R1+0x80] ;  /* 0x0000800001107983 */ /* 0x004ea80000100a00 */
[----:B----4-:R-:W-:Y:S04]  /*79370*/  STL.64 [R1+0xc878], R18 ;  /* 0x00c8781201007387 */ /* 0x010fe80000100a00 */
[----:B--2---:R-:W-:Y:S04]  /*79380*/  STL.64 [R1+0xc870], R16 ;  /* 0x00c8701001007387 */ /* 0x004fe80000100a00 */
[----:B------:R-:W-:Y:S04]  /*79390*/  STL.64 [R1+0xc838], R26 ;  /* 0x00c8381a01007387 */ /* 0x000fe80000100a00 */
[----:B------:R0:W-:Y:S04]  /*793a0*/  STL.64 [R1+0xc830], R24 ;  /* 0x00c8301801007387 */ /* 0x0001e80000100a00 */
[----:B0-----:R-:W2:Y:S04]  /*793b0*/  LDL.LU R24, [R1+0x2aa0] ;  /* 0x002aa00001187983 */ /* 0x001ea80000300800 */
[----:B------:R-:W2:Y:S04]  /*793c0*/  LDL.LU R25, [R1+0x2aa4] ;  /* 0x002aa40001197983 */ /* 0x000ea80000300800 */
[----:B------:R-:W4:Y:S04]  /*793d0*/  LDL.LU R26, [R1+0x2aa8] ;  /* 0x002aa800011a7983 */ /* 0x000f280000300800 */
[----:B------:R-:W4:Y:S04]  /*793e0*/  LDL.LU R27, [R1+0x2aac] ;  /* 0x002aac00011b7983 */ /* 0x000f280000300800 */
[----:B------:R-:W2:Y:S01]  /*793f0*/  LDL R18, [R1+0x88] ;  /* 0x0000880001127983 */ /* 0x000ea20000100800 */
[----:B---3--:R-:W-:-:S03]  /*79400*/  IMAD.MOV.U32 R19, RZ, RZ, R0 ;  /* 0x000000ffff137224 */ /* 0x008fc600078e0000 */
[----:B------:R-:W3:Y:S04]  /*79410*/  LDL.LU R0, [R1+0xc8d4] ;  /* 0x00c8d40001007983 */ /* 0x000ee80000300800 */
[----:B----4-:R-:W-:Y:S04]  /*79420*/  STL.64 [R1+0xc858], R26 ;  /* 0x00c8581a01007387 */ /* 0x010fe80000100a00 */
[----:B--2---:R0:W-:Y:S04]  /*79430*/  STL.64 [R1+0xc850], R24 ;  /* 0x00c8501801007387 */ /* 0x0041e80000100a00 */
[----:B0-----:R-:W2:Y:S04]  /*79440*/  LDL.LU R24, [R1+0x2ac0] ;  /* 0x002ac00001187983 */ /* 0x001ea80000300800 */
[----:B------:R-:W2:Y:S04]  /*79450*/  LDL.LU R25, [R1+0x2ac4] ;  /* 0x002ac40001197983 */ /* 0x000ea80000300800 */
[----:B------:R-:W4:Y:S04]  /*79460*/  LDL.LU R26, [R1+0x2ac8] ;  /* 0x002ac800011a7983 */ /* 0x000f280000300800 */
[----:B------:R-:W4:Y:S04]  /*79470*/  LDL.LU R27, [R1+0x2acc] ;  /* 0x002acc00011b7983 */ /* 0x000f280000300800 */
[----:B------:R-:W3:Y:S04]  /*79480*/  LDL.64 R16, [R1+0x90] ;  /* 0x0000900001107983 */ /* 0x000ee80000100a00 */
[----:B------:R-:W-:Y:S04]  /*79490*/  STL.64 [R1+0xc8a8], R18 ;  /* 0x00c8a81201007387 */ /* 0x000fe80000100a00 */
[----:B---3--:R-:W-:Y:S04]  /*794a0*/  STL.64 [R1+0xc8a0], R16 ;  /* 0x00c8a01001007387 */ /* 0x008fe80000100a00 */
[----:B----4-:R-:W-:Y:S04]  /*794b0*/  STL.64 [R1+0xc868], R26 ;  /* 0x00c8681a01007387 */ /* 0x010fe80000100a00 */
[----:B--2---:R0:W-:Y:S04]  /*794c0*/  STL.64 [R1+0xc860], R24 ;  /* 0x00c8601801007387 */ /* 0x0041e80000100a00 */
[----:B0-----:R-:W2:Y:S04]  /*794d0*/  LDL.LU R24, [R1+0x2ae0] ;  /* 0x002ae00001187983 */ /* 0x001ea80000300800 */
[----:B------:R-:W2:Y:S04]  /*794e0*/  LDL.LU R25, [R1+0x2ae4] ;  /* 0x002ae40001197983 */ /* 0x000ea80000300800 */
[----:B------:R-:W3:Y:S04]  /*794f0*/  LDL.LU R26, [R1+0x2ae8] ;  /* 0x002ae800011a7983 */ /* 0x000ee80000300800 */
[----:B------:R-:W3:Y:S04]  /*79500*/  LDL.LU R27, [R1+0x2aec] ;  /* 0x002aec00011b7983 */ /* 0x000ee80000300800 */
[----:B------:R-:W4:Y:S04]  /*79510*/  LDL R18, [R1+0x98] ;  /* 0x0000980001127983 */ /* 0x000f280000100800 */
[----:B------:R-:W4:Y:S04]  /*79520*/  LDL.LU R29, [R1+0x2f9c] ;  /* 0x002f9c00011d7983 */ /* 0x000f280000300800 */
[----:B------:R-:W4:Y:S01]  /*79530*/  LDL.LU R10, [R1+0x2f98] ;  /* 0x002f9800010a7983 */ /* 0x000f220000300800 */
[----:B------:R-:W-:-:S03]  /*79540*/  IMAD.MOV.U32 R19, RZ, RZ, R0 ;  /* 0x000000ffff137224 */ /* 0x000fc600078e0000 */
[----:B------:R-:W4:Y:S04]  /*79550*/  LDL.LU R11, [R1+0x2fa4] ;  /* 0x002fa400010b7983 */ /* 0x000f280000300800 */
[----:B------:R-:W4:Y:S04]  /*79560*/  LDL.LU R0, [R1+0x2fa0] ;  /* 0x002fa00001007983 */ /* 0x000f280000300800 */
[----:B------:R-:W4:Y:S04]  /*79570*/  LDL.64 R16, [R1+0xa0] ;  /* 0x0000a00001107983 */ /* 0x000f280000100a00 */
        /* <DEDUP_REMOVED lines=18> */
[----:B----4-:R-:W-:-:S02]  /*796a0*/  IMAD R10, R10, 0x100, R29 ;  /* 0x000001000a0a7824 */ /* 0x010fc400078e021d */
[----:B------:R-:W-:Y:S01]  /*796b0*/  IMAD R11, R0, 0x100, R11 ;  /* 0x00000100000b7824 */ /* 0x000fe200078e020b */
[----:B---3--:R-:W-:Y:S04]  /*796c0*/  STL.64 [R1+0xc8c8], R26 ;  /* 0x00c8c81a01007387 */ /* 0x008fe80000100a00 */
[----:B--2---:R0:W-:Y:S04]  /*796d0*/  STL.64 [R1+0xc8c0], R24 ;  /* 0x00c8c01801007387 */ /* 0x0041e80000100a00 */
[----:B0-----:R-:W2:Y:S04]  /*796e0*/  LDL.LU R24, [R1+0x2b40] ;  /* 0x002b400001187983 */ /* 0x001ea80000300800 */
[----:B------:R-:W2:Y:S04]  /*796f0*/  LDL.LU R25, [R1+0x2b44] ;  /* 0x002b440001197983 */ /* 0x000ea80000300800 */
[----:B------:R-:W2:Y:S04]  /*79700*/  LDL.LU R26, [R1+0x2b48] ;  /* 0x002b4800011a7983 */ /* 0x000ea80000300800 */
[----:B------:R-:W2:Y:S01]  /*79710*/  LDL.LU R27, [R1+0x2b4c] ;  /* 0x002b4c00011b7983 */ /* 0x000ea20000300800 */
[----:B------:R-:W-:-:S02]  /*79720*/  F2FP.F16.E5M2.UNPACK_B R8, R8 ;  /* 0x00000008ff08723e */ /* 0x000fc400020004ff */
[----:B------:R-:W-:Y:S02]  /*79730*/  F2FP.F16.E5M2.UNPACK_B R9, R9 ;  /* 0x00000009ff09723e */ /* 0x000fe400020004ff */
[----:B------:R-:W-:Y:S02]  /*79740*/  F2FP.F16.E5M2.UNPACK_B R10, R10 ;  /* 0x0000000aff0a723e */ /* 0x000fe400020004ff */
[----:B------:R-:W-:Y:S01]  /*79750*/  F2FP.F16.E5M2.UNPACK_B R11, R11 ;  /* 0x0000000bff0b723e */ /* 0x000fe200020004ff */
[----:B------:R-:W3:Y:S04]  /*79760*/  LDL.64 R12, [R1+0x60] ;  /* 0x00006000010c7983 */ /* 0x000ee80000100a00 */
        /* <DEDUP_REMOVED lines=74> */
[C---:B--2---:R-:W-:Y:S06]  /*79c10*/  HMMA.16816.F32 R24, R8.reuse, R12, R24 ;  /* 0x0000000c0818723c */ /* 0x044fec0000001818 */
[----:B---3--:R-:W-:-:S15]  /*79c20*/  HMMA.16816.F32 R12, R8, R14, R16 ;  /* 0x0000000e080c723c */ /* 0x008fde0000001810 */
[----:B------:R-:W-:-:S02]  /*79c30*/  NOP ;  /* 0x0000000000007918 */ /* 0x000fc40000000000 */
[----:B------:R-:W-:Y:S04]  /*79c40*/  STL.64 [R1+0x2be0], R24 ;  /* 0x002be01801007387 */ /* 0x000fe80000100a00 */
[----:B------:R0:W-:Y:S04]  /*79c50*/  STL.64 [R1+0x2be8], R26 ;  /* 0x002be81a01007387 */ /* 0x0001e80000100a00 */
[----:B0-----:R-:W2:Y:S04]  /*79c60*/  LDL.LU.64 R26, [R1+0xc808] ;  /* 0x00c80800011a7983 */ /* 0x001ea80000300a00 */
[----:B------:R-:W2:Y:S04]  /*79c70*/  LDL.LU.64 R24, [R1+0xc800] ;  /* 0x00c8000001187983 */ /* 0x000ea80000300a00 */
[----:B------:R-:W3:Y:S04]  /*79c80*/  LDL.LU.64 R18, [R1+0xc7f8] ;  /* 0x00c7f80001127983 */ /* 0x000ee80000300a00 */
[----:B------:R-:W3:Y:S04]  /*79c90*/  LDL.LU.64 R16, [R1+0xc7f0] ;  /* 0x00c7f00001107983 */ /* 0x000ee80000300a00 */
[----:B------:R-:W-:Y:S04]  /*79ca0*/  STL.64 [R1+0x2bd0], R12 ;  /* 0x002bd00c01007387 */ /* 0x000fe80000100a00 */
[----:B------:R0:W-:Y:S04]  /*79cb0*/  STL.64 [R1+0x2bd8], R14 ;  /* 0x002bd80e01007387 */ /* 0x0001e80000100a00 */
[----:B0-----:R-:W2:Y:S04]  /*79cc0*/  LDL.LU.64 R14, [R1+0xc7e8] ;  /* 0x00c7e800010e7983 */ /* 0x001ea80000300a00 */
[----:B------:R-:W4:Y:S01]  /*79cd0*/  LDL.LU.64 R12, [R1+0xc7e0] ;  /* 0x00c7e000010c7983 */ /* 0x000f220000300a00 */
[----:B--2---:R-:W-:-:S15]  /*79ce0*/  HMMA.16816.F32 R24, R8, R14, R24 ;  /* 0x0000000e0818723c */ /* 0x004fde0000001818 */
[----:B------:R-:W-:-:S08]  /*79cf0*/  NOP ;  /* 0x0000000000007918 */ /* 0x000fd00000000000 */
[----:B------:R-:W-:Y:S04]  /*79d00*/  STL.64 [R1+0x2bc0], R24 ;  /* 0x002bc01801007387 */ /* 0x000fe80000100a00 */
[----:B------:R0:W-:Y:S04]  /*79d10*/  STL.64 [R1+0x2bc8], R26 ;  /* 0x002bc81a01007387 */ /* 0x0001e80000100a00 */
[----:B0-----:R-:W2:Y:S04]  /*79d20*/  LDL.LU.64 R26, [R1+0xc7d8] ;  /* 0x00c7d800011a7983 */ /* 0x001ea80000300a00 */
[----:B------:R-:W3:Y:S01]  /*79d30*/  LDL.LU.64 R24, [R1+0xc7d0] ;  /* 0x00c7d00001187983 */ /* 0x000ee20000300a00 */
[----:B----4-:R-:W-:Y:S03]  /*79d40*/  HMMA.16816.F32 R4, R8, R12, R4 ;  /* 0x0000000c0804723c */ /* 0x010fe60000001804 */
[----:B------:R-:W-:Y:S04]  /*79d50*/  STL.64 [R1+0xc5d8], R14 ;  /* 0x00c5d80e01007387 */ /* 0x000fe80000100a00 */
[----:B------:R3:W-:-:S15]  /*79d60*/  STL.64 [R1+0xc5d0], R12 ;  /* 0x00c5d00c01007387 */ /* 0x0007de0000100a00 */
[----:B------:R-:W-:-:S01]  /*79d70*/  NOP ;  /* 0x0000000000007918 */ /* 0x000fc20000000000 */
[----:B------:R-:W-:Y:S04]  /*79d80*/  STL.64 [R1+0x2bb0], R4 ;  /* 0x002bb00401007387 */ /* 0x000fe80000100a00 */
[----:B------:R2:W-:Y:S01]  /*79d90*/  STL.64 [R1+0x2bb8], R6 ;  /* 0x002bb80601007387 */ /* 0x0005e20000100a00 */
[C---:B---3--:R-:W-:Y:S06]  /*79da0*/  HMMA.16816.F32 R12, R8.reuse, R24, R16 ;  /* 0x00000018080c723c */ /* 0x048fec0000001810 */
[----:B--2---:R-:W-:Y:S01]  /*79db0*/  HMMA.16816.F32 R4, R8, R26, R20 ;  /* 0x0000001a0804723c */ /* 0x004fe20000001814 */
[----:B------:R-:W2:-:S15]  /*79dc0*/  LDL.LU R20, [R1+0x28a0] ;  /* 0x0028a00001147983 */ /* 0x000e9e0000300800 */
[----:B------:R-:W-:-:S01]  /*79dd0*/  NOP ;  /* 0x0000000000007918 */ /* 0x000fc20000000000 */
[----:B------:R-:W-:Y:S04]  /*79de0*/  STL.64 [R1+0x2ba0], R12 ;  /* 0x002ba00c01007387 */ /* 0x000fe80000100a00 */
[----:B------:R-:W-:Y:S04]  /*79df0*/  STL.64 [R1+0x2ba8], R14 ;  /* 0x002ba80e01007387 */ /* 0x000fe80000100a00 */
[----:B------:R-:W-:Y:S04]  /*79e00*/  STL.64 [R1+0x2b90], R4 ;  /* 0x002b900401007387 */ /* 0x000fe80000100a00 */
[----:B------:R-:W-:Y:S04]  /*79e10*/  STL.64 [R1+0x2b98], R6 ;  /* 0x002b980601007387 */ /* 0x000fe80000100a00 */
[----:B------:R-:W2:Y:S04]  /*79e20*/  LDL.LU R21, [R1+0x28a4] ;  /* 0x0028a40001157983 */ /* 0x000ea80000300800 */
[----:B------:R-:W3:Y:S04]  /*79e30*/  LDL.LU R22, [R1+0x28a8] ;  /* 0x0028a80001167983 */ /* 0x000ee80000300800 */
[----:B------:R-:W3:Y:S04]  /*79e40*/  LDL.LU R23, [R1+0x28ac] ;  /* 0x0028ac0001177983 */ /* 0x000ee80000300800 */
[----:B---3--:R0:W-:Y:S04]  /*79e50*/  STL.64 [R1+0xc740], R22 ;  /* 0x00c7401601007387 */ /* 0x0081e80000100a00 */
[----:B--2---:R1:W-:Y:S04]  /*79e60*/  STL.64 [R1+0xc738], R20 ;  /* 0x00c7381401007387 */ /* 0x0043e80000100a00 */
[----:B------:R-:W2:Y:S04]  /*79e70*/  LDL.LU R24, [R1+0x28c0] ;  /* 0x0028c00001187983 */ /* 0x000ea80000300800 */
[----:B------:R-:W2:Y:S04]  /*79e80*/  LDL.LU R25, [R1+0x28c4] ;  /* 0x0028c40001197983 */ /* 0x000ea80000300800 */
[----:B------:R-:W3:Y:S04]  /*79e90*/  LDL.LU R26, [R1+0x28c8] ;  /* 0x0028c800011a7983 */ /* 0x000ee80000300800 */
[----:B------:R-:W3:Y:S04]  /*79ea0*/  LDL.LU R27, [R1+0x28cc] ;  /* 0x0028cc00011b7983 */ /* 0x000ee80000300800 */
[----:B---3--:R-:W-:Y:S04]  /*79eb0*/  STL.64 [R1+0xc750], R26 ;  /* 0x00c7501a01007387 */ /* 0x008fe80000100a00 */
[----:B--2---:R2:W-:Y:S04]  /*79ec0*/  STL.64 [R1+0xc748], R24 ;  /* 0x00c7481801007387 */ /* 0x0045e80000100a00 */
[----:B0-----:R-:W3:Y:S04]  /*79ed0*/  LDL R22, [R1] ;  /* 0x0000000001167983 */ /* 0x001ee80000100800 */
[----:B------:R-:W3:Y:S04]  /*79ee0*/  LDL R23, [R1+0x4] ;  /* 0x0000040001177983 */ /* 0x000ee80000100800 */
[----:B-1----:R-:W4:Y:S04]  /*79ef0*/  LDL R20, [R1+0x8] ;  /* 0x0000080001147983 */ /* 0x002f280000100800 */
[----:B------:R-:W4:Y:S04]  /*79f00*/  LDL R21, [R1+0xc] ;  /* 0x00000c0001157983 */ /* 0x000f280000100800 */
[----:B---3--:R0:W-:Y:S04]  /*79f10*/  STL.64 [R1+0xc758], R22 ;  /* 0x00c7581601007387 */ /* 0x0081e80000100a00 */
[----:B----4-:R-:W-:Y:S04]  /*79f20*/  STL.64 [R1+0xc770], R20 ;  /* 0x00c7701401007387 */ /* 0x010fe80000100a00 */
[----:B--2---:R-:W2:Y:S04]  /*79f30*/  LDL.LU R24, [R1+0x28e0] ;  /* 0x0028e00001187983 */ /* 0x004ea80000300800 */
[----:B------:R-:W2:Y:S04]  /*79f40*/  LDL.LU R25, [R1+0x28e4] ;  /* 0x0028e40001197983 */ /* 0x000ea80000300800 */
[----:B------:R-:W3:Y:S04]  /*79f50*/  LDL.LU R26, [R1+0x28e8] ;  /* 0x0028e800011a7983 */ /* 0x000ee80000300800 */
[----:B------:R-:W3:Y:S04]  /*79f60*/  LDL.LU R27, [R1+0x28ec] ;  /* 0x0028ec00011b7983 */ /* 0x000ee80000300800 */
[----:B0-----:R-:W4:Y:S04]  /*79f70*/  LDL R22, [R1+0x10] ;  /* 0x0000100001167983 */ /* 0x001f280000100800 */
[----:B------:R-:W4:Y:S04]  /*79f80*/  LDL R23, [R1+0x14] ;  /* 0x0000140001177983 */ /* 0x000f280000100800 */
[----:B----4-:R-:W-:Y:S04]  /*79f90*/  STL.64 [R1+0xc788], R22 ;  /* 0x00c7881601007387 */ /* 0x010fe80000100a00 */
[----:B---3--:R-:W-:Y:S04]  /*79fa0*/  STL.64 [R1+0xc768], R26 ;  /* 0x00c7681a01007387 */ /* 0x008fe80000100a00 */
[----:B--2---:R0:W-:Y:S04]  /*79fb0*/  STL.64 [R1+0xc760], R24 ;  /* 0x00c7601801007387 */ /* 0x0041e80000100a00 */
[----:B0-----:R-:W2:Y:S04]  /*79fc0*/  LDL.LU R24, [R1+0x2900] ;  /* 0x0029000001187983 */ /* 0x001ea80000300800 */
[----:B------:R-:W2:Y:S04]  /*79fd0*/  LDL.LU R25, [R1+0x2904] ;  /* 0x0029040001197983 */ /* 0x000ea80000300800 */
[----:B------:R-:W3:Y:S04]  /*79fe0*/  LDL.LU R26, [R1+0x2908] ;  /* 0x00290800011a7983 */ /* 0x000ee80000300800 */
[----:B------:R-:W3:Y:S04]  /*79ff0*/  LDL.LU R27, [R1+0x290c] ;  /* 0x00290c00011b7983 */ /* 0x000ee80000300800 */
[----:B------:R-:W4:Y:S04]  /*7a000*/  LDL R20, [R1+0x18] ;  /* 0x0000180001147983 */ /* 0x000f280000100800 */
[----:B------:R-:W4:Y:S04]  /*7a010*/  LDL R21, [R1+0x1c] ;  /* 0x00001c0001157983 */ /* 0x000f280000100800 */
[----:B------:R-:W2:Y:S04]  /*7a020*/  LDL R18, [R1+0x30] ;  /* 0x0000300001127983 */ /* 0x000ea80000100800 */
[----:B------:R-:W2:Y:S04]  /*7a030*/  LDL R19, [R1+0x34] ;  /* 0x0000340001137983 */ /* 0x000ea80000100800 */
[----:B------:R-:W2:Y:S04]  /*7a040*/  LDL.LU R4, [R1+0x29a0] ;  /* 0x0029a00001047983 */ /* 0x000ea80000300800 */
[----:B------:R-:W2:Y:S04]  /*7a050*/  LDL.LU R5, [R1+0x29a4] ;  /* 0x0029a40001057983 */ /* 0x000ea80000300800 */
[----:B------:R-:W2:Y:S04]  /*7a060*/  LDL.LU R6, [R1+0x29a8] ;  /* 0x0029a80001067983 */ /* 0x000ea80000300800 */
[----:B------:R-:W2:Y:S04]  /*7a070*/  LDL.LU R7, [R1+0x29ac] ;  /* 0x0029ac0001077983 */ /* 0x000ea80000300800 */
        /* <DEDUP_REMOVED lines=17> */
[----:B------:R-:W4:Y:S01]  /*7a190*/  LDL R21, [R1+0x2c] ;  /* 0x00002c0001157983 */ /* 0x000f220000100800 */
[C---:B------:R-:W-:Y:S03]  /*7a1a0*/  HMMA.16816.F32 R4, R8.reuse, R18, R4 ;  /* 0x000000120804723c */ /* 0x040fe60000001804 */
        /* <DEDUP_REMOVED lines=8> */
[----:B0-----:R-:W4:Y:S04]  /*7a230*/  LDL.LU R24, [R1+0x2980] ;  /* 0x0029800001187983 */ /* 0x001f280000300800 */
[----:B------:R-:W4:Y:S04]  /*7a240*/  LDL.LU R25, [R1+0x2984] ;  /* 0x0029840001197983 */ /* 0x000f280000300800 */
[----:B------:R-:W4:Y:S04]  /*7a250*/  LDL.LU R26, [R1+0x2988] ;  /* 0x00298800011a7983 */ /* 0x000f280000300800 */
[----:B------:R-:W4:Y:S04]  /*7a260*/  LDL.LU R27, [R1+0x298c] ;  /* 0x00298c00011b7983 */ /* 0x000f280000300800 */
[----:B------:R-:W2:Y:S04]  /*7a270*/  LDL.LU R12, [R1+0x2880] ;  /* 0x00288000010c7983 */ /* 0x000ea80000300800 */
[----:B------:R-:W2:Y:S04]  /*7a280*/  LDL.LU R13, [R1+0x2884] ;  /* 0x00288400010d7983 */ /* 0x000ea80000300800 */
[----:B------:R-:W2:Y:S04]  /*7a290*/  LDL.LU R14, [R1+0x2888] ;  /* 0x00288800010e7983 */ /* 0x000ea80000300800 */
[----:B------:R-:W2:Y:S04]  /*7a2a0*/  LDL.LU R15, [R1+0x288c] ;  /* 0x00288c00010f7983 */ /* 0x000ea80000300800 */
[----:B------:R-:W3:Y:S04]  /*7a2b0*/  LDL.LU R16, [R1+0x2840] ;  /* 0x0028400001107983 */ /* 0x000ee80000300800 */
[----:B------:R-:W-:Y:S04]  /*7a2c0*/  STL.64 [R1+0x2b80], R4 ;  /* 0x002b800401007387 */ /* 0x000fe80000100a00 */
[----:B------:R-:W-:Y:S04]  /*7a2d0*/  STL.64 [R1+0x2b88], R6 ;  /* 0x002b880601007387 */ /* 0x000fe80000100a00 */
[----:B------:R-:W3:Y:S04]  /*7a2e0*/  LDL.LU R17, [R1+0x2844] ;  /* 0x0028440001117983 */ /* 0x000ee80000300800 */
[----:B------:R-:W4:Y:S04]  /*7a2f0*/  LDL.LU R18, [R1+0x2848] ;  /* 0x0028480001127983 */ /* 0x000f280000300800 */
[----:B------:R-:W4:Y:S04]  /*7a300*/  LDL.LU R19, [R1+0x284c] ;  /* 0x00284c0001137983 */ /* 0x000f280000300800 */
[----:B----4-:R-:W-:Y:S04]  /*7a310*/  STL.64 [R1+0xc710], R18 ;  /* 0x00c7101201007387 */ /* 0x010fe80000100a00 */
[----:B---3--:R0:W-:Y:S04]  /*7a320*/  STL.64 [R1+0xc708], R16 ;  /* 0x00c7081001007387 */ /* 0x0081e80000100a00 */
[----:B0-----:R-:W3:Y:S04]  /*7a330*/  LDL.LU R16, [R1+0x2860] ;  /* 0x0028600001107983 */ /* 0x001ee80000300800 */
[----:B------:R-:W3:Y:S04]  /*7a340*/  LDL.LU R17, [R1+0x2864] ;  /* 0x0028640001117983 */ /* 0x000ee80000300800 */
[----:B------:R-:W3:Y:S04]  /*7a350*/  LDL.LU R18, [R1+0x2868] ;  /* 0x0028680001127983 */ /* 0x000ee80000300800 */
[----:B------:R-:W3:Y:S04]  /*7a360*/  LDL.LU R19, [R1+0x286c] ;  /* 0x00286c0001137983 */ /* 0x000ee80000300800 */
[----:B------:R-:W4:Y:S04]  /*7a370*/  LDL.LU R4, [R1+0x2800] ;  /* 0x0028000001047983 */ /* 0x000f280000300800 */
[----:B------:R-:W4:Y:S04]  /*7a380*/  LDL.LU R5, [R1+0x2804] ;  /* 0x0028040001057983 */ /* 0x000f280000300800 */
[----:B------:R-:W2:Y:S04]  /*7a390*/  LDL.LU R6, [R1+0x2808] ;  /* 0x0028080001067983 */ /* 0x000ea80000300800 */
[----:B------:R-:W2:Y:S01]  /*7a3a0*/  LDL.LU R7, [R1+0x280c] ;  /* 0x00280c0001077983 */ /* 0x000ea20000300800 */
[C---:B------:R-:W-:Y:S03]  /*7a3b0*/  HMMA.16816.F32 R20, R8.reuse, R20, R24 ;  /* 0x000000140814723c */ /* 0x040fe60000001818 */
[----:B--2---:R-:W-:Y:S04]  /*7a3c0*/  STL.64 [R1+0xc6f0], R6 ;  /* 0x00c6f00601007387 */ /* 0x004fe80000100a00 */
[----:B----4-:R0:W-:Y:S04]  /*7a3d0*/  STL.64 [R1+0xc6e8], R4 ;  /* 0x00c6e80401007387 */ /* 0x0101e80000100a00 */
[----:B0-----:R-:W2:Y:S04]  /*7a3e0*/  LDL.LU R4, [R1+0x2820] ;  /* 0x0028200001047983 */ /* 0x001ea80000300800 */
[----:B------:R-:W2:Y:S04]  /*7a3f0*/  LDL.LU R5, [R1+0x2824] ;  /* 0x0028240001057983 */ /* 0x000ea80000300800 */
[----:B------:R-:W2:Y:S04]  /*7a400*/  LDL.LU R6, [R1+0x2828] ;  /* 0x0028280001067983 */ /* 0x000ea80000300800 */
[----:B------:R-:W2:Y:S04]  /*7a410*/  LDL.LU R7, [R1+0x282c] ;  /* 0x00282c0001077983 */ /* 0x000ea80000300800 */
        /* <DEDUP_REMOVED lines=39> */
[----:B0-----:R-:W3:Y:S04]  /*7a690*/  LDL.LU.64 R22, [R1+0xc740] ;  /* 0x00c7400001167983 */ /* 0x001ee80000300a00 */
[----:B------:R-:W3:Y:S01]  /*7a6a0*/  LDL.LU.64 R20, [R1+0xc738] ;  /* 0x00c7380001147983 */ /* 0x000ee20000300a00 */
[----:B----4-:R-:W-:-:S15]  /*7a6b0*/  HMMA.16816.F32 R24, R8, R28, R24 ;  /* 0x0000001c0818723c */ /* 0x010fde0000001818 */
[----:B------:R-:W-:-:S08]  /*7a6c0*/  NOP ;  /* 0x0000000000007918 */ /* 0x000fd00000000000 */
[----:B------:R-:W-:Y:S04]  /*7a6d0*/  STL.64 [R1+0x2b10], R24 ;  /* 0x002b101801007387 */ /* 0x000fe80000100a00 */
[----:B------:R0:W-:Y:S04]  /*7a6e0*/  STL.64 [R1+0x2b18], R26 ;  /* 0x002b181a01007387 */ /* 0x0001e80000100a00 */
[----:B0-----:R-:W3:Y:S04]  /*7a6f0*/  LDL.LU.64 R26, [R1+0xc730] ;  /* 0x00c73000011a7983 */ /* 0x001ee80000300a00 */
[----:B------:R-:W4:Y:S04]  /*7a700*/  LDL.LU.64 R24, [R1+0xc728] ;  /* 0x00c7280001187983 */ /* 0x000f280000300a00 */
[----:B------:R-:W-:Y:S01]  /*7a710*/  STL [R1+0xc6a8], R29 ;  /* 0x00c6a81d01007387 */ /* 0x000fe20000100800 */
[----:B---3--:R-:W-:-:S15]  /*7a720*/  HMMA.16816.F32 R20, R8, R26, R20 ;  /* 0x0000001a0814723c */ /* 0x008fde0000001814 */
[----:B------:R-:W-:-:S08]  /*7a730*/  NOP ;  /* 0x0000000000007918 */ /* 0x000fd00000000000 */
[----:B------:R-:W-:Y:S04]  /*7a740*/  STL.64 [R1+0x2b00], R20 ;  /* 0x002b001401007387 */ /* 0x000fe80000100a00 */
[----:B------:R0:W-:Y:S04]  /*7a750*/  STL.64 [R1+0x2b08], R22 ;  /* 0x002b081601007387 */ /* 0x0001e80000100a00 */
[----:B0-----:R-:W3:Y:S01]  /*7a760*/  LDL.LU.64 R22, [R1+0xc720] ;  /* 0x00c7200001167983 */ /* 0x001ee20000300a00 */
[----:B----4-:R-:W-:Y:S03]  /*7a770*/  HMMA.16816.F32 R12, R8, R24, R12 ;  /* 0x00000018080c723c */ /* 0x010fe6000000180c */
[----:B------:R-:W4:-:S15]  /*7a780*/  LDL.LU.64 R20, [R1+0xc718] ;  /* 0x00c7180001147983 */ /* 0x000f1e0000300a00 */
[----:B------:R-:W-:-:S05]  /*7a790*/  NOP ;  /* 0x0000000000007918 */ /* 0x000fca0000000000 */
[----:B------:R0:W-:Y:S04]  /*7a7a0*/  STL.64 [R1+0x2af0], R12 ;  /* 0x002af00c01007387 */ /* 0x0001e80000100a00 */
[----:B------:R1:W-:Y:S04]  /*7a7b0*/  STL.64 [R1+0x2af8], R14 ;  /* 0x002af80e01007387 */ /* 0x0003e80000100a00 */
[----:B0-----:R-:W2:Y:S04]  /*7a7c0*/  LDL.LU R12, [R1+0x27a0] ;  /* 0x0027a000010c7983 */ /* 0x001ea80000300800 */
[----:B------:R-:W2:Y:S04]  /*7a7d0*/  LDL.LU R13, [R1+0x27a4] ;  /* 0x0027a400010d7983 */ /* 0x000ea80000300800 */
[----:B-1----:R-:W2:Y:S04]  /*7a7e0*/  LDL.LU R14, [R1+0x27a8] ;  /* 0x0027a800010e7983 */ /* 0x002ea80000300800 */
[----:B------:R-:W2:Y:S04]  /*7a7f0*/  LDL.LU R15, [R1+0x27ac] ;  /* 0x0027ac00010f7983 */ /* 0x000ea80000300800 */
[----:B------:R-:W-:Y:S04]  /*7a800*/  STL.64 [R1+0xc528], R26 ;  /* 0x00c5281a01007387 */ /* 0x000fe80000100a00 */
[----:B------:R0:W-:Y:S04]  /*7a810*/  STL.64 [R1+0xc520], R24 ;  /* 0x00c5201801007387 */ /* 0x0001e80000100a00 */
[----:B0-----:R-:W2:Y:S04]  /*7a820*/  LDL.LU R24, [R1+0x27c0] ;  /* 0x0027c00001187983 */ /* 0x001ea80000300800 */
[----:B------:R-:W2:Y:S04]  /*7a830*/  LDL.LU R25, [R1+0x27c4] ;  /* 0x0027c40001197983 */ /* 0x000ea80000300800 */
[----:B------:R-:W2:Y:S04]  /*7a840*/  LDL.LU R26, [R1+0x27c8] ;  /* 0x0027c800011a7983 */ /* 0x000ea80000300800 */
[----:B------:R-:W2:Y:S01]  /*7a850*/  LDL.LU R27, [R1+0x27cc] ;  /* 0x0027cc00011b7983 */ /* 0x000ea20000300800 */
[----:B---3--:R-:W-:-:S15]  /*7a860*/  HMMA.16816.F32 R16, R8, R22, R16 ;  /* 0x000000160810723c */ /* 0x008fde0000001810 */
[----:B------:R-:W-:-:S08]  /*7a870*/  NOP ;  /* 0x0000000000007918 */ /* 0x000fd00000000000 */
[----:B------:R-:W-:Y:S04]  /*7a880*/  STL.64 [R1+0x2ae0], R16 ;  /* 0x002ae01001007387 */ /* 0x000fe80000100a00 */
[----:B------:R0:W-:Y:S04]  /*7a890*/  STL.64 [R1+0x2ae8], R18 ;  /* 0x002ae81201007387 */ /* 0x0001e80000100a00 */
[----:B0-----:R-:W4:Y:S04]  /*7a8a0*/  LDL.LU.64 R18, [R1+0xc710] ;  /* 0x00c7100001127983 */ /* 0x001f280000300a00 */
[----:B------:R-:W4:Y:S04]  /*7a8b0*/  LDL.LU.64 R16, [R1+0xc708] ;  /* 0x00c7080001107983 */ /* 0x000f280000300a00 */
[----:B------:R-:W-:Y:S04]  /*7a8c0*/  STL [R1+0xc51c], R22 ;  /* 0x00c51c1601007387 */ /* 0x000fe80000100800 */
[----:B------:R-:W-:Y:S01]  /*7a8d0*/  STL [R1+0xc518], R23 ;  /* 0x00c5181701007387 */ /* 0x000fe20000100800 */
[----:B----4-:R-:W-:-:S15]  /*7a8e0*/  HMMA.16816.F32 R16, R8, R20, R16 ;  /* 0x000000140810723c */ /* 0x010fde0000001810 */
        /* <DEDUP_REMOVED lines=8> */
[----:B------:R-:W4:Y:S04]  /*7a970*/  LDL.LU R22, [R1+0x27e8] ;  /* 0x0027e80001167983 */ /* 0x000f280000300800 */
        /* <DEDUP_REMOVED lines=17> */
[----:B------:R-:W2:-:S15]  /*7aa90*/  LDL.LU R24, [R1+0x1db0] ;  /* 0x001db00001187983 */ /* 0x000e9e0000300800 */
[----:B------:R-:W-:-:S01]  /*7aaa0*/  NOP ;  /* 0x0000000000007918 */ /* 0x000fc20000000000 */
[----:B------:R-:W-:Y:S04]  /*7aab0*/  STL.64 [R1+0x2aa0], R20 ;  /* 0x002aa01401007387 */ /* 0x000fe80000100a00 */
[----:B------:R-:W-:Y:S04]  /*7aac0*/  STL.64 [R1+0x2aa8], R22 ;  /* 0x002aa81601007387 */ /* 0x000fe80000100a00 */
[----:B------:R0:W-:Y:S04]  /*7aad0*/  STL.64 [R1+0x2c80], R16 ;  /* 0x002c801001007387 */ /* 0x0001e80000100a00 */
[----:B------:R1:W-:Y:S04]  /*7aae0*/  STL.64 [R1+0x2c88], R18 ;  /* 0x002c881201007387 */ /* 0x0003e80000100a00 */
[----:B------:R-:W2:Y:S04]  /*7aaf0*/  LDL.LU R25, [R1+0x1db4] ;  /* 0x001db40001197983 */ /* 0x000ea80000300800 */
[----:B------:R-:W3:Y:S04]  /*7ab00*/  LDL.LU R26, [R1+0x1db8] ;  /* 0x001db800011a7983 */ /* 0x000ee80000300800 */
[----:B------:R-:W3:Y:S04]  /*7ab10*/  LDL.LU R27, [R1+0x1dbc] ;  /* 0x001dbc00011b7983 */ /* 0x000ee80000300800 */
[----:B---3--:R-:W-:Y:S04]  /*7ab20*/  STL.64 [R1+0xc5e8], R26 ;  /* 0x00c5e81a01007387 */ /* 0x008fe80000100a00 */
[----:B--2---:R-:W-:Y:S04]  /*7ab30*/  STL.64 [R1+0xc5e0], R24 ;  /* 0x00c5e01801007387 */ /* 0x004fe80000100a00 */
[----:B0-----:R-:W2:Y:S04]  /*7ab40*/  LDL.LU R16, [R1+0x1dc0] ;  /* 0x001dc00001107983 */ /* 0x001ea80000300800 */
[----:B------:R-:W2:Y:S04]  /*7ab50*/  LDL.LU R17, [R1+0x1dc4] ;  /* 0x001dc40001117983 */ /* 0x000ea80000300800 */
[----:B-1----:R-:W3:Y:S04]  /*7ab60*/  LDL.LU R18, [R1+0x1dc8] ;  /* 0x001dc80001127983 */ /* 0x002ee80000300800 */
[----:B------:R-:W3:Y:S04]  /*7ab70*/  LDL.LU R19, [R1+0x1dcc] ;  /* 0x001dcc0001137983 */ /* 0x000ee80000300800 */
[----:B---3--:R-:W-:Y:S04]  /*7ab80*/  STL.64 [R1+0xc5f8], R18 ;  /* 0x00c5f81201007387 */ /* 0x008fe80000100a00 */
[----:B--2---:R-:W-:Y:S04]  /*7ab90*/  STL.64 [R1+0xc5f0], R16 ;  /* 0x00c5f01001007387 */ /* 0x004fe80000100a00 */
[----:B------:R0:W-:Y:S04]  /*7aba0*/  STL.64 [R1+0xc4f0], R6 ;  /* 0x00c4f00601007387 */ /* 0x0001e80000100a00 */
[----:B0-----:R-:W2:Y:S04]  /*7abb0*/  LDL R6, [R1+0x58] ;  /* 0x0000580001067983 */ /* 0x001ea80000100800 */
[----:B------:R-:W2:Y:S04]  /*7abc0*/  LDL R7, [R1+0x5c] ;  /* 0x00005c0001077983 */ /* 0x000ea80000100800 */
[----:B------:R-:W-:Y:S04]  /*7abd0*/  STL.64 [R1+0xc4e8], R4 ;  /* 0x00c4e80401007387 */ /* 0x000fe80000100a00 */
[----:B--2---:R0:W-:Y:S02]  /*7abe0*/  STL.64 [R1+0xc600], R6 ;  /* 0x00c6000601007387 */ /* 0x0041e40000100a00 */
[----:B0-----:R-:W-:Y:S02]  /*7abf0*/  HMMA.16816.F32 R4, R8, R2, R12 ;  /* 0x000000020804723c */ /* 0x001fe4000000180c */
[----:B------:R-:W2:Y:S05]  /*7ac00*/  LDL R14, [R1+0x60] ;  /* 0x00006000010e7983 */ /* 0x000eaa0000100800 */
[----:B------:R-:W-:-:S15]  /*7ac10*/  IMAD.MOV.U32 R15, RZ, RZ, R0 ;  /* 0x000000ffff0f7224 */ /* 0x000fde00078e0000 */
[----:B------:R-:W-:-:S01]  /*7ac20*/  NOP ;  /* 0x0000000000007918 */ /* 0x000fc20000000000 */
[----:B------:R0:W-:Y:S04]  /*7ac30*/  STL.64 [R1+0x2c70], R4 ;  /* 0x002c700401007387 */ /* 0x0001e80000100a00 */
[----:B------:R1:W-:Y:S04]  /*7ac40*/  STL.64 [R1+0x2c78], R6 ;  /* 0x002c780601007387 */ /* 0x0003e80000100a00 */
[----:B------:R-:W0:Y:S04]  /*7ac50*/  LDL.LU R0, [R1+0xc6d4] ;  /* 0x00c6d40001007983 */ /* 0x000e280000300800 */
[----:B------:R-:W3:Y:S04]  /*7ac60*/  LDL.LU R16, [R1+0x1df0] ;  /* 0x001df00001107983 */ /* 0x000ee80000300800 */
[----:B------:R-:W3:Y:S04]  /*7ac70*/  LDL.LU R17, [R1+0x1df4] ;  /* 0x001df40001117983 */ /* 0x000ee80000300800 */
[----:B------:R-:W4:Y:S04]  /*7ac80*/  LDL.LU R18, [R1+0x1df8] ;  /* 0x001df80001127983 */ /* 0x000f280000300800 */
[----:B------:R-:W4:Y:S01]  /*7ac90*/  LDL.LU R19, [R1+0x1dfc] ;  /* 0x001dfc0001137983 */ /* 0x000f220000300800 */
[----:B0-----:R-:W-:-:S03]  /*7aca0*/  IMAD.MOV.U32 R5, RZ, RZ, R0 ;  /* 0x000000ffff057224 */ /* 0x001fc600078e0000 */
[----:B----4-:R-:W-:Y:S04]  /*7acb0*/  STL.64 [R1+0xc610], R18 ;  /* 0x00c6101201007387 */ /* 0x010fe80000100a00 */
[----:B---3--:R0:W-:Y:S04]  /*7acc0*/  STL.64 [R1+0xc608], R16 ;  /* 0x00c6081001007387 */ /* 0x0081e80000100a00 */
[----:B------:R-:W3:Y:S04]  /*7acd0*/  LDL R4, [R1+0x70] ;  /* 0x0000700001047983 */ /* 0x000ee80000100800 */
[----:B------:R-:W4:Y:S04]  /*7ace0*/  LDL.LU R0, [R1+0xc6d0] ;  /* 0x00c6d00001007983 */ /* 0x000f280000300800 */
[----:B-1----:R-:W2:Y:S04]  /*7acf0*/  LDL.64 R6, [R1+0x78] ;  /* 0x0000780001067983 */ /* 0x002ea80000100a00 */
[----:B--2---:R1:W-:Y:S04]  /*7ad00*/  STL.64 [R1+0xc630], R6 ;  /* 0x00c6300601007387 */ /* 0x0043e80000100a00 */
[----:B---3--:R-:W-:Y:S04]  /*7ad10*/  STL.64 [R1+0xc628], R4 ;  /* 0x00c6280401007387 */ /* 0x008fe80000100a00 */
[----:B0-----:R-:W2:Y:S04]  /*7ad20*/  LDL.LU R16, [R1+0x1e00] ;  /* 0x001e000001107983 */ /* 0x001ea80000300800 */
[----:B------:R-:W2:Y:S04]  /*7ad30*/  LDL.LU R17, [R1+0x1e04] ;  /* 0x001e040001117983 */ /* 0x000ea80000300800 */
[----:B------:R-:W3:Y:S04]  /*7ad40*/  LDL.LU R18, [R1+0x1e08] ;  /* 0x001e080001127983 */ /* 0x000ee80000300800 */
[----:B------:R-:W3:Y:S04]  /*7ad50*/  LDL.LU R19, [R1+0x1e0c] ;  /* 0x001e0c0001137983 */ /* 0x000ee80000300800 */
[----:B-1----:R-:W2:Y:S01]  /*7ad60*/  LDL R6, [R1+0x80] ;  /* 0x0000800001067983 */ /* 0x002ea20000100800 */
[----:B----4-:R-:W-:-:S03]  /*7ad70*/  IMAD.MOV.U32 R7, RZ, RZ, R0 ;  /* 0x000000ffff077224 */ /* 0x010fc600078e0000 */
[----:B------:R-:W4:Y:S04]  /*7ad80*/  LDL.LU R0, [R1+0xc6cc] ;  /* 0x00c6cc0001007983 */ /* 0x000f280000300800 */
[----:B---3--:R-:W-:Y:S04]  /*7ad90*/  STL.64 [R1+0xc620], R18 ;  /* 0x00c6201201007387 */ /* 0x008fe80000100a00 */
[----:B--2---:R0:W-:Y:S04]  /*7ada0*/  STL.64 [R1+0xc618], R16 ;  /* 0x00c6181001007387 */ /* 0x0041e80000100a00 */
[----:B0-----:R-:W2:Y:S04]  /*7adb0*/  LDL.LU R16, [R1+0x1e20] ;  /* 0x001e200001107983 */ /* 0x001ea80000300800 */
[----:B------:R-:W2:Y:S04]  /*7adc0*/  LDL.LU R17, [R1+0x1e24] ;  /* 0x001e240001117983 */ /* 0x000ea80000300800 */
[----:B------:R-:W3:Y:S04]  /*7add0*/  LDL.LU R18, [R1+0x1e28] ;  /* 0x001e280001127983 */ /* 0x000ee80000300800 */
[----:B------:R-:W3:Y:S04]  /*7ade0*/  LDL.LU R19, [R1+0x1e2c] ;  /* 0x001e2c0001137983 */ /* 0x000ee80000300800 */
[----:B------:R-:W2:Y:S04]  /*7adf0*/  LDL.64 R4, [R1+0x88] ;  /* 0x0000880001047983 */ /* 0x000ea80000100a00 */
[----:B------:R4:W-:Y:S02]  /*7ae00*/  STL.64 [R1+0xc660], R6 ;  /* 0x00c6600601007387 */ /* 0x0009e40000100a00 */
[----:B----4-:R-:W-:-:S02]  /*7ae10*/  IMAD.MOV.U32 R7, RZ, RZ, R0 ;  /* 0x000000ffff077224 */ /* 0x010fc400078e0000 */
[----:B--2---:R-:W-:Y:S04]  /*7ae20*/  STL.64 [R1+0xc658], R4 ;  /* 0x00c6580401007387 */ /* 0x004fe80000100a00 */
[----:B---3--:R-:W-:Y:S04]  /*7ae30*/  STL.64 [R1+0xc640], R18 ;  /* 0x00c6401201007387 */ /* 0x008fe80000100a00 */
[----:B------:R0:W-:Y:S04]  /*7ae40*/  STL.64 [R1+0xc638], R16 ;  /* 0x00c6381001007387 */ /* 0x0001e80000100a00 */
[----:B0-----:R-:W2:Y:S04]  /*7ae50*/  LDL.LU R16, [R1+0x1e40] ;  /* 0x001e400001107983 */ /* 0x001ea80000300800 */
[----:B------:R-:W2:Y:S04]  /*7ae60*/  LDL.LU R17, [R1+0x1e44] ;  /* 0x001e440001117983 */ /* 0x000ea80000300800 */
[----:B------:R-:W3:Y:S04]  /*7ae70*/  LDL.LU R18, [R1+0x1e48] ;  /* 0x001e480001127983 */ /* 0x000ee80000300800 */
[----:B------:R-:W3:Y:S04]  /*7ae80*/  LDL.LU R19, [R1+0x1e4c] ;  /* 0x001e4c0001137983 */ /* 0x000ee80000300800 */
[----:B------:R-:W4:Y:S04]  /*7ae90*/  LDL R6, [R1+0x90] ;  /* 0x0000900001067983 */ /* 0x000f280000100800 */
[----:B------:R-:W2:Y:S04]  /*7aea0*/  LDL.LU R0, [R1+0xc6c8] ;  /* 0x00c6c80001007983 */ /* 0x000ea80000300800 */
[----:B------:R-:W3:Y:S04]  /*7aeb0*/  LDL R4, [R1+0x98] ;  /* 0x0000980001047983 */ /* 0x000ee80000100800 */
[----:B------:R-:W3:Y:S04]  /*7aec0*/  LDL R5, [R1+0x9c] ;  /* 0x00009c0001057983 */ /* 0x000ee80000100800 */
[----:B------:R-:W2:Y:S04]  /*7aed0*/  LDL.64 R20, [R1+0xa8] ;  /* 0x0000a80001147983 */ /* 0x000ea80000100a00 */
[----:B----4-:R-:W-:Y:S04]  /*7aee0*/  STL.64 [R1+0xc678], R6 ;  /* 0x00c6780601007387 */ /* 0x010fe80000100a00 */
[----:B---3--:R-:W-:Y:S04]  /*7aef0*/  STL.64 [R1+0xc690], R4 ;  /* 0x00c6900401007387 */ /* 0x008fe80000100a00 */
[----:B------:R-:W-:Y:S04]  /*7af00*/  STL.64 [R1+0xc650], R18 ;  /* 0x00c6501201007387 */ /* 0x000fe80000100a00 */
[----:B--2---:R0:W-:Y:S04]  /*7af10*/  STL.64 [R1+0xc648], R16 ;  /* 0x00c6481001007387 */ /* 0x0041e80000100a00 */
[----:B0-----:R-:W2:Y:S04]  /*7af20*/  LDL.LU R16, [R1+0x1e60] ;  /* 0x001e600001107983 */ /* 0x001ea80000300800 */
[----:B------:R-:W2:Y:S04]  /*7af30*/  LDL.LU R17, [R1+0x1e64] ;  /* 0x001e640001117983 */ /* 0x000ea80000300800 */
[----:B------:R-:W3:Y:S04]  /*7af40*/  LDL.LU R18, [R1+0x1e68] ;  /* 0x001e680001127983 */ /* 0x000ee80000300800 */
[----:B------:R-:W3:Y:S04]  /*7af50*/  LDL.LU R19, [R1+0x1e6c] ;  /* 0x001e6c0001137983 */ /* 0x000ee80000300800 */
[----:B------:R-:W4:Y:S04]  /*7af60*/  LDL R6, [R1+0xa0] ;  /* 0x0000a00001067983 */ /* 0x000f280000100800 */
[----:B------:R-:W2:Y:S04]  /*7af70*/  LDL.LU R4, [R1+0x2fb8] ;  /* 0x002fb80001047983 */ /* 0x000ea80000300800 */
[----:B------:R-:W2:Y:S01]  /*7af80*/  LDL.LU R5, [R1+0x2fc4] ;  /* 0x002fc40001057983 */ /* 0x000ea20000300800 */
[----:B------:R-:W-:-:S05]  /*7af90*/  IMAD.MOV.U32 R7, RZ, RZ, R0 ;  /* 0x000000ffff077224 */ /* 0x000fca00078e0000 */
[----:B----4-:R-:W-:Y:S04]  /*7afa0*/  STL.64 [R1+0xc6c0], R6 ;  /* 0x00c6c00601007387 */ /* 0x010fe80000100a00 */
[----:B--2---:R0:W-:Y:S04]  /*7afb0*/  STL.64 [R1+0xc6b8], R4 ;  /* 0x00c6b80401007387 */ /* 0x0041e80000100a00 */
[----:B0-----:R-:W2:Y:S04]  /*7afc0*/  LDL.LU R4, [R1+0x2770] ;  /* 0x0027700001047983 */ /* 0x001ea80000300800 */
[----:B------:R-:W2:Y:S04]  /*7afd0*/  LDL.LU R5, [R1+0x2774] ;  /* 0x0027740001057983 */ /* 0x000ea80000300800 */
[----:B------:R-:W2:Y:S04]  /*7afe0*/  LDL.LU R6, [R1+0x2778] ;  /* 0x0027780001067983 */ /* 0x000ea80000300800 */
[----:B------:R-:W2:Y:S04]  /*7aff0*/  LDL.LU R7, [R1+0x277c] ;  /* 0x00277c0001077983 */ /* 0x000ea80000300800 */
[----:B------:R-:W4:Y:S04]  /*7b000*/  LDL.LU R0, [R1+0x2fc0] ;  /* 0x002fc00001007983 */ /* 0x000f280000300800 */
[----:B---3--:R-:W-:Y:S04]  /*7b010*/  STL.64 [R1+0xc670], R18 ;  /* 0x00c6701201007387 */ /* 0x008fe80000100a00 */
[----:B------:R0:W-:Y:S04]  /*7b020*/  STL.64 [R1+0xc668], R16 ;  /* 0x00c6681001007387 */ /* 0x0001e80000100a00 */
[----:B0-----:R-:W3:Y:S04]  /*7b030*/  LDL.LU R16, [R1+0x1e70] ;  /* 0x001e700001107983 */ /* 0x001ee80000300800 */
[----:B------:R-:W3:Y:S04]  /*7b040*/  LDL.LU R17, [R1+0x1e74] ;  /* 0x001e740001117983 */ /* 0x000ee80000300800 */
[----:B------:R-:W2:Y:S04]  /*7b050*/  LDL.LU R18, [R1+0x1e78] ;  /* 0x001e780001127983 */ /* 0x000ea80000300800 */
[----:B------:R-:W2:Y:S04]  /*7b060*/  LDL.LU R19, [R1+0x1e7c] ;  /* 0x001e7c0001137983 */ /* 0x000ea80000300800 */
[----:B------:R-:W4:Y:S04]  /*7b070*/  LDL.LU R29, [R1+0x2fac] ;  /* 0x002fac00011d7983 */ /* 0x000f280000300800 */
[----:B--2---:R-:W-:Y:S04]  /*7b080*/  STL.64 [R1+0xc688], R18 ;  /* 0x00c6881201007387 */ /* 0x004fe80000100a00 */
[----:B---3--:R0:W-:Y:S04]  /*7b090*/  STL.64 [R1+0xc680], R16 ;  /* 0x00c6801001007387 */ /* 0x0081e80000100a00 */
[----:B0-----:R-:W2:Y:S04]  /*7b0a0*/  LDL.LU R16, [R1+0x1e80] ;  /* 0x001e800001107983 */ /* 0x001ea80000300800 */
[----:B------:R-:W2:Y:S04]  /*7b0b0*/  LDL.LU R17, [R1+0x1e84] ;  /* 0x001e840001117983 */ /* 0x000ea80000300800 */
[----:B------:R-:W3:Y:S04]  /*7b0c0*/  LDL.LU R18, [R1+0x1e88] ;  /* 0x001e880001127983 */ /* 0x000ee80000300800 */
[----:B------:R-:W3:Y:S01]  /*7b0d0*/  LDL.LU R19, [R1+0x1e8c] ;  /* 0x001e8c0001137983 */ /* 0x000ee20000300800 */
[----:B------:R-:W-:Y:S06]  /*7b0e0*/  HMMA.16816.F32 R8, R8, R20, R4 ;  /* 0x000000140808723c */ /* 0x000fec0000001804 */
[----:B------:R-:W-:-:S02]  /*7b0f0*/  IMAD.MOV.U32 R22, RZ, RZ, R20 ;  /* 0x000000ffff167224 */ /* 0x000fc400078e0014 */
[----:B------:R-:W-:Y:S01]  /*7b100*/  IMAD.MOV.U32 R23, RZ, RZ, R21 ;  /* 0x000000ffff177224 */ /* 0x000fe200078e0015 */
[----:B---3--:R-:W-:Y:S04]  /*7b110*/  STL.64 [R1+0xc6a0], R18 ;  /* 0x00c6a01201007387 */ /* 0x008fe80000100a00 */
[----:B--2---:R0:W-:Y:S04]  /*7b120*/  STL.64 [R1+0xc698], R16 ;  /* 0x00c6981001007387 */ /* 0x0041e80000100a00 */
[----:B0-----:R-:W2:Y:S04]  /*7b130*/  LDL.LU R16, [R1+0x2750] ;  /* 0x0027500001107983 */ /* 0x001ea80000300800 */
[----:B------:R-:W2:Y:S04]  /*7b140*/  LDL.LU R17, [R1+0x2754] ;  /* 0x0027540001117983 */ /* 0x000ea80000300800 */
[----:B------:R-:W2:Y:S04]  /*7b150*/  LDL.LU R18, [R1+0x2758] ;  /* 0x0027580001127983 */ /* 0x000ea80000300800 */
[----:B------:R-:W2:Y:S04]  /*7b160*/  LDL.LU R19, [R1+0x275c] ;  /* 0x00275c0001137983 */ /* 0x000ea80000300800 */
[----:B------:R-:W3:Y:S04]  /*7b170*/  LDL.64 R12, [R1+0x68] ;  /* 0x00006800010c7983 */ /* 0x000ee80000100a00 */
[----:B------:R-:W3:Y:S04]  /*7b180*/  LDL.LU R24, [R1+0x1de0] ;  /* 0x001de00001187983 */ /* 0x000ee80000300800 */
[----:B------:R-:W3:Y:S04]  /*7b190*/  LDL.LU R25, [R1+0x1de4] ;  /* 0x001de40001197983 */ /* 0x000ee80000300800 */
[----:B------:R-:W3:Y:S04]  /*7b1a0*/  LDL.LU R26, [R1+0x1de8] ;  /* 0x001de800011a7983 */ /* 0x000ee80000300800 */
[----:B------:R-:W3:Y:S04]  /*7b1b0*/  LDL.LU R27, [R1+0x1dec] ;  /* 0x001dec00011b7983 */ /* 0x000ee80000300800 */
[----:B------:R-:W2:Y:S04]  /*7b1c0*/  LDL.LU.64 R6, [R1+0xc6c0] ;  /* 0x00c6c00001067983 */ /* 0x000ea80000300a00 */
[----:B------:R-:W3:Y:S04]  /*7b1d0*/  LDL.LU.64 R4, [R1+0xc6b8] ;  /* 0x00c6b80001047983 */ /* 0x000ee80000300a00 */
[----:B------:R0:W-:Y:S04]  /*7b1e0*/  STL.64 [R1+0x2a90], R8 ;  /* 0x002a900801007387 */ /* 0x0001e80000100a00 */
[----:B------:R1:W-:Y:S04]  /*7b1f0*/  STL.64 [R1+0x2a98], R10 ;  /* 0x002a980a01007387 */ /* 0x0003e80000100a00 */
[----:B------:R-:W2:Y:S04]  /*7b200*/  LDL.LU.64 R20, [R1+0xc6b0] ;  /* 0x00c6b00001147983 */ /* 0x000ea80000300a00 */
[----:B0-----:R-:W4:Y:S04]  /*7b210*/  LDL.LU R8, [R1+0x2fa8] ;  /* 0x002fa80001087983 */ /* 0x001f280000300800 */
[----:B------:R-:W3:Y:S04]  /*7b220*/  LDL.LU R9, [R1+0x2fb4] ;  /* 0x002fb40001097983 */ /* 0x000ee80000300800 */
[----:B-1----:R-:W3:Y:S04]  /*7b230*/  LDL.LU R10, [R1+0x2fb0] ;  /* 0x002fb000010a7983 */ /* 0x002ee80000300800 */
[----:B------:R-:W2:Y:S04]  /*7b240*/  LDL.LU R11, [R1+0x2fbc] ;  /* 0x002fbc00010b7983 */ /* 0x000ea80000300800 */
[----:B------:R-:W-:Y:S01]  /*7b250*/  STL.64 [R1+0xc538], R22 ;  /* 0x00c5381601007387 */ /* 0x000fe20000100a00 */
[----:B----4-:R-:W-:-:S02]  /*7b260*/  IMAD R8, R8, 0x100, R29 ;  /* 0x0000010008087824 */ /* 0x010fc400078e021d */
[----:B---3--:R-:W-:Y:S02]  /*7b270*/  IMAD R9, R10, 0x100, R9 ;  /* 0x000001000a097824 */ /* 0x008fe400078e0209 */
[----:B--2---:R-:W-:Y:S02]  /*7b280*/  IMAD R10, R4, 0x100, R11 ;  /* 0x00000100040a7824 */ /* 0x004fe400078e020b */
[----:B------:R-:W-:Y:S01]  /*7b290*/  IMAD R11, R0, 0x100, R5 ;  /* 0x00000100000b7824 */ /* 0x000fe200078e0205 */
[----:B------:R-:W-:Y:S02]  /*7b2a0*/  F2FP.F16.E5M2.UNPACK_B R8, R8 ;  /* 0x00000008ff08723e */ /* 0x000fe400020004ff */
[----:B------:R-:W-:Y:S02]  /*7b2b0*/  F2FP.F16.E5M2.UNPACK_B R9, R9 ;  /* 0x00000009ff09723e */ /* 0x000fe400020004ff */
[----:B------:R-:W-:Y:S02]  /*7b2c0*/  F2FP.F16.E5M2.UNPACK_B R10, R10 ;  /* 0x0000000aff0a723e */ /* 0x000fe400020004ff */
[----:B------:R-:W-:-:S07]  /*7b2d0*/  F2FP.F16.E5M2.UNPACK_B R11, R11 ;  /* 0x0000000bff0b723e */ /* 0x000fce00020004ff */
[C---:B------:R-:W-:Y:S01]  /*7b2e0*/  HMMA.16816.F32 R4, R8.reuse, R6, R16 ;  /* 0x000000060804723c */ /* 0x040fe20000001810 */
[----:B------:R0:W-:Y:S04]  /*7b2f0*/  STL.64 [R1+0xc530], R20 ;  /* 0x00c5301401007387 */ /* 0x0001e80000100a00 */
[----:B0-----:R-:W2:Y:S04]  /*7b300*/  LDL.LU R20, [R1+0x1dd0] ;  /* 0x001dd00001147983 */ /* 0x001ea80000300800 */
[----:B------:R-:W2:Y:S04]  /*7b310*/  LDL.LU R21, [R1+0x1dd4] ;  /* 0x001dd40001157983 */ /* 0x000ea80000300800 */
[----:B------:R-:W2:Y:S04]  /*7b320*/  LDL.LU R22, [R1+0x1dd8] ;  /* 0x001dd80001167983 */ /* 0x000ea80000300800 */
[----:B------:R-:W2:Y:S04]  /*7b330*/  LDL.LU R23, [R1+0x1ddc] ;  /* 0x001ddc0001177983 */ /* 0x000ea80000300800 */
[----:B------:R-:W3:Y:S04]  /*7b340*/  LDL.LU R29, [R1+0xc6a8] ;  /* 0x00c6a800011d7983 */ /* 0x000ee80000300800 */
        /* <DEDUP_REMOVED lines=40> */
[----:B0-----:R-:W4:Y:S04]  /*7b5d0*/  LDL.LU.64 R18, [R1+0xc620] ;  /* 0x00c6200001127983 */ /* 0x001f280000300a00 */
[----:B------:R-:W4:Y:S01]  /*7b5e0*/  LDL.LU.64 R16, [R1+0xc618] ;  /* 0x00c6180001107983 */ /* 0x000f220000300a00 */
[----:B------:R-:W-:-:S05]  /*7b5f0*/  IMAD.MOV.U32 R0, RZ, RZ, R7 ;  /* 0x000000ffff007224 */ /* 0x000fca00078e0007 */
[----:B------:R0:W-:Y:S01]  /*7b600*/  STL [R1+0xc4c4], R0 ;  /* 0x00c4c40001007387 */ /* 0x0001e20000100800 */
[----:B----4-:R-:W-:Y:S03]  /*7b610*/  HMMA.16816.F32 R4, R8, R4, R16 ;  /* 0x000000040804723c */ /* 0x010fe60000001810 */
[----:B------:R-:W2:Y:S04]  /*7b620*/  LDL.LU.64 R18, [R1+0xc610] ;  /* 0x00c6100001127983 */ /* 0x000ea80000300a00 */
[----:B------:R-:W2:Y:S01]  /*7b630*/  LDL.LU.64 R16, [R1+0xc608] ;  /* 0x00c6080001107983 */ /* 0x000ea20000300a00 */
[----:B0-----:R-:W-:-:S15]  /*7b640*/  IMAD.MOV.U32 R0, RZ, RZ, R12 ;  /* 0x000000ffff007224 */ /* 0x001fde00078e000c */
[----:B------:R-:W-:Y:S04]  /*7b650*/  STL.64 [R1+0x2a20], R4 ;  /* 0x002a200401007387 */ /* 0x000fe80000100a00 */
[----:B------:R0:W-:Y:S04]  /*7b660*/  STL.64 [R1+0x2a28], R6 ;  /* 0x002a280601007387 */ /* 0x0001e80000100a00 */
[----:B0-----:R-:W4:Y:S01]  /*7b670*/  LDL.LU.64 R6, [R1+0xc600] ;  /* 0x00c6000001067983 */ /* 0x001f220000300a00 */
[C---:B--2---:R-:W-:Y:S06]  /*7b680*/  HMMA.16816.F32 R16, R8.reuse, R12, R16 ;  /* 0x0000000c0810723c */ /* 0x044fec0000001810 */
[----:B------:R-:W-:-:S15]  /*7b690*/  HMMA.16816.F32 R12, R8, R14, R24 ;  /* 0x0000000e080c723c */ /* 0x000fde0000001818 */
        /* <DEDUP_REMOVED lines=10> */
[----:B------:R-:W3:Y:S01]  /*7b740*/  LDL.LU.64 R12, [R1+0xc5d0] ;  /* 0x00c5d000010c7983 */ /* 0x000ee20000300a00 */
[----:B----4-:R-:W-:-:S15]  /*7b750*/  HMMA.16816.F32 R20, R8, R6, R20 ;  /* 0x000000060814723c */ /* 0x010fde0000001814 */
[----:B------:R-:W-:-:S08]  /*7b760*/  NOP ;  /* 0x0000000000007918 */ /* 0x000fd00000000000 */
[----:B------:R-:W-:Y:S04]  /*7b770*/  STL.64 [R1+0x29f0], R20 ;  /* 0x0029f01401007387 */ /* 0x000fe80000100a00 */
[----:B------:R-:W-:Y:S01]  /*7b780*/  STL.64 [R1+0x29f8], R22 ;  /* 0x0029f81601007387 */ /* 0x000fe20000100a00 */
[C---:B--2---:R-:W-:Y:S06]  /*7b790*/  HMMA.16816.F32 R4, R8.reuse, R14, R16 ;  /* 0x0000000e0804723c */ /* 0x044fec0000001810 */
[----:B---3--:R-:W-:Y:S01]  /*7b7a0*/  HMMA.16816.F32 R16, R8, R12, R24 ;  /* 0x0000000c0810723c */ /* 0x008fe20000001818 */
[----:B------:R-:W2:-:S15]  /*7b7b0*/  LDL.64 R24, [R1+0x8] ;  /* 0x0000080001187983 */ /* 0x000e9e0000100a00 */
[----:B------:R-:W-:-:S01]  /*7b7c0*/  NOP ;  /* 0x0000000000007918 */ /* 0x000fc20000000000 */
[----:B------:R0:W-:Y:S04]  /*7b7d0*/  STL.64 [R1+0x29e0], R4 ;  /* 0x0029e00401007387 */ /* 0x0001e80000100a00 */
[----:B------:R1:W-:Y:S04]  /*7b7e0*/  STL.64 [R1+0x29e8], R6 ;  /* 0x0029e80601007387 */ /* 0x0003e80000100a00 */
[----:B0-----:R-:W3:Y:S04]  /*7b7f0*/  LDL.LU R4, [R1+0x1cd0] ;  /* 0x001cd00001047983 */ /* 0x001ee80000300800 */
[----:B------:R-:W-:Y:S04]  /*7b800*/  STL.64 [R1+0x29d0], R16 ;  /* 0x0029d01001007387 */ /* 0x000fe80000100a00 */
[----:B------:R-:W-:Y:S04]  /*7b810*/  STL.64 [R1+0x29d8], R18 ;  /* 0x0029d81201007387 */ /* 0x000fe80000100a00 */
[----:B------:R-:W3:Y:S04]  /*7b820*/  LDL.LU R5, [R1+0x1cd4] ;  /* 0x001cd40001057983 */ /* 0x000ee80000300800 */
[----:B-1----:R-:W4:Y:S04]  /*7b830*/  LDL.LU R6, [R1+0x1cd8] ;  /* 0x001cd80001067983 */ /* 0x002f280000300800 */
[----:B------:R-:W4:Y:S04]  /*7b840*/  LDL.LU R7, [R1+0x1cdc] ;  /* 0x001cdc0001077983 */ /* 0x000f280000300800 */
[----:B----4-:R-:W-:Y:S04]  /*7b850*/  STL.64 [R1+0xc548], R6 ;  /* 0x00c5480601007387 */ /* 0x010fe80000100a00 */
[----:B---3--:R0:W-:Y:S04]  /*7b860*/  STL.64 [R1+0xc540], R4 ;  /* 0x00c5400401007387 */ /* 0x0081e80000100a00 */
[----:B0-----:R-:W3:Y:S04]  /*7b870*/  LDL.LU R4, [R1+0x1d00] ;  /* 0x001d000001047983 */ /* 0x001ee80000300800 */
[----:B------:R-:W3:Y:S04]  /*7b880*/  LDL.LU R5, [R1+0x1d04] ;  /* 0x001d040001057983 */ /* 0x000ee80000300800 */
[----:B------:R-:W4:Y:S04]  /*7b890*/  LDL.LU R6, [R1+0x1d08] ;  /* 0x001d080001067983 */ /* 0x000f280000300800 */
[----:B------:R-:W4:Y:S04]  /*7b8a0*/  LDL.LU R7, [R1+0x1d0c] ;  /* 0x001d0c0001077983 */ /* 0x000f280000300800 */
[----:B----4-:R0:W-:Y:S04]  /*7b8b0*/  STL.64 [R1+0xc558], R6 ;  /* 0x00c5580601007387 */ /* 0x0101e80000100a00 */
[----:B0-----:R-:W4:Y:S04]  /*7b8c0*/  LDL R6, [R1+0x10] ;  /* 0x0000100001067983 */ /* 0x001f280000100800 */
[----:B------:R-:W4:Y:S04]  /*7b8d0*/  LDL R7, [R1+0x14] ;  /* 0x0000140001077983 */ /* 0x000f280000100800 */
[----:B---3--:R0:W-:Y:S04]  /*7b8e0*/  STL.64 [R1+0xc550], R4 ;  /* 0x00c5500401007387 */ /* 0x0081e80000100a00 */
[----:B0-----:R-:W3:Y:S04]  /*7b8f0*/  LDL.64 R4, [R1+0x18] ;  /* 0x0000180001047983 */ /* 0x001ee80000100a00 */
[----:B----4-:R0:W-:Y:S04]  /*7b900*/  STL.64 [R1+0xc578], R6 ;  /* 0x00c5780601007387 */ /* 0x0101e80000100a00 */
[----:B---3--:R1:W-:Y:S04]  /*7b910*/  STL.64 [R1+0xc570], R4 ;  /* 0x00c5700401007387 */ /* 0x0083e80000100a00 */
[----:B0-----:R-:W3:Y:S04]  /*7b920*/  LDL R6, [R1+0x20] ;  /* 0x0000200001067983 */ /* 0x001ee80000100800 */
[----:B------:R-:W3:Y:S04]  /*7b930*/  LDL R7, [R1+0x24] ;  /* 0x0000240001077983 */ /* 0x000ee80000100800 */
[----:B------:R-:W4:Y:S04]  /*7b940*/  LDL R26, [R1] ;  /* 0x00000000011a7983 */ /* 0x000f280000100800 */
[----:B------:R-:W4:Y:S04]  /*7b950*/  LDL R27, [R1+0x4] ;  /* 0x00000400011b7983 */ /* 0x000f280000100800 */
[----:B-1----:R-:W2:Y:S04]  /*7b960*/  LDL.64 R4, [R1+0x28] ;  /* 0x0000280001047983 */ /* 0x002ea80000100a00 */
        /* <DEDUP_REMOVED lines=8> */
[----:B--2---:R-:W-:Y:S04]  /*7b9f0*/  STL.64 [R1+0xc5b0], R4 ;  /* 0x00c5b00401007387 */ /* 0x004fe80000100a00 */
[----:B----4-:R-:W-:Y:S04]  /*7ba00*/  STL.64 [R1+0xc568], R26 ;  /* 0x00c5681a01007387 */ /* 0x010fe80000100a00 */
[----:B------:R0:W-:Y:S04]  /*7ba10*/  STL.64 [R1+0xc560], R24 ;  /* 0x00c5601801007387 */ /* 0x0001e80000100a00 */
[----:B0-----:R-:W2:Y:S04]  /*7ba20*/  LDL.LU R24, [R1+0x1d10] ;  /* 0x001d100001187983 */ /* 0x001ea80000300800 */
[----:B------:R-:W2:Y:S04]  /*7ba30*/  LDL.LU R25, [R1+0x1d14] ;  /* 0x001d140001197983 */ /* 0x000ea80000300800 */
[----:B------:R-:W4:Y:S04]  /*7ba40*/  LDL.LU R26, [R1+0x1d18] ;  /* 0x001d1800011a7983 */ /* 0x000f280000300800 */
[----:B------:R-:W4:Y:S04]  /*7ba50*/  LDL.LU R27, [R1+0x1d1c] ;  /* 0x001d1c00011b7983 */ /* 0x000f280000300800 */
[----:B----4-:R-:W-:Y:S04]  /*7ba60*/  STL.64 [R1+0xc588], R26 ;  /* 0x00c5881a01007387 */ /* 0x010fe80000100a00 */
[----:B--2---:R0:W-:Y:S04]  /*7ba70*/  STL.64 [R1+0xc580], R24 ;  /* 0x00c5801801007387 */ /* 0x0041e80000100a00 */
        /* <DEDUP_REMOVED lines=12> */
[----:B0-----:R-:W3:Y:S04]  /*7bb40*/  LDL.LU R24, [R1+0x1da0] ;  /* 0x001da00001187983 */ /* 0x001ee80000300800 */
[----:B------:R-:W3:Y:S04]  /*7bb50*/  LDL.LU R25, [R1+0x1da4] ;  /* 0x001da40001197983 */ /* 0x000ee80000300800 */
[----:B------:R-:W3:Y:S04]  /*7bb60*/  LDL.LU R26, [R1+0x1da8] ;  /* 0x001da800011a7983 */ /* 0x000ee80000300800 */
[----:B------:R-:W3:Y:S04]  /*7bb70*/  LDL.LU R27, [R1+0x1dac] ;  /* 0x001dac00011b7983 */ /* 0x000ee80000300800 */
[----:B------:R-:W2:Y:S04]  /*7bb80*/  LDL.LU R20, [R1+0x1cf0] ;  /* 0x001cf00001147983 */ /* 0x000ea80000300800 */
[----:B------:R-:W2:Y:S04]  /*7bb90*/  LDL.LU R21, [R1+0x1cf4] ;  /* 0x001cf40001157983 */ /* 0x000ea80000300800 */
[----:B------:R-:W2:Y:S04]  /*7bba0*/  LDL.LU R22, [R1+0x1cf8] ;  /* 0x001cf80001167983 */ /* 0x000ea80000300800 */
[----:B------:R-:W2:Y:S04]  /*7bbb0*/  LDL.LU R23, [R1+0x1cfc] ;  /* 0x001cfc0001177983 */ /* 0x000ea80000300800 */
[----:B------:R-:W4:Y:S04]  /*7bbc0*/  LDL.LU R16, [R1+0x1cb0] ;  /* 0x001cb00001107983 */ /* 0x000f280000300800 */
[----:B------:R-:W4:Y:S04]  /*7bbd0*/  LDL.LU R17, [R1+0x1cb4] ;  /* 0x001cb40001117983 */ /* 0x000f280000300800 */
[----:B------:R-:W4:Y:S04]  /*7bbe0*/  LDL.LU R18, [R1+0x1cb8] ;  /* 0x001cb80001127983 */ /* 0x000f280000300800 */
[----:B------:R-:W4:Y:S04]  /*7bbf0*/  LDL.LU R19, [R1+0x1cbc] ;  /* 0x001cbc0001137983 */ /* 0x000f280000300800 */
[----:B------:R-:W-:Y:S04]  /*7bc00*/  STL.64 [R1+0xc418], R14 ;  /* 0x00c4180e01007387 */ /* 0x000fe80000100a00 */
[----:B------:R0:W-:Y:S04]  /*7bc10*/  STL.64 [R1+0xc410], R12 ;  /* 0x00c4100c01007387 */ /* 0x0001e80000100a00 */
[----:B0-----:R-:W2:Y:S04]  /*7bc20*/  LDL.LU R12, [R1+0x1d80] ;  /* 0x001d8000010c7983 */ /* 0x001ea80000300800 */
[----:B------:R-:W2:Y:S04]  /*7bc30*/  LDL.LU R13, [R1+0x1d84] ;  /* 0x001d8400010d7983 */ /* 0x000ea80000300800 */
[----:B------:R-:W2:Y:S04]  /*7bc40*/  LDL.LU R14, [R1+0x1d88] ;  /* 0x001d8800010e7983 */ /* 0x000ea80000300800 */
[----:B------:R-:W2:Y:S01]  /*7bc50*/  LDL.LU R15, [R1+0x1d8c] ;  /* 0x001d8c00010f7983 */ /* 0x000ea20000300800 */
[----:B---3--:R-:W-:Y:S03]  /*7bc60*/  HMMA.16816.F32 R4, R8, R6, R24 ;  /* 0x000000060804723c */ /* 0x008fe60000001818 */
[----:B------:R-:W3:Y:S04]  /*7bc70*/  LDL.LU.64 R26, [R1+0xc5c8] ;  /* 0x00c5c800011a7983 */ /* 0x000ee80000300a00 */
[----:B------:R-:W3:-:S15]  /*7bc80*/  LDL.LU.64 R24, [R1+0xc5c0] ;  /* 0x00c5c00001187983 */ /* 0x000ede0000300a00 */
[----:B------:R-:W-:-:S01]  /*7bc90*/  NOP ;  /* 0x0000000000007918 */ /* 0x000fc20000000000 */
[----:B------:R-:W-:Y:S04]  /*7bca0*/  STL.64 [R1+0x29c0], R4 ;  /* 0x0029c00401007387 */ /* 0x000fe80000100a00 */
[----:B------:R0:W-:Y:S04]  /*7bcb0*/  STL.64 [R1+0x29c8], R6 ;  /* 0x0029c80601007387 */ /* 0x0001e80000100a00 */
[----:B0-----:R-:W3:Y:S04]  /*7bcc0*/  LDL.LU.64 R6, [R1+0xc5b8] ;  /* 0x00c5b80001067983 */ /* 0x001ee80000300a00 */
[----:B------:R-:W2:Y:S02]  /*7bcd0*/  LDL.LU.64 R4, [R1+0xc5b0] ;  /* 0x00c5b00001047983 */ /* 0x000ea40000300a00 */
[----:B--2---:R-:W-:-:S15]  /*7bce0*/  HMMA.16816.F32 R12, R8, R4, R12 ;  /* 0x00000004080c723c */ /* 0x004fde000000180c */
[----:B------:R-:W-:-:S08]  /*7bcf0*/  NOP ;  /* 0x0000000000007918 */ /* 0x000fd00000000000 */
[----:B------:R0:W-:Y:S02]  /*7bd00*/  STL.64 [R1+0x29b0], R12 ;  /* 0x0029b00c01007387 */ /* 0x0001e40000100a00 */
[----:B0-----:R-:W-:Y:S02]  /*7bd10*/  IMAD.MOV.U32 R13, RZ, RZ, R4 ;  /* 0x000000ffff0d7224 */ /* 0x001fe400078e0004 */
[----:B------:R-:W-:Y:S02]  /*7bd20*/  IMAD.MOV.U32 R12, RZ, RZ, R5 ;  /* 0x000000ffff0c7224 */ /* 0x000fe400078e0005 */
[C---:B---3--:R-:W-:Y:S01]  /*7bd30*/  HMMA.16816.F32 R4, R8.reuse, R6, R24 ;  /* 0x000000060804723c */ /* 0x048fe20000001818 */
[----:B------:R-:W-:Y:S04]  /*7bd40*/  STL.64 [R1+0x29b8], R14 ;  /* 0x0029b80e01007387 */ /* 0x000fe80000100a00 */
[----:B------:R0:W-:Y:S04]  /*7bd50*/  STL [R1+0xc434], R12 ;  /* 0x00c4340c01007387 */ /* 0x0001e80000100800 */
[----:B------:R1:W-:Y:S04]  /*7bd60*/  STL [R1+0xc430], R13 ;  /* 0x00c4300d01007387 */ /* 0x0003e80000100800 */
[----:B0-----:R-:W2:Y:S04]  /*7bd70*/  LDL.LU R12, [R1+0x1d40] ;  /* 0x001d4000010c7983 */ /* 0x001ea80000300800 */
[----:B-1----:R-:W2:Y:S04]  /*7bd80*/  LDL.LU R13, [R1+0x1d44] ;  /* 0x001d4400010d7983 */ /* 0x002ea80000300800 */
[----:B------:R-:W2:Y:S04]  /*7bd90*/  LDL.LU R14, [R1+0x1d48] ;  /* 0x001d4800010e7983 */ /* 0x000ea80000300800 */
[----:B------:R-:W2:Y:S04]  /*7bda0*/  LDL.LU R15, [R1+0x1d4c] ;  /* 0x001d4c00010f7983 */ /* 0x000ea80000300800 */
[----:B------:R-:W3:Y:S04]  /*7bdb0*/  LDL.LU.64 R26, [R1+0xc5a8] ;  /* 0x00c5a800011a7983 */ /* 0x000ee80000300a00 */
[----:B------:R-:W3:Y:S04]  /*7bdc0*/  LDL.LU.64 R24, [R1+0xc5a0] ;  /* 0x00c5a00001187983 */ /* 0x000ee80000300a00 */
[----:B------:R-:W-:Y:S04]  /*7bdd0*/  STL.64 [R1+0x29a0], R4 ;  /* 0x0029a00401007387 */ /* 0x000fe80000100a00 */
[----:B------:R0:W-:Y:S04]  /*7bde0*/  STL.64 [R1+0x29a8], R6 ;  /* 0x0029a80601007387 */ /* 0x0001e80000100a00 */
[----:B0-----:R-:W3:Y:S04]  /*7bdf0*/  LDL.LU.64 R6, [R1+0xc598] ;  /* 0x00c5980001067983 */ /* 0x001ee80000300a00 */
[----:B------:R-:W2:Y:S02]  /*7be00*/  LDL.LU.64 R4, [R1+0xc590] ;  /* 0x00c5900001047983 */ /* 0x000ea40000300a00 */
[----:B--2---:R-:W-:-:S15]  /*7be10*/  HMMA.16816.F32 R12, R8, R4, R12 ;  /* 0x00000004080c723c */ /* 0x004fde000000180c */
[----:B------:R-:W-:-:S08]  /*7be20*/  NOP ;  /* 0x0000000000007918 */ /* 0x000fd00000000000 */
[----:B------:R-:W-:Y:S04]  /*7be30*/  STL.64 [R1+0x2990], R12 ;  /* 0x0029900c01007387 */ /* 0x000fe80000100a00 */
[----:B------:R0:W-:Y:S02]  /*7be40*/  STL.64 [R1+0x2998], R14 ;  /* 0x0029980e01007387 */ /* 0x0001e40000100a00 */
[----:B0-----:R-:W-:Y:S02]  /*7be50*/  IMAD.MOV.U32 R15, RZ, RZ, R4 ;  /* 0x000000ffff0f7224 */ /* 0x001fe400078e0004 */
[----:B------:R-:W-:Y:S02]  /*7be60*/  IMAD.MOV.U32 R14, RZ, RZ, R5 ;  /* 0x000000ffff0e7224 */ /* 0x000fe400078e0005 */
[C---:B---3--:R-:W-:Y:S03]  /*7be70*/  HMMA.16816.F32 R4, R8.reuse, R6, R24 ;  /* 0x000000060804723c */ /* 0x048fe60000001818 */
[----:B------:R0:W-:Y:S04]  /*7be80*/  STL [R1+0xc43c], R14 ;  /* 0x00c43c0e01007387 */ /* 0x0001e80000100800 */
[----:B------:R1:W-:Y:S04]  /*7be90*/  STL [R1+0xc438], R15 ;  /* 0x00c4380f01007387 */ /* 0x0003e80000100800 */
[----:B------:R-:W2:Y:S04]  /*7bea0*/  LDL.LU R12, [R1+0x1d20] ;  /* 0x001d2000010c7983 */ /* 0x000ea80000300800 */
[----:B------:R-:W2:Y:S04]  /*7beb0*/  LDL.LU R13, [R1+0x1d24] ;  /* 0x001d2400010d7983 */ /* 0x000ea80000300800 */
[----:B0-----:R-:W2:Y:S04]  /*7bec0*/  LDL.LU R14, [R1+0x1d28] ;  /* 0x001d2800010e7983 */ /* 0x001ea80000300800 */
[----:B-1----:R-:W2:Y:S04]  /*7bed0*/  LDL.LU R15, [R1+0x1d2c] ;  /* 0x001d2c00010f7983 */ /* 0x002ea80000300800 */
        /* <DEDUP_REMOVED lines=11> */
[----:B---3--:R-:W-:Y:S01]  /*7bf90*/  HMMA.16816.F32 R4, R8, R6, R24 ;  /* 0x000000060804723c */ /* 0x008fe20000001818 */
[----:B------:R-:W-:Y:S04]  /*7bfa0*/  STL.64 [R1+0x2978], R14 ;  /* 0x0029780e01007387 */ /* 0x000fe80000100a00 */
[----:B------:R-:W2:Y:S04]  /*7bfb0*/  LDL.LU.64 R26, [R1+0xc568] ;  /* 0x00c56800011a7983 */ /* 0x000ea80000300a00 */
[----:B------:R-:W3:-:S14]  /*7bfc0*/  LDL.LU.64 R24, [R1+0xc560] ;  /* 0x00c5600001187983 */ /* 0x000edc0000300a00 */
[----:B------:R-:W-:Y:S04]  /*7bfd0*/  STL.64 [R1+0x2960], R4 ;  /* 0x0029600401007387 */ /* 0x000fe80000100a00 */
[----:B------:R0:W-:Y:S04]  /*7bfe0*/  STL.64 [R1+0x2968], R6 ;  /* 0x0029680601007387 */ /* 0x0001e80000100a00 */
[----:B0-----:R-:W4:Y:S04]  /*7bff0*/  LDL.LU.64 R6, [R1+0xc558] ;  /* 0x00c5580001067983 */ /* 0x001f280000300a00 */
[----:B------:R-:W4:Y:S01]  /*7c000*/  LDL.LU.64 R4, [R1+0xc550] ;  /* 0x00c5500001047983 */ /* 0x000f220000300a00 */
[----:B---3--:R-:W-:-:S02]  /*7c010*/  IMAD.MOV.U32 R14, RZ, RZ, R24 ;  /* 0x000000ffff0e7224 */ /* 0x008fc400078e0018 */
[----:B------:R-:W-:Y:S01]  /*7c020*/  IMAD.MOV.U32 R15, RZ, RZ, R25 ;  /* 0x000000ffff0f7224 */ /* 0x000fe200078e0019 */
[C---:B----4-:R-:W-:Y:S06]  /*7c030*/  HMMA.16816.F32 R4, R8.reuse, R24, R4 ;  /* 0x000000180804723c */ /* 0x050fec0000001804 */
[----:B--2---:R-:W-:-:S15]  /*7c040*/  HMMA.16816.F32 R24, R8, R26, R20 ;  /* 0x0000001a0818723c */ /* 0x004fde0000001814 */
[----:B------:R-:W-:-:S02]  /*7c050*/  NOP ;  /* 0x0000000000007918 */ /* 0x000fc40000000000 */
[----:B------:R-:W-:Y:S04]  /*7c060*/  STL.64 [R1+0x2950], R4 ;  /* 0x0029500401007387 */ /* 0x000fe80000100a00 */
[----:B------:R0:W-:Y:S04]  /*7c070*/  STL.64 [R1+0x2958], R6 ;  /* 0x0029580601007387 */ /* 0x0001e80000100a00 */
[----:B0-----:R-:W2:Y:S04]  /*7c080*/  LDL.LU.64 R6, [R1+0xc548] ;  /* 0x00c5480001067983 */ /* 0x001ea80000300a00 */
[----:B------:R-:W2:Y:S04]  /*7c090*/  LDL.LU.64 R4, [R1+0xc540] ;  /* 0x00c5400001047983 */ /* 0x000ea80000300a00 */
[----:B------:R-:W-:Y:S04]  /*7c0a0*/  STL.64 [R1+0xc448], R14 ;  /* 0x00c4480e01007387 */ /* 0x000fe80000100a00 */
[----:B------:R0:W-:Y:S04]  /*7c0b0*/  STL.64 [R1+0xc440], R12 ;  /* 0x00c4400c01007387 */ /* 0x0001e80000100a00 */
[----:B0-----:R-:W3:Y:S04]  /*7c0c0*/  LDL.LU R12, [R1+0x1ce0] ;  /* 0x001ce000010c7983 */ /* 0x001ee80000300800 */
[----:B------:R-:W3:Y:S04]  /*7c0d0*/  LDL.LU R13, [R1+0x1ce4] ;  /* 0x001ce400010d7983 */ /* 0x000ee80000300800 */
[----:B------:R-:W3:Y:S04]  /*7c0e0*/  LDL.LU R14, [R1+0x1ce8] ;  /* 0x001ce800010e7983 */ /* 0x000ee80000300800 */
[----:B------:R-:W3:Y:S04]  /*7c0f0*/  LDL.LU R15, [R1+0x1cec] ;  /* 0x001cec00010f7983 */ /* 0x000ee80000300800 */
[----:B------:R-:W4:Y:S04]  /*7c100*/  LDL.LU.64 R22, [R1+0xc538] ;  /* 0x00c5380001167983 */ /* 0x000f280000300a00 */
[----:B------:R-:W4:Y:S04]  /*7c110*/  LDL.LU.64 R20, [R1+0xc530] ;  /* 0x00c5300001147983 */ /* 0x000f280000300a00 */
[----:B------:R-:W-:Y:S04]  /*7c120*/  STL.64 [R1+0x2940], R24 ;  /* 0x0029401801007387 */ /* 0x000fe80000100a00 */
[----:B------:R0:W-:Y:S04]  /*7c130*/  STL.64 [R1+0x2948], R26 ;  /* 0x0029481a01007387 */ /* 0x0001e80000100a00 */
[----:B0-----:R-:W2:Y:S04]  /*7c140*/  LDL.LU.64 R26, [R1+0xc528] ;  /* 0x00c52800011a7983 */ /* 0x001ea80000300a00 */
[----:B------:R-:W4:Y:S04]  /*7c150*/  LDL.LU.64 R24, [R1+0xc520] ;  /* 0x00c5200001187983 */ /* 0x000f280000300a00 */
[----:B------:R-:W-:Y:S01]  /*7c160*/  STL.64 [R1+0xc318], R28 ;  /* 0x00c3181c01007387 */ /* 0x000fe20000100a00 */
[----:B---3--:R-:W-:-:S15]  /*7c170*/  HMMA.16816.F32 R12, R8, R28, R12 ;  /* 0x0000001c080c723c */ /* 0x008fde000000180c */
[----:B------:R-:W-:-:S08]  /*7c180*/  NOP ;  /* 0x0000000000007918 */ /* 0x000fd00000000000 */
[----:B------:R-:W-:Y:S04]  /*7c190*/  STL.64 [R1+0x2930], R12 ;  /* 0x0029300c01007387 */ /* 0x000fe80000100a00 */
[----:B------:R2:W-:Y:S02]  /*7c1a0*/  STL.64 [R1+0x2938], R14 ;  /* 0x0029380e01007387 */ /* 0x0005e40000100a00 */
[C---:B--2---:R-:W-:Y:S06]  /*7c1b0*/  HMMA.16816.F32 R12, R8.reuse, R26, R4 ;  /* 0x0000001a080c723c */ /* 0x044fec0000001804 */
[----:B----4-:R-:W-:Y:S01]  /*7c1c0*/  HMMA.16816.F32 R4, R8, R24, R16 ;  /* 0x000000180804723c */ /* 0x010fe20000001810 */
[----:B------:R-:W-:-:S02]  /*7c1d0*/  IMAD.MOV.U32 R28, RZ, RZ, R22 ;  /* 0x000000ffff1c7224 */ /* 0x000fc400078e0016 */
[----:B------:R-:W-:Y:S01]  /*7c1e0*/  IMAD.MOV.U32 R29, RZ, RZ, R23 ;  /* 0x000000ffff1d7224 */ /* 0x000fe200078e0017 */
[----:B------:R-:W2:Y:S04]  /*7c1f0*/  LDL.LU R22, [R1+0xc51c] ;  /* 0x00c51c0001167983 */ /* 0x000ea80000300800 */
[----:B------:R-:W2:Y:S09]  /*7c200*/  LDL.LU R23, [R1+0xc518] ;  /* 0x00c5180001177983 */ /* 0x000eb20000300800 */
[----:B------:R0:W-:Y:S04]  /*7c210*/  STL.64 [R1+0x2920], R12 ;  /* 0x0029200c01007387 */ /* 0x0001e80000100a00 */
[----:B------:R1:W-:Y:S04]  /*7c220*/  STL.64 [R1+0x2928], R14 ;  /* 0x0029280e01007387 */ /* 0x0003e80000100a00 */
[----:B0-----:R-:W2:Y:S04]  /*7c230*/  LDL.LU R12, [R1+0x1c80] ;  /* 0x001c8000010c7983 */ /* 0x001ea80000300800 */
[----:B------:R0:W-:Y:S04]  /*7c240*/  STL.64 [R1+0x2910], R4 ;  /* 0x0029100401007387 */ /* 0x0001e80000100a00 */
[----:B------:R3:W-:Y:S04]  /*7c250*/  STL.64 [R1+0x2918], R6 ;  /* 0x0029180601007387 */ /* 0x0007e80000100a00 */
[----:B------:R-:W2:Y:S04]  /*7c260*/  LDL.LU R13, [R1+0x1c84] ;  /* 0x001c8400010d7983 */ /* 0x000ea80000300800 */
[----:B-1----:R-:W2:Y:S04]  /*7c270*/  LDL.LU R14, [R1+0x1c88] ;  /* 0x001c8800010e7983 */ /* 0x002ea80000300800 */
[----:B------:R-:W2:Y:S04]  /*7c280*/  LDL.LU R15, [R1+0x1c8c] ;  /* 0x001c8c00010f7983 */ /* 0x000ea80000300800 */
[----:B0-----:R-:W4:Y:S04]  /*7c290*/  LDL.LU R4, [R1+0x1c50] ;  /* 0x001c500001047983 */ /* 0x001f280000300800 */
[----:B------:R-:W4:Y:S04]  /*7c2a0*/  LDL.LU R5, [R1+0x1c54] ;  /* 0x001c540001057983 */ /* 0x000f280000300800 */
[----:B---3--:R-:W3:Y:S04]  /*7c2b0*/  LDL.LU R6, [R1+0x1c58] ;  /* 0x001c580001067983 */ /* 0x008ee80000300800 */
[----:B------:R-:W3:Y:S04]  /*7c2c0*/  LDL.LU R7, [R1+0x1c5c] ;  /* 0x001c5c0001077983 */ /* 0x000ee80000300800 */
[----:B------:R-:W2:Y:S04]  /*7c2d0*/  LDL.LU R16, [R1+0x1c70] ;  /* 0x001c700001107983 */ /* 0x000ea80000300800 */
[----:B------:R-:W2:Y:S04]  /*7c2e0*/  LDL.LU R17, [R1+0x1c74] ;  /* 0x001c740001117983 */ /* 0x000ea80000300800 */
[----:B------:R-:W2:Y:S04]  /*7c2f0*/  LDL.LU R18, [R1+0x1c78] ;  /* 0x001c780001127983 */ /* 0x000ea80000300800 */
[----:B------:R-:W2:Y:S04]  /*7c300*/  LDL.LU R19, [R1+0x1c7c] ;  /* 0x001c7c0001137983 */ /* 0x000ea80000300800 */
[----:B---3--:R-:W-:Y:S04]  /*7c310*/  STL.64 [R1+0xc500], R6 ;  /* 0x00c5000601007387 */ /* 0x008fe80000100a00 */
[----:B----4-:R0:W-:Y:S04]  /*7c320*/  STL.64 [R1+0xc4f8], R4 ;  /* 0x00c4f80401007387 */ /* 0x0101e80000100a00 */
[----:B0-----:R-:W3:Y:S04]  /*7c330*/  LDL.LU R4, [R1+0x1c60] ;  /* 0x001c600001047983 */ /* 0x001ee80000300800 */
[----:B------:R-:W3:Y:S04]  /*7c340*/  LDL.LU R5, [R1+0x1c64] ;  /* 0x001c640001057983 */ /* 0x000ee80000300800 */
[----:B------:R-:W3:Y:S04]  /*7c350*/  LDL.LU R6, [R1+0x1c68] ;  /* 0x001c680001067983 */ /* 0x000ee80000300800 */
[----:B------:R-:W3:Y:S04]  /*7c360*/  LDL.LU R7, [R1+0x1c6c] ;  /* 0x001c6c0001077983 */ /* 0x000ee80000300800 */
[----:B------:R-:W-:Y:S04]  /*7c370*/  STL.64 [R1+0xc310], R26 ;  /* 0x00c3101a01007387 */ /* 0x000fe80000100a00 */
[----:B------:R0:W-:Y:S04]  /*7c380*/  STL.64 [R1+0xc308], R24 ;  /* 0x00c3081801007387 */ /* 0x0001e80000100a00 */
[----:B0-----:R-:W4:Y:S04]  /*7c390*/  LDL.LU R24, [R1+0x1910] ;  /* 0x0019100001187983 */ /* 0x001f280000300800 */
[----:B------:R-:W4:Y:S04]  /*7c3a0*/  LDL.LU R25, [R1+0x1914] ;  /* 0x0019140001197983 */ /* 0x000f280000300800 */
[----:B------:R-:W3:Y:S04]  /*7c3b0*/  LDL.LU R26, [R1+0x1918] ;  /* 0x00191800011a7983 */ /* 0x000ee80000300800 */
[----:B------:R-:W3:Y:S01]  /*7c3c0*/  LDL.LU R27, [R1+0x191c] ;  /* 0x00191c00011b7983 */ /* 0x000ee20000300800 */
[C---:B--2---:R-:W-:Y:S06]  /*7c3d0*/  HMMA.16816.F32 R12, R8.reuse, R22, R12 ;  /* 0x00000016080c723c */ /* 0x044fec000000180c */
[C---:B------:R-:W-:Y:S01]  /*7c3e0*/  HMMA.16816.F32 R16, R8.reuse, R20, R16 ;  /* 0x000000140810723c */ /* 0x040fe20000001810 */
[----:B---3--:R-:W-:Y:S04]  /*7c3f0*/  STL.64 [R1+0xc4d0], R26 ;  /* 0x00c4d01a01007387 */ /* 0x008fe80000100a00 */
[----:B----4-:R0:W-:Y:S04]  /*7c400*/  STL.64 [R1+0xc4c8], R24 ;  /* 0x00c4c81801007387 */ /* 0x0101e80000100a00 */
        /* <DEDUP_REMOVED lines=10> */
[----:B------:R0:W-:Y:S04]  /*7c4b0*/  STL.64 [R1+0x2900], R12 ;  /* 0x0029000c01007387 */ /* 0x0001e80000100a00 */
[----:B------:R1:W-:Y:S04]  /*7c4c0*/  STL.64 [R1+0x2908], R14 ;  /* 0x0029080e01007387 */ /* 0x0003e80000100a00 */
[----:B0-----:R-:W3:Y:S04]  /*7c4d0*/  LDL.LU R12, [R1+0x2fd4] ;  /* 0x002fd400010c7983 */ /* 0x001ee80000300800 */
[----:B------:R-:W3:Y:S04]  /*7c4e0*/  LDL.LU R13, [R1+0x2fd0] ;  /* 0x002fd000010d7983 */ /* 0x000ee80000300800 */
[----:B-1----:R-:W4:Y:S04]  /*7c4f0*/  LDL.LU R14, [R1+0x2fdc] ;  /* 0x002fdc00010e7983 */ /* 0x002f280000300800 */
[----:B------:R-:W4:Y:S04]  /*7c500*/  LDL.LU R15, [R1+0x2fd8] ;  /* 0x002fd800010f7983 */ /* 0x000f280000300800 */
[----:B------:R0:W-:Y:S04]  /*7c510*/  STL [R1+0xc2e0], R23 ;  /* 0x00c2e01701007387 */ /* 0x0001e80000100800 */
[----:B0-----:R-:W3:Y:S04]  /*7c520*/  LDL.LU R23, [R1+0x2fc8] ;  /* 0x002fc80001177983 */ /* 0x001ee80000300800 */
[----:B------:R0:W-:Y:S04]  /*7c530*/  STL [R1+0xc4b8], R22 ;  /* 0x00c4b81601007387 */ /* 0x0001e80000100800 */
[----:B0-----:R-:W3:Y:S04]  /*7c540*/  LDL.LU R22, [R1+0x2fcc] ;  /* 0x002fcc0001167983 */ /* 0x001ee80000300800 */
[----:B------:R-:W-:Y:S04]  /*7c550*/  STL.64 [R1+0x28f0], R16 ;  /* 0x0028f01001007387 */ /* 0x000fe80000100a00 */
[----:B------:R0:W-:Y:S04]  /*7c560*/  STL.64 [R1+0x28f8], R18 ;  /* 0x0028f81201007387 */ /* 0x0001e80000100a00 */
[----:B0-----:R-:W2:Y:S04]  /*7c570*/  LDL.LU.64 R18, [R1+0xc510] ;  /* 0x00c5100001127983 */ /* 0x001ea80000300a00 */
[----:B------:R-:W4:Y:S04]  /*7c580*/  LDL.LU.64 R16, [R1+0xc508] ;  /* 0x00c5080001107983 */ /* 0x000f280000300a00 */
[----:B------:R-:W-:Y:S01]  /*7c590*/  STL.64 [R1+0xc4a0], R20 ;  /* 0x00c4a01401007387 */ /* 0x000fe20000100a00 */
        /* <DEDUP_REMOVED lines=31> */
[----:B------:R-:W2:Y:S04]  /*7c790*/  LDL.LU.64 R24, [R1+0xc4c8] ;  /* 0x00c4c80001187983 */ /* 0x000ea80000300a00 */
[----:B------:R-:W-:Y:S01]  /*7c7a0*/  STL [R1+0xc2a0], R5 ;  /* 0x00c2a00501007387 */ /* 0x000fe20000100800 */
[C---:B---3--:R-:W-:Y:S03]  /*7c7b0*/  HMMA.16816.F32 R16, R8.reuse, R2, R16 ;  /* 0x000000020810723c */ /* 0x048fe60000001810 */
[----:B------:R2:W-:Y:S03]  /*7c7c0*/  STL [R1+0xc4bc], R4 ;  /* 0x00c4bc0401007387 */ /* 0x0005e60000100800 */
[----:B--2---:R-:W-:Y:S01]  /*7c7d0*/  HMMA.16816.F32 R4, R8, R28, R24 ;  /* 0x0000001c0804723c */ /* 0x004fe20000001818 */
[----:B------:R-:W2:-:S15]  /*7c7e0*/  LDL.LU R24, [R1+0xe20] ;  /* 0x000e200001187983 */ /* 0x000e9e0000300800 */
[----:B------:R-:W-:-:S01]  /*7c7f0*/  NOP ;  /* 0x0000000000007918 */ /* 0x000fc20000000000 */
[----:B------:R-:W-:Y:S04]  /*7c800*/  STL.64 [R1+0x2c50], R16 ;  /* 0x002c501001007387 */ /* 0x000fe80000100a00 */
[----:B------:R0:W-:Y:S04]  /*7c810*/  STL.64 [R1+0x2c58], R18 ;  /* 0x002c581201007387 */ /* 0x0001e80000100a00 */
[----:B------:R-:W-:Y:S04]  /*7c820*/  STL.64 [R1+0x28b0], R4 ;  /* 0x0028b00401007387 */ /* 0x000fe80000100a00 */
[----:B------:R-:W-:Y:S04]  /*7c830*/  STL.64 [R1+0x28b8], R6 ;  /* 0x0028b80601007387 */ /* 0x000fe80000100a00 */
[----:B------:R-:W2:Y:S04]  /*7c840*/  LDL.LU R25, [R1+0xe24] ;  /* 0x000e240001197983 */ /* 0x000ea80000300800 */
[----:B------:R-:W3:Y:S04]  /*7c850*/  LDL.LU R26, [R1+0xe28] ;  /* 0x000e2800011a7983 */ /* 0x000ee80000300800 */
[----:B------:R-:W3:Y:S01]  /*7c860*/  LDL.LU R27, [R1+0xe2c] ;  /* 0x000e2c00011b7983 */ /* 0x000ee20000300800 */
[----:B0-----:R-:W-:-:S03]  /*7c870*/  IMAD.MOV.U32 R18, RZ, RZ, R0 ;  /* 0x000000ffff127224 */ /* 0x001fc600078e0000 */
[----:B---3--:R-:W-:Y:S04]  /*7c880*/  STL.64 [R1+0xc458], R26 ;  /* 0x00c4581a01007387 */ /* 0x008fe80000100a00 */
[----:B--2---:R-:W-:Y:S04]  /*7c890*/  STL.64 [R1+0xc450], R24 ;  /* 0x00c4501801007387 */ /* 0x004fe80000100a00 */
[----:B------:R-:W2:Y:S04]  /*7c8a0*/  LDL.LU R0, [R1+0xc4c4] ;  /* 0x00c4c40001007983 */ /* 0x000ea80000300800 */
[----:B------:R-:W3:Y:S04]  /*7c8b0*/  LDL R19, [R1+0x6c] ;  /* 0x00006c0001137983 */ /* 0x000ee80000100800 */
[----:B------:R-:W4:Y:S01]  /*7c8c0*/  LDL.64 R16, [R1+0x70] ;  /* 0x0000700001107983 */ /* 0x000f220000100a00 */
[----:B------:R-:W-:-:S03]  /*7c8d0*/  IMAD R10, R15, 0x100, R14 ;  /* 0x000001000f0a7824 */ /* 0x000fc600078e020e */
[----:B---3--:R-:W-:Y:S04]  /*7c8e0*/  STL.64 [R1+0xc468], R18 ;  /* 0x00c4681201007387 */ /* 0x008fe80000100a00 */
[----:B----4-:R0:W-:Y:S04]  /*7c8f0*/  STL.64 [R1+0xc460], R16 ;  /* 0x00c4601001007387 */ /* 0x0101e80000100a00 */
[----:B------:R-:W3:Y:S04]  /*7c900*/  LDL.64 R28, [R1+0x60] ;  /* 0x00006000011c7983 */ /* 0x000ee80000100a00 */
[----:B------:R-:W4:Y:S01]  /*7c910*/  LDL R14, [R1+0x78] ;  /* 0x00007800010e7983 */ /* 0x000f220000100800 */
[----:B--2---:R-:W-:-:S03]  /*7c920*/  IMAD.MOV.U32 R15, RZ, RZ, R0 ;  /* 0x000000ffff0f7224 */ /* 0x004fc600078e0000 */
[----:B------:R-:W2:Y:S04]  /*7c930*/  LDL.LU R0, [R1+0xc4c0] ;  /* 0x00c4c00001007983 */ /* 0x000ea80000300800 */
[----:B0-----:R-:W3:Y:S04]  /*7c940*/  LDL.LU R16, [R1+0xed0] ;  /* 0x000ed00001107983 */ /* 0x001ee80000300800 */
[----:B------:R-:W3:Y:S04]  /*7c950*/  LDL.LU R17, [R1+0xed4] ;  /* 0x000ed40001117983 */ /* 0x000ee80000300800 */
[----:B------:R-:W4:Y:S04]  /*7c960*/  LDL.LU R18, [R1+0xed8] ;  /* 0x000ed80001127983 */ /* 0x000f280000300800 */
[----:B------:R-:W4:Y:S04]  /*7c970*/  LDL.LU R19, [R1+0xedc] ;  /* 0x000edc0001137983 */ /* 0x000f280000300800 */
[----:B------:R-:W3:Y:S01]  /*7c980*/  LDL.64 R20, [R1+0x98] ;  /* 0x0000980001147983 */ /* 0x000ee20000100a00 */
[----:B------:R-:W-:-:S03]  /*7c990*/  IMAD R8, R23, 0x100, R22 ;  /* 0x0000010017087824 */ /* 0x000fc600078e0216 */
[----:B----4-:R0:W-:Y:S04]  /*7c9a0*/  STL.64 [R1+0xc478], R18 ;  /* 0x00c4781201007387 */ /* 0x0101e80000100a00 */
[----:B0-----:R-:W4:Y:S01]  /*7c9b0*/  LDL R18, [R1+0x88] ;  /* 0x0000880001127983 */ /* 0x001f220000100800 */
[----:B--2---:R-:W-:-:S03]  /*7c9c0*/  IMAD.MOV.U32 R19, RZ, RZ, R0 ;  /* 0x000000ffff137224 */ /* 0x004fc600078e0000 */
[----:B------:R-:W2:Y:S04]  /*7c9d0*/  LDL.LU R11, [R1+0x2fe4] ;  /* 0x002fe400010b7983 */ /* 0x000ea80000300800 */
[----:B------:R-:W2:Y:S04]  /*7c9e0*/  LDL.LU R0, [R1+0x2fe0] ;  /* 0x002fe00001007983 */ /* 0x000ea80000300800 */
[----:B------:R-:W2:Y:S04]  /*7c9f0*/  LDL.LU R4, [R1+0x18b0] ;  /* 0x0018b00001047983 */ /* 0x000ea80000300800 */
[----:B------:R-:W2:Y:S04]  /*7ca00*/  LDL.LU R5, [R1+0x18b4] ;  /* 0x0018b40001057983 */ /* 0x000ea80000300800 */
[----:B------:R-:W2:Y:S04]  /*7ca10*/  LDL.LU R6, [R1+0x18b8] ;  /* 0x0018b80001067983 */ /* 0x000ea80000300800 */
[----:B------:R-:W2:Y:S04]  /*7ca20*/  LDL.LU R7, [R1+0x18bc] ;  /* 0x0018bc0001077983 */ /* 0x000ea80000300800 */
[----:B------:R-:W2:Y:S04]  /*7ca30*/  LDL.64 R22, [R1+0xa0] ;  /* 0x0000a00001167983 */ /* 0x000ea80000100a00 */
[----:B---3--:R0:W-:Y:S04]  /*7ca40*/  STL.64 [R1+0xc470], R16 ;  /* 0x00c4701001007387 */ /* 0x0081e80000100a00 */
[----:B0-----:R-:W3:Y:S01]  /*7ca50*/  LDL.64 R16, [R1+0x90] ;  /* 0x0000900001107983 */ /* 0x001ee20000100a00 */
[----:B------:R-:W-:-:S03]  /*7ca60*/  IMAD R9, R13, 0x100, R12 ;  /* 0x000001000d097824 */ /* 0x000fc600078e020c */
[----:B----4-:R-:W-:Y:S04]  /*7ca70*/  STL.64 [R1+0xc4b0], R18 ;  /* 0x00c4b01201007387 */ /* 0x010fe80000100a00 */
[----:B---3--:R0:W-:Y:S04]  /*7ca80*/  STL.64 [R1+0xc4a8], R16 ;  /* 0x00c4a81001007387 */ /* 0x0081e80000100a00 */
[----:B0-----:R-:W3:Y:S04]  /*7ca90*/  LDL.LU R16, [R1+0x1870] ;  /* 0x0018700001107983 */ /* 0x001ee80000300800 */
[----:B------:R-:W3:Y:S04]  /*7caa0*/  LDL.LU R17, [R1+0x1874] ;  /* 0x0018740001117983 */ /* 0x000ee80000300800 */
[----:B------:R-:W3:Y:S04]  /*7cab0*/  LDL.LU R18, [R1+0x1878] ;  /* 0x0018780001127983 */ /* 0x000ee80000300800 */
[----:B------:R-:W3:Y:S04]  /*7cac0*/  LDL.LU R19, [R1+0x187c] ;  /* 0x00187c0001137983 */ /* 0x000ee80000300800 */
[----:B------:R-:W4:Y:S04]  /*7cad0*/  LDL.64 R12, [R1+0x80] ;  /* 0x00008000010c7983 */ /* 0x000f280000100a00 */
[----:B------:R-:W-:Y:S01]  /*7cae0*/  STL.64 [R1+0xc488], R14 ;  /* 0x00c4880e01007387 */ /* 0x000fe20000100a00 */
[----:B--2---:R-:W-:Y:S01]  /*7caf0*/  IMAD R11, R0, 0x100, R11 ;  /* 0x00000100000b7824 */ /* 0x004fe200078e020b */
[----:B------:R-:W-:-:S02]  /*7cb00*/  F2FP.F16.E5M2.UNPACK_B R8, R8 ;  /* 0x00000008ff08723e */ /* 0x000fc400020004ff */
[----:B------:R-:W-:Y:S02]  /*7cb10*/  F2FP.F16.E5M2.UNPACK_B R9, R9 ;  /* 0x00000009ff09723e */ /* 0x000fe400020004ff */
[----:B------:R-:W-:Y:S02]  /*7cb20*/  F2FP.F16.E5M2.UNPACK_B R10, R10 ;  /* 0x0000000aff0a723e */ /* 0x000fe400020004ff */
[----:B------:R-:W-:Y:S01]  /*7cb30*/  F2FP.F16.E5M2.UNPACK_B R11, R11 ;  /* 0x0000000bff0b723e */ /* 0x000fe200020004ff */
[----:B----4-:R0:W-:Y:S04]  /*7cb40*/  STL.64 [R1+0xc480], R12 ;  /* 0x00c4800c01007387 */ /* 0x0101e80000100a00 */
[----:B0-----:R-:W2:Y:S04]  /*7cb50*/  LDL.LU R12, [R1+0xf10] ;  /* 0x000f1000010c7983 */ /* 0x001ea80000300800 */
[----:B------:R-:W2:Y:S04]  /*7cb60*/  LDL.LU R13, [R1+0xf14] ;  /* 0x000f1400010d7983 */ /* 0x000ea80000300800 */
[----:B------:R-:W4:Y:S04]  /*7cb70*/  LDL.LU R14, [R1+0xf18] ;  /* 0x000f1800010e7983 */ /* 0x000f280000300800 */
[----:B------:R-:W4:Y:S01]  /*7cb80*/  LDL.LU R15, [R1+0xf1c] ;  /* 0x000f1c00010f7983 */ /* 0x000f220000300800 */
[C---:B------:R-:W-:Y:S06]  /*7cb90*/  HMMA.16816.F32 R4, R8.reuse, R22, R4 ;  /* 0x000000160804723c */ /* 0x040fec0000001804 */
[----:B---3--:R-:W-:Y:S01]  /*7cba0*/  HMMA.16816.F32 R16, R8, R20, R16 ;  /* 0x000000140810723c */ /* 0x008fe20000001810 */
[----:B----4-:R-:W-:Y:S04]  /*7cbb0*/  STL.64 [R1+0xc498], R14 ;  /* 0x00c4980e01007387 */ /* 0x010fe80000100a00 */
[----:B--2---:R0:W-:Y:S04]  /*7cbc0*/  STL.64 [R1+0xc490], R12 ;  /* 0x00c4900c01007387 */ /* 0x0041e80000100a00 */
[----:B0-----:R-:W2:Y:S04]  /*7cbd0*/  LDL.LU R12, [R1+0xf30] ;  /* 0x000f3000010c7983 */ /* 0x001ea80000300800 */
[----:B------:R-:W2:Y:S04]  /*7cbe0*/  LDL.LU R13, [R1+0xf34] ;  /* 0x000f3400010d7983 */ /* 0x000ea80000300800 */
[----:B------:R-:W2:Y:S04]  /*7cbf0*/  LDL.LU R14, [R1+0xf38] ;  /* 0x000f3800010e7983 */ /* 0x000ea80000300800 */
[----:B------:R-:W2:Y:S04]  /*7cc00*/  LDL.LU R15, [R1+0xf3c] ;  /* 0x000f3c00010f7983 */ /* 0x000ea80000300800 */
[----:B------:R-:W3:Y:S04]  /*7cc10*/  LDL.LU R24, [R1+0xea0] ;  /* 0x000ea00001187983 */ /* 0x000ee80000300800 */
[----:B------:R-:W3:Y:S04]  /*7cc20*/  LDL.LU R25, [R1+0xea4] ;  /* 0x000ea40001197983 */ /* 0x000ee80000300800 */
[----:B------:R-:W3:Y:S04]  /*7cc30*/  LDL.LU R26, [R1+0xea8] ;  /* 0x000ea800011a7983 */ /* 0x000ee80000300800 */
[----:B------:R-:W3:Y:S04]  /*7cc40*/  LDL.LU R27, [R1+0xeac] ;  /* 0x000eac00011b7983 */ /* 0x000ee80000300800 */
[----:B------:R0:W-:Y:S04]  /*7cc50*/  STL.64 [R1+0x28a0], R4 ;  /* 0x0028a00401007387 */ /* 0x0001e80000100a00 */
[----:B------:R1:W-:Y:S04]  /*7cc60*/  STL.64 [R1+0x28a8], R6 ;  /* 0x0028a80601007387 */ /* 0x0003e80000100a00 */
[----:B0-----:R-:W4:Y:S01]  /*7cc70*/  LDL.LU R4, [R1+0xc4bc] ;  /* 0x00c4bc0001047983 */ /* 0x001f220000300800 */
[----:B-1----:R-:W-:-:S03]  /*7cc80*/  IMAD.MOV.U32 R6, RZ, RZ, R22 ;  /* 0x000000ffff067224 */ /* 0x002fc600078e0016 */
[----:B------:R-:W3:Y:S04]  /*7cc90*/  LDL.LU R22, [R1+0xc4b8] ;  /* 0x00c4b80001167983 */ /* 0x000ee80000300800 */
[----:B------:R-:W-:Y:S04]  /*7cca0*/  STL.64 [R1+0x2890], R16 ;  /* 0x0028901001007387 */ /* 0x000fe80000100a00 */
[----:B------:R0:W-:Y:S04]  /*7ccb0*/  STL.64 [R1+0x2898], R18 ;  /* 0x0028981201007387 */ /* 0x0001e80000100a00 */
[----:B0-----:R-:W3:Y:S04]  /*7ccc0*/  LDL.LU.64 R18, [R1+0xc4b0] ;  /* 0x00c4b00001127983 */ /* 0x001ee80000300a00 */
[----:B------:R-:W2:Y:S01]  /*7ccd0*/  LDL.LU.64 R16, [R1+0xc4a8] ;  /* 0x00c4a80001107983 */ /* 0x000ea20000300a00 */
[----:B------:R-:W-:-:S02]  /*7cce0*/  IMAD.MOV.U32 R5, RZ, RZ, R23 ;  /* 0x000000ffff057224 */ /* 0x000fc400078e0017 */
[----:B------:R-:W-:Y:S02]  /*7ccf0*/  IMAD.MOV.U32 R23, RZ, RZ, R20 ;  /* 0x000000ffff177224 */ /* 0x000fe400078e0014 */
[----:B------:R-:W-:Y:S02]  /*7cd00*/  IMAD.MOV.U32 R7, RZ, RZ, R21 ;  /* 0x000000ffff077224 */ /* 0x000fe400078e0015 */
[----:B------:R-:W3:Y:S04]  /*7cd10*/  LDL.LU.64 R20, [R1+0xc4a0] ;  /* 0x00c4a00001147983 */ /* 0x000ee80000300a00 */
[----:B------:R-:W-:Y:S04]  /*7cd20*/  STL.64 [R1+0xc328], R6 ;  /* 0x00c3280601007387 */ /* 0x000fe80000100a00 */
[----:B----4-:R0:W-:Y:S04]  /*7cd30*/  STL.64 [R1+0xc320], R4 ;  /* 0x00c3200401007387 */ /* 0x0101e80000100a00 */
[----:B0-----:R-:W4:Y:S04]  /*7cd40*/  LDL.LU R4, [R1+0xe40] ;  /* 0x000e400001047983 */ /* 0x001f280000300800 */
[----:B------:R-:W4:Y:S04]  /*7cd50*/  LDL.LU R5, [R1+0xe44] ;  /* 0x000e440001057983 */ /* 0x000f280000300800 */
[----:B------:R-:W4:Y:S04]  /*7cd60*/  LDL.LU R6, [R1+0xe48] ;  /* 0x000e480001067983 */ /* 0x000f280000300800 */
[----:B------:R-:W4:Y:S01]  /*7cd70*/  LDL.LU R7, [R1+0xe4c] ;  /* 0x000e4c0001077983 */ /* 0x000f220000300800 */
[----:B--2---:R-:W-:Y:S03]  /*7cd80*/  HMMA.16816.F32 R12, R8, R16, R12 ;  /* 0x00000010080c723c */ /* 0x004fe6000000180c */
[----:B---3--:R-:W-:Y:S04]  /*7cd90*/  STL.64 [R1+0xc300], R22 ;  /* 0x00c3001601007387 */ /* 0x008fe80000100a00 */
[----:B------:R0:W-:Y:S04]  /*7cda0*/  STL.64 [R1+0xc2f8], R20 ;  /* 0x00c2f81401007387 */ /* 0x0001e80000100a00 */
[----:B0-----:R-:W2:Y:S04]  /*7cdb0*/  LDL.LU R20, [R1+0xe70] ;  /* 0x000e700001147983 */ /* 0x001ea80000300800 */
[----:B------:R-:W2:Y:S04]  /*7cdc0*/  LDL.LU R21, [R1+0xe74] ;  /* 0x000e740001157983 */ /* 0x000ea80000300800 */
[----:B------:R-:W2:Y:S04]  /*7cdd0*/  LDL.LU R22, [R1+0xe78] ;  /* 0x000e780001167983 */ /* 0x000ea80000300800 */
[----:B------:R-:W2:Y:S04]  /*7cde0*/  LDL.LU R23, [R1+0xe7c] ;  /* 0x000e7c0001177983 */ /* 0x000ea80000300800 */
[----:B------:R-:W-:Y:S04]  /*7cdf0*/  STL.64 [R1+0x2880], R12 ;  /* 0x0028800c01007387 */ /* 0x000fe80000100a00 */
[----:B------:R0:W-:Y:S04]  /*7ce00*/  STL.64 [R1+0x2888], R14 ;  /* 0x0028880e01007387 */ /* 0x0001e80000100a00 */
[----:B0-----:R-:W3:Y:S04]  /*7ce10*/  LDL.LU.64 R14, [R1+0xc498] ;  /* 0x00c49800010e7983 */ /* 0x001ee80000300a00 */
[----:B------:R-:W3:Y:S01]  /*7ce20*/  LDL.LU.64 R12, [R1+0xc490] ;  /* 0x00c49000010c7983 */ /* 0x000ee20000300a00 */
[----:B------:R-:W-:-:S05]  /*7ce30*/  IMAD.MOV.U32 R0, RZ, RZ, R17 ;  /* 0x000000ffff007224 */ /* 0x000fca00078e0011 */
[----:B------:R-:W-:Y:S01]  /*7ce40*/  STL [R1+0xc248], R0 ;  /* 0x00c2480001007387 */ /* 0x000fe20000100800 */
[----:B---3--:R-:W-:Y:S03]  /*7ce50*/  HMMA.16816.F32 R16, R8, R18, R12 ;  /* 0x000000120810723c */ /* 0x008fe6000000180c */
[----:B------:R-:W3:Y:S04]  /*7ce60*/  LDL.LU.64 R14, [R1+0xc488] ;  /* 0x00c48800010e7983 */ /* 0x000ee80000300a00 */
[----:B------:R-:W4:-:S15]  /*7ce70*/  LDL.LU.64 R12, [R1+0xc480] ;  /* 0x00c48000010c7983 */ /* 0x000f1e0000300a00 */
[----:B------:R-:W-:-:S01]  /*7ce80*/  NOP ;  /* 0x0000000000007918 */ /* 0x000fc20000000000 */
[----:B------:R-:W-:Y:S04]  /*7ce90*/  STL.64 [R1+0x2870], R16 ;  /* 0x0028701001007387 */ /* 0x000fe80000100a00 */
[----:B------:R0:W-:Y:S04]  /*7cea0*/  STL.64 [R1+0x2878], R18 ;  /* 0x0028781201007387 */ /* 0x0001e80000100a00 */
[----:B0-----:R-:W2:Y:S04]  /*7ceb0*/  LDL.LU.64 R18, [R1+0xc478] ;  /* 0x00c4780001127983 */ /* 0x001ea80000300a00 */
[----:B------:R-:W2:Y:S01]  /*7cec0*/  LDL.LU.64 R16, [R1+0xc470] ;  /* 0x00c4700001107983 */ /* 0x000ea20000300a00 */
[----:B----4-:R-:W-:Y:S01]  /*7ced0*/  IMAD.MOV.U32 R0, RZ, RZ, R13 ;  /* 0x000000ffff007224 */ /* 0x010fe200078e000d */
[C---:B--2---:R-:W-:Y:S06]  /*7cee0*/  HMMA.16816.F32 R16, R8.reuse, R12, R16 ;  /* 0x0000000c0810723c */ /* 0x044fec0000001810 */
[----:B---3--:R-:W-:-:S15]  /*7cef0*/  HMMA.16816.F32 R12, R8, R14, R24 ;  /* 0x0000000e080c723c */ /* 0x008fde0000001818 */
[----:B------:R-:W-:-:S02]  /*7cf00*/  NOP ;  /* 0x0000000000007918 */ /* 0x000fc40000000000 */
[----:B------:R-:W-:Y:S04]  /*7cf10*/  STL.64 [R1+0x2860], R16 ;  /* 0x0028601001007387 */ /* 0x000fe80000100a00 */
[----:B------:R0:W-:Y:S04]  /*7cf20*/  STL.64 [R1+0x2868], R18 ;  /* 0x0028681201007387 */ /* 0x0001e80000100a00 */
[----:B0-----:R-:W2:Y:S04]  /*7cf30*/  LDL.LU.64 R18, [R1+0xc468] ;  /* 0x00c4680001127983 */ /* 0x001ea80000300a00 */
[----:B------:R-:W3:Y:S04]  /*7cf40*/  LDL.LU.64 R16, [R1+0xc460] ;  /* 0x00c4600001107983 */ /* 0x000ee80000300a00 */
[----:B------:R-:W-:Y:S04]  /*7cf50*/  STL [R1+0xc24c], R0 ;  /* 0x00c24c0001007387 */ /* 0x000fe80000100800 */
[----:B------:R-:W4:Y:S04]  /*7cf60*/  LDL.LU.64 R26, [R1+0xc458] ;  /* 0x00c45800011a7983 */ /* 0x000f280000300a00 */
[----:B------:R-:W4:Y:S04]  /*7cf70*/  LDL.LU.64 R24, [R1+0xc450] ;  /* 0x00c4500001187983 */ /* 0x000f280000300a00 */
[----:B------:R-:W-:Y:S04]  /*7cf80*/  STL.64 [R1+0x2850], R12 ;  /* 0x0028500c01007387 */ /* 0x000fe80000100a00 */
[----:B------:R0:W-:Y:S04]  /*7cf90*/  STL.64 [R1+0x2858], R14 ;  /* 0x0028580e01007387 */ /* 0x0001e80000100a00 */
[----:B0-----:R-:W4:Y:S04]  /*7cfa0*/  LDL.LU.64 R14, [R1+0xc448] ;  /* 0x00c44800010e7983 */ /* 0x001f280000300a00 */
[----:B------:R-:W4:Y:S01]  /*7cfb0*/  LDL.LU.64 R12, [R1+0xc440] ;  /* 0x00c44000010c7983 */ /* 0x000f220000300a00 */
[----:B---3--:R-:W-:Y:S06]  /*7cfc0*/  HMMA.16816.F32 R20, R8, R16, R20 ;  /* 0x000000100814723c */ /* 0x008fec0000001814 */
[----:B------:R-:W-:-:S02]  /*7cfd0*/  IMAD.MOV.U32 R0, RZ, RZ, R17 ;  /* 0x000000ffff007224 */ /* 0x000fc400078e0011 */
[C---:B--2---:R-:W-:Y:S06]  /*7cfe0*/  HMMA.16816.F32 R16, R8.reuse, R18, R4 ;  /* 0x000000120810723c */ /* 0x044fec0000001804 */
[----:B----4-:R-:W-:Y:S01]  /*7cff0*/  HMMA.16816.F32 R4, R8, R28, R24 ;  /* 0x0000001c0804723c */ /* 0x010fe20000001818 */
[----:B------:R-:W-:Y:S08]  /*7d000*/  STL [R1+0xc250], R0 ;  /* 0x00c2500001007387 */ /* 0x000ff00000100800 */
[----:B------:R0:W-:Y:S04]  /*7d010*/  STL.64 [R1+0x2840], R20 ;  /* 0x0028401401007387 */ /* 0x0001e80000100a00 */
[----:B------:R1:W-:Y:S04]  /*7d020*/  STL.64 [R1+0x2848], R22 ;  /* 0x0028481601007387 */ /* 0x0003e80000100a00 */
[----:B------:R-:W-:Y:S04]  /*7d030*/  STL.64 [R1+0x2830], R16 ;  /* 0x0028301001007387 */ /* 0x000fe80000100a00 */
[----:B------:R-:W-:Y:S04]  /*7d040*/  STL.64 [R1+0x2838], R18 ;  /* 0x0028381201007387 */ /* 0x000fe80000100a00 */
[----:B0-----:R-:W2:Y:S04]  /*7d050*/  LDL.LU R20, [R1+0xb30] ;  /* 0x000b300001147983 */ /* 0x001ea80000300800 */
[----:B------:R0:W-:Y:S04]  /*7d060*/  STL.64 [R1+0x2820], R4 ;  /* 0x0028200401007387 */ /* 0x0001e80000100a00 */
[----:B------:R3:W-:Y:S04]  /*7d070*/  STL.64 [R1+0x2828], R6 ;  /* 0x0028280601007387 */ /* 0x0007e80000100a00 */
[----:B------:R-:W2:Y:S04]  /*7d080*/  LDL.LU R21, [R1+0xb34] ;  /* 0x000b340001157983 */ /* 0x000ea80000300800 */
[----:B-1----:R-:W4:Y:S04]  /*7d090*/  LDL.LU R22, [R1+0xb38] ;  /* 0x000b380001167983 */ /* 0x002f280000300800 */
[----:B------:R-:W4:Y:S04]  /*7d0a0*/  LDL.LU R23, [R1+0xb3c] ;  /* 0x000b3c0001177983 */ /* 0x000f280000300800 */
[----:B----4-:R1:W-:Y:S04]  /*7d0b0*/  STL.64 [R1+0xc338], R22 ;  /* 0x00c3381601007387 */ /* 0x0103e80000100a00 */
[----:B--2---:R-:W-:Y:S04]  /*7d0c0*/  STL.64 [R1+0xc330], R20 ;  /* 0x00c3301401007387 */ /* 0x004fe80000100a00 */
[----:B------:R-:W2:Y:S04]  /*7d0d0*/  LDL.LU R24, [R1+0xb40] ;  /* 0x000b400001187983 */ /* 0x000ea80000300800 */
[----:B------:R-:W2:Y:S04]  /*7d0e0*/  LDL.LU R25, [R1+0xb44] ;  /* 0x000b440001197983 */ /* 0x000ea80000300800 */
[----:B------:R-:W4:Y:S04]  /*7d0f0*/  LDL.LU R26, [R1+0xb48] ;  /* 0x000b4800011a7983 */ /* 0x000f280000300800 */
[----:B------:R-:W4:Y:S04]  /*7d100*/  LDL.LU R27, [R1+0xb4c] ;  /* 0x000b4c00011b7983 */ /* 0x000f280000300800 */
[----:B----4-:R-:W-:Y:S04]  /*7d110*/  STL.64 [R1+0xc348], R26 ;  /* 0x00c3481a01007387 */ /* 0x010fe80000100a00 */
[----:B--2---:R-:W-:Y:S04]  /*7d120*/  STL.64 [R1+0xc340], R24 ;  /* 0x00c3401801007387 */ /* 0x004fe80000100a00 */
[----:B0-----:R-:W2:Y:S04]  /*7d130*/  LDL.LU R4, [R1+0xb50] ;  /* 0x000b500001047983 */ /* 0x001ea80000300800 */
[----:B------:R-:W2:Y:S04]  /*7d140*/  LDL.LU R5, [R1+0xb54] ;  /* 0x000b540001057983 */ /* 0x000ea80000300800 */
[----:B---3--:R-:W3:Y:S04]  /*7d150*/  LDL.LU R6, [R1+0xb58] ;  /* 0x000b580001067983 */ /* 0x008ee80000300800 */
[----:B------:R-:W3:Y:S01]  /*7d160*/  LDL.LU R7, [R1+0xb5c] ;  /* 0x000b5c0001077983 */ /* 0x000ee20000300800 */
[----:B-1----:R-:W-:-:S02]  /*7d170*/  IMAD.MOV.U32 R22, RZ, RZ, R14 ;  /* 0x000000ffff167224 */ /* 0x002fc400078e000e */
[----:B------:R-:W-:Y:S01]  /*7d180*/  IMAD.MOV.U32 R23, RZ, RZ, R15 ;  /* 0x000000ffff177224 */ /* 0x000fe200078e000f */
[----:B---3--:R-:W-:Y:S04]  /*7d190*/  STL.64 [R1+0xc358], R6 ;  /* 0x00c3580601007387 */ /* 0x008fe80000100a00 */
[----:B--2---:R0:W-:Y:S04]  /*7d1a0*/  STL.64 [R1+0xc350], R4 ;  /* 0x00c3500401007387 */ /* 0x0041e80000100a00 */
[----:B------:R-:W2:Y:S04]  /*7d1b0*/  LDL.LU R14, [R1+0xc43c] ;  /* 0x00c43c00010e7983 */ /* 0x000ea80000300800 */
[----:B------:R-:W3:Y:S04]  /*7d1c0*/  LDL.LU R15, [R1+0xc438] ;  /* 0x00c43800010f7983 */ /* 0x000ee80000300800 */
[----:B0-----:R-:W4:Y:S04]  /*7d1d0*/  LDL.LU R4, [R1+0xb70] ;  /* 0x000b700001047983 */ /* 0x001f280000300800 */
[----:B------:R-:W4:Y:S04]  /*7d1e0*/  LDL.LU R5, [R1+0xb74] ;  /* 0x000b740001057983 */ /* 0x000f280000300800 */
[----:B------:R-:W2:Y:S04]  /*7d1f0*/  LDL.LU R6, [R1+0xb78] ;  /* 0x000b780001067983 */ /* 0x000ea80000300800 */
[----:B------:R-:W2:Y:S04]  /*7d200*/  LDL.LU R7, [R1+0xb7c] ;  /* 0x000b7c0001077983 */ /* 0x000ea80000300800 */
[----:B--2---:R0:W-:Y:S02]  /*7d210*/  STL.64 [R1+0xc368], R6 ;  /* 0x00c3680601007387 */ /* 0x0041e40000100a00 */
[----:B0-----:R-:W-:-:S02]  /*7d220*/  IMAD.MOV.U32 R6, RZ, RZ, R12 ;  /* 0x000000ffff067224 */ /* 0x001fc400078e000c */
[----:B------:R-:W-:Y:S01]  /*7d230*/  IMAD.MOV.U32 R7, RZ, RZ, R13 ;  /* 0x000000ffff077224 */ /* 0x000fe200078e000d */
[----:B------:R-:W2:Y:S04]  /*7d240*/  LDL.LU R12, [R1+0xc434] ;  /* 0x00c43400010c7983 */ /* 0x000ea80000300800 */
[----:B------:R-:W2:Y:S04]  /*7d250*/  LDL.LU R13, [R1+0xc430] ;  /* 0x00c43000010d7983 */ /* 0x000ea80000300800 */
[----:B----4-:R0:W-:Y:S04]  /*7d260*/  STL.64 [R1+0xc360], R4 ;  /* 0x00c3600401007387 */ /* 0x0101e80000100a00 */
[----:B0-----:R-:W4:Y:S04]  /*7d270*/  LDL.64 R4, [R1+0x20] ;  /* 0x0000200001047983 */ /* 0x001f280000100a00 */
[----:B------:R-:W-:Y:S04]  /*7d280*/  STL.64 [R1+0xc398], R6 ;  /* 0x00c3980601007387 */ /* 0x000fe80000100a00 */
[----:B----4-:R-:W-:Y:S04]  /*7d290*/  STL.64 [R1+0xc390], R4 ;  /* 0x00c3900401007387 */ /* 0x010fe80000100a00 */
[----:B------:R-:W4:Y:S04]  /*7d2a0*/  LDL.64 R20, [R1+0x10] ;  /* 0x0000100001147983 */ /* 0x000f280000100a00 */
[----:B------:R-:W-:Y:S04]  /*7d2b0*/  STL.64 [R1+0xc378], R22 ;  /* 0x00c3781601007387 */ /* 0x000fe80000100a00 */
[----:B----4-:R0:W-:Y:S04]  /*7d2c0*/  STL.64 [R1+0xc370], R20 ;  /* 0x00c3701401007387 */ /* 0x0101e80000100a00 */
[----:B0-----:R-:W4:Y:S04]  /*7d2d0*/  LDL.LU R20, [R1+0xb80] ;  /* 0x000b800001147983 */ /* 0x001f280000300800 */
[----:B------:R-:W4:Y:S04]  /*7d2e0*/  LDL.LU R21, [R1+0xb84] ;  /* 0x000b840001157983 */ /* 0x000f280000300800 */
[----:B------:R-:W2:Y:S04]  /*7d2f0*/  LDL.LU R22, [R1+0xb88] ;  /* 0x000b880001167983 */ /* 0x000ea80000300800 */
[----:B------:R-:W2:Y:S04]  /*7d300*/  LDL.LU R23, [R1+0xb8c] ;  /* 0x000b8c0001177983 */ /* 0x000ea80000300800 */
[----:B------:R-:W4:Y:S01]  /*7d310*/  LDL.64 R4, [R1+0x30] ;  /* 0x0000300001047983 */ /* 0x000f220000100a00 */
[----:B---3--:R-:W-:-:S02]  /*7d320*/  IMAD.MOV.U32 R6, RZ, RZ, R15 ;  /* 0x000000ffff067224 */ /* 0x008fc400078e000f */
[----:B------:R-:W-:-:S05]  /*7d330*/  IMAD.MOV.U32 R7, RZ, RZ, R14 ;  /* 0x000000ffff077224 */ /* 0x000fca00078e000e */
[----:B------:R-:W-:Y:S04]  /*7d340*/  STL.64 [R1+0xc3c8], R6 ;  /* 0x00c3c80601007387 */ /* 0x000fe80000100a00 */
[----:B----4-:R-:W-:Y:S04]  /*7d350*/  STL.64 [R1+0xc3c0], R4 ;  /* 0x00c3c00401007387 */ /* 0x010fe80000100a00 */
[----:B--2---:R-:W-:Y:S04]  /*7d360*/  STL.64 [R1+0xc388], R22 ;  /* 0x00c3881601007387 */ /* 0x004fe80000100a00 */
[----:B------:R0:W-:Y:S04]  /*7d370*/  STL.64 [R1+0xc380], R20 ;  /* 0x00c3801401007387 */ /* 0x0001e80000100a00 */
        /* <DEDUP_REMOVED lines=10> */
[----:B------:R-:W4:Y:S01]  /*7d420*/  LDL.64 R4, [R1+0x40] ;  /* 0x0000400001047983 */ /* 0x000f220000100a00 */
[----:B------:R-:W-:-:S02]  /*7d430*/  IMAD.MOV.U32 R6, RZ, RZ, R13 ;  /* 0x000000ffff067224 */ /* 0x000fc400078e000d */
[----:B------:R-:W-:-:S05]  /*7d440*/  IMAD.MOV.U32 R7, RZ, RZ, R12 ;  /* 0x000000ffff077224 */ /* 0x000fca00078e000c */
[----:B------:R-:W-:Y:S04]  /*7d450*/  STL.64 [R1+0xc3f8], R6 ;  /* 0x00c3f80601007387 */ /* 0x000fe80000100a00 */
[----:B----4-:R0:W-:Y:S04]  /*7d460*/  STL.64 [R1+0xc3f0], R4 ;  /* 0x00c3f00401007387 */ /* 0x0101e80000100a00 */
[----:B0-----:R-:W4:Y:S04]  /*7d470*/  LDL.LU R4, [R1+0xbe0] ;  /* 0x000be00001047983 */ /* 0x001f280000300800 */
[----:B------:R-:W4:Y:S04]  /*7d480*/  LDL.LU R5, [R1+0xbe4] ;  /* 0x000be40001057983 */ /* 0x000f280000300800 */
[----:B------:R-:W2:Y:S04]  /*7d490*/  LDL.LU R6, [R1+0xbe8] ;  /* 0x000be80001067983 */ /* 0x000ea80000300800 */
[----:B------:R-:W2:Y:S04]  /*7d4a0*/  LDL.LU R7, [R1+0xbec] ;  /* 0x000bec0001077983 */ /* 0x000ea80000300800 */
[----:B------:R-:W3:Y:S04]  /*7d4b0*/  LDL R14, [R1+0x58] ;  /* 0x00005800010e7983 */ /* 0x000ee80000100800 */
[----:B------:R-:W3:Y:S04]  /*7d4c0*/  LDL R15, [R1+0x5c] ;  /* 0x00005c00010f7983 */ /* 0x000ee80000100800 */
[----:B--2---:R-:W-:Y:S04]  /*7d4d0*/  STL.64 [R1+0xc408], R6 ;  /* 0x00c4080601007387 */ /* 0x004fe80000100a00 */
[----:B----4-:R0:W-:Y:S04]  /*7d4e0*/  STL.64 [R1+0xc400], R4 ;  /* 0x00c4000401007387 */ /* 0x0101e80000100a00 */
        /* <DEDUP_REMOVED lines=8> */
[----:B------:R-:W2:Y:S04]  /*7d570*/  LDL.LU R6, [R1+0xc08] ;  /* 0x000c080001067983 */ /* 0x000ea80000300800 */
[----:B------:R-:W2:Y:S04]  /*7d580*/  LDL.LU R7, [R1+0xc0c] ;  /* 0x000c0c0001077983 */ /* 0x000ea80000300800 */
[----:B---3--:R-:W-:Y:S04]  /*7d590*/  STL.64 [R1+0xc3b8], R22 ;  /* 0x00c3b81601007387 */ /* 0x008fe80000100a00 */
[----:B------:R0:W-:Y:S04]  /*7d5a0*/  STL.64 [R1+0xc3b0], R20 ;  /* 0x00c3b01401007387 */ /* 0x0001e80000100a00 */
[----:B0-----:R-:W3:Y:S04]  /*7d5b0*/  LDL.LU R20, [R1+0xbb0] ;  /* 0x000bb00001147983 */ /* 0x001ee80000300800 */
[----:B------:R-:W3:Y:S04]  /*7d5c0*/  LDL.LU R21, [R1+0xbb4] ;  /* 0x000bb40001157983 */ /* 0x000ee80000300800 */
[----:B------:R-:W4:Y:S04]  /*7d5d0*/  LDL.LU R22, [R1+0xbb8] ;  /* 0x000bb80001167983 */ /* 0x000f280000300800 */
[----:B------:R-:W4:Y:S04]  /*7d5e0*/  LDL.LU R23, [R1+0xbbc] ;  /* 0x000bbc0001177983 */ /* 0x000f280000300800 */
[----:B----4-:R-:W-:Y:S04]  /*7d5f0*/  STL.64 [R1+0xc3d8], R22 ;  /* 0x00c3d81601007387 */ /* 0x010fe80000100a00 */
[----:B---3--:R0:W-:Y:S04]  /*7d600*/  STL.64 [R1+0xc3d0], R20 ;  /* 0x00c3d01401007387 */ /* 0x0081e80000100a00 */
[----:B0-----:R-:W3:Y:S04]  /*7d610*/  LDL.LU R20, [R1+0xbc0] ;  /* 0x000bc00001147983 */ /* 0x001ee80000300800 */
[----:B------:R-:W3:Y:S04]  /*7d620*/  LDL.LU R21, [R1+0xbc4] ;  /* 0x000bc40001157983 */ /* 0x000ee80000300800 */
[----:B------:R-:W4:Y:S04]  /*7d630*/  LDL.LU R22, [R1+0xbc8] ;  /* 0x000bc80001167983 */ /* 0x000f280000300800 */
[----:B------:R-:W4:Y:S01]  /*7d640*/  LDL.LU R23, [R1+0xbcc] ;  /* 0x000bcc0001177983 */ /* 0x000f220000300800 */
[----:B--2---:R-:W-:Y:S01]  /*7d650*/  HMMA.16816.F32 R12, R8, R14, R4 ;  /* 0x0000000e080c723c */ /* 0x004fe20000001804 */
[----:B------:R-:W-:-:S02]  /*7d660*/  IMAD.MOV.U32 R0, RZ, RZ, R29 ;  /* 0x000000ffff007224 */ /* 0x000fc400078e001d */
[----:B----4-:R-:W-:Y:S04]  /*7d670*/  STL.64 [R1+0xc3e8], R22 ;  /* 0x00c3e81601007387 */ /* 0x010fe80000100a00 */
[----:B---3--:R0:W-:Y:S04]  /*7d680*/  STL.64 [R1+0xc3e0], R20 ;  /* 0x00c3e01401007387 */ /* 0x0081e80000100a00 */
        /* <DEDUP_REMOVED lines=8> */
[----:B------:R-:W4:Y:S04]  /*7d710*/  LDL.64 R28, [R1] ;  /* 0x00000000011c7983 */ /* 0x000f280000100a00 */
[----:B------:R-:W4:Y:S04]  /*7d720*/  LDL.LU R16, [R1+0xb20] ;  /* 0x000b200001107983 */ /* 0x000f280000300800 */
[----:B------:R-:W4:Y:S04]  /*7d730*/  LDL.LU R17, [R1+0xb24] ;  /* 0x000b240001117983 */ /* 0x000f280000300800 */
[----:B------:R-:W4:Y:S04]  /*7d740*/  LDL.LU R18, [R1+0xb28] ;  /* 0x000b280001127983 */ /* 0x000f280000300800 */
[----:B------:R-:W4:Y:S04]  /*7d750*/  LDL.LU R19, [R1+0xb2c] ;  /* 0x000b2c0001137983 */ /* 0x000f280000300800 */
[----:B------:R-:W-:Y:S04]  /*7d760*/  STL [R1+0xc254], R0 ;  /* 0x00c2540001007387 */ /* 0x000fe80000100800 */
[----:B------:R-:W2:Y:S04]  /*7d770*/  LDL.LU.64 R6, [R1+0xc428] ;  /* 0x00c4280001067983 */ /* 0x000ea80000300a00 */
[----:B------:R-:W2:Y:S04]  /*7d780*/  LDL.LU.64 R4, [R1+0xc420] ;  /* 0x00c4200001047983 */ /* 0x000ea80000300a00 */
        /* <DEDUP_REMOVED lines=14> */
[----:B------:R-:W3:-:S15]  /*7d870*/  LDL.LU.64 R4, [R1+0xc3f0] ;  /* 0x00c3f00001047983 */ /* 0x000ede0000300a00 */
[----:B------:R-:W-:-:S01]  /*7d880*/  NOP ;  /* 0x0000000000007918 */ /* 0x000fc20000000000 */
[----:B------:R0:W-:Y:S04]  /*7d890*/  STL.64 [R1+0x27f0], R12 ;  /* 0x0027f00c01007387 */ /* 0x0001e80000100a00 */
[----:B------:R1:W-:Y:S04]  /*7d8a0*/  STL.64 [R1+0x27f8], R14 ;  /* 0x0027f80e01007387 */ /* 0x0003e80000100a00 */
[----:B0-----:R-:W4:Y:S04]  /*7d8b0*/  LDL.LU R12, [R1+0xb00] ;  /* 0x000b0000010c7983 */ /* 0x001f280000300800 */
[----:B------:R-:W4:Y:S04]  /*7d8c0*/  LDL.LU R13, [R1+0xb04] ;  /* 0x000b0400010d7983 */ /* 0x000f280000300800 */
[----:B-1----:R-:W4:Y:S04]  /*7d8d0*/  LDL.LU R14, [R1+0xb08] ;  /* 0x000b0800010e7983 */ /* 0x002f280000300800 */
[----:B------:R-:W4:Y:S01]  /*7d8e0*/  LDL.LU R15, [R1+0xb0c] ;  /* 0x000b0c00010f7983 */ /* 0x000f220000300800 */
        /* <DEDUP_REMOVED lines=54> */
[----:B------:R-:W-:-:S02]  /*7dc50*/  IMAD.MOV.U32 R0, RZ, RZ, R21 ;  /* 0x000000ffff007224 */ /* 0x000fc400078e0015 */
[----:B--2---:R-:W-:Y:S03]  /*7dc60*/  HMMA.16816.F32 R20, R8, R22, R24 ;  /* 0x000000160814723c */ /* 0x004fe60000001818 */
[----:B------:R4:W-:Y:S04]  /*7dc70*/  STL [R1+0xc268], R0 ;  /* 0x00c2680001007387 */ /* 0x0009e80000100800 */
[----:B------:R-:W2:Y:S04]  /*7dc80*/  LDL.LU.64 R26, [R1+0xc348] ;  /* 0x00c34800011a7983 */ /* 0x000ea80000300a00 */
[----:B------:R-:W2:Y:S01]  /*7dc90*/  LDL.LU.64 R24, [R1+0xc340] ;  /* 0x00c3400001187983 */ /* 0x000ea20000300a00 */
[----:B----4-:R-:W-:-:S11]  /*7dca0*/  IMAD.MOV.U32 R0, RZ, RZ, R29 ;  /* 0x000000ffff007224 */ /* 0x010fd600078e001d */
        /* <DEDUP_REMOVED lines=15> */
[----:B0-----:R-:W4:Y:S04]  /*7dda0*/  LDL.LU.64 R26, [R1+0xc310] ;  /* 0x00c31000011a7983 */ /* 0x001f280000300a00 */
[----:B------:R-:W2:Y:S01]  /*7ddb0*/  LDL.LU.64 R24, [R1+0xc308] ;  /* 0x00c3080001187983 */ /* 0x000ea20000300a00 */
[----:B----4-:R-:W-:-:S15]  /*7ddc0*/  HMMA.16816.F32 R20, R8, R26, R20 ;  /* 0x0000001a0814723c */ /* 0x010fde0000001814 */
[----:B------:R-:W-:-:S08]  /*7ddd0*/  NOP ;  /* 0x0000000000007918 */ /* 0x000fd00000000000 */
[----:B------:R-:W-:Y:S04]  /*7dde0*/  STL.64 [R1+0x2740], R20 ;  /* 0x0027401401007387 */ /* 0x000fe80000100a00 */
[----:B------:R0:W-:Y:S04]  /*7ddf0*/  STL.64 [R1+0x2748], R22 ;  /* 0x0027481601007387 */ /* 0x0001e80000100a00 */
[----:B0-----:R-:W4:Y:S01]  /*7de00*/  LDL.LU.64 R22, [R1+0xc300] ;  /* 0x00c3000001167983 */ /* 0x001f220000300a00 */
[----:B--2---:R-:W-:Y:S03]  /*7de10*/  HMMA.16816.F32 R16, R8, R24, R16 ;  /* 0x000000180810723c */ /* 0x004fe60000001810 */
[----:B------:R-:W2:-:S15]  /*7de20*/  LDL.LU.64 R20, [R1+0xc2f8] ;  /* 0x00c2f80001147983 */ /* 0x000e9e0000300a00 */
[----:B------:R-:W-:-:S05]  /*7de30*/  NOP ;  /* 0x0000000000007918 */ /* 0x000fca0000000000 */
[----:B------:R-:W-:Y:S04]  /*7de40*/  STL.64 [R1+0x2730], R16 ;  /* 0x0027301001007387 */ /* 0x000fe80000100a00 */
[----:B------:R0:W-:Y:S04]  /*7de50*/  STL.64 [R1+0x2738], R18 ;  /* 0x0027381201007387 */ /* 0x0001e80000100a00 */
[----:B0-----:R-:W2:Y:S04]  /*7de60*/  LDL.LU.64 R18, [R1+0xc2f0] ;  /* 0x00c2f00001127983 */ /* 0x001ea80000300a00 */
[----:B------:R-:W2:Y:S04]  /*7de70*/  LDL.LU.64 R16, [R1+0xc2e8] ;  /* 0x00c2e80001107983 */ /* 0x000ea80000300a00 */
[----:B------:R3:W-:Y:S02]  /*7de80*/  STL.64 [R1+0xc070], R26 ;  /* 0x00c0701a01007387 */ /* 0x0007e40000100a00 */
[----:B---3--:R-:W-:-:S02]  /*7de90*/  IMAD.MOV.U32 R27, RZ, RZ, R7 ;  /* 0x000000ffff1b7224 */ /* 0x008fc400078e0007 */
[----:B----4-:R-:W-:Y:S02]  /*7dea0*/  IMAD.MOV.U32 R26, RZ, RZ, R23 ;  /* 0x000000ffff1a7224 */ /* 0x010fe400078e0017 */
[----:B------:R-:W3:Y:S04]  /*7deb0*/  LDL.LU R23, [R1+0xc2e0] ;  /* 0x00c2e00001177983 */ /* 0x000ee80000300800 */
[----:B------:R0:W-:Y:S04]  /*7dec0*/  STL.64 [R1+0xc068], R24 ;  /* 0x00c0681801007387 */ /* 0x0001e80000100a00 */
[----:B------:R-:W-:Y:S01]  /*7ded0*/  STL.64 [R1+0xc278], R26 ;  /* 0x00c2781a01007387 */ /* 0x000fe20000100a00 */
[----:B0-----:R-:W-:-:S02]  /*7dee0*/  IMAD.MOV.U32 R24, RZ, RZ, R6 ;  /* 0x000000ffff187224 */ /* 0x001fc400078e0006 */
[----:B------:R-:W-:-:S05]  /*7def0*/  IMAD.MOV.U32 R25, RZ, RZ, R5 ;  /* 0x000000ffff197224 */ /* 0x000fca00078e0005 */
[----:B------:R0:W-:Y:S04]  /*7df00*/  STL.64 [R1+0xc270], R24 ;  /* 0x00c2701801007387 */ /* 0x0001e80000100a00 */
[----:B0-----:R-:W3:Y:S04]  /*7df10*/  LDL.LU R24, [R1+0xb10] ;  /* 0x000b100001187983 */ /* 0x001ee80000300800 */
[----:B------:R-:W3:Y:S04]  /*7df20*/  LDL.LU R25, [R1+0xb14] ;  /* 0x000b140001197983 */ /* 0x000ee80000300800 */
[----:B------:R-:W3:Y:S04]  /*7df30*/  LDL.LU R26, [R1+0xb18] ;  /* 0x000b1800011a7983 */ /* 0x000ee80000300800 */
[----:B------:R-:W3:Y:S01]  /*7df40*/  LDL.LU R27, [R1+0xb1c] ;  /* 0x000b1c00011b7983 */ /* 0x000ee20000300800 */
[C---:B--2---:R-:W-:Y:S06]  /*7df50*/  HMMA.16816.F32 R12, R8.reuse, R20, R12 ;  /* 0x00000014080c723c */ /* 0x044fec000000180c */
[----:B---3--:R-:W-:-:S15]  /*7df60*/  HMMA.16816.F32 R24, R8, R22, R24 ;  /* 0x000000160818723c */ /* 0x008fde0000001818 */
[----:B------:R-:W-:-:S08]  /*7df70*/  NOP ;  /* 0x0000000000007918 */ /* 0x000fd00000000000 */
[----:B------:R0:W-:Y:S04]  /*7df80*/  STL.64 [R1+0x2720], R24 ;  /* 0x0027201801007387 */ /* 0x0001e80000100a00 */
[----:B------:R1:W-:Y:S04]  /*7df90*/  STL.64 [R1+0x2728], R26 ;  /* 0x0027281a01007387 */ /* 0x0003e80000100a00 */
[----:B0-----:R-:W2:Y:S04]  /*7dfa0*/  LDL.LU R24, [R1+0xac0] ;  /* 0x000ac00001187983 */ /* 0x001ea80000300800 */
[----:B------:R0:W-:Y:S04]  /*7dfb0*/  STL.64 [R1+0x2710], R12 ;  /* 0x0027100c01007387 */ /* 0x0001e80000100a00 */
[----:B------:R-:W-:Y:S04]  /*7dfc0*/  STL.64 [R1+0x2718], R14 ;  /* 0x0027180e01007387 */ /* 0x000fe80000100a00 */
[----:B------:R-:W2:Y:S04]  /*7dfd0*/  LDL.LU R25, [R1+0xac4] ;  /* 0x000ac40001197983 */ /* 0x000ea80000300800 */
[----:B-1----:R-:W3:Y:S04]  /*7dfe0*/  LDL.LU R26, [R1+0xac8] ;  /* 0x000ac800011a7983 */ /* 0x002ee80000300800 */
[----:B------:R-:W3:Y:S04]  /*7dff0*/  LDL.LU R27, [R1+0xacc] ;  /* 0x000acc00011b7983 */ /* 0x000ee80000300800 */
[----:B------:R-:W4:Y:S04]  /*7e000*/  LDL.LU R6, [R1+0x2fec] ;  /* 0x002fec0001067983 */ /* 0x000f280000300800 */
[----:B0-----:R-:W2:Y:S04]  /*7e010*/  LDL.LU R12, [R1+0x2fe8] ;  /* 0x002fe800010c7983 */ /* 0x001ea80000300800 */
[----:B------:R-:W4:Y:S04]  /*7e020*/  LDL.LU R7, [R1+0x2ff4] ;  /* 0x002ff40001077983 */ /* 0x000f280000300800 */
[----:B------:R-:W2:Y:S04]  /*7e030*/  LDL.LU R13, [R1+0x2ff0] ;  /* 0x002ff000010d7983 */ /* 0x000ea80000300800 */
[----:B------:R-:W3:Y:S04]  /*7e040*/  LDL.LU R5, [R1+0x2ffc] ;  /* 0x002ffc0001057983 */ /* 0x000ee80000300800 */
[----:B----4-:R-:W-:Y:S04]  /*7e050*/  STL.64 [R1+0xc2c8], R6 ;  /* 0x00c2c80601007387 */ /* 0x010fe80000100a00 */
[----:B---3--:R0:W-:Y:S04]  /*7e060*/  STL.64 [R1+0xc2c0], R4 ;  /* 0x00c2c00401007387 */ /* 0x0081e80000100a00 */
        /* <DEDUP_REMOVED lines=12> */
[----:B------:R-:W-:Y:S04]  /*7e130*/  STL.64 [R1+0xc288], R26 ;  /* 0x00c2881a01007387 */ /* 0x000fe80000100a00 */
        /* <DEDUP_REMOVED lines=11> */
[C---:B------:R-:W-:Y:S03]  /*7e1f0*/  HMMA.16816.F32 R4, R8.reuse, R18, R4 ;  /* 0x000000120804723c */ /* 0x040fe60000001804 */
[----:B---3--:R-:W-:Y:S04]  /*7e200*/  STL.64 [R1+0xc2b0], R26 ;  /* 0x00c2b01a01007387 */ /* 0x008fe80000100a00 */
[----:B--2---:R0:W-:Y:S04]  /*7e210*/  STL.64 [R1+0xc2a8], R24 ;  /* 0x00c2a81801007387 */ /* 0x0041e80000100a00 */
[----:B0-----:R-:W2:Y:S04]  /*7e220*/  LDL.LU R24, [R1+0xad0] ;  /* 0x000ad00001187983 */ /* 0x001ea80000300800 */
[----:B------:R-:W2:Y:S04]  /*7e230*/  LDL.LU R25, [R1+0xad4] ;  /* 0x000ad40001197983 */ /* 0x000ea80000300800 */
[----:B------:R-:W2:Y:S04]  /*7e240*/  LDL.LU R26, [R1+0xad8] ;  /* 0x000ad800011a7983 */ /* 0x000ea80000300800 */
[----:B------:R-:W2:Y:S04]  /*7e250*/  LDL.LU R27, [R1+0xadc] ;  /* 0x000adc00011b7983 */ /* 0x000ea80000300800 */
[----:B------:R-:W-:Y:S04]  /*7e260*/  STL.64 [R1+0xc050], R22 ;  /* 0x00c0501601007387 */ /* 0x000fe80000100a00 */
[----:B------:R0:W-:Y:S04]  /*7e270*/  STL.64 [R1+0xc048], R20 ;  /* 0x00c0481401007387 */ /* 0x0001e80000100a00 */
[----:B0-----:R-:W3:Y:S04]  /*7e280*/  LDL.LU R20, [R1+0xaa0] ;  /* 0x000aa00001147983 */ /* 0x001ee80000300800 */
[----:B------:R-:W3:Y:S04]  /*7e290*/  LDL.LU R21, [R1+0xaa4] ;  /* 0x000aa40001157983 */ /* 0x000ee80000300800 */
[----:B------:R-:W3:Y:S04]  /*7e2a0*/  LDL.LU R22, [R1+0xaa8] ;  /* 0x000aa80001167983 */ /* 0x000ee80000300800 */
        /* <DEDUP_REMOVED lines=15> */
[----:B------:R-:W3:Y:S04]  /*7e3a0*/  LDL.LU R18, [R1+0xab8] ;  /* 0x000ab80001127983 */ /* 0x000ee80000300800 */
[----:B------:R-:W3:Y:S01]  /*7e3b0*/  LDL.LU R19, [R1+0xabc] ;  /* 0x000abc0001137983 */ /* 0x000ee20000300800 */
[----:B----4-:R-:W-:-:S02]  /*7e3c0*/  IMAD R12, R12, 0x100, R6 ;  /* 0x000001000c0c7824 */ /* 0x010fc400078e0206 */
[----:B------:R-:W-:Y:S01]  /*7e3d0*/  IMAD R13, R13, 0x100, R7 ;  /* 0x000001000d0d7824 */ /* 0x000fe200078e0207 */
[----:B------:R-:W4:Y:S04]  /*7e3e0*/  LDL.LU R6, [R1+0xc2bc] ;  /* 0x00c2bc0001067983 */ /* 0x000f280000300800 */
[----:B------:R-:W4:Y:S01]  /*7e3f0*/  LDL.LU R7, [R1+0xc2b8] ;  /* 0x00c2b80001077983 */ /* 0x000f220000300800 */
[----:B--2---:R-:W-:Y:S01]  /*7e400*/  IMAD R14, R14, 0x100, R5 ;  /* 0x000001000e0e7824 */ /* 0x004fe200078e0205 */
[----:B----4-:R-:W-:-:S15]  /*7e410*/  HMMA.16816.F32 R24, R8, R6, R24 ;  /* 0x000000060818723c */ /* 0x010fde0000001818 */
[----:B------:R-:W-:-:S08]  /*7e420*/  NOP ;  /* 0x0000000000007918 */ /* 0x000fd00000000000 */
[----:B------:R-:W-:Y:S04]  /*7e430*/  STL.64 [R1+0x26e0], R24 ;  /* 0x0026e01801007387 */ /* 0x000fe80000100a00 */
[----:B------:R0:W-:Y:S04]  /*7e440*/  STL.64 [R1+0x26e8], R26 ;  /* 0x0026e81a01007387 */ /* 0x0001e80000100a00 */
[----:B0-----:R-:W2:Y:S04]  /*7e450*/  LDL.LU.64 R26, [R1+0xc2b0] ;  /* 0x00c2b000011a7983 */ /* 0x001ea80000300a00 */
[----:B------:R-:W2:Y:S04]  /*7e460*/  LDL.LU.64 R24, [R1+0xc2a8] ;  /* 0x00c2a80001187983 */ /* 0x000ea80000300a00 */
[----:B------:R0:W-:Y:S04]  /*7e470*/  STL [R1+0xc028], R7 ;  /* 0x00c0280701007387 */ /* 0x0001e80000100800 */
[----:B0-----:R-:W4:Y:S04]  /*7e480*/  LDL.LU R7, [R1+0x3004] ;  /* 0x0030040001077983 */ /* 0x001f280000300800 */
[----:B------:R-:W2:Y:S02]  /*7e490*/  LDL.LU R5, [R1+0xc2a0] ;  /* 0x00c2a00001057983 */ /* 0x000ea40000300800 */
[----:B--2---:R-:W-:-:S15]  /*7e4a0*/  HMMA.16816.F32 R24, R8, R4, R24 ;  /* 0x000000040818723c */ /* 0x004fde0000001818 */
[----:B------:R-:W-:-:S08]  /*7e4b0*/  NOP ;  /* 0x0000000000007918 */ /* 0x000fd00000000000 */
[----:B------:R-:W-:Y:S04]  /*7e4c0*/  STL.64 [R1+0x2cb0], R24 ;  /* 0x002cb01801007387 */ /* 0x000fe80000100a00 */
[----:B------:R0:W-:Y:S04]  /*7e4d0*/  STL.64 [R1+0x2cb8], R26 ;  /* 0x002cb81a01007387 */ /* 0x0001e80000100a00 */
[----:B0-----:R-:W2:Y:S04]  /*7e4e0*/  LDL.LU.64 R26, [R1+0xc298] ;  /* 0x00c29800011a7983 */ /* 0x001ea80000300a00 */
[----:B------:R-:W2:Y:S04]  /*7e4f0*/  LDL.LU.64 R24, [R1+0xc290] ;  /* 0x00c2900001187983 */ /* 0x000ea80000300a00 */
[----:B------:R-:W-:Y:S01]  /*7e500*/  STL [R1+0xc010], R5 ;  /* 0x00c0100501007387 */ /* 0x000fe20000100800 */
[----:B----4-:R-:W-:-:S03]  /*7e510*/  IMAD R15, R15, 0x100, R7 ;  /* 0x000001000f0f7824 */ /* 0x010fc600078e0207 */
[----:B------:R0:W-:Y:S04]  /*7e520*/  STL [R1+0xc044], R6 ;  /* 0x00c0440601007387 */ /* 0x0001e80000100800 */
[----:B------:R-:W4:Y:S04]  /*7e530*/  LDL R7, [R1+0xac] ;  /* 0x0000ac0001077983 */ /* 0x000f280000100800 */
[----:B0-----:R-:W4:Y:S04]  /*7e540*/  LDL R6, [R1+0xa8] ;  /* 0x0000a80001067983 */ /* 0x001f280000100800 */
[----:B------:R-:W-:Y:S01]  /*7e550*/  STL [R1+0xc040], R4 ;  /* 0x00c0400401007387 */ /* 0x000fe20000100800 */
[----:B--2---:R-:W-:-:S15]  /*7e560*/  HMMA.16816.F32 R24, R8, R2, R24 ;  /* 0x000000020818723c */ /* 0x004fde0000001818 */
[----:B------:R-:W-:-:S08]  /*7e570*/  NOP ;  /* 0x0000000000007918 */ /* 0x000fd00000000000 */
[----:B------:R-:W-:Y:S04]  /*7e580*/  STL.64 [R1+0x2c40], R24 ;  /* 0x002c401801007387 */ /* 0x000fe80000100a00 */
[----:B------:R0:W-:Y:S04]  /*7e590*/  STL.64 [R1+0x2c48], R26 ;  /* 0x002c481a01007387 */ /* 0x0001e80000100a00 */
[----:B0-----:R-:W4:Y:S04]  /*7e5a0*/  LDL.LU.64 R26, [R1+0xc288] ;  /* 0x00c28800011a7983 */ /* 0x001f280000300a00 */
[----:B------:R-:W4:Y:S01]  /*7e5b0*/  LDL.LU.64 R24, [R1+0xc280] ;  /* 0x00c2800001187983 */ /* 0x000f220000300a00 */
[----:B------:R-:W-:-:S02]  /*7e5c0*/  F2FP.F16.E5M2.UNPACK_B R12, R12 ;  /* 0x0000000cff0c723e */ /* 0x000fc400020004ff */
[----:B------:R-:W-:Y:S02]  /*7e5d0*/  F2FP.F16.E5M2.UNPACK_B R13, R13 ;  /* 0x0000000dff0d723e */ /* 0x000fe400020004ff */
[----:B------:R-:W-:Y:S02]  /*7e5e0*/  F2FP.F16.E5M2.UNPACK_B R14, R14 ;  /* 0x0000000eff0e723e */ /* 0x000fe400020004ff */
[----:B------:R-:W-:Y:S01]  /*7e5f0*/  F2FP.F16.E5M2.UNPACK_B R15, R15 ;  /* 0x0000000fff0f723e */ /* 0x000fe200020004ff */
[----:B----4-:R-:W-:Y:S01]  /*7e600*/  HMMA.16816.F32 R8, R8, R6, R24 ;  /* 0x000000060808723c */ /* 0x010fe20000001818 */
[----:B------:R-:W2:Y:S04]  /*7e610*/  LDL.LU.64 R26, [R1+0xc278] ;  /* 0x00c27800011a7983 */ /* 0x000ea80000300a00 */
[----:B------:R-:W3:-:S15]  /*7e620*/  LDL.LU.64 R24, [R1+0xc270] ;  /* 0x00c2700001187983 */ /* 0x000ede0000300a00 */
[----:B------:R-:W-:-:S03]  /*7e630*/  NOP ;  /* 0x0000000000007918 */ /* 0x000fc60000000000 */
[----:B------:R0:W-:Y:S04]  /*7e640*/  STL.64 [R1+0x26d0], R8 ;  /* 0x0026d00801007387 */ /* 0x0001e80000100a00 */
[----:B------:R1:W-:Y:S04]  /*7e650*/  STL.64 [R1+0x26d8], R10 ;  /* 0x0026d80a01007387 */ /* 0x0003e80000100a00 */
[----:B0-----:R-:W4:Y:S01]  /*7e660*/  LDL.LU R8, [R1+0x900] ;  /* 0x0009000001087983 */ /* 0x001f220000300800 */
[C---:B---3--:R-:W-:Y:S06]  /*7e670*/  HMMA.16816.F32 R16, R12.reuse, R24, R16 ;  /* 0x000000180c10723c */ /* 0x048fec0000001810 */
[----:B--2---:R-:W-:-:S15]  /*7e680*/  HMMA.16816.F32 R4, R12, R26, R20 ;  /* 0x0000001a0c04723c */ /* 0x004fde0000001814 */
[----:B------:R-:W-:-:S02]  /*7e690*/  NOP ;  /* 0x0000000000007918 */ /* 0x000fc40000000000 */
[----:B------:R-:W-:Y:S04]  /*7e6a0*/  STL.64 [R1+0x26c0], R16 ;  /* 0x0026c01001007387 */ /* 0x000fe80000100a00 */
[----:B------:R-:W-:Y:S04]  /*7e6b0*/  STL.64 [R1+0x26c8], R18 ;  /* 0x0026c81201007387 */ /* 0x000fe80000100a00 */
[----:B------:R-:W-:Y:S04]  /*7e6c0*/  STL.64 [R1+0x26b0], R4 ;  /* 0x0026b00401007387 */ /* 0x000fe80000100a00 */
[----:B------:R-:W-:Y:S04]  /*7e6d0*/  STL.64 [R1+0x26b8], R6 ;  /* 0x0026b80601007387 */ /* 0x000fe80000100a00 */
[----:B------:R-:W4:Y:S04]  /*7e6e0*/  LDL.LU R9, [R1+0x904] ;  /* 0x0009040001097983 */ /* 0x000f280000300800 */
[----:B-1----:R-:W2:Y:S04]  /*7e6f0*/  LDL.LU R10, [R1+0x908] ;  /* 0x00090800010a7983 */ /* 0x002ea80000300800 */
[----:B------:R-:W2:Y:S04]  /*7e700*/  LDL.LU R11, [R1+0x90c] ;  /* 0x00090c00010b7983 */ /* 0x000ea80000300800 */
[----:B--2---:R-:W-:Y:S04]  /*7e710*/  STL.64 [R1+0xc060], R10 ;  /* 0x00c0600a01007387 */ /* 0x004fe80000100a00 */
[----:B----4-:R0:W-:Y:S04]  /*7e720*/  STL.64 [R1+0xc058], R8 ;  /* 0x00c0580801007387 */ /* 0x0101e80000100a00 */
[----:B0-----:R-:W2:Y:S04]  /*7e730*/  LDL.LU R8, [R1+0x950] ;  /* 0x0009500001087983 */ /* 0x001ea80000300800 */
        /* <DEDUP_REMOVED lines=8> */
[----:B------:R-:W3:Y:S01]  /*7e7c0*/  LDL.LU R27, [R1+0x96c] ;  /* 0x00096c00011b7983 */ /* 0x000ee20000300800 */
[----:B0-----:R-:W-:-:S03]  /*7e7d0*/  IMAD.MOV.U32 R11, RZ, RZ, R0 ;  /* 0x000000ffff0b7224 */ /* 0x001fc600078e0000 */
[----:B---3--:R-:W-:Y:S04]  /*7e7e0*/  STL.64 [R1+0xc090], R26 ;  /* 0x00c0901a01007387 */ /* 0x008fe80000100a00 */
[----:B--2---:R0:W-:Y:S04]  /*7e7f0*/  STL.64 [R1+0xc088], R24 ;  /* 0x00c0881801007387 */ /* 0x0041e80000100a00 */
[----:B------:R-:W2:Y:S04]  /*7e800*/  LDL R10, [R1] ;  /* 0x00000000010a7983 */ /* 0x000ea80000100800 */
[----:B------:R-:W3:Y:S04]  /*7e810*/  LDL.LU R0, [R1+0xc268] ;  /* 0x00c2680001007983 */ /* 0x000ee80000300800 */
[----:B-1----:R-:W4:Y:S04]  /*7e820*/  LDL R8, [R1+0x8] ;  /* 0x0000080001087983 */ /* 0x002f280000100800 */
[----:B------:R-:W4:Y:S04]  /*7e830*/  LDL R9, [R1+0xc] ;  /* 0x00000c0001097983 */ /* 0x000f280000100800 */
[----:B--2---:R1:W-:Y:S04]  /*7e840*/  STL.64 [R1+0xc098], R10 ;  /* 0x00c0980a01007387 */ /* 0x0043e80000100a00 */
[----:B----4-:R-:W-:Y:S04]  /*7e850*/  STL.64 [R1+0xc0b0], R8 ;  /* 0x00c0b00801007387 */ /* 0x010fe80000100a00 */
[----:B0-----:R-:W2:Y:S04]  /*7e860*/  LDL.LU R24, [R1+0x970] ;  /* 0x0009700001187983 */ /* 0x001ea80000300800 */
[----:B------:R-:W2:Y:S04]  /*7e870*/  LDL.LU R25, [R1+0x974] ;  /* 0x0009740001197983 */ /* 0x000ea80000300800 */
[----:B------:R-:W4:Y:S04]  /*7e880*/  LDL.LU R26, [R1+0x978] ;  /* 0x00097800011a7983 */ /* 0x000f280000300800 */
[----:B------:R-:W4:Y:S04]  /*7e890*/  LDL.LU R27, [R1+0x97c] ;  /* 0x00097c00011b7983 */ /* 0x000f280000300800 */
[----:B-1----:R-:W2:Y:S01]  /*7e8a0*/  LDL R10, [R1+0x10] ;  /* 0x00001000010a7983 */ /* 0x002ea20000100800 */
[----:B---3--:R-:W-:-:S03]  /*7e8b0*/  IMAD.MOV.U32 R11, RZ, RZ, R0 ;  /* 0x000000ffff0b7224 */ /* 0x008fc600078e0000 */
[----:B------:R-:W3:Y:S04]  /*7e8c0*/  LDL.LU R0, [R1+0xc264] ;  /* 0x00c2640001007983 */ /* 0x000ee80000300800 */
[----:B--2---:R-:W-:Y:S04]  /*7e8d0*/  STL.64 [R1+0xc0c8], R10 ;  /* 0x00c0c80a01007387 */ /* 0x004fe80000100a00 */
[----:B----4-:R-:W-:Y:S04]  /*7e8e0*/  STL.64 [R1+0xc0a8], R26 ;  /* 0x00c0a81a01007387 */ /* 0x010fe80000100a00 */
[----:B------:R0:W-:Y:S04]  /*7e8f0*/  STL.64 [R1+0xc0a0], R24 ;  /* 0x00c0a01801007387 */ /* 0x0001e80000100a00 */
[----:B0-----:R-:W2:Y:S04]  /*7e900*/  LDL.LU R24, [R1+0x980] ;  /* 0x0009800001187983 */ /* 0x001ea80000300800 */
[----:B------:R-:W2:Y:S04]  /*7e910*/  LDL.LU R25, [R1+0x984] ;  /* 0x0009840001197983 */ /* 0x000ea80000300800 */
[----:B------:R-:W4:Y:S04]  /*7e920*/  LDL.LU R26, [R1+0x988] ;  /* 0x00098800011a7983 */ /* 0x000f280000300800 */
[----:B------:R-:W4:Y:S04]  /*7e930*/  LDL.LU R27, [R1+0x98c] ;  /* 0x00098c00011b7983 */ /* 0x000f280000300800 */
[----:B------:R-:W3:Y:S04]  /*7e940*/  LDL R8, [R1+0x18] ;  /* 0x0000180001087983 */ /* 0x000ee80000100800 */
[----:B------:R-:W3:Y:S04]  /*7e950*/  LDL R9, [R1+0x1c] ;  /* 0x00001c0001097983 */ /* 0x000ee80000100800 */
[----:B---3--:R-:W-:Y:S04]  /*7e960*/  STL.64 [R1+0xc0e0], R8 ;  /* 0x00c0e00801007387 */ /* 0x008fe80000100a00 */
[----:B----4-:R-:W-:Y:S04]  /*7e970*/  STL.64 [R1+0xc0c0], R26 ;  /* 0x00c0c01a01007387 */ /* 0x010fe80000100a00 */
[----:B--2---:R0:W-:Y:S04]  /*7e980*/  STL.64 [R1+0xc0b8], R24 ;  /* 0x00c0b81801007387 */ /* 0x0041e80000100a00 */
[----:B0-----:R-:W2:Y:S04]  /*7e990*/  LDL.LU R24, [R1+0x990] ;  /* 0x0009900001187983 */ /* 0x001ea80000300800 */
[----:B------:R-:W2:Y:S04]  /*7e9a0*/  LDL.LU R25, [R1+0x994] ;  /* 0x0009940001197983 */ /* 0x000ea80000300800 */
[----:B------:R-:W3:Y:S04]  /*7e9b0*/  LDL.LU R26, [R1+0x998] ;  /* 0x00099800011a7983 */ /* 0x000ee80000300800 */
[----:B------:R-:W3:Y:S04]  /*7e9c0*/  LDL.LU R27, [R1+0x99c] ;  /* 0x00099c00011b7983 */ /* 0x000ee80000300800 */
[----:B------:R-:W4:Y:S01]  /*7e9d0*/  LDL R10, [R1+0x20] ;  /* 0x00002000010a7983 */ /* 0x000f220000100800 */
[----:B------:R-:W-:-:S03]  /*7e9e0*/  IMAD.MOV.U32 R11, RZ, RZ, R0 ;  /* 0x000000ffff0b7224 */ /* 0x000fc600078e0000 */
        /* <DEDUP_REMOVED lines=10> */
[----:B------:R-:W-:-:S03]  /*7ea90*/  IMAD.MOV.U32 R11, RZ, RZ, R0 ;  /* 0x000000ffff0b7224 */ /* 0x000fc600078e0000 */
        /* <DEDUP_REMOVED lines=139> */
[----:B------:R-:W3:Y:S04]  /*7f350*/  LDL.LU R5, [R1+0x934] ;  /* 0x0009340001057983 */ /* 0x000ee80000300800 */
[----:B------:R-:W3:Y:S04]  /*7f360*/  LDL.LU R6, [R1+0x938] ;  /* 0x0009380001067983 */ /* 0x000ee80000300800 */
[----:B------:R-:W3:Y:S04]  /*7f370*/  LDL.LU R7, [R1+0x93c] ;  /* 0x00093c0001077983 */ /* 0x000ee80000300800 */
[----:B------:R-:W3:Y:S04]  /*7f380*/  LDL.LU R16, [R1+0x920] ;  /* 0x0009200001107983 */ /* 0x000ee80000300800 */
[----:B------:R-:W3:Y:S04]  /*7f390*/  LDL.LU R17, [R1+0x924] ;  /* 0x0009240001117983 */ /* 0x000ee80000300800 */
[----:B------:R-:W3:Y:S04]  /*7f3a0*/  LDL.LU R18, [R1+0x928] ;  /* 0x0009280001127983 */ /* 0x000ee80000300800 */
[----:B------:R-:W3:Y:S01]  /*7f3b0*/  LDL.LU R19, [R1+0x92c] ;  /* 0x00092c0001137983 */ /* 0x000ee20000300800 */
        /* <DEDUP_REMOVED lines=138> */
[----:B0-----:R-:W2:Y:S04]  /*7fc60*/  LDL.LU.64 R26, [R1+0xc070] ;  /* 0x00c07000011a7983 */ /* 0x001ea80000300a00 */
[----:B------:R-:W4:Y:S04]  /*7fc70*/  LDL.LU.64 R24, [R1+0xc068] ;  /* 0x00c0680001187983 */ /* 0x000f280000300a00 */
[----:B------:R-:W-:Y:S01]  /*7fc80*/  STL.64 [R1+0xbf28], R28 ;  /* 0x00bf281c01007387 */ /* 0x000fe20000100a00 */
[C---:B--2---:R-:W-:Y:S06]  /*7fc90*/  HMMA.16816.F32 R8, R12.reuse, R26, R8 ;  /* 0x0000001a0c08723c */ /* 0x044fec0000001808 */
[----:B----4-:R-:W-:-:S15]  /*7fca0*/  HMMA.16816.F32 R20, R12, R24, R20 ;  /* 0x000000180c14723c */ /* 0x010fde0000001814 */
[----:B------:R-:W-:-:S02]  /*7fcb0*/  NOP ;  /* 0x0000000000007918 */ /* 0x000fc40000000000 */
[----:B------:R-:W-:Y:S04]  /*7fcc0*/  STL.64 [R1+0x2560], R8 ;  /* 0x0025600801007387 */ /* 0x000fe80000100a00 */
[----:B------:R0:W-:Y:S04]  /*7fcd0*/  STL.64 [R1+0x2568], R10 ;  /* 0x0025680a01007387 */ /* 0x0001e80000100a00 */
[----:B0-----:R-:W2:Y:S04]  /*7fce0*/  LDL.LU.64 R10, [R1+0xc060] ;  /* 0x00c06000010a7983 */ /* 0x001ea80000300a00 */
[----:B------:R-:W2:Y:S04]  /*7fcf0*/  LDL.LU.64 R8, [R1+0xc058] ;  /* 0x00c0580001087983 */ /* 0x000ea80000300a00 */
[----:B------:R-:W-:Y:S04]  /*7fd00*/  STL.64 [R1+0x2550], R20 ;  /* 0x0025501401007387 */ /* 0x000fe80000100a00 */
[----:B------:R0:W-:Y:S04]  /*7fd10*/  STL.64 [R1+0x2558], R22 ;  /* 0x0025581601007387 */ /* 0x0001e80000100a00 */
[----:B0-----:R-:W3:Y:S04]  /*7fd20*/  LDL.LU.64 R22, [R1+0xc050] ;  /* 0x00c0500001167983 */ /* 0x001ee80000300a00 */
[----:B------:R-:W4:Y:S04]  /*7fd30*/  LDL.LU.64 R20, [R1+0xc048] ;  /* 0x00c0480001147983 */ /* 0x000f280000300a00 */
[----:B------:R-:W-:Y:S04]  /*7fd40*/  STL.64 [R1+0xbf20], R26 ;  /* 0x00bf201a01007387 */ /* 0x000fe80000100a00 */
[----:B------:R0:W-:Y:S04]  /*7fd50*/  STL.64 [R1+0xbf18], R24 ;  /* 0x00bf181801007387 */ /* 0x0001e80000100a00 */
[----:B0-----:R-:W2:Y:S04]  /*7fd60*/  LDL.LU R24, [R1+0x910] ;  /* 0x0009100001187983 */ /* 0x001ea80000300800 */
[----:B------:R-:W2:Y:S04]  /*7fd70*/  LDL.LU R25, [R1+0x914] ;  /* 0x0009140001197983 */ /* 0x000ea80000300800 */
[----:B------:R-:W2:Y:S04]  /*7fd80*/  LDL.LU R26, [R1+0x918] ;  /* 0x00091800011a7983 */ /* 0x000ea80000300800 */
[----:B------:R-:W2:Y:S01]  /*7fd90*/  LDL.LU R27, [R1+0x91c] ;  /* 0x00091c00011b7983 */ /* 0x000ea20000300800 */
[C---:B---3--:R-:W-:Y:S06]  /*7fda0*/  HMMA.16816.F32 R4, R12.reuse, R22, R4 ;  /* 0x000000160c04723c */ /* 0x048fec0000001804 */
[----:B----4-:R-:W-:-:S15]  /*7fdb0*/  HMMA.16816.F32 R16, R12, R20, R16 ;  /* 0x000000140c10723c */ /* 0x010fde0000001810 */
[----:B------:R-:W-:-:S02]  /*7fdc0*/  NOP ;  /* 0x0000000000007918 */ /* 0x000fc40000000000 */
[----:B------:R-:W-:Y:S04]  /*7fdd0*/  STL.64 [R1+0x2540], R4 ;  /* 0x0025400401007387 */ /* 0x000fe80000100a00 */
[----:B------:R0:W-:Y:S04]  /*7fde0*/  STL.64 [R1+0x2548], R6 ;  /* 0x0025480601007387 */ /* 0x0001e80000100a00 */
[----:B0-----:R-:W3:Y:S04]  /*7fdf0*/  LDL.LU R6, [R1+0xc044] ;  /* 0x00c0440001067983 */ /* 0x001ee80000300800 */
[----:B------:R-:W4:Y:S04]  /*7fe00*/  LDL.LU R4, [R1+0xc040] ;  /* 0x00c0400001047983 */ /* 0x000f280000300800 */
[----:B------:R-:W-:Y:S04]  /*7fe10*/  STL.64 [R1+0x2530], R16 ;  /* 0x0025301001007387 */ /* 0x000fe80000100a00 */
[----:B------:R0:W-:Y:S04]  /*7fe20*/  STL.64 [R1+0x2538], R18 ;  /* 0x0025381201007387 */ /* 0x0001e80000100a00 */
[----:B0-----:R-:W2:Y:S04]  /*7fe30*/  LDL.LU.64 R18, [R1+0xc038] ;  /* 0x00c0380001127983 */ /* 0x001ea80000300a00 */
[----:B------:R-:W3:Y:S04]  /*7fe40*/  LDL.LU.64 R16, [R1+0xc030] ;  /* 0x00c0300001107983 */ /* 0x000ee80000300a00 */
[----:B------:R-:W-:Y:S04]  /*7fe50*/  STL.64 [R1+0xbf00], R22 ;  /* 0x00bf001601007387 */ /* 0x000fe80000100a00 */
[----:B------:R3:W-:Y:S04]  /*7fe60*/  STL.64 [R1+0xbef8], R20 ;  /* 0x00bef81401007387 */ /* 0x0007e80000100a00 */
[----:B------:R-:W4:Y:S01]  /*7fe70*/  LDL.LU R29, [R1+0x300c] ;  /* 0x00300c00011d7983 */ /* 0x000f220000300800 */
[C---:B--2---:R-:W-:Y:S06]  /*7fe80*/  HMMA.16816.F32 R24, R12.reuse, R18, R24 ;  /* 0x000000120c18723c */ /* 0x044fec0000001818 */
[----:B---3--:R-:W-:-:S15]  /*7fe90*/  HMMA.16816.F32 R20, R12, R16, R8 ;  /* 0x000000100c14723c */ /* 0x008fde0000001808 */
[----:B------:R-:W-:-:S02]  /*7fea0*/  NOP ;  /* 0x0000000000007918 */ /* 0x000fc40000000000 */
[----:B------:R-:W-:Y:S04]  /*7feb0*/  STL.64 [R1+0x2520], R24 ;  /* 0x0025201801007387 */ /* 0x000fe80000100a00 */
[----:B------:R-:W-:Y:S04]  /*7fec0*/  STL.64 [R1+0x2528], R26 ;  /* 0x0025281a01007387 */ /* 0x000fe80000100a00 */
[----:B------:R-:W4:Y:S04]  /*7fed0*/  LDL.LU R8, [R1+0x3008] ;  /* 0x0030080001087983 */ /* 0x000f280000300800 */
[----:B------:R0:W-:Y:S04]  /*7fee0*/  STL.64 [R1+0x2510], R20 ;  /* 0x0025101401007387 */ /* 0x0001e80000100a00 */
[----:B------:R1:W-:Y:S04]  /*7fef0*/  STL.64 [R1+0x2518], R22 ;  /* 0x0025181601007387 */ /* 0x0003e80000100a00 */
[----:B------:R-:W2:Y:S04]  /*7ff00*/  LDL.LU R5, [R1+0x301c] ;  /* 0x00301c0001057983 */ /* 0x000ea80000300800 */
[----:B------:R-:W2:Y:S04]  /*7ff10*/  LDL.LU R10, [R1+0x3018] ;  /* 0x00301800010a7983 */ /* 0x000ea80000300800 */
[----:B------:R-:W3:Y:S04]  /*7ff20*/  LDL.LU R11, [R1+0x3024] ;  /* 0x00302400010b7983 */ /* 0x000ee80000300800 */
[----:B------:R-:W3:Y:S04]  /*7ff30*/  LDL.LU R0, [R1+0x3020] ;  /* 0x0030200001007983 */ /* 0x000ee80000300800 */
[----:B0-----:R-:W4:Y:S04]  /*7ff40*/  LDL.64 R20, [R1+0xa0] ;  /* 0x0000a00001147983 */ /* 0x001f280000100a00 */
[----:B-1----:R-:W2:Y:S04]  /*7ff50*/  LDL.64 R22, [R1+0x98] ;  /* 0x0000980001167983 */ /* 0x002ea80000100a00 */
[----:B--2---:R-:W-:Y:S04]  /*7ff60*/  STL.64 [R1+0xbfe8], R22 ;  /* 0x00bfe81601007387 */ /* 0x004fe80000100a00 */
[----:B----4-:R0:W-:Y:S04]  /*7ff70*/  STL.64 [R1+0xbfe0], R20 ;  /* 0x00bfe01401007387 */ /* 0x0101e80000100a00 */
[----:B0-----:R-:W2:Y:S04]  /*7ff80*/  LDL.LU R20, [R1+0x8e0] ;  /* 0x0008e00001147983 */ /* 0x001ea80000300800 */
[----:B------:R-:W2:Y:S04]  /*7ff90*/  LDL.LU R21, [R1+0x8e4] ;  /* 0x0008e40001157983 */ /* 0x000ea80000300800 */
[----:B------:R-:W4:Y:S04]  /*7ffa0*/  LDL.LU R22, [R1+0x8e8] ;  /* 0x0008e80001167983 */ /* 0x000f280000300800 */
[----:B------:R-:W4:Y:S04]  /*7ffb0*/  LDL.LU R23, [R1+0x8ec] ;  /* 0x0008ec0001177983 */ /* 0x000f280000300800 */
[----:B------:R-:W3:Y:S04]  /*7ffc0*/  LDL.LU R7, [R1+0x3014] ;  /* 0x0030140001077983 */ /* 0x000ee80000300800 */
[----:B------:R-:W3:Y:S04]  /*7ffd0*/  LDL.LU R9, [R1+0x3010] ;  /* 0x0030100001097983 */ /* 0x000ee80000300800 */
        /* <DEDUP_REMOVED lines=11> */
[----:B------:R-:W4:Y:S01]  /*80090*/  LDL.LU R23, [R1+0xcbc] ;  /* 0x000cbc0001177983 */ /* 0x000f220000300800 */
[----:B------:R-:W-:-:S02]  /*800a0*/  IMAD R8, R8, 0x100, R29 ;  /* 0x0000010008087824 */ /* 0x000fc400078e021d */
[----:B---3--:R-:W-:Y:S01]  /*800b0*/  IMAD R9, R9, 0x100, R7 ;  /* 0x0000010009097824 */ /* 0x008fe200078e0207 */
[----:B----4-:R-:W-:Y:S04]  /*800c0*/  STL.64 [R1+0xc020], R22 ;  /* 0x00c0201601007387 */ /* 0x010fe80000100a00 */
        /* <DEDUP_REMOVED lines=11> */
[----:B------:R-:W4:Y:S04]  /*80180*/  LDL.LU R24, [R1+0x8b0] ;  /* 0x0008b00001187983 */ /* 0x000f280000300800 */
[----:B------:R-:W4:Y:S04]  /*80190*/  LDL.LU R25, [R1+0x8b4] ;  /* 0x0008b40001197983 */ /* 0x000f280000300800 */
[----:B------:R-:W4:Y:S04]  /*801a0*/  LDL.LU R26, [R1+0x8b8] ;  /* 0x0008b800011a7983 */ /* 0x000f280000300800 */
[----:B------:R-:W4:Y:S04]  /*801b0*/  LDL.LU R27, [R1+0x8bc] ;  /* 0x0008bc00011b7983 */ /* 0x000f280000300800 */
[----:B------:R-:W4:Y:S04]  /*801c0*/  LDL.64 R28, [R1+0x90] ;  /* 0x00009000011c7983 */ /* 0x000f280000100a00 */
[----:B------:R-:W2:Y:S01]  /*801d0*/  LDL.LU R7, [R1+0xc028] ;  /* 0x00c0280001077983 */ /* 0x000ea20000300800 */
[----:B------:R-:W-:Y:S01]  /*801e0*/  IMAD R10, R10, 0x100, R5 ;  /* 0x000001000a0a7824 */ /* 0x000fe200078e0205 */
[----:B--2---:R-:W-:-:S15]  /*801f0*/  HMMA.16816.F32 R20, R12, R6, R20 ;  /* 0x000000060c14723c */ /* 0x004fde0000001814 */
[----:B------:R-:W-:-:S08]  /*80200*/  NOP ;  /* 0x0000000000007918 */ /* 0x000fd00000000000 */
[----:B------:R-:W-:Y:S04]  /*80210*/  STL.64 [R1+0x24f0], R20 ;  /* 0x0024f01401007387 */ /* 0x000fe80000100a00 */
[----:B------:R0:W-:Y:S04]  /*80220*/  STL.64 [R1+0x24f8], R22 ;  /* 0x0024f81601007387 */ /* 0x0001e80000100a00 */
[----:B0-----:R-:W2:Y:S04]  /*80230*/  LDL.LU.64 R22, [R1+0xc020] ;  /* 0x00c0200001167983 */ /* 0x001ea80000300a00 */
[----:B------:R-:W2:Y:S04]  /*80240*/  LDL.LU.64 R20, [R1+0xc018] ;  /* 0x00c0180001147983 */ /* 0x000ea80000300a00 */
[----:B------:R-:W2:Y:S02]  /*80250*/  LDL.LU R5, [R1+0xc010] ;  /* 0x00c0100001057983 */ /* 0x000ea40000300800 */
[----:B--2---:R-:W-:-:S15]  /*80260*/  HMMA.16816.F32 R20, R12, R4, R20 ;  /* 0x000000040c14723c */ /* 0x004fde0000001814 */
[----:B------:R-:W-:-:S08]  /*80270*/  NOP ;  /* 0x0000000000007918 */ /* 0x000fd00000000000 */
[----:B------:R-:W-:Y:S04]  /*80280*/  STL.64 [R1+0x24e0], R20 ;  /* 0x0024e01401007387 */ /* 0x000fe80000100a00 */
[----:B------:R0:W-:Y:S04]  /*80290*/  STL.64 [R1+0x24e8], R22 ;  /* 0x0024e81601007387 */ /* 0x0001e80000100a00 */
[----:B0-----:R-:W2:Y:S04]  /*802a0*/  LDL.LU.64 R22, [R1+0xc008] ;  /* 0x00c0080001167983 */ /* 0x001ea80000300a00 */
[----:B------:R-:W2:Y:S04]  /*802b0*/  LDL.LU.64 R20, [R1+0xc000] ;  /* 0x00c0000001147983 */ /* 0x000ea80000300a00 */
[----:B------:R-:W-:Y:S04]  /*802c0*/  STL [R1+0xbe14], R4 ;  /* 0x00be140401007387 */ /* 0x000fe80000100800 */
[----:B------:R-:W-:Y:S01]  /*802d0*/  STL [R1+0xbe10], R5 ;  /* 0x00be100501007387 */ /* 0x000fe20000100800 */
[----:B--2---:R-:W-:-:S15]  /*802e0*/  HMMA.16816.F32 R20, R12, R2, R20 ;  /* 0x000000020c14723c */ /* 0x004fde0000001814 */
[----:B------:R-:W-:-:S08]  /*802f0*/  NOP ;  /* 0x0000000000007918 */ /* 0x000fd00000000000 */
[----:B------:R-:W-:Y:S04]  /*80300*/  STL.64 [R1+0x24c0], R20 ;  /* 0x0024c01401007387 */ /* 0x000fe80000100a00 */
[----:B------:R0:W-:Y:S04]  /*80310*/  STL.64 [R1+0x24c8], R22 ;  /* 0x0024c81601007387 */ /* 0x0001e80000100a00 */
[----:B0-----:R-:W2:Y:S04]  /*80320*/  LDL.LU.64 R22, [R1+0xbff8] ;  /* 0x00bff80001167983 */ /* 0x001ea80000300a00 */
[----:B------:R-:W2:Y:S04]  /*80330*/  LDL.LU.64 R20, [R1+0xbff0] ;  /* 0x00bff00001147983 */ /* 0x000ea80000300a00 */
[----:B------:R-:W-:Y:S04]  /*80340*/  STL [R1+0xbe1c], R2 ;  /* 0x00be1c0201007387 */ /* 0x000fe80000100800 */
[----:B------:R0:W-:Y:S04]  /*80350*/  STL [R1+0xbe18], R3 ;  /* 0x00be180301007387 */ /* 0x0001e80000100800 */
[----:B0-----:R-:W2:Y:S02]  /*80360*/  LDL.64 R2, [R1+0xa8] ;  /* 0x0000a80001027983 */ /* 0x001ea40000100a00 */
[----:B--2---:R-:W-:Y:S02]  /*80370*/  HMMA.16816.F32 R12, R12, R2, R20 ;  /* 0x000000020c0c723c */ /* 0x004fe40000001814 */
[----:B------:R-:W3:Y:S04]  /*80380*/  LDL.LU.64 R22, [R1+0xbfe8] ;  /* 0x00bfe80001167983 */ /* 0x000ee80000300a00 */
[----:B------:R-:W2:-:S15]  /*80390*/  LDL.LU.64 R20, [R1+0xbfe0] ;  /* 0x00bfe00001147983 */ /* 0x000e9e0000300a00 */
[----:B------:R-:W-:-:S02]  /*803a0*/  NOP ;  /* 0x0000000000007918 */ /* 0x000fc40000000000 */
[----:B------:R0:W-:Y:S04]  /*803b0*/  STL.64 [R1+0x2490], R12 ;  /* 0x0024900c01007387 */ /* 0x0001e80000100a00 */
[----:B------:R1:W-:Y:S04]  /*803c0*/  STL.64 [R1+0x2498], R14 ;  /* 0x0024980e01007387 */ /* 0x0003e80000100a00 */
[----:B0-----:R-:W2:Y:S04]  /*803d0*/  LDL.LU R12, [R1+0x8d0] ;  /* 0x0008d000010c7983 */ /* 0x001ea80000300800 */
[----:B------:R-:W2:Y:S04]  /*803e0*/  LDL.LU R13, [R1+0x8d4] ;  /* 0x0008d400010d7983 */ /* 0x000ea80000300800 */
[----:B-1----:R-:W2:Y:S04]  /*803f0*/  LDL.LU R14, [R1+0x8d8] ;  /* 0x0008d800010e7983 */ /* 0x002ea80000300800 */
[----:B------:R-:W2:Y:S01]  /*80400*/  LDL.LU R15, [R1+0x8dc] ;  /* 0x0008dc00010f7983 */ /* 0x000ea20000300800 */
[----:B------:R-:W-:Y:S01]  /*80410*/  IMAD R11, R0, 0x100, R11 ;  /* 0x00000100000b7824 */ /* 0x000fe200078e020b */
[----:B------:R-:W-:-:S02]  /*80420*/  F2FP.F16.E5M2.UNPACK_B R8, R8 ;  /* 0x00000008ff08723e */ /* 0x000fc400020004ff */
[----:B------:R-:W-:Y:S02]  /*80430*/  F2FP.F16.E5M2.UNPACK_B R9, R9 ;  /* 0x00000009ff09723e */ /* 0x000fe400020004ff */
[----:B------:R-:W-:Y:S02]  /*80440*/  F2FP.F16.E5M2.UNPACK_B R10, R10 ;  /* 0x0000000aff0a723e */ /* 0x000fe400020004ff */
[----:B------:R-:W-:Y:S01]  /*80450*/  F2FP.F16.E5M2.UNPACK_B R11, R11 ;  /* 0x0000000bff0b723e */ /* 0x000fe200020004ff */
[----:B------:R-:W-:Y:S02]  /*80460*/  IMAD.MOV.U32 R0, RZ, RZ, R3 ;  /* 0x000000ffff007224 */ /* 0x000fe400078e0003 */
[----:B------:R-:W-:-:S03]  /*80470*/  IMAD.MOV.U32 R5, RZ, RZ, R2 ;  /* 0x000000ffff057224 */ /* 0x000fc600078e0002 */
[----:B------:R-:W-:Y:S04]  /*80480*/  STL [R1+0xbe24], R0 ;  /* 0x00be240001007387 */ /* 0x000fe80000100800 */
[----:B------:R-:W-:Y:S01]  /*80490*/  STL [R1+0xbe20], R5 ;  /* 0x00be200501007387 */ /* 0x000fe20000100800 */
[----:B--2---:R-:W-:Y:S06]  /*804a0*/  HMMA.16816.F32 R12, R8, R20, R12 ;  /* 0x00000014080c723c */ /* 0x004fec000000180c */
[----:B------:R-:W-:-:S02]  /*804b0*/  IMAD.MOV.U32 R4, RZ, RZ, R21 ;  /* 0x000000ffff047224 */ /* 0x000fc400078e0015 */
[----:B------:R-:W-:-:S15]  /*804c0*/  IMAD.MOV.U32 R3, RZ, RZ, R20 ;  /* 0x000000ffff037224 */ /* 0x000fde00078e0014 */
[----:B------:R-:W-:Y:S04]  /*804d0*/  STL.64 [R1+0x2480], R12 ;  /* 0x0024800c01007387 */ /* 0x000fe80000100a00 */
[----:B------:R3:W-:Y:S02]  /*804e0*/  STL.64 [R1+0x2488], R14 ;  /* 0x0024880e01007387 */ /* 0x0007e40000100a00 */
[----:B---3--:R-:W-:Y:S06]  /*804f0*/  HMMA.16816.F32 R12, R8, R22, R16 ;  /* 0x00000016080c723c */ /* 0x008fec0000001810 */
[----:B------:R-:W-:Y:S01]  /*80500*/  IMAD.MOV.U32 R2, RZ, RZ, R23 ;  /* 0x000000ffff027224 */ /* 0x000fe200078e0017 */
[----:B------:R-:W-:Y:S01]  /*80510*/  STL [R1+0xbe2c], R4 ;  /* 0x00be2c0401007387 */ /* 0x000fe20000100800 */
[----:B------:R-:W-:-:S03]  /*80520*/  IMAD.MOV.U32 R5, RZ, RZ, R22 ;  /* 0x000000ffff057224 */ /* 0x000fc600078e0016 */
[----:B------:R-:W-:-:S12]  /*80530*/  STL [R1+0xbe28], R3 ;  /* 0x00be280301007387 */ /* 0x000fd80000100800 */
[----:B------:R-:W-:Y:S04]  /*80540*/  STL.64 [R1+0x2470], R12 ;  /* 0x0024700c01007387 */ /* 0x000fe80000100a00 */
[----:B------:R-:W-:Y:S04]  /*80550*/  STL.64 [R1+0x2478], R14 ;  /* 0x0024780e01007387 */ /* 0x000fe80000100a00 */
[----:B------:R-:W-:Y:S04]  /*80560*/  STL [R1+0xbe34], R2 ;  /* 0x00be340201007387 */ /* 0x000fe80000100800 */
[----:B------:R-:W-:Y:S04]  /*80570*/  STL [R1+0xbe30], R5 ;  /* 0x00be300501007387 */ /* 0x000fe80000100800 */
[----:B------:R4:W-:Y:S02]  /*80580*/  STL.64 [R1+0xbfd8], R6 ;  /* 0x00bfd80601007387 */ /* 0x0009e40000100a00 */
[----:B----4-:R-:W-:-:S15]  /*80590*/  HMMA.16816.F32 R4, R8, R28, R24 ;  /* 0x0000001c0804723c */ /* 0x010fde0000001818 */
[----:B------:R-:W-:-:S08]  /*805a0*/  NOP ;  /* 0x0000000000007918 */ /* 0x000fd00000000000 */
[----:B------:R-:W-:Y:S04]  /*805b0*/  STL.64 [R1+0x2460], R4 ;  /* 0x0024600401007387 */ /* 0x000fe80000100a00 */
[----:B------:R-:W-:Y:S04]  /*805c0*/  STL.64 [R1+0x2468], R6 ;  /* 0x0024680601007387 */ /* 0x000fe80000100a00 */
[----:B------:R-:W2:Y:S04]  /*805d0*/  LDL.LU R16, [R1+0x840] ;  /* 0x0008400001107983 */ /* 0x000ea80000300800 */
[----:B------:R-:W2:Y:S04]  /*805e0*/  LDL.LU R17, [R1+0x844] ;  /* 0x0008440001117983 */ /* 0x000ea80000300800 */
[----:B------:R-:W3:Y:S04]  /*805f0*/  LDL.LU R18, [R1+0x848] ;  /* 0x0008480001127983 */ /* 0x000ee80000300800 */
[----:B------:R-:W3:Y:S04]  /*80600*/  LDL.LU R19, [R1+0x84c] ;  /* 0x00084c0001137983 */ /* 0x000ee80000300800 */
[----:B---3--:R-:W-:Y:S04]  /*80610*/  STL.64 [R1+0xbfa0], R18 ;  /* 0x00bfa01201007387 */ /* 0x008fe80000100a00 */
[----:B--2---:R0:W-:Y:S04]  /*80620*/  STL.64 [R1+0xbf98], R16 ;  /* 0x00bf981001007387 */ /* 0x0041e80000100a00 */
[----:B------:R-:W2:Y:S04]  /*80630*/  LDL R20, [R1+0x60] ;  /* 0x0000600001147983 */ /* 0x000ea80000100800 */
[----:B------:R-:W2:Y:S04]  /*80640*/  LDL R21, [R1+0x64] ;  /* 0x0000640001157983 */ /* 0x000ea80000100800 */
[----:B0-----:R-:W3:Y:S04]  /*80650*/  LDL.LU R16, [R1+0x860] ;  /* 0x0008600001107983 */ /* 0x001ee80000300800 */
[----:B------:R-:W3:Y:S04]  /*80660*/  LDL.LU R17, [R1+0x864] ;  /* 0x0008640001117983 */ /* 0x000ee80000300800 */
[----:B------:R-:W4:Y:S04]  /*80670*/  LDL.LU R18, [R1+0x868] ;  /* 0x0008680001127983 */ /* 0x000f280000300800 */
[----:B------:R-:W4:Y:S04]  /*80680*/  LDL.LU R19, [R1+0x86c] ;  /* 0x00086c0001137983 */ /* 0x000f280000300800 */
[----:B------:R-:W2:Y:S04]  /*80690*/  LDL.LU R4, [R1+0x8a0] ;  /* 0x0008a00001047983 */ /* 0x000ea80000300800 */
[----:B------:R-:W2:Y:S04]  /*806a0*/  LDL.LU R5, [R1+0x8a4] ;  /* 0x0008a40001057983 */ /* 0x000ea80000300800 */
[----:B------:R-:W2:Y:S04]  /*806b0*/  LDL.LU R6, [R1+0x8a8] ;  /* 0x0008a80001067983 */ /* 0x000ea80000300800 */
[----:B------:R-:W2:Y:S04]  /*806c0*/  LDL.LU R7, [R1+0x8ac] ;  /* 0x0008ac0001077983 */ /* 0x000ea80000300800 */
        /* <DEDUP_REMOVED lines=12> */
[----:B------:R-:W-:-:S02]  /*80790*/  IMAD.MOV.U32 R0, RZ, RZ, R29 ;  /* 0x000000ffff007224 */ /* 0x000fc400078e001d */
[----:B------:R-:W-:Y:S01]  /*807a0*/  IMAD.MOV.U32 R3, RZ, RZ, R28 ;  /* 0x000000ffff037224 */ /* 0x000fe200078e001c */
        /* <DEDUP_REMOVED lines=11> */
[----:B------:R-:W4:Y:S04]  /*80860*/  LDL.LU R24, [R1+0x830] ;  /* 0x0008300001187983 */ /* 0x000f280000300800 */
[----:B------:R-:W4:Y:S04]  /*80870*/  LDL.LU R25, [R1+0x834] ;  /* 0x0008340001197983 */ /* 0x000f280000300800 */
[----:B------:R-:W4:Y:S04]  /*80880*/  LDL.LU R26, [R1+0x838] ;  /* 0x00083800011a7983 */ /* 0x000f280000300800 */
[----:B------:R-:W4:Y:S04]  /*80890*/  LDL.LU R27, [R1+0x83c] ;  /* 0x00083c00011b7983 */ /* 0x000f280000300800 */
[----:B------:R-:W4:Y:S04]  /*808a0*/  LDL.64 R28, [R1+0x50] ;  /* 0x00005000011c7983 */ /* 0x000f280000100a00 */
[----:B------:R-:W-:Y:S04]  /*808b0*/  STL [R1+0xbe3c], R0 ;  /* 0x00be3c0001007387 */ /* 0x000fe80000100800 */
[----:B------:R0:W-:Y:S04]  /*808c0*/  STL [R1+0xbe38], R3 ;  /* 0x00be380301007387 */ /* 0x0001e80000100800 */
[----:B0-----:R-:W2:Y:S02]  /*808d0*/  LDL.64 R2, [R1+0x88] ;  /* 0x0000880001027983 */ /* 0x001ea40000100a00 */
[----:B--2---:R-:W-:-:S15]  /*808e0*/  HMMA.16816.F32 R4, R8, R2, R4 ;  /* 0x000000020804723c */ /* 0x004fde0000001804 */
[----:B------:R-:W-:-:S08]  /*808f0*/  NOP ;  /* 0x0000000000007918 */ /* 0x000fd00000000000 */
[----:B------:R0:W-:Y:S04]  /*80900*/  STL.64 [R1+0x2440], R4 ;  /* 0x0024400401007387 */ /* 0x0001e80000100a00 */
[----:B------:R1:W-:Y:S01]  /*80910*/  STL.64 [R1+0x2448], R6 ;  /* 0x0024480601007387 */ /* 0x0003e20000100a00 */
[----:B0-----:R-:W-:Y:S02]  /*80920*/  IMAD.MOV.U32 R4, RZ, RZ, R3 ;  /* 0x000000ffff047224 */ /* 0x001fe400078e0003 */
[----:B------:R-:W-:Y:S01]  /*80930*/  IMAD.MOV.U32 R5, RZ, RZ, R2 ;  /* 0x000000ffff057224 */ /* 0x000fe200078e0002 */
[----:B-1----:R-:W2:Y:S04]  /*80940*/  LDL.LU.64 R6, [R1+0xbfd8] ;  /* 0x00bfd80001067983 */ /* 0x002ea80000300a00 */
[----:B------:R-:W-:Y:S04]  /*80950*/  STL [R1+0xbe44], R4 ;  /* 0x00be440401007387 */ /* 0x000fe80000100800 */
[----:B------:R0:W-:Y:S04]  /*80960*/  STL [R1+0xbe40], R5 ;  /* 0x00be400501007387 */ /* 0x0001e80000100800 */
[----:B0-----:R-:W3:Y:S02]  /*80970*/  LDL.64 R4, [R1+0x80] ;  /* 0x0000800001047983 */ /* 0x001ee40000100a00 */
[----:B---3--:R-:W-:Y:S06]  /*80980*/  HMMA.16816.F32 R16, R8, R4, R16 ;  /* 0x000000040810723c */ /* 0x008fec0000001810 */
[----:B------:R-:W-:-:S02]  /*80990*/  IMAD.MOV.U32 R2, RZ, RZ, R5 ;  /* 0x000000ffff027224 */ /* 0x000fc400078e0005 */
[----:B------:R-:W-:-:S15]  /*809a0*/  IMAD.MOV.U32 R3, RZ, RZ, R4 ;  /* 0x000000ffff037224 */ /* 0x000fde00078e0004 */
[----:B------:R-:W-:Y:S04]  /*809b0*/  STL.64 [R1+0x2430], R16 ;  /* 0x0024301001007387 */ /* 0x000fe80000100a00 */
[----:B------:R0:W-:Y:S04]  /*809c0*/  STL.64 [R1+0x2438], R18 ;  /* 0x0024381201007387 */ /* 0x0001e80000100a00 */
[----:B0-----:R-:W3:Y:S04]  /*809d0*/  LDL.LU.64 R18, [R1+0xbfd0] ;  /* 0x00bfd00001127983 */ /* 0x001ee80000300a00 */
[----:B------:R-:W3:Y:S04]  /*809e0*/  LDL.LU.64 R16, [R1+0xbfc8] ;  /* 0x00bfc80001107983 */ /* 0x000ee80000300a00 */
        /* <DEDUP_REMOVED lines=23> */
[----:B---3--:R-:W-:-:S15]  /*80b60*/  HMMA.16816.F32 R16, R8, R2, R16 ;  /* 0x000000020810723c */ /* 0x008fde0000001810 */
[----:B------:R-:W-:-:S08]  /*80b70*/  NOP ;  /* 0x0000000000007918 */ /* 0x000fd00000000000 */
[----:B------:R-:W-:Y:S04]  /*80b80*/  STL.64 [R1+0x23f0], R16 ;  /* 0x0023f01001007387 */ /* 0x000fe80000100a00 */
[----:B------:R0:W-:Y:S04]  /*80b90*/  STL.64 [R1+0x23f8], R18 ;  /* 0x0023f81201007387 */ /* 0x0001e80000100a00 */
[----:B0-----:R-:W3:Y:S04]  /*80ba0*/  LDL.LU.64 R18, [R1+0xbfa0] ;  /* 0x00bfa00001127983 */ /* 0x001ee80000300a00 */
[----:B------:R-:W3:Y:S01]  /*80bb0*/  LDL.LU.64 R16, [R1+0xbf98] ;  /* 0x00bf980001107983 */ /* 0x000ee20000300a00 */
[----:B----4-:R-:W-:Y:S01]  /*80bc0*/  HMMA.16816.F32 R12, R8, R20, R12 ;  /* 0x00000014080c723c */ /* 0x010fe2000000180c */
[----:B------:R-:W-:-:S02]  /*80bd0*/  IMAD.MOV.U32 R5, RZ, RZ, R2 ;  /* 0x000000ffff057224 */ /* 0x000fc400078e0002 */
[----:B------:R-:W-:-:S05]  /*80be0*/  IMAD.MOV.U32 R2, RZ, RZ, R3 ;  /* 0x000000ffff027224 */ /* 0x000fca00078e0003 */
[----:B------:R-:W-:Y:S04]  /*80bf0*/  STL [R1+0xbe64], R2 ;  /* 0x00be640201007387 */ /* 0x000fe80000100800 */
[----:B------:R-:W-:Y:S11]  /*80c00*/  STL [R1+0xbe60], R5 ;  /* 0x00be600501007387 */ /* 0x000ff60000100800 */
[----:B------:R-:W-:Y:S04]  /*80c10*/  STL.64 [R1+0x23d0], R12 ;  /* 0x0023d00c01007387 */ /* 0x000fe80000100a00 */
[----:B------:R3:W-:Y:S01]  /*80c20*/  STL.64 [R1+0x23d8], R14 ;  /* 0x0023d80e01007387 */ /* 0x0007e20000100a00 */
[----:B------:R-:W-:-:S02]  /*80c30*/  IMAD.MOV.U32 R0, RZ, RZ, R23 ;  /* 0x000000ffff007224 */ /* 0x000fc400078e0017 */
[----:B------:R-:W-:Y:S01]  /*80c40*/  IMAD.MOV.U32 R3, RZ, RZ, R22 ;  /* 0x000000ffff037224 */ /* 0x000fe200078e0016 */
[----:B---3--:R-:W-:-:S15]  /*80c50*/  HMMA.16816.F32 R12, R8, R22, R16 ;  /* 0x00000016080c723c */ /* 0x008fde0000001810 */
[----:B------:R-:W-:-:S08]  /*80c60*/  NOP ;  /* 0x0000000000007918 */ /* 0x000fd00000000000 */
[----:B------:R-:W-:Y:S04]  /*80c70*/  STL.64 [R1+0x23c0], R12 ;  /* 0x0023c00c01007387 */ /* 0x000fe80000100a00 */
[----:B------:R0:W-:Y:S02]  /*80c80*/  STL.64 [R1+0x23c8], R14 ;  /* 0x0023c80e01007387 */ /* 0x0001e40000100a00 */
[----:B0-----:R-:W-:Y:S02]  /*80c90*/  HMMA.16816.F32 R12, R8, R28, R24 ;  /* 0x0000001c080c723c */ /* 0x001fe40000001818 */
[----:B------:R-:W-:Y:S04]  /*80ca0*/  STL [R1+0xbe6c], R0 ;  /* 0x00be6c0001007387 */ /* 0x000fe80000100800 */
[----:B------:R-:W-:-:S15]  /*80cb0*/  STL [R1+0xbe68], R3 ;  /* 0x00be680301007387 */ /* 0x000fde0000100800 */
[----:B------:R-:W-:-:S02]  /*80cc0*/  NOP ;  /* 0x0000000000007918 */ /* 0x000fc40000000000 */
[----:B------:R0:W-:Y:S04]  /*80cd0*/  STL.64 [R1+0x23a0], R12 ;  /* 0x0023a00c01007387 */ /* 0x0001e80000100a00 */
[----:B------:R1:W-:Y:S04]  /*80ce0*/  STL.64 [R1+0x23a8], R14 ;  /* 0x0023a80e01007387 */ /* 0x0003e80000100a00 */
[----:B0-----:R-:W3:Y:S04]  /*80cf0*/  LDL.LU R12, [R1+0x7e0] ;  /* 0x0007e000010c7983 */ /* 0x001ee80000300800 */
        /* <DEDUP_REMOVED lines=29> */
[----:B------:R-:W4:Y:S04]  /*80ed0*/  LDL.64 R20, [R1+0x28] ;  /* 0x0000280001147983 */ /* 0x000f280000100a00 */
[----:B------:R-:W2:Y:S04]  /*80ee0*/  LDL.LU R16, [R1+0x7d0] ;  /* 0x0007d00001107983 */ /* 0x000ea80000300800 */
[----:B------:R-:W2:Y:S04]  /*80ef0*/  LDL.LU R17, [R1+0x7d4] ;  /* 0x0007d40001117983 */ /* 0x000ea80000300800 */
[----:B------:R-:W2:Y:S04]  /*80f00*/  LDL.LU R18, [R1+0x7d8] ;  /* 0x0007d80001127983 */ /* 0x000ea80000300800 */
[----:B------:R-:W2:Y:S04]  /*80f10*/  LDL.LU R19, [R1+0x7dc] ;  /* 0x0007dc0001137983 */ /* 0x000ea80000300800 */
[----:B------:R-:W2:Y:S04]  /*80f20*/  LDL.64 R22, [R1+0x20] ;  /* 0x0000200001167983 */ /* 0x000ea80000100a00 */
[----:B------:R-:W2:Y:S04]  /*80f30*/  LDL.LU R24, [R1+0x7c0] ;  /* 0x0007c00001187983 */ /* 0x000ea80000300800 */
[----:B------:R-:W2:Y:S04]  /*80f40*/  LDL.LU R25, [R1+0x7c4] ;  /* 0x0007c40001197983 */ /* 0x000ea80000300800 */
[----:B------:R-:W2:Y:S04]  /*80f50*/  LDL.LU R26, [R1+0x7c8] ;  /* 0x0007c800011a7983 */ /* 0x000ea80000300800 */
[----:B------:R-:W2:Y:S04]  /*80f60*/  LDL.LU R27, [R1+0x7cc] ;  /* 0x0007cc00011b7983 */ /* 0x000ea80000300800 */
[----:B------:R-:W2:Y:S04]  /*80f70*/  LDL.64 R28, [R1+0x18] ;  /* 0x00001800011c7983 */ /* 0x000ea80000100a00 */
        /* <DEDUP_REMOVED lines=39> */
[----:B------:R-:W-:-:S02]  /*811f0*/  IMAD.MOV.U32 R5, RZ, RZ, R2 ;  /* 0x000000ffff057224 */ /* 0x000fc400078e0002 */
[----:B------:R-:W-:-:S05]  /*81200*/  IMAD.MOV.U32 R2, RZ, RZ, R3 ;  /* 0x000000ffff027224 */ /* 0x000fca00078e0003 */
[----:B------:R-:W-:Y:S04]  /*81210*/  STL [R1+0xbe94], R2 ;  /* 0x00be940201007387 */ /* 0x000fe80000100800 */
[----:B------:R0:W-:Y:S01]  /*81220*/  STL [R1+0xbe90], R5 ;  /* 0x00be900501007387 */ /* 0x0001e20000100800 */
[----:B----4-:R-:W-:Y:S02]  /*81230*/  IMAD.MOV.U32 R0, RZ, RZ, R21 ;  /* 0x000000ffff007224 */ /* 0x010fe400078e0015 */
[----:B------:R-:W-:Y:S02]  /*81240*/  IMAD.MOV.U32 R3, RZ, RZ, R20 ;  /* 0x000000ffff037224 */ /* 0x000fe400078e0014 */
[----:B--2---:R-:W-:Y:S02]  /*81250*/  IMAD.MOV.U32 R4, RZ, RZ, R23 ;  /* 0x000000ffff047224 */ /* 0x004fe400078e0017 */
[----:B0-----:R-:W-:Y:S01]  /*81260*/  IMAD.MOV.U32 R5, RZ, RZ, R22 ;  /* 0x000000ffff057224 */ /* 0x001fe200078e0016 */
        /* <DEDUP_REMOVED lines=8> */
[----:B------:R-:W-:Y:S04]  /*812f0*/  STL.64 [R1+0x2310], R12 ;  /* 0x0023100c01007387 */ /* 0x000fe80000100a00 */
[----:B------:R-:W-:Y:S04]  /*81300*/  STL.64 [R1+0x2318], R14 ;  /* 0x0023180e01007387 */ /* 0x000fe80000100a00 */
[----:B------:R-:W-:Y:S04]  /*81310*/  STL [R1+0xbea4], R4 ;  /* 0x00bea40401007387 */ /* 0x000fe80000100800 */
[----:B------:R-:W-:Y:S04]  /*81320*/  STL [R1+0xbea0], R5 ;  /* 0x00bea00501007387 */ /* 0x000fe80000100800 */
[----:B------:R0:W-:Y:S02]  /*81330*/  STL.64 [R1+0xbf50], R6 ;  /* 0x00bf500601007387 */ /* 0x0001e40000100a00 */
[----:B0-----:R-:W-:-:S15]  /*81340*/  HMMA.16816.F32 R4, R8, R28, R24 ;  /* 0x0000001c0804723c */ /* 0x001fde0000001818 */
        /* <DEDUP_REMOVED lines=28> */
[----:B------:R-:W4:Y:S01]  /*81510*/  LDL.LU R7, [R1+0x7bc] ;  /* 0x0007bc0001077983 */ /* 0x000f220000300800 */
        /* <DEDUP_REMOVED lines=8> */
[----:B------:R-:W3:Y:S04]  /*815a0*/  LDL.64 R28, [R1] ;  /* 0x00000000011c7983 */ /* 0x000ee80000100a00 */
        /* <DEDUP_REMOVED lines=8> */
[----:B------:R-:W4:Y:S04]  /*81630*/  LDL.LU R12, [R1+0x302c] ;  /* 0x00302c00010c7983 */ /* 0x000f280000300800 */
[----:B------:R-:W4:Y:S04]  /*81640*/  LDL.LU R13, [R1+0x3034] ;  /* 0x00303400010d7983 */ /* 0x000f280000300800 */
[----:B------:R-:W2:Y:S04]  /*81650*/  LDL.LU R14, [R1+0x303c] ;  /* 0x00303c00010e7983 */ /* 0x000ea80000300800 */
[----:B------:R-:W2:Y:S04]  /*81660*/  LDL.LU R15, [R1+0x3044] ;  /* 0x00304400010f7983 */ /* 0x000ea80000300800 */
        /* <DEDUP_REMOVED lines=12> */
[----:B------:R-:W-:Y:S04]  /*81730*/  STL [R1+0xbeac], R2 ;  /* 0x00beac0201007387 */ /* 0x000fe80000100800 */
[----:B------:R0:W-:Y:S04]  /*81740*/  STL [R1+0xbea8], R3 ;  /* 0x00bea80301007387 */ /* 0x0001e80000100800 */
[----:B0-----:R-:W4:Y:S02]  /*81750*/  LDL.64 R2, [R1+0x10] ;  /* 0x0000100001027983 */ /* 0x001f240000100a00 */
[----:B----4-:R-:W-:-:S15]  /*81760*/  HMMA.16816.F32 R4, R8, R2, R4 ;  /* 0x000000020804723c */ /* 0x010fde0000001804 */
[----:B------:R-:W-:-:S08]  /*81770*/  NOP ;  /* 0x0000000000007918 */ /* 0x000fd00000000000 */
[----:B------:R0:W-:Y:S04]  /*81780*/  STL.64 [R1+0x22e0], R4 ;  /* 0x0022e00401007387 */ /* 0x0001e80000100a00 */
[----:B------:R1:W-:Y:S01]  /*81790*/  STL.64 [R1+0x22e8], R6 ;  /* 0x0022e80601007387 */ /* 0x0003e20000100a00 */
[----:B0-----:R-:W-:-:S03]  /*817a0*/  IMAD.MOV.U32 R5, RZ, RZ, R2 ;  /* 0x000000ffff057224 */ /* 0x001fc600078e0002 */
[----:B-1----:R-:W4:Y:S04]  /*817b0*/  LDL.LU.64 R6, [R1+0xbf50] ;  /* 0x00bf500001067983 */ /* 0x002f280000300a00 */
        /* <DEDUP_REMOVED lines=9> */
[----:B------:R-:W-:Y:S02]  /*81850*/  IMAD.MOV.U32 R3, RZ, RZ, R4 ;  /* 0x000000ffff037224 */ /* 0x000fe400078e0004 */
[----:B------:R-:W-:Y:S02]  /*81860*/  IMAD.MOV.U32 R4, RZ, RZ, R5 ;  /* 0x000000ffff047224 */ /* 0x000fe400078e0005 */
[----:B------:R-:W-:Y:S02]  /*81870*/  IMAD.MOV.U32 R5, RZ, RZ, R28 ;  /* 0x000000ffff057224 */ /* 0x000fe400078e001c */
        /* <DEDUP_REMOVED lines=23> */
[----:B0-----:R-:W2:Y:S04]  /*819f0*/  LDL.LU.64 R22, [R1+0xbf00] ;  /* 0x00bf000001167983 */ /* 0x001ea80000300a00 */
[----:B------:R-:W3:Y:S04]  /*81a00*/  LDL.LU.64 R20, [R1+0xbef8] ;  /* 0x00bef80001147983 */ /* 0x000ee80000300a00 */
[----:B------:R0:W-:Y:S04]  /*81a10*/  STL.64 [R1+0xbbe0], R26 ;  /* 0x00bbe01a01007387 */ /* 0x0001e80000100a00 */
[----:B0-----:R-:W4:Y:S04]  /*81a20*/  LDL.LU R26, [R1+0x3040] ;  /* 0x00304000011a7983 */ /* 0x001f280000300800 */
[----:B------:R-:W4:Y:S04]  /*81a30*/  LDL.LU R27, [R1+0x3048] ;  /* 0x00304800011b7983 */ /* 0x000f280000300800 */
        /* <DEDUP_REMOVED lines=34> */
[----:B------:R4:W-:Y:S02]  /*81c60*/  STL.64 [R1+0xbbb8], R16 ;  /* 0x00bbb81001007387 */ /* 0x0009e40000100a00 */
[----:B----4-:R-:W-:Y:S06]  /*81c70*/  HMMA.16816.F32 R16, R8, R6, R20 ;  /* 0x000000060810723c */ /* 0x010fec0000001814 */
[----:B------:R-:W-:Y:S04]  /*81c80*/  STL [R1+0xbb94], R6 ;  /* 0x00bb940601007387 */ /* 0x000fe80000100800 */
[----:B------:R-:W-:-:S13]  /*81c90*/  STL [R1+0xbb90], R7 ;  /* 0x00bb900701007387 */ /* 0x000fda0000100800 */
[----:B------:R0:W-:Y:S04]  /*81ca0*/  STL.64 [R1+0x21f0], R16 ;  /* 0x0021f01001007387 */ /* 0x0001e80000100a00 */
[----:B------:R1:W-:Y:S04]  /*81cb0*/  STL.64 [R1+0x21f8], R18 ;  /* 0x0021f81201007387 */ /* 0x0003e80000100a00 */
[----:B0-----:R-:W4:Y:S04]  /*81cc0*/  LDL.LU R16, [R1+0x580] ;  /* 0x0005800001107983 */ /* 0x001f280000300800 */
[----:B------:R-:W4:Y:S04]  /*81cd0*/  LDL.LU R17, [R1+0x584] ;  /* 0x0005840001117983 */ /* 0x000f280000300800 */
[----:B-1----:R-:W4:Y:S04]  /*81ce0*/  LDL.LU R18, [R1+0x588] ;  /* 0x0005880001127983 */ /* 0x002f280000300800 */
[----:B------:R-:W4:Y:S01]  /*81cf0*/  LDL.LU R19, [R1+0x58c] ;  /* 0x00058c0001137983 */ /* 0x000f220000300800 */
[----:B---3--:R-:W-:-:S02]  /*81d00*/  IMAD R12, R12, 0x100, R24 ;  /* 0x000001000c0c7824 */ /* 0x008fc400078e0218 */
[----:B------:R-:W-:Y:S02]  /*81d10*/  IMAD R13, R13, 0x100, R25 ;  /* 0x000001000d0d7824 */ /* 0x000fe400078e0219 */
[----:B--2---:R-:W-:Y:S02]  /*81d20*/  IMAD R14, R14, 0x100, R26 ;  /* 0x000001000e0e7824 */ /* 0x004fe400078e021a */
[----:B------:R-:W-:Y:S01]  /*81d30*/  IMAD R15, R15, 0x100, R27 ;  /* 0x000001000f0f7824 */ /* 0x000fe200078e021b */
[----:B----4-:R-:W-:Y:S04]  /*81d40*/  STL.64 [R1+0xbc00], R18 ;  /* 0x00bc001201007387 */ /* 0x010fe80000100a00 */
[----:B------:R0:W-:Y:S04]  /*81d50*/  STL.64 [R1+0xbbf8], R16 ;  /* 0x00bbf81001007387 */ /* 0x0001e80000100a00 */
[----:B------:R-:W2:Y:S04]  /*81d60*/  LDL.LU R24, [R1+0x5a0] ;  /* 0x0005a00001187983 */ /* 0x000ea80000300800 */
[----:B------:R-:W2:Y:S04]  /*81d70*/  LDL.LU R25, [R1+0x5a4] ;  /* 0x0005a40001197983 */ /* 0x000ea80000300800 */
[----:B------:R-:W3:Y:S04]  /*81d80*/  LDL.LU R26, [R1+0x5a8] ;  /* 0x0005a800011a7983 */ /* 0x000ee80000300800 */
[----:B------:R-:W3:Y:S01]  /*81d90*/  LDL.LU R27, [R1+0x5ac] ;  /* 0x0005ac00011b7983 */ /* 0x000ee20000300800 */
[----:B------:R-:W-:-:S02]  /*81da0*/  IMAD.MOV.U32 R22, RZ, RZ, R5 ;  /* 0x000000ffff167224 */ /* 0x000fc400078e0005 */
        /* <DEDUP_REMOVED lines=8> */
[----:B------:R-:W2:Y:S01]  /*81e30*/  LDL.LU R19, [R1+0x5bc] ;  /* 0x0005bc0001137983 */ /* 0x000ea20000300800 */
[----:B------:R-:W-:-:S02]  /*81e40*/  IMAD.MOV.U32 R20, RZ, RZ, R3 ;  /* 0x000000ffff147224 */ /* 0x000fc400078e0003 */
[----:B------:R-:W-:Y:S01]  /*81e50*/  IMAD.MOV.U32 R21, RZ, RZ, R4 ;  /* 0x000000ffff157224 */ /* 0x000fe200078e0004 */
[----:B--2---:R-:W-:Y:S04]  /*81e60*/  STL.64 [R1+0xbc20], R18 ;  /* 0x00bc201201007387 */ /* 0x004fe80000100a00 */
[----:B----4-:R-:W-:Y:S04]  /*81e70*/  STL.64 [R1+0xbc18], R16 ;  /* 0x00bc181001007387 */ /* 0x010fe80000100a00 */
[----:B------:R-:W2:Y:S04]  /*81e80*/  LDL.LU R3, [R1+0xbea8] ;  /* 0x00bea80001037983 */ /* 0x000ea80000300800 */
[----:B------:R-:W4:Y:S04]  /*81e90*/  LDL.LU R4, [R1+0xbea4] ;  /* 0x00bea40001047983 */ /* 0x000f280000300800 */
[----:B------:R3:W-:Y:S04]  /*81ea0*/  STL.64 [R1+0xbc30], R22 ;  /* 0x00bc301601007387 */ /* 0x0007e80000100a00 */
[----:B------:R-:W-:Y:S04]  /*81eb0*/  STL.64 [R1+0xbc28], R20 ;  /* 0x00bc281401007387 */ /* 0x000fe80000100a00 */
[----:B-1----:R-:W4:Y:S04]  /*81ec0*/  LDL.LU R24, [R1+0x5c0] ;  /* 0x0005c00001187983 */ /* 0x002f280000300800 */
[----:B------:R-:W4:Y:S04]  /*81ed0*/  LDL.LU R25, [R1+0x5c4] ;  /* 0x0005c40001197983 */ /* 0x000f280000300800 */
[----:B------:R-:W4:Y:S04]  /*81ee0*/  LDL.LU R26, [R1+0x5c8] ;  /* 0x0005c800011a7983 */ /* 0x000f280000300800 */
[----:B------:R-:W4:Y:S01]  /*81ef0*/  LDL.LU R27, [R1+0x5cc] ;  /* 0x0005cc00011b7983 */ /* 0x000f220000300800 */
[----:B------:R-:W-:-:S02]  /*81f00*/  IMAD.MOV.U32 R6, RZ, RZ, R5 ;  /* 0x000000ffff067224 */ /* 0x000fc400078e0005 */
[----:B------:R-:W-:Y:S02]  /*81f10*/  IMAD.MOV.U32 R7, RZ, RZ, R0 ;  /* 0x000000ffff077224 */ /* 0x000fe400078e0000 */
[----:B---3--:R-:W-:Y:S02]  /*81f20*/  IMAD.MOV.U32 R23, RZ, RZ, R2 ;  /* 0x000000ffff177224 */ /* 0x008fe400078e0002 */
[----:B--2---:R-:W-:Y:S01]  /*81f30*/  IMAD.MOV.U32 R22, RZ, RZ, R3 ;  /* 0x000000ffff167224 */ /* 0x004fe200078e0003 */
[----:B----4-:R-:W-:Y:S04]  /*81f40*/  STL.64 [R1+0xbc40], R26 ;  /* 0x00bc401a01007387 */ /* 0x010fe80000100a00 */
[----:B------:R0:W-:Y:S04]  /*81f50*/  STL.64 [R1+0xbc38], R24 ;  /* 0x00bc381801007387 */ /* 0x0001e80000100a00 */
[----:B------:R-:W2:Y:S04]  /*81f60*/  LDL.LU R5, [R1+0xbea0] ;  /* 0x00bea00001057983 */ /* 0x000ea80000300800 */
[----:B------:R-:W3:Y:S04]  /*81f70*/  LDL.LU R0, [R1+0xbe9c] ;  /* 0x00be9c0001007983 */ /* 0x000ee80000300800 */
[----:B------:R-:W4:Y:S04]  /*81f80*/  LDL.LU R3, [R1+0xbe98] ;  /* 0x00be980001037983 */ /* 0x000f280000300800 */
[----:B------:R-:W3:Y:S04]  /*81f90*/  LDL.LU R2, [R1+0xbe94] ;  /* 0x00be940001027983 */ /* 0x000ee80000300800 */
[----:B------:R-:W-:Y:S04]  /*81fa0*/  STL.64 [R1+0xbc48], R22 ;  /* 0x00bc481601007387 */ /* 0x000fe80000100a00 */
[----:B0-----:R-:W4:Y:S04]  /*81fb0*/  LDL.LU R24, [R1+0x5e0] ;  /* 0x0005e00001187983 */ /* 0x001f280000300800 */
[----:B------:R-:W4:Y:S04]  /*81fc0*/  LDL.LU R25, [R1+0x5e4] ;  /* 0x0005e40001197983 */ /* 0x000f280000300800 */
[----:B------:R-:W3:Y:S04]  /*81fd0*/  LDL.LU R26, [R1+0x5e8] ;  /* 0x0005e800011a7983 */ /* 0x000ee80000300800 */
[----:B------:R-:W3:Y:S01]  /*81fe0*/  LDL.LU R27, [R1+0x5ec] ;  /* 0x0005ec00011b7983 */ /* 0x000ee20000300800 */
[----:B------:R-:W-:-:S02]  /*81ff0*/  IMAD.MOV.U32 R21, RZ, RZ, R4 ;  /* 0x000000ffff157224 */ /* 0x000fc400078e0004 */
[----:B--2---:R-:W-:Y:S01]  /*82000*/  IMAD.MOV.U32 R20, RZ, RZ, R5 ;  /* 0x000000ffff147224 */ /* 0x004fe200078e0005 */
[----:B---3--:R-:W-:Y:S04]  /*82010*/  STL.64 [R1+0xbc58], R26 ;  /* 0x00bc581a01007387 */ /* 0x008fe80000100a00 */
[----:B----4-:R0:W-:Y:S04]  /*82020*/  STL.64 [R1+0xbc50], R24 ;  /* 0x00bc501801007387 */ /* 0x0101e80000100a00 */
[----:B------:R-:W2:Y:S04]  /*82030*/  LDL.LU R5, [R1+0xbe90] ;  /* 0x00be900001057983 */ /* 0x000ea80000300800 */
[----:B------:R-:W3:Y:S04]  /*82040*/  LDL.LU R4, [R1+0xbe8c] ;  /* 0x00be8c0001047983 */ /* 0x000ee80000300800 */
[----:B------:R-:W-:Y:S04]  /*82050*/  STL.64 [R1+0xbc60], R20 ;  /* 0x00bc601401007387 */ /* 0x000fe80000100a00 */
[----:B0-----:R-:W4:Y:S04]  /*82060*/  LDL.LU R24, [R1+0x5f0] ;  /* 0x0005f00001187983 */ /* 0x001f280000300800 */
[----:B------:R-:W4:Y:S04]  /*82070*/  LDL.LU R25, [R1+0x5f4] ;  /* 0x0005f40001197983 */ /* 0x000f280000300800 */
[----:B------:R-:W2:Y:S04]  /*82080*/  LDL.LU R26, [R1+0x5f8] ;  /* 0x0005f800011a7983 */ /* 0x000ea80000300800 */
[----:B------:R-:W2:Y:S01]  /*82090*/  LDL.LU R27, [R1+0x5fc] ;  /* 0x0005fc00011b7983 */ /* 0x000ea20000300800 */
[----:B------:R-:W-:-:S02]  /*820a0*/  IMAD.MOV.U32 R22, RZ, RZ, R3 ;  /* 0x000000ffff167224 */ /* 0x000fc400078e0003 */
[----:B------:R-:W-:Y:S01]  /*820b0*/  IMAD.MOV.U32 R23, RZ, RZ, R0 ;  /* 0x000000ffff177224 */ /* 0x000fe200078e0000 */
[----:B--2---:R-:W-:Y:S04]  /*820c0*/  STL.64 [R1+0xbc70], R26 ;  /* 0x00bc701a01007387 */ /* 0x004fe80000100a00 */
[----:B----4-:R0:W-:Y:S04]  /*820d0*/  STL.64 [R1+0xbc68], R24 ;  /* 0x00bc681801007387 */ /* 0x0101e80000100a00 */
[----:B------:R-:W2:Y:S04]  /*820e0*/  LDL.LU R3, [R1+0xbe88] ;  /* 0x00be880001037983 */ /* 0x000ea80000300800 */
[----:B------:R-:W4:Y:S04]  /*820f0*/  LDL.LU R0, [R1+0xbe84] ;  /* 0x00be840001007983 */ /* 0x000f280000300800 */
[----:B------:R3:W-:Y:S04]  /*82100*/  STL.64 [R1+0xbc78], R22 ;  /* 0x00bc781601007387 */ /* 0x0007e80000100a00 */
[----:B0-----:R-:W4:Y:S04]  /*82110*/  LDL.LU R24, [R1+0x600] ;  /* 0x0006000001187983 */ /* 0x001f280000300800 */
        /* <DEDUP_REMOVED lines=13> */
[----:B------:R1:W-:Y:S04]  /*821f0*/  STL.64 [R1+0xbc90], R20 ;  /* 0x00bc901401007387 */ /* 0x0003e80000100a00 */
[----:B------:R-:W-:Y:S04]  /*82200*/  STL.64 [R1+0xbca8], R22 ;  /* 0x00bca81601007387 */ /* 0x000fe80000100a00 */
[----:B0-----:R-:W4:Y:S04]  /*82210*/  LDL.LU R24, [R1+0x610] ;  /* 0x0006100001187983 */ /* 0x001f280000300800 */
[----:B------:R-:W4:Y:S04]  /*82220*/  LDL.LU R25, [R1+0x614] ;  /* 0x0006140001197983 */ /* 0x000f280000300800 */
[----:B------:R-:W3:Y:S04]  /*82230*/  LDL.LU R26, [R1+0x618] ;  /* 0x00061800011a7983 */ /* 0x000ee80000300800 */
[----:B------:R-:W3:Y:S01]  /*82240*/  LDL.LU R27, [R1+0x61c] ;  /* 0x00061c00011b7983 */ /* 0x000ee20000300800 */
[----:B-1----:R-:W-:-:S02]  /*82250*/  IMAD.MOV.U32 R21, RZ, RZ, R0 ;  /* 0x000000ffff157224 */ /* 0x002fc400078e0000 */
[----:B--2---:R-:W-:Y:S02]  /*82260*/  IMAD.MOV.U32 R20, RZ, RZ, R5 ;  /* 0x000000ffff147224 */ /* 0x004fe400078e0005 */
[----:B------:R-:W2:Y:S04]  /*82270*/  LDL.LU R5, [R1+0xbe70] ;  /* 0x00be700001057983 */ /* 0x000ea80000300800 */
[----:B------:R-:W2:Y:S04]  /*82280*/  LDL.LU R0, [R1+0xbe6c] ;  /* 0x00be6c0001007983 */ /* 0x000ea80000300800 */
[----:B------:R-:W-:Y:S04]  /*82290*/  STL.64 [R1+0xbcc0], R20 ;  /* 0x00bcc01401007387 */ /* 0x000fe80000100a00 */
[----:B---3--:R-:W-:Y:S04]  /*822a0*/  STL.64 [R1+0xbca0], R26 ;  /* 0x00bca01a01007387 */ /* 0x008fe80000100a00 */
[----:B----4-:R0:W-:Y:S04]  /*822b0*/  STL.64 [R1+0xbc98], R24 ;  /* 0x00bc981801007387 */ /* 0x0101e80000100a00 */
[----:B0-----:R-:W3:Y:S04]  /*822c0*/  LDL.LU R24, [R1+0x620] ;  /* 0x0006200001187983 */ /* 0x001ee80000300800 */
[----:B------:R-:W3:Y:S04]  /*822d0*/  LDL.LU R25, [R1+0x624] ;  /* 0x0006240001197983 */ /* 0x000ee80000300800 */
[----:B------:R-:W4:Y:S04]  /*822e0*/  LDL.LU R26, [R1+0x628] ;  /* 0x00062800011a7983 */ /* 0x000f280000300800 */
[----:B------:R-:W4:Y:S01]  /*822f0*/  LDL.LU R27, [R1+0x62c] ;  /* 0x00062c00011b7983 */ /* 0x000f220000300800 */
[----:B------:R-:W-:-:S02]  /*82300*/  IMAD.MOV.U32 R22, RZ, RZ, R3 ;  /* 0x000000ffff167224 */ /* 0x000fc400078e0003 */
[----:B------:R-:W-:Y:S01]  /*82310*/  IMAD.MOV.U32 R23, RZ, RZ, R2 ;  /* 0x000000ffff177224 */ /* 0x000fe200078e0002 */
[----:B------:R-:W2:Y:S04]  /*82320*/  LDL.LU R3, [R1+0xbe68] ;  /* 0x00be680001037983 */ /* 0x000ea80000300800 */
[----:B------:R-:W2:Y:S04]  /*82330*/  LDL.LU R2, [R1+0xbe64] ;  /* 0x00be640001027983 */ /* 0x000ea80000300800 */
[----:B------:R-:W-:Y:S04]  /*82340*/  STL.64 [R1+0xbcd8], R22 ;  /* 0x00bcd81601007387 */ /* 0x000fe80000100a00 */
[----:B----4-:R-:W-:Y:S04]  /*82350*/  STL.64 [R1+0xbcb8], R26 ;  /* 0x00bcb81a01007387 */ /* 0x010fe80000100a00 */
[----:B---3--:R0:W-:Y:S04]  /*82360*/  STL.64 [R1+0xbcb0], R24 ;  /* 0x00bcb01801007387 */ /* 0x0081e80000100a00 */
[----:B0-----:R-:W3:Y:S04]  /*82370*/  LDL.LU R24, [R1+0x630] ;  /* 0x0006300001187983 */ /* 0x001ee80000300800 */
[----:B------:R-:W3:Y:S04]  /*82380*/  LDL.LU R25, [R1+0x634] ;  /* 0x0006340001197983 */ /* 0x000ee80000300800 */
[----:B------:R-:W4:Y:S04]  /*82390*/  LDL.LU R26, [R1+0x638] ;  /* 0x00063800011a7983 */ /* 0x000f280000300800 */
[----:B------:R-:W4:Y:S01]  /*823a0*/  LDL.LU R27, [R1+0x63c] ;  /* 0x00063c00011b7983 */ /* 0x000f220000300800 */
[----:B--2---:R-:W-:-:S02]  /*823b0*/  IMAD.MOV.U32 R20, RZ, RZ, R5 ;  /* 0x000000ffff147224 */ /* 0x004fc400078e0005 */
[----:B------:R-:W-:Y:S01]  /*823c0*/  IMAD.MOV.U32 R21, RZ, RZ, R4 ;  /* 0x000000ffff157224 */ /* 0x000fe200078e0004 */
[----:B------:R-:W2:Y:S04]  /*823d0*/  LDL.LU R5, [R1+0xbe60] ;  /* 0x00be600001057983 */ /* 0x000ea80000300800 */
[----:B------:R-:W2:Y:S04]  /*823e0*/  LDL.LU R4, [R1+0xbe5c] ;  /* 0x00be5c0001047983 */ /* 0x000ea80000300800 */
[----:B------:R-:W-:Y:S01]  /*823f0*/  STL.64 [R1+0xbcf0], R20 ;  /* 0x00bcf01401007387 */ /* 0x000fe20000100a00 */
[----:B------:R-:W-:-:S02]  /*82400*/  IMAD.MOV.U32 R22, RZ, RZ, R3 ;  /* 0x000000ffff167224 */ /* 0x000fc400078e0003 */
[----:B------:R-:W-:Y:S01]  /*82410*/  IMAD.MOV.U32 R23, RZ, RZ, R0 ;  /* 0x000000ffff177224 */ /* 0x000fe200078e0000 */
[----:B----4-:R-:W-:Y:S04]  /*82420*/  STL.64 [R1+0xbcd0], R26 ;  /* 0x00bcd01a01007387 */ /* 0x010fe80000100a00 */
[----:B---3--:R0:W-:Y:S04]  /*82430*/  STL.64 [R1+0xbcc8], R24 ;  /* 0x00bcc81801007387 */ /* 0x0081e80000100a00 */
[----:B0-----:R-:W3:Y:S04]  /*82440*/  LDL.LU R24, [R1+0x640] ;  /* 0x0006400001187983 */ /* 0x001ee80000300800 */
[----:B------:R-:W3:Y:S04]  /*82450*/  LDL.LU R25, [R1+0x644] ;  /* 0x0006440001197983 */ /* 0x000ee80000300800 */
[----:B------:R-:W4:Y:S04]  /*82460*/  LDL.LU R26, [R1+0x648] ;  /* 0x00064800011a7983 */ /* 0x000f280000300800 */
[----:B------:R-:W4:Y:S04]  /*82470*/  LDL.LU R27, [R1+0x64c] ;  /* 0x00064c00011b7983 */ /* 0x000f280000300800 */
[----:B------:R-:W2:Y:S04]  /*82480*/  LDL.LU R3, [R1+0xbe58] ;  /* 0x00be580001037983 */ /* 0x000ea80000300800 */
[----:B------:R-:W2:Y:S04]  /*82490*/  LDL.LU R0, [R1+0xbe54] ;  /* 0x00be540001007983 */ /* 0x000ea80000300800 */
[----:B------:R-:W3:Y:S04]  /*824a0*/  LDL.64 R20, [R1+0x60] ;  /* 0x0000600001147983 */ /* 0x000ee80000100a00 */
[----:B------:R-:W-:Y:S04]  /*824b0*/  STL.64 [R1+0xbd20], R22 ;  /* 0x00bd201601007387 */ /* 0x000fe80000100a00 */
[----:B---3--:R-:W-:Y:S04]  /*824c0*/  STL.64 [R1+0xbd18], R20 ;  /* 0x00bd181401007387 */ /* 0x008fe80000100a00 */
[----:B----4-:R-:W-:Y:S04]  /*824d0*/  STL.64 [R1+0xbce8], R26 ;  /* 0x00bce81a01007387 */ /* 0x010fe80000100a00 */
[----:B------:R0:W-:Y:S04]  /*824e0*/  STL.64 [R1+0xbce0], R24 ;  /* 0x00bce01801007387 */ /* 0x0001e80000100a00 */
        /* <DEDUP_REMOVED lines=50> */
[----:B------:R-:W2:Y:S01]  /*82810*/  LDL.LU R5, [R1+0xbe30] ;  /* 0x00be300001057983 */ /* 0x000ea20000300800 */
[----:B------:R-:W-:Y:S02]  /*82820*/  IMAD.MOV.U32 R20, RZ, RZ, R3 ;  /* 0x000000ffff147224 */ /* 0x000fe400078e0003 */
[----:B------:R-:W-:Y:S01]  /*82830*/  IMAD.MOV.U32 R21, RZ, RZ, R0 ;  /* 0x000000ffff157224 */ /* 0x000fe200078e0000 */
[----:B------:R-:W2:Y:S04]  /*82840*/  LDL.LU R4, [R1+0xbe2c] ;  /* 0x00be2c0001047983 */ /* 0x000ea80000300800 */
[----:B------:R-:W2:Y:S04]  /*82850*/  LDL.LU R3, [R1+0xbe28] ;  /* 0x00be280001037983 */ /* 0x000ea80000300800 */
[----:B------:R-:W2:Y:S04]  /*82860*/  LDL.LU R0, [R1+0xbe24] ;  /* 0x00be240001007983 */ /* 0x000ea80000300800 */
[----:B------:R-:W-:Y:S04]  /*82870*/  STL.64 [R1+0xbd98], R22 ;  /* 0x00bd981601007387 */ /* 0x000fe80000100a00 */
        /* <DEDUP_REMOVED lines=19> */
[----:B------:R-:W-:Y:S02]  /*829b0*/  IMAD.MOV.U32 R23, RZ, RZ, R0 ;  /* 0x000000ffff177224 */ /* 0x000fe400078e0000 */
        /* <DEDUP_REMOVED lines=23> */
[----:B----4-:R-:W-:Y:S04]  /*82b30*/  STL.64 [R1+0xbda8], R26 ;  /* 0x00bda81a01007387 */ /* 0x010fe80000100a00 */
        /* <DEDUP_REMOVED lines=11> */
[C---:B--2---:R-:W-:Y:S03]  /*82bf0*/  HMMA.16816.F32 R20, R8.reuse, R4, R20 ;  /* 0x000000040814723c */ /* 0x044fe60000001814 */
[----:B----4-:R-:W-:Y:S04]  /*82c00*/  STL.64 [R1+0xbdd8], R26 ;  /* 0x00bdd81a01007387 */ /* 0x010fe80000100a00 */
        /* <DEDUP_REMOVED lines=24> */
[----:B------:R-:W4:Y:S01]  /*82d90*/  LDL.LU.64 R20, [R1+0xbdf0] ;  /* 0x00bdf00001147983 */ /* 0x000f220000300a00 */
[----:B------:R-:W-:-:S02]  /*82da0*/  F2FP.F16.E5M2.UNPACK_B R12, R12 ;  /* 0x0000000cff0c723e */ /* 0x000fc400020004ff */
[----:B------:R-:W-:Y:S02]  /*82db0*/  F2FP.F16.E5M2.UNPACK_B R13, R13 ;  /* 0x0000000dff0d723e */ /* 0x000fe400020004ff */
[----:B------:R-:W-:Y:S02]  /*82dc0*/  F2FP.F16.E5M2.UNPACK_B R14, R14 ;  /* 0x0000000eff0e723e */ /* 0x000fe400020004ff */
[----:B------:R-:W-:Y:S01]  /*82dd0*/  F2FP.F16.E5M2.UNPACK_B R15, R15 ;  /* 0x0000000fff0f723e */ /* 0x000fe200020004ff */
[----:B--2---:R-:W-:Y:S01]  /*82de0*/  HMMA.16816.F32 R8, R8, R22, R24 ;  /* 0x000000160808723c */ /* 0x004fe20000001818 */
[----:B------:R-:W4:Y:S04]  /*82df0*/  LDL.LU.64 R26, [R1+0xbde8] ;  /* 0x00bde800011a7983 */ /* 0x000f280000300a00 */
[----:B------:R-:W4:-:S15]  /*82e00*/  LDL.LU.64 R24, [R1+0xbde0] ;  /* 0x00bde00001187983 */ /* 0x000f1e0000300a00 */
[----:B------:R-:W-:-:S03]  /*82e10*/  NOP ;  /* 0x0000000000007918 */ /* 0x000fc60000000000 */
[----:B------:R0:W-:Y:S04]  /*82e20*/  STL.64 [R1+0x21b0], R8 ;  /* 0x0021b00801007387 */ /* 0x0001e80000100a00 */
[----:B------:R1:W-:Y:S04]  /*82e30*/  STL.64 [R1+0x21b8], R10 ;  /* 0x0021b80a01007387 */ /* 0x0003e80000100a00 */
[----:B0-----:R-:W2:Y:S04]  /*82e40*/  LDL.LU R8, [R1+0x590] ;  /* 0x0005900001087983 */ /* 0x001ea80000300800 */
[----:B------:R-:W2:Y:S04]  /*82e50*/  LDL.LU R9, [R1+0x594] ;  /* 0x0005940001097983 */ /* 0x000ea80000300800 */
[----:B-1----:R-:W2:Y:S04]  /*82e60*/  LDL.LU R10, [R1+0x598] ;  /* 0x00059800010a7983 */ /* 0x002ea80000300800 */
[----:B------:R-:W2:Y:S01]  /*82e70*/  LDL.LU R11, [R1+0x59c] ;  /* 0x00059c00010b7983 */ /* 0x000ea20000300800 */
        /* <DEDUP_REMOVED lines=56> */
[----:B------:R-:W4:Y:S02]  /*83200*/  LDL.LU.64 R20, [R1+0xbd18] ;  /* 0x00bd180001147983 */ /* 0x000f240000300a00 */
[----:B----4-:R-:W-:-:S15]  /*83210*/  HMMA.16816.F32 R24, R12, R20, R24 ;  /* 0x000000140c18723c */ /* 0x010fde0000001818 */
[----:B------:R-:W-:-:S08]  /*83220*/  NOP ;  /* 0x0000000000007918 */ /* 0x000fd00000000000 */
        /* <DEDUP_REMOVED lines=69> */
[----:B------:R-:W-:-:S15]  /*83680*/  HMMA.16816.F32 R16, R12, R6, R16 ;  /* 0x000000060c10723c */ /* 0x000fde0000001810 */
[----:B------:R-:W-:-:S08]  /*83690*/  NOP ;  /* 0x0000000000007918 */ /* 0x000fd00000000000 */
        /* <DEDUP_REMOVED lines=9> */
[----:B------:R-:W3:Y:S01]  /*83730*/  LDL.LU.64 R24, [R1+0xbc08] ;  /* 0x00bc080001187983 */ /* 0x000ee20000300a00 */
[----:B----4-:R-:W-:Y:S03]  /*83740*/  HMMA.16816.F32 R20, R12, R22, R16 ;  /* 0x000000160c14723c */ /* 0x010fe60000001810 */
[----:B------:R-:W4:Y:S04]  /*83750*/  LDL.LU.64 R18, [R1+0xbc00] ;  /* 0x00bc000001127983 */ /* 0x000f280000300a00 */
[----:B------:R-:W4:-:S15]  /*83760*/  LDL.LU.64 R16, [R1+0xbbf8] ;  /* 0x00bbf80001107983 */ /* 0x000f1e0000300a00 */
[----:B------:R-:W-:-:S01]  /*83770*/  NOP ;  /* 0x0000000000007918 */ /* 0x000fc20000000000 */
        /* <DEDUP_REMOVED lines=9> */
[----:B------:R-:W4:Y:S04]  /*83810*/  LDL.LU.64 R24, [R1+0xbbd8] ;  /* 0x00bbd80001187983 */ /* 0x000f280000300a00 */
[----:B------:R0:W-:Y:S04]  /*83820*/  STL.64 [R1+0xba00], R28 ;  /* 0x00ba001c01007387 */ /* 0x0001e80000100a00 */
[----:B0-----:R-:W3:Y:S01]  /*83830*/  LDL.64 R28, [R1+0xa8] ;  /* 0x0000a800011c7983 */ /* 0x001ee20000100a00 */
[----:B--2---:R-:W-:-:S15]  /*83840*/  HMMA.16816.F32 R8, R12, R26, R8 ;  /* 0x0000001a0c08723c */ /* 0x004fde0000001808 */
[----:B------:R-:W-:-:S08]  /*83850*/  NOP ;  /* 0x0000000000007918 */ /* 0x000fd00000000000 */
[----:B------:R-:W-:Y:S04]  /*83860*/  STL.64 [R1+0x1f80], R8 ;  /* 0x001f800801007387 */ /* 0x000fe80000100a00 */
[----:B------:R4:W-:Y:S02]  /*83870*/  STL.64 [R1+0x1f88], R10 ;  /* 0x001f880a01007387 */ /* 0x0009e40000100a00 */
[----:B----4-:R-:W-:Y:S02]  /*83880*/  HMMA.16816.F32 R8, R12, R24, R16 ;  /* 0x000000180c08723c */ /* 0x010fe40000001810 */
[----:B------:R-:W2:-:S15]  /*83890*/  LDL.LU R16, [R1+0x560] ;  /* 0x0005600001107983 */ /* 0x000e9e0000300800 */
[----:B------:R-:W-:-:S06]  /*838a0*/  NOP ;  /* 0x0000000000007918 */ /* 0x000fcc0000000000 */
[----:B------:R-:W-:Y:S04]  /*838b0*/  STL.64 [R1+0x1f70], R8 ;  /* 0x001f700801007387 */ /* 0x000fe80000100a00 */
[----:B------:R-:W-:Y:S04]  /*838c0*/  STL.64 [R1+0x1f78], R10 ;  /* 0x001f780a01007387 */ /* 0x000fe80000100a00 */
        /* <DEDUP_REMOVED lines=9> */
[----:B------:R-:W4:Y:S04]  /*83960*/  LDL.LU R6, [R1+0x3050] ;  /* 0x0030500001067983 */ /* 0x000f280000300800 */
[----:B------:R-:W3:Y:S04]  /*83970*/  LDL.LU R8, [R1+0x304c] ;  /* 0x00304c0001087983 */ /* 0x000ee80000300800 */
[----:B------:R-:W4:Y:S04]  /*83980*/  LDL.LU R7, [R1+0x3058] ;  /* 0x0030580001077983 */ /* 0x000f280000300800 */
[----:B----4-:R-:W-:Y:S04]  /*83990*/  STL.64 [R1+0xbba0], R6 ;  /* 0x00bba00601007387 */ /* 0x010fe80000100a00 */
[----:B------:R0:W-:Y:S04]  /*839a0*/  STL.64 [R1+0xbb98], R4 ;  /* 0x00bb980401007387 */ /* 0x0001e80000100a00 */
[----:B0-----:R-:W4:Y:S04]  /*839b0*/  LDL.LU R4, [R1+0x540] ;  /* 0x0005400001047983 */ /* 0x001f280000300800 */
[----:B------:R-:W4:Y:S04]  /*839c0*/  LDL.LU R5, [R1+0x544] ;  /* 0x0005440001057983 */ /* 0x000f280000300800 */
[----:B------:R-:W3:Y:S04]  /*839d0*/  LDL.LU R6, [R1+0x548] ;  /* 0x0005480001067983 */ /* 0x000ee80000300800 */
[----:B------:R-:W3:Y:S01]  /*839e0*/  LDL.LU R7, [R1+0x54c] ;  /* 0x00054c0001077983 */ /* 0x000ee20000300800 */
[C---:B--2---:R-:W-:Y:S03]  /*839f0*/  HMMA.16816.F32 R16, R12.reuse, R22, R16 ;  /* 0x000000160c10723c */ /* 0x044fe60000001810 */
[----:B---3--:R-:W-:Y:S04]  /*83a00*/  STL.64 [R1+0xbbb0], R6 ;  /* 0x00bbb00601007387 */ /* 0x008fe80000100a00 */
[----:B----4-:R0:W-:Y:S04]  /*83a10*/  STL.64 [R1+0xbba8], R4 ;  /* 0x00bba80401007387 */ /* 0x0101e80000100a00 */
[----:B0-----:R-:W2:Y:S04]  /*83a20*/  LDL.LU R4, [R1+0x550] ;  /* 0x0005500001047983 */ /* 0x001ea80000300800 */
[----:B------:R-:W2:Y:S04]  /*83a30*/  LDL.LU R5, [R1+0x554] ;  /* 0x0005540001057983 */ /* 0x000ea80000300800 */
[----:B------:R-:W2:Y:S04]  /*83a40*/  LDL.LU R6, [R1+0x558] ;  /* 0x0005580001067983 */ /* 0x000ea80000300800 */
[----:B------:R-:W2:Y:S04]  /*83a50*/  LDL.LU R7, [R1+0x55c] ;  /* 0x00055c0001077983 */ /* 0x000ea80000300800 */
[----:B------:R-:W3:Y:S04]  /*83a60*/  LDL.LU R9, [R1+0x3054] ;  /* 0x0030540001097983 */ /* 0x000ee80000300800 */
[----:B------:R-:W4:Y:S04]  /*83a70*/  LDL.LU R10, [R1+0x305c] ;  /* 0x00305c00010a7983 */ /* 0x000f280000300800 */
[----:B------:R-:W4:Y:S04]  /*83a80*/  LDL.LU R11, [R1+0x3064] ;  /* 0x00306400010b7983 */ /* 0x000f280000300800 */
[----:B------:R-:W-:Y:S04]  /*83a90*/  STL.64 [R1+0xb9f8], R26 ;  /* 0x00b9f81a01007387 */ /* 0x000fe80000100a00 */
        /* <DEDUP_REMOVED lines=39> */
[----:B0-----:R-:W3:Y:S04]  /*83d10*/  LDL.LU.64 R6, [R1+0xbba0] ;  /* 0x00bba00001067983 */ /* 0x001ee80000300a00 */
[----:B------:R-:W4:Y:S04]  /*83d20*/  LDL.LU.64 R4, [R1+0xbb98] ;  /* 0x00bb980001047983 */ /* 0x000f280000300a00 */
[----:B------:R0:W-:Y:S04]  /*83d30*/  STL [R1+0xb9cc], R16 ;  /* 0x00b9cc1001007387 */ /* 0x0001e80000100800 */
[----:B------:R1:W-:Y:S04]  /*83d40*/  STL [R1+0xb9c8], R17 ;  /* 0x00b9c81101007387 */ /* 0x0003e80000100800 */
[----:B0-----:R-:W4:Y:S04]  /*83d50*/  LDL.LU R16, [R1+0xc70] ;  /* 0x000c700001107983 */ /* 0x001f280000300800 */
[----:B-1----:R-:W4:Y:S04]  /*83d60*/  LDL.LU R17, [R1+0xc74] ;  /* 0x000c740001117983 */ /* 0x002f280000300800 */
[----:B------:R-:W4:Y:S04]  /*83d70*/  LDL.LU R18, [R1+0xc78] ;  /* 0x000c780001127983 */ /* 0x000f280000300800 */
[----:B------:R-:W4:Y:S01]  /*83d80*/  LDL.LU R19, [R1+0xc7c] ;  /* 0x000c7c0001137983 */ /* 0x000f220000300800 */
[----:B---3--:R-:W-:-:S02]  /*83d90*/  IMAD R8, R8, 0x100, R6 ;  /* 0x0000010008087824 */ /* 0x008fc400078e0206 */
[----:B------:R-:W-:Y:S01]  /*83da0*/  IMAD R9, R9, 0x100, R7 ;  /* 0x0000010009097824 */ /* 0x000fe200078e0207 */
[----:B------:R-:W2:Y:S04]  /*83db0*/  LDL.LU R6, [R1+0xbb94] ;  /* 0x00bb940001067983 */ /* 0x000ea80000300800 */
[----:B------:R-:W2:Y:S02]  /*83dc0*/  LDL.LU R7, [R1+0xbb90] ;  /* 0x00bb900001077983 */ /* 0x000ea40000300800 */
[----:B--2---:R-:W-:-:S15]  /*83dd0*/  HMMA.16816.F32 R24, R12, R6, R24 ;  /* 0x000000060c18723c */ /* 0x004fde0000001818 */
[----:B------:R-:W-:-:S08]  /*83de0*/  NOP ;  /* 0x0000000000007918 */ /* 0x000fd00000000000 */
[----:B------:R-:W-:Y:S04]  /*83df0*/  STL.64 [R1+0x1f10], R24 ;  /* 0x001f101801007387 */ /* 0x000fe80000100a00 */
[----:B------:R0:W-:Y:S04]  /*83e00*/  STL.64 [R1+0x1f18], R26 ;  /* 0x001f181a01007387 */ /* 0x0001e80000100a00 */
[----:B0-----:R-:W2:Y:S04]  /*83e10*/  LDL.LU.64 R26, [R1+0xbb88] ;  /* 0x00bb8800011a7983 */ /* 0x001ea80000300a00 */
[----:B------:R-:W2:Y:S04]  /*83e20*/  LDL.LU.64 R24, [R1+0xbb80] ;  /* 0x00bb800001187983 */ /* 0x000ea80000300a00 */
[----:B------:R0:W-:Y:S04]  /*83e30*/  STL [R1+0xb994], R6 ;  /* 0x00b9940601007387 */ /* 0x0001e80000100800 */
[----:B0-----:R-:W3:Y:S04]  /*83e40*/  LDL.LU R6, [R1+0x3068] ;  /* 0x0030680001067983 */ /* 0x001ee80000300800 */
[----:B------:R0:W-:Y:S04]  /*83e50*/  STL [R1+0xb990], R7 ;  /* 0x00b9900701007387 */ /* 0x0001e80000100800 */
[----:B0-----:R-:W2:Y:S01]  /*83e60*/  LDL.LU R7, [R1+0x3060] ;  /* 0x0030600001077983 */ /* 0x001ea20000300800 */
[----:B----4-:R-:W-:Y:S06]  /*83e70*/  HMMA.16816.F32 R16, R12, R4, R16 ;  /* 0x000000040c10723c */ /* 0x010fec0000001810 */
[----:B------:R-:W-:Y:S04]  /*83e80*/  STL [R1+0xb974], R4 ;  /* 0x00b9740401007387 */ /* 0x000fe80000100800 */
[----:B------:R0:W-:-:S13]  /*83e90*/  STL [R1+0xb970], R5 ;  /* 0x00b9700501007387 */ /* 0x0001da0000100800 */
[----:B------:R-:W-:Y:S04]  /*83ea0*/  STL.64 [R1+0x1f00], R16 ;  /* 0x001f001001007387 */ /* 0x000fe80000100a00 */
[----:B------:R-:W-:Y:S04]  /*83eb0*/  STL.64 [R1+0x1f08], R18 ;  /* 0x001f081201007387 */ /* 0x000fe80000100a00 */
[----:B------:R-:W-:Y:S04]  /*83ec0*/  STL [R1+0xb97c], R2 ;  /* 0x00b97c0201007387 */ /* 0x000fe80000100800 */
[----:B------:R1:W-:Y:S01]  /*83ed0*/  STL [R1+0xb978], R3 ;  /* 0x00b9780301007387 */ /* 0x0003e20000100800 */
[----:B---3--:R-:W-:-:S02]  /*83ee0*/  IMAD R11, R11, 0x100, R6 ;  /* 0x000001000b0b7824 */ /* 0x008fc400078e0206 */
[----:B--2---:R-:W-:Y:S02]  /*83ef0*/  IMAD R10, R10, 0x100, R7 ;  /* 0x000001000a0a7824 */ /* 0x004fe400078e0207 */
[C---:B0-----:R-:W-:Y:S06]  /*83f00*/  HMMA.16816.F32 R4, R12.reuse, R2, R20 ;  /* 0x000000020c04723c */ /* 0x041fec0000001814 */
[----:B------:R-:W-:-:S15]  /*83f10*/  HMMA.16816.F32 R12, R12, R28, R24 ;  /* 0x0000001c0c0c723c */ /* 0x000fde0000001818 */
[----:B------:R-:W-:-:S02]  /*83f20*/  NOP ;  /* 0x0000000000007918 */ /* 0x000fc40000000000 */
[----:B------:R0:W-:Y:S04]  /*83f30*/  STL.64 [R1+0x1ef0], R4 ;  /* 0x001ef00401007387 */ /* 0x0001e80000100a00 */
[----:B------:R-:W-:Y:S04]  /*83f40*/  STL.64 [R1+0x1ef8], R6 ;  /* 0x001ef80601007387 */ /* 0x000fe80000100a00 */
[----:B------:R-:W-:Y:S04]  /*83f50*/  STL.64 [R1+0x1ed0], R12 ;  /* 0x001ed00c01007387 */ /* 0x000fe80000100a00 */
[----:B------:R2:W-:Y:S04]  /*83f60*/  STL.64 [R1+0x1ed8], R14 ;  /* 0x001ed80e01007387 */ /* 0x0005e80000100a00 */
[----:B------:R-:W3:Y:S04]  /*83f70*/  LDL.64 R22, [R1+0x68] ;  /* 0x0000680001167983 */ /* 0x000ee80000100a00 */
[----:B------:R-:W4:Y:S04]  /*83f80*/  LDL.64 R20, [R1+0x70] ;  /* 0x0000700001147983 */ /* 0x000f280000100a00 */
[----:B-1----:R-:W4:Y:S04]  /*83f90*/  LDL.64 R2, [R1+0x88] ;  /* 0x0000880001027983 */ /* 0x002f280000100a00 */
[----:B------:R-:W4:Y:S01]  /*83fa0*/  LDL.64 R16, [R1+0x78] ;  /* 0x0000780001107983 */ /* 0x000f220000100a00 */
[----:B0-----:R-:W-:-:S03]  /*83fb0*/  IMAD.MOV.U32 R5, RZ, RZ, R28 ;  /* 0x000000ffff057224 */ /* 0x001fc600078e001c */
[----:B------:R-:W4:Y:S04]  /*83fc0*/  LDL R28, [R1+0x60] ;  /* 0x00006000011c7983 */ /* 0x000f280000100800 */
[----:B--2---:R-:W2:Y:S04]  /*83fd0*/  LDL.64 R14, [R1+0x98] ;  /* 0x00009800010e7983 */ /* 0x004ea80000100a00 */
[----:B---3--:R-:W-:Y:S04]  /*83fe0*/  STL.64 [R1+0xbb28], R22 ;  /* 0x00bb281601007387 */ /* 0x008fe80000100a00 */
[----:B----4-:R0:W-:Y:S04]  /*83ff0*/  STL.64 [R1+0xbb20], R20 ;  /* 0x00bb201401007387 */ /* 0x0101e80000100a00 */
[----:B0-----:R-:W3:Y:S04]  /*84000*/  LDL.LU R20, [R1+0x4c0] ;  /* 0x0004c00001147983 */ /* 0x001ee80000300800 */
[----:B------:R-:W3:Y:S04]  /*84010*/  LDL.LU R21, [R1+0x4c4] ;  /* 0x0004c40001157983 */ /* 0x000ee80000300800 */
[----:B------:R-:W4:Y:S04]  /*84020*/  LDL.LU R22, [R1+0x4c8] ;  /* 0x0004c80001167983 */ /* 0x000f280000300800 */
[----:B------:R-:W4:Y:S04]  /*84030*/  LDL.LU R23, [R1+0x4cc] ;  /* 0x0004cc0001177983 */ /* 0x000f280000300800 */
[----:B------:R-:W2:Y:S04]  /*84040*/  LDL.64 R12, [R1+0xa0] ;  /* 0x0000a000010c7983 */ /* 0x000ea80000100a00 */
        /* <DEDUP_REMOVED lines=24> */
[----:B------:R-:W-:-:S02]  /*841d0*/  F2FP.F16.E5M2.UNPACK_B R8, R8 ;  /* 0x00000008ff08723e */ /* 0x000fc400020004ff */
[----:B------:R-:W-:Y:S01]  /*841e0*/  F2FP.F16.E5M2.UNPACK_B R9, R9 ;  /* 0x00000009ff09723e */ /* 0x000fe200020004ff */
[----:B----4-:R-:W-:Y:S04]  /*841f0*/  STL.64 [R1+0xbb78], R22 ;  /* 0x00bb781601007387 */ /* 0x010fe80000100a00 */
[----:B---3--:R0:W-:Y:S04]  /*84200*/  STL.64 [R1+0xbb70], R20 ;  /* 0x00bb701401007387 */ /* 0x0081e80000100a00 */
[----:B0-----:R-:W2:Y:S04]  /*84210*/  LDL.LU R20, [R1+0x510] ;  /* 0x0005100001147983 */ /* 0x001ea80000300800 */
[----:B------:R-:W2:Y:S04]  /*84220*/  LDL.LU R21, [R1+0x514] ;  /* 0x0005140001157983 */ /* 0x000ea80000300800 */
[----:B------:R-:W2:Y:S04]  /*84230*/  LDL.LU R22, [R1+0x518] ;  /* 0x0005180001167983 */ /* 0x000ea80000300800 */
[----:B------:R-:W2:Y:S01]  /*84240*/  LDL.LU R23, [R1+0x51c] ;  /* 0x00051c0001177983 */ /* 0x000ea20000300800 */
[----:B------:R-:W-:-:S02]  /*84250*/  F2FP.F16.E5M2.UNPACK_B R10, R10 ;  /* 0x0000000aff0a723e */ /* 0x000fc400020004ff */
[----:B------:R-:W-:Y:S01]  /*84260*/  F2FP.F16.E5M2.UNPACK_B R11, R11 ;  /* 0x0000000bff0b723e */ /* 0x000fe200020004ff */
[----:B------:R-:W-:Y:S01]  /*84270*/  IMAD.MOV.U32 R4, RZ, RZ, R29 ;  /* 0x000000ffff047224 */ /* 0x000fe200078e001d */
[----:B------:R-:W3:Y:S04]  /*84280*/  LDL.64 R18, [R1+0x80] ;  /* 0x0000800001127983 */ /* 0x000ee80000100a00 */
[----:B------:R-:W4:Y:S04]  /*84290*/  LDL.LU R24, [R1+0x490] ;  /* 0x0004900001187983 */ /* 0x000f280000300800 */
[----:B------:R-:W4:Y:S04]  /*842a0*/  LDL.LU R25, [R1+0x494] ;  /* 0x0004940001197983 */ /* 0x000f280000300800 */
[----:B------:R-:W4:Y:S04]  /*842b0*/  LDL.LU R26, [R1+0x498] ;  /* 0x00049800011a7983 */ /* 0x000f280000300800 */
[----:B------:R-:W4:Y:S04]  /*842c0*/  LDL.LU R27, [R1+0x49c] ;  /* 0x00049c00011b7983 */ /* 0x000f280000300800 */
[----:B------:R-:W-:Y:S04]  /*842d0*/  STL [R1+0xb99c], R4 ;  /* 0x00b99c0401007387 */ /* 0x000fe80000100800 */
[----:B------:R0:W-:Y:S04]  /*842e0*/  STL [R1+0xb998], R5 ;  /* 0x00b9980501007387 */ /* 0x0001e80000100800 */
[----:B0-----:R-:W3:Y:S01]  /*842f0*/  LDL.64 R4, [R1+0x90] ;  /* 0x0000900001047983 */ /* 0x001ee20000100a00 */
[----:B--2---:R-:W-:-:S15]  /*84300*/  HMMA.16816.F32 R20, R8, R12, R20 ;  /* 0x0000000c0814723c */ /* 0x004fde0000001814 */
        /* <DEDUP_REMOVED lines=16> */
[----:B------:R-:W2:Y:S01]  /*84410*/  LDL.LU.64 R20, [R1+0xbb50] ;  /* 0x00bb500001147983 */ /* 0x000ea20000300a00 */
[----:B------:R-:W-:-:S02]  /*84420*/  IMAD.MOV.U32 R7, RZ, RZ, R12 ;  /* 0x000000ffff077224 */ /* 0x000fc400078e000c */
[----:B------:R-:W-:Y:S02]  /*84430*/  IMAD.MOV.U32 R6, RZ, RZ, R13 ;  /* 0x000000ffff067224 */ /* 0x000fe400078e000d */
[----:B------:R-:W-:Y:S02]  /*84440*/  IMAD.MOV.U32 R13, RZ, RZ, R14 ;  /* 0x000000ffff0d7224 */ /* 0x000fe400078e000e */
[----:B------:R-:W-:Y:S02]  /*84450*/  IMAD.MOV.U32 R12, RZ, RZ, R15 ;  /* 0x000000ffff0c7224 */ /* 0x000fe400078e000f */
[----:B------:R-:W-:Y:S02]  /*84460*/  IMAD.MOV.U32 R15, RZ, RZ, R4 ;  /* 0x000000ffff0f7224 */ /* 0x000fe400078e0004 */
[----:B------:R-:W-:-:S05]  /*84470*/  IMAD.MOV.U32 R14, RZ, RZ, R5 ;  /* 0x000000ffff0e7224 */ /* 0x000fca00078e0005 */
        /* <DEDUP_REMOVED lines=12> */
[----:B------:R-:W-:-:S02]  /*84540*/  IMAD.MOV.U32 R4, RZ, RZ, R2 ;  /* 0x000000ffff047224 */ /* 0x000fc400078e0002 */
[----:B------:R-:W-:Y:S01]  /*84550*/  IMAD.MOV.U32 R5, RZ, RZ, R3 ;  /* 0x000000ffff057224 */ /* 0x000fe200078e0003 */
        /* <DEDUP_REMOVED lines=17> */
[----:B------:R-:W4:Y:S01]  /*84670*/  LDL.LU.64 R20, [R1+0xbb20] ;  /* 0x00bb200001147983 */ /* 0x000f220000300a00 */
[----:B------:R-:W-:-:S02]  /*84680*/  IMAD.MOV.U32 R2, RZ, RZ, R18 ;  /* 0x000000ffff027224 */ /* 0x000fc400078e0012 */
[----:B------:R-:W-:Y:S02]  /*84690*/  IMAD.MOV.U32 R3, RZ, RZ, R19 ;  /* 0x000000ffff037224 */ /* 0x000fe400078e0013 */
[----:B------:R-:W-:Y:S02]  /*846a0*/  IMAD.MOV.U32 R18, RZ, RZ, R16 ;  /* 0x000000ffff127224 */ /* 0x000fe400078e0010 */
[----:B------:R-:W-:Y:S02]  /*846b0*/  IMAD.MOV.U32 R19, RZ, RZ, R17 ;  /* 0x000000ffff137224 */ /* 0x000fe400078e0011 */
[----:B------:R-:W-:Y:S01]  /*846c0*/  IMAD.MOV.U32 R29, RZ, RZ, R0 ;  /* 0x000000ffff1d7224 */ /* 0x000fe200078e0000 */
[----:B----4-:R-:W-:Y:S06]  /*846d0*/  HMMA.16816.F32 R4, R8, R20, R4 ;  /* 0x000000140804723c */ /* 0x010fec0000001804 */
[----:B------:R-:W-:-:S02]  /*846e0*/  IMAD.MOV.U32 R16, RZ, RZ, R20 ;  /* 0x000000ffff107224 */ /* 0x000fc400078e0014 */
[----:B------:R-:W-:Y:S02]  /*846f0*/  IMAD.MOV.U32 R17, RZ, RZ, R21 ;  /* 0x000000ffff117224 */ /* 0x000fe400078e0015 */
[----:B--2---:R-:W-:-:S13]  /*84700*/  IMAD.MOV.U32 R0, RZ, RZ, R23 ;  /* 0x000000ffff007224 */ /* 0x004fda00078e0017 */
[----:B------:R-:W-:Y:S04]  /*84710*/  STL.64 [R1+0x1e60], R4 ;  /* 0x001e600401007387 */ /* 0x000fe80000100a00 */
[----:B------:R3:W-:Y:S02]  /*84720*/  STL.64 [R1+0x1e68], R6 ;  /* 0x001e680601007387 */ /* 0x0007e40000100a00 */
[----:B---3--:R-:W-:Y:S02]  /*84730*/  HMMA.16816.F32 R4, R8, R22, R12 ;  /* 0x000000160804723c */ /* 0x008fe4000000180c */
[----:B------:R-:W-:Y:S04]  /*84740*/  STL.64 [R1+0xb9e8], R18 ;  /* 0x00b9e81201007387 */ /* 0x000fe80000100a00 */
[----:B------:R-:W-:Y:S04]  /*84750*/  STL.64 [R1+0xb9e0], R16 ;  /* 0x00b9e01001007387 */ /* 0x000fe80000100a00 */
[----:B------:R-:W-:-:S13]  /*84760*/  STL [R1+0xb8c0], R0 ;  /* 0x00b8c00001007387 */ /* 0x000fda0000100800 */
[----:B------:R-:W-:Y:S04]  /*84770*/  STL.64 [R1+0x1e50], R4 ;  /* 0x001e500401007387 */ /* 0x000fe80000100a00 */
[----:B------:R0:W-:Y:S04]  /*84780*/  STL.64 [R1+0x1e58], R6 ;  /* 0x001e580601007387 */ /* 0x0001e80000100a00 */
[----:B------:R-:W2:Y:S01]  /*84790*/  LDL.LU R20, [R1+0x3a0] ;  /* 0x0003a00001147983 */ /* 0x000ea20000300800 */
[----:B0-----:R-:W-:-:S15]  /*847a0*/  HMMA.16816.F32 R4, R8, R28, R24 ;  /* 0x0000001c0804723c */ /* 0x001fde0000001818 */
        /* <DEDUP_REMOVED lines=12> */
[----:B---3--:R1:W-:Y:S04]  /*84870*/  STL.64 [R1+0xba20], R18 ;  /* 0x00ba201201007387 */ /* 0x0083e80000100a00 */
[----:B--2---:R-:W-:Y:S04]  /*84880*/  STL.64 [R1+0xba18], R16 ;  /* 0x00ba181001007387 */ /* 0x004fe80000100a00 */
[----:B0-----:R-:W2:Y:S04]  /*84890*/  LDL.LU R20, [R1+0x3d0] ;  /* 0x0003d00001147983 */ /* 0x001ea80000300800 */
[----:B------:R-:W2:Y:S04]  /*848a0*/  LDL.LU R21, [R1+0x3d4] ;  /* 0x0003d40001157983 */ /* 0x000ea80000300800 */
[----:B------:R-:W3:Y:S04]  /*848b0*/  LDL.LU R22, [R1+0x3d8] ;  /* 0x0003d80001167983 */ /* 0x000ee80000300800 */
[----:B------:R-:W3:Y:S04]  /*848c0*/  LDL.LU R23, [R1+0x3dc] ;  /* 0x0003dc0001177983 */ /* 0x000ee80000300800 */
[----:B---3--:R-:W-:Y:S04]  /*848d0*/  STL.64 [R1+0xba30], R22 ;  /* 0x00ba301601007387 */ /* 0x008fe80000100a00 */
[----:B--2---:R0:W-:Y:S04]  /*848e0*/  STL.64 [R1+0xba28], R20 ;  /* 0x00ba281401007387 */ /* 0x0041e80000100a00 */
[----:B-1----:R-:W2:Y:S04]  /*848f0*/  LDL R18, [R1+0x8] ;  /* 0x0000080001127983 */ /* 0x002ea80000100800 */
[----:B------:R-:W2:Y:S04]  /*84900*/  LDL R19, [R1+0xc] ;  /* 0x00000c0001137983 */ /* 0x000ea80000100800 */
        /* <DEDUP_REMOVED lines=15> */
[----:B----4-:R-:W-:Y:S04]  /*84a00*/  STL.64 [R1+0xba80], R22 ;  /* 0x00ba801601007387 */ /* 0x010fe80000100a00 */
[----:B---3--:R-:W-:Y:S04]  /*84a10*/  STL.64 [R1+0xba78], R20 ;  /* 0x00ba781401007387 */ /* 0x008fe80000100a00 */
[----:B------:R-:W3:Y:S04]  /*84a20*/  LDL.64 R16, [R1+0x10] ;  /* 0x0000100001107983 */ /* 0x000ee80000100a00 */
[----:B--2---:R-:W-:Y:S04]  /*84a30*/  STL.64 [R1+0xba60], R18 ;  /* 0x00ba601201007387 */ /* 0x004fe80000100a00 */
[----:B---3--:R0:W-:Y:S04]  /*84a40*/  STL.64 [R1+0xba58], R16 ;  /* 0x00ba581001007387 */ /* 0x0081e80000100a00 */
[----:B0-----:R-:W2:Y:S04]  /*84a50*/  LDL.LU R16, [R1+0x400] ;  /* 0x0004000001107983 */ /* 0x001ea80000300800 */
[----:B------:R-:W2:Y:S04]  /*84a60*/  LDL.LU R17, [R1+0x404] ;  /* 0x0004040001117983 */ /* 0x000ea80000300800 */
[----:B------:R-:W3:Y:S04]  /*84a70*/  LDL.LU R18, [R1+0x408] ;  /* 0x0004080001127983 */ /* 0x000ee80000300800 */
[----:B------:R-:W3:Y:S04]  /*84a80*/  LDL.LU R19, [R1+0x40c] ;  /* 0x00040c0001137983 */ /* 0x000ee80000300800 */
[----:B------:R-:W4:Y:S04]  /*84a90*/  LDL R22, [R1+0x28] ;  /* 0x0000280001167983 */ /* 0x000f280000100800 */
[----:B------:R-:W4:Y:S04]  /*84aa0*/  LDL R23, [R1+0x2c] ;  /* 0x00002c0001177983 */ /* 0x000f280000100800 */
[----:B------:R-:W2:Y:S04]  /*84ab0*/  LDL.64 R20, [R1+0x30] ;  /* 0x0000300001147983 */ /* 0x000ea80000100a00 */
[----:B----4-:R-:W-:Y:S04]  /*84ac0*/  STL.64 [R1+0xbab0], R22 ;  /* 0x00bab01601007387 */ /* 0x010fe80000100a00 */
        /* <DEDUP_REMOVED lines=8> */
[----:B------:R-:W4:Y:S04]  /*84b50*/  LDL R23, [R1+0x3c] ;  /* 0x00003c0001177983 */ /* 0x000f280000100800 */
[----:B---3--:R-:W-:Y:S04]  /*84b60*/  STL.64 [R1+0xba90], R18 ;  /* 0x00ba901201007387 */ /* 0x008fe80000100a00 */
[----:B--2---:R0:W-:Y:S04]  /*84b70*/  STL.64 [R1+0xba88], R16 ;  /* 0x00ba881001007387 */ /* 0x0041e80000100a00 */
[----:B0-----:R-:W2:Y:S04]  /*84b80*/  LDL.LU R16, [R1+0x420] ;  /* 0x0004200001107983 */ /* 0x001ea80000300800 */
[----:B------:R-:W2:Y:S04]  /*84b90*/  LDL.LU R17, [R1+0x424] ;  /* 0x0004240001117983 */ /* 0x000ea80000300800 */
[----:B------:R-:W3:Y:S04]  /*84ba0*/  LDL.LU R18, [R1+0x428] ;  /* 0x0004280001127983 */ /* 0x000ee80000300800 */
[----:B------:R-:W3:Y:S04]  /*84bb0*/  LDL.LU R19, [R1+0x42c] ;  /* 0x00042c0001137983 */ /* 0x000ee80000300800 */
[----:B------:R-:W2:Y:S04]  /*84bc0*/  LDL.64 R20, [R1+0x40] ;  /* 0x0000400001147983 */ /* 0x000ea80000100a00 */
[----:B----4-:R0:W-:Y:S04]  /*84bd0*/  STL.64 [R1+0xbae0], R22 ;  /* 0x00bae01601007387 */ /* 0x0101e80000100a00 */
[----:B0-----:R-:W4:Y:S04]  /*84be0*/  LDL R22, [R1+0x48] ;  /* 0x0000480001167983 */ /* 0x001f280000100800 */
[----:B------:R-:W4:Y:S04]  /*84bf0*/  LDL R23, [R1+0x4c] ;  /* 0x00004c0001177983 */ /* 0x000f280000100800 */
[----:B--2---:R-:W-:Y:S04]  /*84c00*/  STL.64 [R1+0xbad8], R20 ;  /* 0x00bad81401007387 */ /* 0x004fe80000100a00 */
[----:B----4-:R-:W-:Y:S04]  /*84c10*/  STL.64 [R1+0xbaf8], R22 ;  /* 0x00baf81601007387 */ /* 0x010fe80000100a00 */
        /* <DEDUP_REMOVED lines=39> */
[----:B------:R-:W2:Y:S04]  /*84e90*/  LDL.64 R28, [R1] ;  /* 0x00000000011c7983 */ /* 0x000ea80000100a00 */
        /* <DEDUP_REMOVED lines=12> */
[----:B----4-:R-:W-:-:S15]  /*84f60*/  HMMA.16816.F32 R16, R8, R22, R16 ;  /* 0x000000160810723c */ /* 0x010fde0000001810 */
[----:B------:R-:W-:-:S08]  /*84f70*/  NOP ;  /* 0x0000000000007918 */ /* 0x000fd00000000000 */
[----:B------:R-:W-:Y:S04]  /*84f80*/  STL.64 [R1+0x1e30], R16 ;  /* 0x001e301001007387 */ /* 0x000fe80000100a00 */
[----:B------:R0:W-:Y:S04]  /*84f90*/  STL.64 [R1+0x1e38], R18 ;  /* 0x001e381201007387 */ /* 0x0001e80000100a00 */
[----:B0-----:R-:W4:Y:S04]  /*84fa0*/  LDL.LU.64 R18, [R1+0xbb18] ;  /* 0x00bb180001127983 */ /* 0x001f280000300a00 */
[----:B------:R-:W4:Y:S01]  /*84fb0*/  LDL.LU.64 R16, [R1+0xbb10] ;  /* 0x00bb100001107983 */ /* 0x000f220000300a00 */
[----:B------:R-:W-:-:S05]  /*84fc0*/  IMAD.MOV.U32 R0, RZ, RZ, R23 ;  /* 0x000000ffff007224 */ /* 0x000fca00078e0017 */
[----:B------:R-:W-:Y:S01]  /*84fd0*/  STL [R1+0xb8c4], R0 ;  /* 0x00b8c40001007387 */ /* 0x000fe20000100800 */
        /* <DEDUP_REMOVED lines=57> */
[----:B------:R-:W4:-:S15]  /*85370*/  LDL.LU.64 R16, [R1+0xba58] ;  /* 0x00ba580001107983 */ /* 0x000f1e0000300a00 */
[----:B------:R-:W-:-:S01]  /*85380*/  NOP ;  /* 0x0000000000007918 */ /* 0x000fc20000000000 */
        /* <DEDUP_REMOVED lines=11> */
[----:B------:R0:W-:Y:S01]  /*85440*/  STL [R1+0xb8d4], R0 ;  /* 0x00b8d40001007387 */ /* 0x0001e20000100800 */
[----:B--2---:R-:W-:Y:S03]  /*85450*/  HMMA.16816.F32 R16, R8, R18, R20 ;  /* 0x000000120810723c */ /* 0x004fe60000001814 */
[----:B------:R-:W2:Y:S04]  /*85460*/  LDL.LU.64 R22, [R1+0xba30] ;  /* 0x00ba300001167983 */ /* 0x000ea80000300a00 */
[----:B------:R-:W2:Y:S01]  /*85470*/  LDL.LU.64 R20, [R1+0xba28] ;  /* 0x00ba280001147983 */ /* 0x000ea20000300a00 */
[----:B0-----:R-:W-:-:S15]  /*85480*/  IMAD.MOV.U32 R0, RZ, RZ, R29 ;  /* 0x000000ffff007224 */ /* 0x001fde00078e001d */
        /* <DEDUP_REMOVED lines=8> */
[----:B0-----:R-:W2:Y:S04]  /*85510*/  LDL.LU.64 R22, [R1+0xba10] ;  /* 0x00ba100001167983 */ /* 0x001ea80000300a00 */
[----:B------:R-:W2:Y:S04]  /*85520*/  LDL.LU.64 R20, [R1+0xba08] ;  /* 0x00ba080001147983 */ /* 0x000ea80000300a00 */
[----:B------:R-:W3:Y:S02]  /*85530*/  LDL.LU.64 R28, [R1+0xba00] ;  /* 0x00ba0000011c7983 */ /* 0x000ee40000300a00 */
[----:B---3--:R-:W-:-:S15]  /*85540*/  HMMA.16816.F32 R24, R8, R28, R24 ;  /* 0x0000001c0818723c */ /* 0x008fde0000001818 */
[----:B------:R-:W-:-:S08]  /*85550*/  NOP ;  /* 0x0000000000007918 */ /* 0x000fd00000000000 */
[----:B------:R-:W-:Y:S04]  /*85560*/  STL.64 [R1+0x1d60], R24 ;  /* 0x001d601801007387 */ /* 0x000fe80000100a00 */
[----:B------:R0:W-:Y:S04]  /*85570*/  STL.64 [R1+0x1d68], R26 ;  /* 0x001d681a01007387 */ /* 0x0001e80000100a00 */
[----:B0-----:R-:W4:Y:S04]  /*85580*/  LDL.LU.64 R26, [R1+0xb9f8] ;  /* 0x00b9f800011a7983 */ /* 0x001f280000300a00 */
[----:B------:R-:W2:Y:S01]  /*85590*/  LDL.LU.64 R24, [R1+0xb9f0] ;  /* 0x00b9f00001187983 */ /* 0x000ea20000300a00 */
[C---:B----4-:R-:W-:Y:S06]  /*855a0*/  HMMA.16816.F32 R16, R8.reuse, R26, R16 ;  /* 0x0000001a0810723c */ /* 0x050fec0000001810 */
        /* <DEDUP_REMOVED lines=10> */
[----:B------:R3:W-:Y:S01]  /*85650*/  STL.64 [R1+0xb788], R26 ;  /* 0x00b7881a01007387 */ /* 0x0007e20000100a00 */
[C---:B----4-:R-:W-:Y:S06]  /*85660*/  HMMA.16816.F32 R4, R8.reuse, R22, R4 ;  /* 0x000000160804723c */ /* 0x050fec0000001804 */
[----:B--2---:R-:W-:Y:S01]  /*85670*/  HMMA.16816.F32 R12, R8, R20, R12 ;  /* 0x00000014080c723c */ /* 0x004fe2000000180c */
[----:B---3--:R-:W-:-:S02]  /*85680*/  IMAD.MOV.U32 R26, RZ, RZ, R16 ;  /* 0x000000ffff1a7224 */ /* 0x008fc400078e0010 */
[----:B------:R-:W-:Y:S01]  /*85690*/  IMAD.MOV.U32 R27, RZ, RZ, R17 ;  /* 0x000000ffff1b7224 */ /* 0x000fe200078e0011 */
[----:B------:R-:W2:Y:S04]  /*856a0*/  LDL.LU R16, [R1+0xb9cc] ;  /* 0x00b9cc0001107983 */ /* 0x000ea80000300800 */
[----:B------:R-:W2:Y:S04]  /*856b0*/  LDL.LU R17, [R1+0xb9c8] ;  /* 0x00b9c80001117983 */ /* 0x000ea80000300800 */
[----:B------:R0:W-:Y:S05]  /*856c0*/  STL.64 [R1+0xb780], R24 ;  /* 0x00b7801801007387 */ /* 0x0001ea0000100a00 */
[----:B------:R-:W-:Y:S04]  /*856d0*/  STL.64 [R1+0x1d30], R4 ;  /* 0x001d300401007387 */ /* 0x000fe80000100a00 */
[----:B------:R1:W-:Y:S01]  /*856e0*/  STL.64 [R1+0x1d38], R6 ;  /* 0x001d380601007387 */ /* 0x0003e20000100a00 */
[----:B0-----:R-:W-:-:S02]  /*856f0*/  IMAD.MOV.U32 R24, RZ, RZ, R18 ;  /* 0x000000ffff187224 */ /* 0x001fc400078e0012 */
[----:B------:R-:W-:Y:S01]  /*85700*/  IMAD.MOV.U32 R25, RZ, RZ, R19 ;  /* 0x000000ffff197224 */ /* 0x000fe200078e0013 */
[----:B-1----:R-:W3:Y:S04]  /*85710*/  LDL.LU.64 R6, [R1+0xb9c0] ;  /* 0x00b9c00001067983 */ /* 0x002ee80000300a00 */
[----:B------:R-:W4:Y:S04]  /*85720*/  LDL.LU.64 R4, [R1+0xb9b8] ;  /* 0x00b9b80001047983 */ /* 0x000f280000300a00 */
[----:B------:R-:W-:Y:S04]  /*85730*/  STL.64 [R1+0x1d20], R12 ;  /* 0x001d200c01007387 */ /* 0x000fe80000100a00 */
[----:B------:R0:W-:Y:S04]  /*85740*/  STL.64 [R1+0x1d28], R14 ;  /* 0x001d280e01007387 */ /* 0x0001e80000100a00 */
[----:B0-----:R-:W3:Y:S04]  /*85750*/  LDL.LU.64 R14, [R1+0xb9b0] ;  /* 0x00b9b000010e7983 */ /* 0x001ee80000300a00 */
[----:B------:R-:W3:Y:S04]  /*85760*/  LDL.LU.64 R12, [R1+0xb9a8] ;  /* 0x00b9a800010c7983 */ /* 0x000ee80000300a00 */
[----:B------:R-:W2:Y:S04]  /*85770*/  LDL.LU R18, [R1+0xb9a4] ;  /* 0x00b9a40001127983 */ /* 0x000ea80000300800 */
[----:B------:R-:W2:Y:S04]  /*85780*/  LDL.LU R19, [R1+0xb9a0] ;  /* 0x00b9a00001137983 */ /* 0x000ea80000300800 */
[----:B------:R-:W-:Y:S04]  /*85790*/  STL.64 [R1+0xb8e0], R26 ;  /* 0x00b8e01a01007387 */ /* 0x000fe80000100a00 */
[----:B------:R0:W-:Y:S04]  /*857a0*/  STL.64 [R1+0xb8d8], R24 ;  /* 0x00b8d81801007387 */ /* 0x0001e80000100a00 */
[----:B0-----:R-:W4:Y:S04]  /*857b0*/  LDL.LU R24, [R1+0x360] ;  /* 0x0003600001187983 */ /* 0x001f280000300800 */
[----:B------:R-:W4:Y:S04]  /*857c0*/  LDL.LU R25, [R1+0x364] ;  /* 0x0003640001197983 */ /* 0x000f280000300800 */
[----:B------:R-:W4:Y:S04]  /*857d0*/  LDL.LU R26, [R1+0x368] ;  /* 0x00036800011a7983 */ /* 0x000f280000300800 */
[----:B------:R-:W4:Y:S04]  /*857e0*/  LDL.LU R27, [R1+0x36c] ;  /* 0x00036c00011b7983 */ /* 0x000f280000300800 */
[----:B------:R-:W-:Y:S04]  /*857f0*/  STL.64 [R1+0xb778], R22 ;  /* 0x00b7781601007387 */ /* 0x000fe80000100a00 */
[----:B------:R0:W-:Y:S04]  /*85800*/  STL.64 [R1+0xb770], R20 ;  /* 0x00b7701401007387 */ /* 0x0001e80000100a00 */
[----:B0-----:R-:W3:Y:S04]  /*85810*/  LDL.LU R20, [R1+0x2d0] ;  /* 0x0002d00001147983 */ /* 0x001ee80000300800 */
[----:B------:R-:W3:Y:S04]  /*85820*/  LDL.LU R21, [R1+0x2d4] ;  /* 0x0002d40001157983 */ /* 0x000ee80000300800 */
[----:B------:R-:W2:Y:S04]  /*85830*/  LDL.LU R22, [R1+0x2d8] ;  /* 0x0002d80001167983 */ /* 0x000ea80000300800 */
[----:B------:R-:W2:Y:S04]  /*85840*/  LDL.LU R23, [R1+0x2dc] ;  /* 0x0002dc0001177983 */ /* 0x000ea80000300800 */
[----:B--2---:R-:W-:Y:S04]  /*85850*/  STL.64 [R1+0xb8f0], R22 ;  /* 0x00b8f01601007387 */ /* 0x004fe80000100a00 */
[----:B---3--:R0:W-:Y:S04]  /*85860*/  STL.64 [R1+0xb8e8], R20 ;  /* 0x00b8e81401007387 */ /* 0x0081e80000100a00 */
[----:B0-----:R-:W2:Y:S04]  /*85870*/  LDL.LU R20, [R1+0x370] ;  /* 0x0003700001147983 */ /* 0x001ea80000300800 */
[----:B------:R-:W2:Y:S04]  /*85880*/  LDL.LU R21, [R1+0x374] ;  /* 0x0003740001157983 */ /* 0x000ea80000300800 */
[----:B------:R-:W2:Y:S04]  /*85890*/  LDL.LU R22, [R1+0x378] ;  /* 0x0003780001167983 */ /* 0x000ea80000300800 */
[----:B------:R-:W2:Y:S02]  /*858a0*/  LDL.LU R23, [R1+0x37c] ;  /* 0x00037c0001177983 */ /* 0x000ea40000300800 */
[----:B--2---:R-:W-:-:S15]  /*858b0*/  HMMA.16816.F32 R20, R8, R18, R20 ;  /* 0x000000120814723c */ /* 0x004fde0000001814 */
[----:B------:R-:W-:-:S08]  /*858c0*/  NOP ;  /* 0x0000000000007918 */ /* 0x000fd00000000000 */
[----:B------:R-:W-:Y:S04]  /*858d0*/  STL.64 [R1+0x1d10], R20 ;  /* 0x001d101401007387 */ /* 0x000fe80000100a00 */
[----:B------:R4:W-:Y:S02]  /*858e0*/  STL.64 [R1+0x1d18], R22 ;  /* 0x001d181601007387 */ /* 0x0009e40000100a00 */
[----:B----4-:R-:W-:Y:S07]  /*858f0*/  HMMA.16816.F32 R20, R8, R16, R24 ;  /* 0x000000100814723c */ /* 0x010fee0000001818 */
[----:B------:R-:W-:-:S02]  /*85900*/  IMAD.MOV.U32 R26, RZ, RZ, R4 ;  /* 0x000000ffff1a7224 */ /* 0x000fc400078e0004 */
[----:B------:R-:W-:Y:S01]  /*85910*/  IMAD.MOV.U32 R27, RZ, RZ, R5 ;  /* 0x000000ffff1b7224 */ /* 0x000fe200078e0005 */
[----:B------:R-:W2:Y:S01]  /*85920*/  LDL.LU R4, [R1+0xb99c] ;  /* 0x00b99c0001047983 */ /* 0x000ea20000300800 */
[----:B------:R-:W-:Y:S02]  /*85930*/  IMAD.MOV.U32 R24, RZ, RZ, R15 ;  /* 0x000000ffff187224 */ /* 0x000fe400078e000f */
[----:B------:R-:W-:-:S10]  /*85940*/  IMAD.MOV.U32 R25, RZ, RZ, R14 ;  /* 0x000000ffff197224 */ /* 0x000fd400078e000e */
[----:B------:R0:W-:Y:S04]  /*85950*/  STL.64 [R1+0x1d00], R20 ;  /* 0x001d001401007387 */ /* 0x0001e80000100a00 */
[----:B------:R1:W-:Y:S04]  /*85960*/  STL.64 [R1+0x1d08], R22 ;  /* 0x001d081601007387 */ /* 0x0003e80000100a00 */
[----:B------:R-:W3:Y:S04]  /*85970*/  LDL.LU R5, [R1+0xb998] ;  /* 0x00b9980001057983 */ /* 0x000ee80000300800 */
[----:B------:R4:W-:Y:S04]  /*85980*/  STL.64 [R1+0xb8f8], R26 ;  /* 0x00b8f81a01007387 */ /* 0x0009e80000100a00 */
[----:B------:R-:W-:Y:S04]  /*85990*/  STL.64 [R1+0xb910], R24 ;  /* 0x00b9101801007387 */ /* 0x000fe80000100a00 */
[----:B0-----:R-:W2:Y:S04]  /*859a0*/  LDL.LU R20, [R1+0x300] ;  /* 0x0003000001147983 */ /* 0x001ea80000300800 */
[----:B------:R-:W2:Y:S04]  /*859b0*/  LDL.LU R21, [R1+0x304] ;  /* 0x0003040001157983 */ /* 0x000ea80000300800 */
[----:B-1----:R-:W3:Y:S04]  /*859c0*/  LDL.LU R22, [R1+0x308] ;  /* 0x0003080001167983 */ /* 0x002ee80000300800 */
[----:B------:R-:W3:Y:S01]  /*859d0*/  LDL.LU R23, [R1+0x30c] ;  /* 0x00030c0001177983 */ /* 0x000ee20000300800 */
[----:B----4-:R-:W-:-:S02]  /*859e0*/  IMAD.MOV.U32 R26, RZ, RZ, R13 ;  /* 0x000000ffff1a7224 */ /* 0x010fc400078e000d */
[----:B------:R-:W-:-:S05]  /*859f0*/  IMAD.MOV.U32 R27, RZ, RZ, R12 ;  /* 0x000000ffff1b7224 */ /* 0x000fca00078e000c */
[----:B------:R-:W-:Y:S04]  /*85a00*/  STL.64 [R1+0xb928], R26 ;  /* 0x00b9281a01007387 */ /* 0x000fe80000100a00 */
[----:B---3--:R-:W-:Y:S04]  /*85a10*/  STL.64 [R1+0xb908], R22 ;  /* 0x00b9081601007387 */ /* 0x008fe80000100a00 */
[----:B--2---:R0:W-:Y:S04]  /*85a20*/  STL.64 [R1+0xb900], R20 ;  /* 0x00b9001401007387 */ /* 0x0041e80000100a00 */
[----:B0-----:R-:W2:Y:S04]  /*85a30*/  LDL.LU R20, [R1+0x310] ;  /* 0x0003100001147983 */ /* 0x001ea80000300800 */
[----:B------:R-:W2:Y:S04]  /*85a40*/  LDL.LU R21, [R1+0x314] ;  /* 0x0003140001157983 */ /* 0x000ea80000300800 */
[----:B------:R-:W3:Y:S04]  /*85a50*/  LDL.LU R22, [R1+0x318] ;  /* 0x0003180001167983 */ /* 0x000ee80000300800 */
[----:B------:R-:W3:Y:S01]  /*85a60*/  LDL.LU R23, [R1+0x31c] ;  /* 0x00031c0001177983 */ /* 0x000ee20000300800 */
[----:B------:R-:W-:-:S02]  /*85a70*/  IMAD.MOV.U32 R26, RZ, RZ, R5 ;  /* 0x000000ffff1a7224 */ /* 0x000fc400078e0005 */
[----:B------:R-:W-:Y:S02]  /*85a80*/  IMAD.MOV.U32 R27, RZ, RZ, R4 ;  /* 0x000000ffff1b7224 */ /* 0x000fe400078e0004 */
[----:B------:R-:W-:Y:S02]  /*85a90*/  IMAD.MOV.U32 R24, RZ, RZ, R7 ;  /* 0x000000ffff187224 */ /* 0x000fe400078e0007 */
[----:B------:R-:W-:Y:S01]  /*85aa0*/  IMAD.MOV.U32 R25, RZ, RZ, R6 ;  /* 0x000000ffff197224 */ /* 0x000fe200078e0006 */
[----:B------:R-:W-:Y:S04]  /*85ab0*/  STL.64 [R1+0xb958], R26 ;  /* 0x00b9581a01007387 */ /* 0x000fe80000100a00 */
[----:B------:R-:W-:Y:S04]  /*85ac0*/  STL.64 [R1+0xb950], R24 ;  /* 0x00b9501801007387 */ /* 0x000fe80000100a00 */
        /* <DEDUP_REMOVED lines=35> */
[----:B------:R-:W4:Y:S01]  /*85d00*/  LDL.LU R23, [R1+0x33c] ;  /* 0x00033c0001177983 */ /* 0x000f220000300800 */
[----:B------:R-:W-:-:S02]  /*85d10*/  IMAD R12, R12, 0x100, R6 ;  /* 0x000001000c0c7824 */ /* 0x000fc400078e0206 */
[----:B------:R-:W-:Y:S01]  /*85d20*/  IMAD R13, R13, 0x100, R7 ;  /* 0x000001000d0d7824 */ /* 0x000fe200078e0207 */
[----:B----4-:R-:W-:Y:S04]  /*85d30*/  STL.64 [R1+0xb948], R22 ;  /* 0x00b9481601007387 */ /* 0x010fe80000100a00 */
[----:B---3--:R0:W-:Y:S04]  /*85d40*/  STL.64 [R1+0xb940], R20 ;  /* 0x00b9401401007387 */ /* 0x0081e80000100a00 */
        /* <DEDUP_REMOVED lines=8> */
[----:B------:R-:W4:Y:S04]  /*85dd0*/  LDL.LU R18, [R1+0x2e8] ;  /* 0x0002e80001127983 */ /* 0x000f280000300800 */
[----:B------:R-:W4:Y:S04]  /*85de0*/  LDL.LU R19, [R1+0x2ec] ;  /* 0x0002ec0001137983 */ /* 0x000f280000300800 */
[----:B------:R-:W2:Y:S04]  /*85df0*/  LDL.LU R6, [R1+0xb994] ;  /* 0x00b9940001067983 */ /* 0x000ea80000300800 */
[----:B------:R-:W2:Y:S01]  /*85e00*/  LDL.LU R7, [R1+0xb990] ;  /* 0x00b9900001077983 */ /* 0x000ea20000300800 */
[----:B------:R-:W-:-:S02]  /*85e10*/  IMAD R14, R14, 0x100, R4 ;  /* 0x000001000e0e7824 */ /* 0x000fc400078e0204 */
[----:B------:R-:W-:Y:S01]  /*85e20*/  IMAD R15, R15, 0x100, R5 ;  /* 0x000001000f0f7824 */ /* 0x000fe200078e0205 */
[----:B--2---:R-:W-:-:S15]  /*85e30*/  HMMA.16816.F32 R24, R8, R6, R24 ;  /* 0x000000060818723c */ /* 0x004fde0000001818 */
[----:B------:R-:W-:-:S08]  /*85e40*/  NOP ;  /* 0x0000000000007918 */ /* 0x000fd00000000000 */
[----:B------:R-:W-:Y:S04]  /*85e50*/  STL.64 [R1+0x1cf0], R24 ;  /* 0x001cf01801007387 */ /* 0x000fe80000100a00 */
[----:B------:R0:W-:Y:S04]  /*85e60*/  STL.64 [R1+0x1cf8], R26 ;  /* 0x001cf81a01007387 */ /* 0x0001e80000100a00 */
[----:B0-----:R-:W2:Y:S04]  /*85e70*/  LDL.LU.64 R26, [R1+0xb988] ;  /* 0x00b98800011a7983 */ /* 0x001ea80000300a00 */
[----:B------:R-:W2:Y:S04]  /*85e80*/  LDL.LU.64 R24, [R1+0xb980] ;  /* 0x00b9800001187983 */ /* 0x000ea80000300a00 */
[----:B------:R0:W-:Y:S04]  /*85e90*/  STL [R1+0xb72c], R6 ;  /* 0x00b72c0601007387 */ /* 0x0001e80000100800 */
[----:B------:R1:W-:Y:S01]  /*85ea0*/  STL [R1+0xb728], R7 ;  /* 0x00b7280701007387 */ /* 0x0003e20000100800 */
[----:B0-----:R-:W-:-:S02]  /*85eb0*/  IMAD.MOV.U32 R6, RZ, RZ, R2 ;  /* 0x000000ffff067224 */ /* 0x001fc400078e0002 */
[----:B-1----:R-:W-:Y:S01]  /*85ec0*/  IMAD.MOV.U32 R7, RZ, RZ, R3 ;  /* 0x000000ffff077224 */ /* 0x002fe200078e0003 */
[----:B------:R-:W3:Y:S04]  /*85ed0*/  LDL.LU R2, [R1+0xb97c] ;  /* 0x00b97c0001027983 */ /* 0x000ee80000300800 */
[----:B------:R-:W3:Y:S04]  /*85ee0*/  LDL.LU R3, [R1+0xb978] ;  /* 0x00b9780001037983 */ /* 0x000ee80000300800 */
[----:B------:R-:W2:Y:S04]  /*85ef0*/  LDL.LU R4, [R1+0xb974] ;  /* 0x00b9740001047983 */ /* 0x000ea80000300800 */
[----:B------:R-:W2:Y:S02]  /*85f00*/  LDL.LU R5, [R1+0xb970] ;  /* 0x00b9700001057983 */ /* 0x000ea40000300800 */
[----:B--2---:R-:W-:-:S15]  /*85f10*/  HMMA.16816.F32 R24, R8, R4, R24 ;  /* 0x000000040818723c */ /* 0x004fde0000001818 */
[----:B------:R-:W-:-:S08]  /*85f20*/  NOP ;  /* 0x0000000000007918 */ /* 0x000fd00000000000 */
[----:B------:R-:W-:Y:S04]  /*85f30*/  STL.64 [R1+0x1ce0], R24 ;  /* 0x001ce01801007387 */ /* 0x000fe80000100a00 */
[----:B------:R0:W-:Y:S04]  /*85f40*/  STL.64 [R1+0x1ce8], R26 ;  /* 0x001ce81a01007387 */ /* 0x0001e80000100a00 */
[----:B0-----:R-:W3:Y:S04]  /*85f50*/  LDL.LU.64 R26, [R1+0xb968] ;  /* 0x00b96800011a7983 */ /* 0x001ee80000300a00 */
[----:B------:R-:W3:Y:S04]  /*85f60*/  LDL.LU.64 R24, [R1+0xb960] ;  /* 0x00b9600001187983 */ /* 0x000ee80000300a00 */
[----:B------:R-:W-:Y:S01]  /*85f70*/  STL.64 [R1+0xb790], R4 ;  /* 0x00b7900401007387 */ /* 0x000fe20000100a00 */
[----:B---3--:R-:W-:-:S15]  /*85f80*/  HMMA.16816.F32 R24, R8, R2, R24 ;  /* 0x000000020818723c */ /* 0x008fde0000001818 */
[----:B------:R-:W-:-:S08]  /*85f90*/  NOP ;  /* 0x0000000000007918 */ /* 0x000fd00000000000 */
[----:B------:R-:W-:Y:S04]  /*85fa0*/  STL.64 [R1+0x1cd0], R24 ;  /* 0x001cd01801007387 */ /* 0x000fe80000100a00 */
[----:B------:R0:W-:Y:S04]  /*85fb0*/  STL.64 [R1+0x1cd8], R26 ;  /* 0x001cd81a01007387 */ /* 0x0001e80000100a00 */
[----:B0-----:R-:W2:Y:S04]  /*85fc0*/  LDL.LU.64 R26, [R1+0xb958] ;  /* 0x00b95800011a7983 */ /* 0x001ea80000300a00 */
[----:B------:R-:W3:Y:S01]  /*85fd0*/  LDL.LU.64 R24, [R1+0xb950] ;  /* 0x00b9500001187983 */ /* 0x000ee20000300a00 */
[----:B------:R-:W-:-:S02]  /*85fe0*/  F2FP.F16.E5M2.UNPACK_B R12, R12 ;  /* 0x0000000cff0c723e */ /* 0x000fc400020004ff */
[----:B------:R-:W-:Y:S02]  /*85ff0*/  F2FP.F16.E5M2.UNPACK_B R13, R13 ;  /* 0x0000000dff0d723e */ /* 0x000fe400020004ff */
[----:B------:R-:W-:Y:S02]  /*86000*/  F2FP.F16.E5M2.UNPACK_B R14, R14 ;  /* 0x0000000eff0e723e */ /* 0x000fe400020004ff */
[----:B------:R-:W-:Y:S01]  /*86010*/  F2FP.F16.E5M2.UNPACK_B R15, R15 ;  /* 0x0000000fff0f723e */ /* 0x000fe200020004ff */
[----:B--2---:R-:W-:Y:S01]  /*86020*/  HMMA.16816.F32 R8, R8, R26, R20 ;  /* 0x0000001a0808723c */ /* 0x004fe20000001814 */
[----:B------:R-:W3:Y:S04]  /*86030*/  LDL.LU.64 R22, [R1+0xb948] ;  /* 0x00b9480001167983 */ /* 0x000ee80000300a00 */
[----:B------:R-:W3:-:S15]  /*86040*/  LDL.LU.64 R20, [R1+0xb940] ;  /* 0x00b9400001147983 */ /* 0x000ede0000300a00 */
[----:B------:R-:W-:-:S03]  /*86050*/  NOP ;  /* 0x0000000000007918 */ /* 0x000fc60000000000 */
[----:B------:R0:W-:Y:S04]  /*86060*/  STL.64 [R1+0x1cb0], R8 ;  /* 0x001cb00801007387 */ /* 0x0001e80000100a00 */
[----:B------:R1:W-:Y:S04]  /*86070*/  STL.64 [R1+0x1cb8], R10 ;  /* 0x001cb80a01007387 */ /* 0x0003e80000100a00 */
[----:B0-----:R-:W2:Y:S04]  /*86080*/  LDL.LU R8, [R1+0x2f0] ;  /* 0x0002f00001087983 */ /* 0x001ea80000300800 */
[----:B------:R-:W2:Y:S04]  /*86090*/  LDL.LU R9, [R1+0x2f4] ;  /* 0x0002f40001097983 */ /* 0x000ea80000300800 */
[----:B-1----:R-:W2:Y:S04]  /*860a0*/  LDL.LU R10, [R1+0x2f8] ;  /* 0x0002f800010a7983 */ /* 0x002ea80000300800 */
[----:B------:R-:W2:Y:S01]  /*860b0*/  LDL.LU R11, [R1+0x2fc] ;  /* 0x0002fc00010b7983 */ /* 0x000ea20000300800 */
        /* <DEDUP_REMOVED lines=28> */
[----:B------:R-:W4:Y:S01]  /*86280*/  LDL.LU.64 R24, [R1+0xb8d8] ;  /* 0x00b8d80001187983 */ /* 0x000f220000300a00 */
[----:B--2---:R-:W-:-:S15]  /*86290*/  HMMA.16816.F32 R8, R12, R6, R8 ;  /* 0x000000060c08723c */ /* 0x004fde0000001808 */
[----:B------:R-:W-:-:S08]  /*862a0*/  NOP ;  /* 0x0000000000007918 */ /* 0x000fd00000000000 */
[----:B------:R0:W-:Y:S04]  /*862b0*/  STL.64 [R1+0x1c60], R8 ;  /* 0x001c600801007387 */ /* 0x0001e80000100a00 */
[----:B------:R1:W-:Y:S04]  /*862c0*/  STL.64 [R1+0x1c68], R10 ;  /* 0x001c680a01007387 */ /* 0x0003e80000100a00 */
[----:B0-----:R-:W2:Y:S01]  /*862d0*/  LDL.LU R8, [R1+0x1e0] ;  /* 0x0001e00001087983 */ /* 0x001ea20000300800 */
[C---:B----4-:R-:W-:Y:S06]  /*862e0*/  HMMA.16816.F32 R16, R12.reuse, R24, R16 ;  /* 0x000000180c10723c */ /* 0x050fec0000001810 */
[----:B---3--:R-:W-:-:S15]  /*862f0*/  HMMA.16816.F32 R4, R12, R26, R20 ;  /* 0x0000001a0c04723c */ /* 0x008fde0000001814 */
[----:B------:R-:W-:-:S02]  /*86300*/  NOP ;  /* 0x0000000000007918 */ /* 0x000fc40000000000 */
[----:B------:R-:W-:Y:S04]  /*86310*/  STL.64 [R1+0x1c50], R16 ;  /* 0x001c501001007387 */ /* 0x000fe80000100a00 */
[----:B------:R-:W-:Y:S04]  /*86320*/  STL.64 [R1+0x1c58], R18 ;  /* 0x001c581201007387 */ /* 0x000fe80000100a00 */
[----:B------:R-:W-:Y:S04]  /*86330*/  STL.64 [R1+0x1c40], R4 ;  /* 0x001c400401007387 */ /* 0x000fe80000100a00 */
[----:B------:R-:W-:Y:S04]  /*86340*/  STL.64 [R1+0x1c48], R6 ;  /* 0x001c480601007387 */ /* 0x000fe80000100a00 */
[----:B------:R-:W2:Y:S04]  /*86350*/  LDL.LU R9, [R1+0x1e4] ;  /* 0x0001e40001097983 */ /* 0x000ea80000300800 */
[----:B-1----:R-:W3:Y:S04]  /*86360*/  LDL.LU R10, [R1+0x1e8] ;  /* 0x0001e800010a7983 */ /* 0x002ee80000300800 */
[----:B------:R-:W3:Y:S01]  /*86370*/  LDL.LU R11, [R1+0x1ec] ;  /* 0x0001ec00010b7983 */ /* 0x000ee20000300800 */
[----:B------:R-:W-:-:S03]  /*86380*/  IMAD.MOV.U32 R27, RZ, RZ, R0 ;  /* 0x000000ffff1b7224 */ /* 0x000fc600078e0000 */
[----:B---3--:R-:W-:Y:S04]  /*86390*/  STL.64 [R1+0xb7a0], R10 ;  /* 0x00b7a00a01007387 */ /* 0x008fe80000100a00 */
[----:B--2---:R0:W-:Y:S04]  /*863a0*/  STL.64 [R1+0xb798], R8 ;  /* 0x00b7980801007387 */ /* 0x0041e80000100a00 */
[----:B------:R-:W2:Y:S04]  /*863b0*/  LDL R26, [R1] ;  /* 0x00000000011a7983 */ /* 0x000ea80000100800 */
[----:B------:R-:W3:Y:S04]  /*863c0*/  LDL.LU R0, [R1+0xb8d4] ;  /* 0x00b8d40001007983 */ /* 0x000ee80000300800 */
[----:B0-----:R-:W4:Y:S04]  /*863d0*/  LDL.LU R8, [R1+0x200] ;  /* 0x0002000001087983 */ /* 0x001f280000300800 */
[----:B------:R-:W4:Y:S04]  /*863e0*/  LDL.LU R9, [R1+0x204] ;  /* 0x0002040001097983 */ /* 0x000f280000300800 */
[----:B------:R-:W2:Y:S04]  /*863f0*/  LDL.LU R10, [R1+0x208] ;  /* 0x00020800010a7983 */ /* 0x000ea80000300800 */
[----:B------:R-:W2:Y:S04]  /*86400*/  LDL.LU R11, [R1+0x20c] ;  /* 0x00020c00010b7983 */ /* 0x000ea80000300800 */
[----:B--2---:R0:W-:Y:S04]  /*86410*/  STL.64 [R1+0xb7b0], R10 ;  /* 0x00b7b00a01007387 */ /* 0x0041e80000100a00 */
[----:B0-----:R-:W2:Y:S01]  /*86420*/  LDL R10, [R1+0x10] ;  /* 0x00001000010a7983 */ /* 0x001ea20000100800 */
[----:B---3--:R-:W-:-:S03]  /*86430*/  IMAD.MOV.U32 R11, RZ, RZ, R0 ;  /* 0x000000ffff0b7224 */ /* 0x008fc600078e0000 */
[----:B------:R-:W3:Y:S04]  /*86440*/  LDL.LU R0, [R1+0xb8d0] ;  /* 0x00b8d00001007983 */ /* 0x000ee80000300800 */
[----:B----4-:R0:W-:Y:S04]  /*86450*/  STL.64 [R1+0xb7a8], R8 ;  /* 0x00b7a80801007387 */ /* 0x0101e80000100a00 */
[----:B0-----:R-:W4:Y:S04]  /*86460*/  LDL.64 R8, [R1+0x18] ;  /* 0x0000180001087983 */ /* 0x001f280000100a00 */
[----:B--2---:R3:W-:Y:S04]  /*86470*/  STL.64 [R1+0xb7e0], R10 ;  /* 0x00b7e00a01007387 */ /* 0x0047e80000100a00 */
[----:B----4-:R-:W-:Y:S04]  /*86480*/  STL.64 [R1+0xb7d8], R8 ;  /* 0x00b7d80801007387 */ /* 0x010fe80000100a00 */
[----:B------:R-:W2:Y:S04]  /*86490*/  LDL.64 R24, [R1+0x8] ;  /* 0x0000080001187983 */ /* 0x000ea80000100a00 */
[----:B------:R-:W-:Y:S01]  /*864a0*/  STL.64 [R1+0xb7c0], R26 ;  /* 0x00b7c01a01007387 */ /* 0x000fe20000100a00 */
[----:B---3--:R-:W-:-:S03]  /*864b0*/  IMAD.MOV.U32 R11, RZ, RZ, R0 ;  /* 0x000000ffff0b7224 */ /* 0x008fc600078e0000 */
[----:B--2---:R0:W-:Y:S04]  /*864c0*/  STL.64 [R1+0xb7b8], R24 ;  /* 0x00b7b81801007387 */ /* 0x0041e80000100a00 */
[----:B0-----:R-:W2:Y:S04]  /*864d0*/  LDL.LU R24, [R1+0x210] ;  /* 0x0002100001187983 */ /* 0x001ea80000300800 */
[----:B------:R-:W2:Y:S04]  /*864e0*/  LDL.LU R25, [R1+0x214] ;  /* 0x0002140001197983 */ /* 0x000ea80000300800 */
[----:B------:R-:W3:Y:S04]  /*864f0*/  LDL.LU R26, [R1+0x218] ;  /* 0x00021800011a7983 */ /* 0x000ee80000300800 */
[----:B------:R-:W3:Y:S04]  /*86500*/  LDL.LU R27, [R1+0x21c] ;  /* 0x00021c00011b7983 */ /* 0x000ee80000300800 */
[----:B------:R-:W4:Y:S04]  /*86510*/  LDL R10, [R1+0x20] ;  /* 0x00002000010a7983 */ /* 0x000f280000100800 */
        /* <DEDUP_REMOVED lines=9> */
[----:B0-----:R-:W4:Y:S01]  /*865b0*/  LDL R10, [R1+0x30] ;  /* 0x00003000010a7983 */ /* 0x001f220000100800 */
[----:B------:R-:W-:-:S03]  /*865c0*/  IMAD.MOV.U32 R11, RZ, RZ, R0 ;  /* 0x000000ffff0b7224 */ /* 0x000fc600078e0000 */
[----:B------:R-:W4:Y:S04]  /*865d0*/  LDL.LU R0, [R1+0xb8c8] ;  /* 0x00b8c80001007983 */ /* 0x000f280000300800 */
[----:B--2---:R-:W-:Y:S04]  /*865e0*/  STL.64 [R1+0xb808], R8 ;  /* 0x00b8080801007387 */ /* 0x004fe80000100a00 */
[----:B---3--:R-:W-:Y:S04]  /*865f0*/  STL.64 [R1+0xb7f0], R26 ;  /* 0x00b7f01a01007387 */ /* 0x008fe80000100a00 */
[----:B------:R0:W-:Y:S04]  /*86600*/  STL.64 [R1+0xb7e8], R24 ;  /* 0x00b7e81801007387 */ /* 0x0001e80000100a00 */
[----:B0-----:R-:W2:Y:S04]  /*86610*/  LDL.LU R24, [R1+0x230] ;  /* 0x0002300001187983 */ /* 0x001ea80000300800 */
[----:B------:R-:W2:Y:S04]  /*86620*/  LDL.LU R25, [R1+0x234] ;  /* 0x0002340001197983 */ /* 0x000ea80000300800 */
[----:B------:R-:W3:Y:S04]  /*86630*/  LDL.LU R26, [R1+0x238] ;  /* 0x00023800011a7983 */ /* 0x000ee80000300800 */
[----:B------:R-:W3:Y:S04]  /*86640*/  LDL.LU R27, [R1+0x23c] ;  /* 0x00023c00011b7983 */ /* 0x000ee80000300800 */
[----:B------:R-:W2:Y:S01]  /*86650*/  LDL R22, [R1+0x40] ;  /* 0x0000400001167983 */ /* 0x000ea20000100800 */
[----:B----4-:R-:W-:-:S03]  /*86660*/  IMAD.MOV.U32 R23, RZ, RZ, R0 ;  /* 0x000000ffff177224 */ /* 0x010fc600078e0000 */
[----:B------:R-:W4:Y:S04]  /*86670*/  LDL.LU R0, [R1+0xb8c4] ;  /* 0x00b8c40001007983 */ /* 0x000f280000300800 */
[----:B------:R-:W3:Y:S04]  /*86680*/  LDL.64 R8, [R1+0x38] ;  /* 0x0000380001087983 */ /* 0x000ee80000100a00 */
[----:B------:R-:W-:Y:S04]  /*86690*/  STL.64 [R1+0xb840], R10 ;  /* 0x00b8400a01007387 */ /* 0x000fe80000100a00 */
[----:B---3--:R0:W-:Y:S04]  /*866a0*/  STL.64 [R1+0xb838], R8 ;  /* 0x00b8380801007387 */ /* 0x0081e80000100a00 */
        /* <DEDUP_REMOVED lines=8> */
[----:B------:R-:W3:Y:S04]  /*86730*/  LDL.LU R10, [R1+0x288] ;  /* 0x00028800010a7983 */ /* 0x000ee80000300800 */
[----:B------:R-:W3:Y:S04]  /*86740*/  LDL.LU R11, [R1+0x28c] ;  /* 0x00028c00010b7983 */ /* 0x000ee80000300800 */
[----:B---3--:R0:W-:Y:S04]  /*86750*/  STL.64 [R1+0xb860], R10 ;  /* 0x00b8600a01007387 */ /* 0x0081e80000100a00 */
[----:B0-----:R-:W3:Y:S04]  /*86760*/  LDL R10, [R1+0x50] ;  /* 0x00005000010a7983 */ /* 0x001ee80000100800 */
[----:B------:R-:W3:Y:S04]  /*86770*/  LDL R11, [R1+0x54] ;  /* 0x00005400010b7983 */ /* 0x000ee80000100800 */
[----:B--2---:R0:W-:Y:S04]  /*86780*/  STL.64 [R1+0xb858], R8 ;  /* 0x00b8580801007387 */ /* 0x0041e80000100a00 */
[----:B0-----:R-:W2:Y:S01]  /*86790*/  LDL R8, [R1+0x58] ;  /* 0x0000580001087983 */ /* 0x001ea20000100800 */
[----:B----4-:R-:W-:-:S03]  /*867a0*/  IMAD.MOV.U32 R9, RZ, RZ, R0 ;  /* 0x000000ffff097224 */ /* 0x010fc600078e0000 */
[----:B------:R-:W4:Y:S04]  /*867b0*/  LDL.LU R0, [R1+0xb8c0] ;  /* 0x00b8c00001007983 */ /* 0x000f280000300800 */
[----:B---3--:R-:W-:Y:S04]  /*867c0*/  STL.64 [R1+0xb878], R10 ;  /* 0x00b8780a01007387 */ /* 0x008fe80000100a00 */
[----:B--2---:R-:W-:Y:S04]  /*867d0*/  STL.64 [R1+0xb890], R8 ;  /* 0x00b8900801007387 */ /* 0x004fe80000100a00 */
[----:B------:R-:W2:Y:S04]  /*867e0*/  LDL.64 R20, [R1+0x48] ;  /* 0x0000480001147983 */ /* 0x000ea80000100a00 */
[----:B------:R-:W-:Y:S04]  /*867f0*/  STL.64 [R1+0xb870], R22 ;  /* 0x00b8701601007387 */ /* 0x000fe80000100a00 */
        /* <DEDUP_REMOVED lines=38> */
[----:B------:R-:W3:Y:S04]  /*86a60*/  LDL.LU R26, [R1+0x258] ;  /* 0x00025800011a7983 */ /* 0x000ee80000300800 */
[----:B------:R-:W3:Y:S01]  /*86a70*/  LDL.LU R27, [R1+0x25c] ;  /* 0x00025c00011b7983 */ /* 0x000ee20000300800 */
[C---:B----4-:R-:W-:Y:S03]  /*86a80*/  HMMA.16816.F32 R8, R12.reuse, R8, R20 ;  /* 0x000000080c08723c */ /* 0x050fe60000001814 */
        /* <DEDUP_REMOVED lines=10> */
[----:B------:R-:W4:Y:S04]  /*86b30*/  LDL.LU R16, [R1+0x1d0] ;  /* 0x0001d00001107983 */ /* 0x000f280000300800 */
[----:B------:R-:W4:Y:S04]  /*86b40*/  LDL.LU R17, [R1+0x1d4] ;  /* 0x0001d40001117983 */ /* 0x000f280000300800 */
[----:B------:R-:W4:Y:S04]  /*86b50*/  LDL.LU R18, [R1+0x1d8] ;  /* 0x0001d80001127983 */ /* 0x000f280000300800 */
[----:B------:R-:W4:Y:S04]  /*86b60*/  LDL.LU R19, [R1+0x1dc] ;  /* 0x0001dc0001137983 */ /* 0x000f280000300800 */
        /* <DEDUP_REMOVED lines=21> */
[----:B------:R-:W3:-:S15]  /*86cc0*/  LDL.LU.64 R20, [R1+0xb868] ;  /* 0x00b8680001147983 */ /* 0x000ede0000300a00 */
        /* <DEDUP_REMOVED lines=69> */
[----:B0-----:R-:W4:Y:S04]  /*87120*/  LDL.LU.64 R10, [R1+0xb7b0] ;  /* 0x00b7b000010a7983 */ /* 0x001f280000300a00 */
[----:B------:R-:W4:Y:S01]  /*87130*/  LDL.LU.64 R8, [R1+0xb7a8] ;  /* 0x00b7a80001087983 */ /* 0x000f220000300a00 */
[----:B---3--:R-:W-:Y:S01]  /*87140*/  IMAD.MOV.U32 R0, RZ, RZ, R25 ;  /* 0x000000ffff007224 */ /* 0x008fe200078e0019 */
[C---:B----4-:R-:W-:Y:S06]  /*87150*/  HMMA.16816.F32 R8, R12.reuse, R24, R8 ;  /* 0x000000180c08723c */ /* 0x050fec0000001808 */
[----:B--2---:R-:W-:-:S15]  /*87160*/  HMMA.16816.F32 R24, R12, R26, R4 ;  /* 0x0000001a0c18723c */ /* 0x004fde0000001804 */
[----:B------:R-:W-:-:S02]  /*87170*/  NOP ;  /* 0x0000000000007918 */ /* 0x000fc40000000000 */
[----:B------:R-:W-:Y:S04]  /*87180*/  STL.64 [R1+0x18b0], R8 ;  /* 0x0018b00801007387 */ /* 0x000fe80000100a00 */
[----:B------:R0:W-:Y:S04]  /*87190*/  STL.64 [R1+0x18b8], R10 ;  /* 0x0018b80a01007387 */ /* 0x0001e80000100a00 */
[----:B0-----:R-:W2:Y:S04]  /*871a0*/  LDL.LU.64 R10, [R1+0xb7a0] ;  /* 0x00b7a000010a7983 */ /* 0x001ea80000300a00 */
[----:B------:R-:W2:Y:S04]  /*871b0*/  LDL.LU.64 R8, [R1+0xb798] ;  /* 0x00b7980001087983 */ /* 0x000ea80000300a00 */
[----:B------:R-:W3:Y:S04]  /*871c0*/  LDL.LU.64 R4, [R1+0xb790] ;  /* 0x00b7900001047983 */ /* 0x000ee80000300a00 */
[----:B------:R-:W-:Y:S04]  /*871d0*/  STL.64 [R1+0x1890], R24 ;  /* 0x0018901801007387 */ /* 0x000fe80000100a00 */
[----:B------:R0:W-:Y:S04]  /*871e0*/  STL.64 [R1+0x1898], R26 ;  /* 0x0018981a01007387 */ /* 0x0001e80000100a00 */
[----:B0-----:R-:W4:Y:S04]  /*871f0*/  LDL.LU.64 R26, [R1+0xb788] ;  /* 0x00b78800011a7983 */ /* 0x001f280000300a00 */
[----:B------:R-:W3:Y:S04]  /*87200*/  LDL.LU.64 R24, [R1+0xb780] ;  /* 0x00b7800001187983 */ /* 0x000ee80000300a00 */
[----:B------:R0:W-:Y:S01]  /*87210*/  STL.64 [R1+0xb6a8], R28 ;  /* 0x00b6a81c01007387 */ /* 0x0001e20000100a00 */
[----:B--2---:R-:W-:Y:S03]  /*87220*/  HMMA.16816.F32 R8, R12, R28, R8 ;  /* 0x0000001c0c08723c */ /* 0x004fe60000001808 */
[----:B0-----:R-:W2:-:S15]  /*87230*/  LDL.64 R28, [R1+0xa8] ;  /* 0x0000a800011c7983 */ /* 0x001e9e0000100a00 */
[----:B------:R-:W-:-:S05]  /*87240*/  NOP ;  /* 0x0000000000007918 */ /* 0x000fca0000000000 */
[----:B------:R-:W-:Y:S04]  /*87250*/  STL.64 [R1+0x1870], R8 ;  /* 0x0018700801007387 */ /* 0x000fe80000100a00 */
[----:B------:R4:W-:Y:S02]  /*87260*/  STL.64 [R1+0x1878], R10 ;  /* 0x0018780a01007387 */ /* 0x0009e40000100a00 */
[----:B----4-:R-:W-:Y:S02]  /*87270*/  HMMA.16816.F32 R8, R12, R26, R16 ;  /* 0x0000001a0c08723c */ /* 0x010fe40000001810 */
[----:B------:R-:W4:-:S15]  /*87280*/  LDL.LU R16, [R1+0x1a0] ;  /* 0x0001a00001107983 */ /* 0x000f1e0000300800 */
[----:B------:R-:W-:-:S06]  /*87290*/  NOP ;  /* 0x0000000000007918 */ /* 0x000fcc0000000000 */
[----:B------:R-:W-:Y:S04]  /*872a0*/  STL.64 [R1+0x1230], R8 ;  /* 0x0012300801007387 */ /* 0x000fe80000100a00 */
[----:B------:R-:W-:Y:S04]  /*872b0*/  STL.64 [R1+0x1238], R10 ;  /* 0x0012380a01007387 */ /* 0x000fe80000100a00 */
[----:B------:R-:W4:Y:S04]  /*872c0*/  LDL.LU R17, [R1+0x1a4] ;  /* 0x0001a40001117983 */ /* 0x000f280000300800 */
[----:B------:R-:W2:Y:S04]  /*872d0*/  LDL.LU R18, [R1+0x1a8] ;  /* 0x0001a80001127983 */ /* 0x000ea80000300800 */
[----:B------:R-:W2:Y:S01]  /*872e0*/  LDL.LU R19, [R1+0x1ac] ;  /* 0x0001ac0001137983 */ /* 0x000ea20000300800 */
[C---:B---3--:R-:W-:Y:S03]  /*872f0*/  HMMA.16816.F32 R20, R12.reuse, R24, R20 ;  /* 0x000000180c14723c */ /* 0x048fe60000001814 */
[----:B--2---:R-:W-:Y:S04]  /*87300*/  STL.64 [R1+0xb768], R18 ;  /* 0x00b7681201007387 */ /* 0x004fe80000100a00 */
[----:B----4-:R0:W-:Y:S04]  /*87310*/  STL.64 [R1+0xb760], R16 ;  /* 0x00b7601001007387 */ /* 0x0101e80000100a00 */
[----:B0-----:R-:W2:Y:S04]  /*87320*/  LDL.LU R16, [R1+0x1b0] ;  /* 0x0001b00001107983 */ /* 0x001ea80000300800 */
[----:B------:R-:W2:Y:S04]  /*87330*/  LDL.LU R17, [R1+0x1b4] ;  /* 0x0001b40001117983 */ /* 0x000ea80000300800 */
[----:B------:R-:W2:Y:S04]  /*87340*/  LDL.LU R18, [R1+0x1b8] ;  /* 0x0001b80001127983 */ /* 0x000ea80000300800 */
[----:B------:R-:W2:Y:S04]  /*87350*/  LDL.LU R19, [R1+0x1bc] ;  /* 0x0001bc0001137983 */ /* 0x000ea80000300800 */
[----:B------:R-:W3:Y:S04]  /*87360*/  LDL.LU R10, [R1+0x309c] ;  /* 0x00309c00010a7983 */ /* 0x000ee80000300800 */
[----:B------:R-:W4:Y:S04]  /*87370*/  LDL.LU R11, [R1+0x30a4] ;  /* 0x0030a400010b7983 */ /* 0x000f280000300800 */
[----:B------:R-:W-:Y:S04]  /*87380*/  STL.64 [R1+0x1200], R20 ;  /* 0x0012001401007387 */ /* 0x000fe80000100a00 */
[----:B------:R0:W-:Y:S04]  /*87390*/  STL.64 [R1+0x1208], R22 ;  /* 0x0012081601007387 */ /* 0x0001e80000100a00 */
[----:B0-----:R-:W2:Y:S04]  /*873a0*/  LDL.LU.64 R22, [R1+0xb778] ;  /* 0x00b7780001167983 */ /* 0x001ea80000300a00 */
[----:B------:R-:W3:Y:S04]  /*873b0*/  LDL.LU.64 R20, [R1+0xb770] ;  /* 0x00b7700001147983 */ /* 0x000ee80000300a00 */
        /* <DEDUP_REMOVED lines=17> */
[----:B------:R-:W-:Y:S04]  /*874d0*/  STL.64 [R1+0xb590], R26 ;  /* 0x00b5901a01007387 */ /* 0x000fe80000100a00 */
[----:B------:R0:W-:Y:S04]  /*874e0*/  STL.64 [R1+0xb588], R24 ;  /* 0x00b5881801007387 */ /* 0x0001e80000100a00 */
[----:B0-----:R-:W4:Y:S04]  /*874f0*/  LDL.LU R24, [R1+0x160] ;  /* 0x0001600001187983 */ /* 0x001f280000300800 */
[----:B------:R-:W4:Y:S04]  /*87500*/  LDL.LU R25, [R1+0x164] ;  /* 0x0001640001197983 */ /* 0x000f280000300800 */
[----:B------:R-:W2:Y:S04]  /*87510*/  LDL.LU R26, [R1+0x168] ;  /* 0x00016800011a7983 */ /* 0x000ea80000300800 */
[----:B------:R-:W2:Y:S04]  /*87520*/  LDL.LU R27, [R1+0x16c] ;  /* 0x00016c00011b7983 */ /* 0x000ea80000300800 */
[----:B--2---:R-:W-:Y:S04]  /*87530*/  STL.64 [R1+0xb720], R26 ;  /* 0x00b7201a01007387 */ /* 0x004fe80000100a00 */
[----:B----4-:R0:W-:Y:S04]  /*87540*/  STL.64 [R1+0xb718], R24 ;  /* 0x00b7181801007387 */ /* 0x0101e80000100a00 */
[----:B0-----:R-:W2:Y:S04]  /*87550*/  LDL.LU R24, [R1+0x170] ;  /* 0x0001700001187983 */ /* 0x001ea80000300800 */
[----:B------:R-:W2:Y:S04]  /*87560*/  LDL.LU R25, [R1+0x174] ;  /* 0x0001740001197983 */ /* 0x000ea80000300800 */
[----:B------:R-:W2:Y:S04]  /*87570*/  LDL.LU R26, [R1+0x178] ;  /* 0x00017800011a7983 */ /* 0x000ea80000300800 */
[----:B------:R-:W2:Y:S04]  /*87580*/  LDL.LU R27, [R1+0x17c] ;  /* 0x00017c00011b7983 */ /* 0x000ea80000300800 */
        /* <DEDUP_REMOVED lines=12> */
[----:B0-----:R-:W2:Y:S04]  /*87650*/  LDL.LU R20, [R1+0xc20] ;  /* 0x000c200001147983 */ /* 0x001ea80000300800 */
[----:B------:R-:W2:Y:S04]  /*87660*/  LDL.LU R21, [R1+0xc24] ;  /* 0x000c240001157983 */ /* 0x000ea80000300800 */
[----:B------:R-:W2:Y:S04]  /*87670*/  LDL.LU R22, [R1+0xc28] ;  /* 0x000c280001167983 */ /* 0x000ea80000300800 */
[----:B------:R-:W2:Y:S01]  /*87680*/  LDL.LU R23, [R1+0xc2c] ;  /* 0x000c2c0001177983 */ /* 0x000ea20000300800 */
        /* <DEDUP_REMOVED lines=12> */
[----:B------:R0:W-:Y:S04]  /*87750*/  STL [R1+0xb53c], R16 ;  /* 0x00b53c1001007387 */ /* 0x0001e80000100800 */
[----:B------:R1:W-:Y:S04]  /*87760*/  STL [R1+0xb538], R17 ;  /* 0x00b5381101007387 */ /* 0x0003e80000100800 */
[----:B------:R2:W-:Y:S04]  /*87770*/  STL.64 [R1+0xb6a0], R18 ;  /* 0x00b6a01201007387 */ /* 0x0005e80000100a00 */
[----:B0-----:R-:W4:Y:S04]  /*87780*/  LDL.LU R16, [R1+0xc30] ;  /* 0x000c300001107983 */ /* 0x001f280000300800 */
[----:B-1----:R-:W4:Y:S04]  /*87790*/  LDL.LU R17, [R1+0xc34] ;  /* 0x000c340001117983 */ /* 0x002f280000300800 */
[----:B--2---:R-:W4:Y:S04]  /*877a0*/  LDL.LU R18, [R1+0xc38] ;  /* 0x000c380001127983 */ /* 0x004f280000300800 */
        /* <DEDUP_REMOVED lines=27> */
[----:B------:R-:W-:Y:S04]  /*87960*/  STL.64 [R1+0x1070], R4 ;  /* 0x0010700401007387 */ /* 0x000fe80000100a00 */
[----:B------:R-:W-:Y:S04]  /*87970*/  STL.64 [R1+0x1078], R6 ;  /* 0x0010780601007387 */ /* 0x000fe80000100a00 */
[----:B------:R0:W-:Y:S04]  /*87980*/  STL.64 [R1+0x1000], R12 ;  /* 0x0010000c01007387 */ /* 0x0001e80000100a00 */
[----:B------:R2:W-:Y:S04]  /*87990*/  STL.64 [R1+0x1008], R14 ;  /* 0x0010080e01007387 */ /* 0x0005e80000100a00 */
[----:B-1----:R-:W3:Y:S04]  /*879a0*/  LDL.64 R2, [R1+0x90] ;  /* 0x0000900001027983 */ /* 0x002ee80000100a00 */
[----:B------:R-:W4:Y:S04]  /*879b0*/  LDL.64 R20, [R1+0x80] ;  /* 0x0000800001147983 */ /* 0x000f280000100a00 */
[----:B0-----:R-:W3:Y:S04]  /*879c0*/  LDL.64 R12, [R1+0xa0] ;  /* 0x0000a000010c7983 */ /* 0x001ee80000100a00 */
[----:B--2---:R-:W2:Y:S04]  /*879d0*/  LDL.64 R14, [R1+0x98] ;  /* 0x00009800010e7983 */ /* 0x004ea80000100a00 */
[----:B------:R-:W4:Y:S04]  /*879e0*/  LDL.LU R16, [R1+0x100] ;  /* 0x0001000001107983 */ /* 0x000f280000300800 */
[----:B------:R-:W4:Y:S04]  /*879f0*/  LDL.LU R17, [R1+0x104] ;  /* 0x0001040001117983 */ /* 0x000f280000300800 */
[----:B------:R-:W3:Y:S04]  /*87a00*/  LDL.LU R18, [R1+0x108] ;  /* 0x0001080001127983 */ /* 0x000ee80000300800 */
[----:B------:R-:W3:Y:S04]  /*87a10*/  LDL.LU R19, [R1+0x10c] ;  /* 0x00010c0001137983 */ /* 0x000ee80000300800 */
[----:B---3--:R-:W-:Y:S04]  /*87a20*/  STL.64 [R1+0xb6f0], R18 ;  /* 0x00b6f01201007387 */ /* 0x008fe80000100a00 */
[----:B----4-:R0:W-:Y:S04]  /*87a30*/  STL.64 [R1+0xb6e8], R16 ;  /* 0x00b6e81001007387 */ /* 0x0101e80000100a00 */
        /* <DEDUP_REMOVED lines=14> */
[----:B0-----:R-:W2:Y:S04]  /*87b20*/  LDL.LU R16, [R1+0x140] ;  /* 0x0001400001107983 */ /* 0x001ea80000300800 */
[----:B------:R-:W2:Y:S04]  /*87b30*/  LDL.LU R17, [R1+0x144] ;  /* 0x0001440001117983 */ /* 0x000ea80000300800 */
[----:B------:R-:W2:Y:S04]  /*87b40*/  LDL.LU R18, [R1+0x148] ;  /* 0x0001480001127983 */ /* 0x000ea80000300800 */
[----:B------:R-:W2:Y:S04]  /*87b50*/  LDL.LU R19, [R1+0x14c] ;  /* 0x00014c0001137983 */ /* 0x000ea80000300800 */
[----:B------:R-:W3:Y:S04]  /*87b60*/  LDL.64 R22, [R1+0x78] ;  /* 0x0000780001167983 */ /* 0x000ee80000100a00 */
[----:B------:R-:W4:Y:S04]  /*87b70*/  LDL.LU R24, [R1+0xf0] ;  /* 0x0000f00001187983 */ /* 0x000f280000300800 */
[----:B------:R-:W4:Y:S04]  /*87b80*/  LDL.LU R25, [R1+0xf4] ;  /* 0x0000f40001197983 */ /* 0x000f280000300800 */
[----:B------:R-:W4:Y:S04]  /*87b90*/  LDL.LU R26, [R1+0xf8] ;  /* 0x0000f800011a7983 */ /* 0x000f280000300800 */
[----:B------:R-:W4:Y:S04]  /*87ba0*/  LDL.LU R27, [R1+0xfc] ;  /* 0x0000fc00011b7983 */ /* 0x000f280000300800 */
[----:B------:R-:W4:Y:S04]  /*87bb0*/  LDL.64 R28, [R1+0x70] ;  /* 0x00007000011c7983 */ /* 0x000f280000100a00 */
[----:B------:R0:W-:Y:S04]  /*87bc0*/  STL [R1+0xb51c], R4 ;  /* 0x00b51c0401007387 */ /* 0x0001e80000100800 */
[----:B------:R1:W-:Y:S04]  /*87bd0*/  STL [R1+0xb518], R5 ;  /* 0x00b5180501007387 */ /* 0x0003e80000100800 */
[----:B0-----:R-:W3:Y:S04]  /*87be0*/  LDL.LU R4, [R1+0x150] ;  /* 0x0001500001047983 */ /* 0x001ee80000300800 */
[----:B-1----:R-:W3:Y:S04]  /*87bf0*/  LDL.LU R5, [R1+0x154] ;  /* 0x0001540001057983 */ /* 0x002ee80000300800 */
[----:B------:R-:W3:Y:S04]  /*87c00*/  LDL.LU R6, [R1+0x158] ;  /* 0x0001580001067983 */ /* 0x000ee80000300800 */
[----:B------:R-:W3:Y:S01]  /*87c10*/  LDL.LU R7, [R1+0x15c] ;  /* 0x00015c0001077983 */ /* 0x000ee20000300800 */
[----:B------:R-:W-:-:S02]  /*87c20*/  F2FP.F16.E5M2.UNPACK_B R8, R8 ;  /* 0x00000008ff08723e */ /* 0x000fc400020004ff */
[----:B------:R-:W-:Y:S02]  /*87c30*/  F2FP.F16.E5M2.UNPACK_B R9, R9 ;  /* 0x00000009ff09723e */ /* 0x000fe400020004ff */
[----:B------:R-:W-:Y:S02]  /*87c40*/  F2FP.F16.E5M2.UNPACK_B R10, R10 ;  /* 0x0000000aff0a723e */ /* 0x000fe400020004ff */
[----:B------:R-:W-:-:S07]  /*87c50*/  F2FP.F16.E5M2.UNPACK_B R11, R11 ;  /* 0x0000000bff0b723e */ /* 0x000fce00020004ff */
[C---:B--2---:R-:W-:Y:S06]  /*87c60*/  HMMA.16816.F32 R16, R8.reuse, R14, R16 ;  /* 0x0000000e0810723c */ /* 0x044fec0000001810 */
[----:B---3--:R-:W-:-:S15]  /*87c70*/  HMMA.16816.F32 R4, R8, R12, R4 ;  /* 0x0000000c0804723c */ /* 0x008fde0000001804 */
[----:B------:R-:W-:-:S08]  /*87c80*/  NOP ;  /* 0x0000000000007918 */ /* 0x000fd00000000000 */
[----:B------:R-:W-:Y:S04]  /*87c90*/  STL.64 [R1+0xfd0], R4 ;  /* 0x000fd00401007387 */ /* 0x000fe80000100a00 */
[----:B------:R0:W-:Y:S02]  /*87ca0*/  STL.64 [R1+0xfd8], R6 ;  /* 0x000fd80601007387 */ /* 0x0001e40000100a00 */
[----:B0-----:R-:W-:Y:S02]  /*87cb0*/  IMAD.MOV.U32 R6, RZ, RZ, R13 ;  /* 0x000000ffff067224 */ /* 0x001fe400078e000d */
[----:B------:R-:W-:-:S03]  /*87cc0*/  IMAD.MOV.U32 R7, RZ, RZ, R12 ;  /* 0x000000ffff077224 */ /* 0x000fc600078e000c */
[----:B------:R0:W-:Y:S04]  /*87cd0*/  STL [R1+0xb524], R6 ;  /* 0x00b5240601007387 */ /* 0x0001e80000100800 */
[----:B------:R1:W-:Y:S04]  /*87ce0*/  STL [R1+0xb520], R7 ;  /* 0x00b5200701007387 */ /* 0x0003e80000100800 */
[----:B------:R-:W2:Y:S04]  /*87cf0*/  LDL.LU R4, [R1+0x110] ;  /* 0x0001100001047983 */ /* 0x000ea80000300800 */
[----:B------:R-:W2:Y:S04]  /*87d00*/  LDL.LU R5, [R1+0x114] ;  /* 0x0001140001057983 */ /* 0x000ea80000300800 */
[----:B0-----:R-:W2:Y:S04]  /*87d10*/  LDL.LU R6, [R1+0x118] ;  /* 0x0001180001067983 */ /* 0x001ea80000300800 */
[----:B-1----:R-:W2:Y:S04]  /*87d20*/  LDL.LU R7, [R1+0x11c] ;  /* 0x00011c0001077983 */ /* 0x002ea80000300800 */
[----:B------:R-:W-:Y:S04]  /*87d30*/  STL.64 [R1+0xfa0], R16 ;  /* 0x000fa01001007387 */ /* 0x000fe80000100a00 */
[----:B------:R0:W-:Y:S04]  /*87d40*/  STL.64 [R1+0xfa8], R18 ;  /* 0x000fa81201007387 */ /* 0x0001e80000100a00 */
[----:B0-----:R-:W3:Y:S04]  /*87d50*/  LDL.LU.64 R18, [R1+0xb710] ;  /* 0x00b7100001127983 */ /* 0x001ee80000300a00 */
[----:B------:R-:W3:Y:S01]  /*87d60*/  LDL.LU.64 R16, [R1+0xb708] ;  /* 0x00b7080001107983 */ /* 0x000ee20000300a00 */
[----:B------:R-:W-:-:S02]  /*87d70*/  IMAD.MOV.U32 R12, RZ, RZ, R15 ;  /* 0x000000ffff0c7224 */ /* 0x000fc400078e000f */
[----:B------:R-:W-:-:S03]  /*87d80*/  IMAD.MOV.U32 R13, RZ, RZ, R14 ;  /* 0x000000ffff0d7224 */ /* 0x000fc600078e000e */
[----:B------:R-:W-:Y:S04]  /*87d90*/  STL [R1+0xb52c], R12 ;  /* 0x00b52c0c01007387 */ /* 0x000fe80000100800 */
[----:B------:R0:W-:Y:S04]  /*87da0*/  STL [R1+0xb528], R13 ;  /* 0x00b5280d01007387 */ /* 0x0001e80000100800 */
[----:B0-----:R-:W4:Y:S01]  /*87db0*/  LDL.64 R12, [R1+0x88] ;  /* 0x00008800010c7983 */ /* 0x001f220000100a00 */
[----:B---3--:R-:W-:-:S15]  /*87dc0*/  HMMA.16816.F32 R16, R8, R2, R16 ;  /* 0x000000020810723c */ /* 0x008fde0000001810 */
[----:B------:R-:W-:-:S08]  /*87dd0*/  NOP ;  /* 0x0000000000007918 */ /* 0x000fd00000000000 */
[----:B------:R-:W-:Y:S04]  /*87de0*/  STL.64 [R1+0xf70], R16 ;  /* 0x000f701001007387 */ /* 0x000fe80000100a00 */
[----:B------:R0:W-:Y:S04]  /*87df0*/  STL.64 [R1+0xf78], R18 ;  /* 0x000f781201007387 */ /* 0x0001e80000100a00 */
[----:B0-----:R-:W4:Y:S04]  /*87e00*/  LDL.LU.64 R18, [R1+0xb700] ;  /* 0x00b7000001127983 */ /* 0x001f280000300a00 */
[----:B------:R-:W4:Y:S01]  /*87e10*/  LDL.LU.64 R16, [R1+0xb6f8] ;  /* 0x00b6f80001107983 */ /* 0x000f220000300a00 */
[----:B------:R-:W-:-:S02]  /*87e20*/  IMAD.MOV.U32 R14, RZ, RZ, R3 ;  /* 0x000000ffff0e7224 */ /* 0x000fc400078e0003 */
[----:B------:R-:W-:-:S03]  /*87e30*/  IMAD.MOV.U32 R15, RZ, RZ, R2 ;  /* 0x000000ffff0f7224 */ /* 0x000fc600078e0002 */
        /* <DEDUP_REMOVED lines=10> */
[----:B--2---:R-:W-:Y:S03]  /*87ee0*/  HMMA.16816.F32 R12, R8, R20, R4 ;  /* 0x00000014080c723c */ /* 0x004fe60000001804 */
[----:B------:R-:W-:Y:S04]  /*87ef0*/  STL [R1+0xb544], R3 ;  /* 0x00b5440301007387 */ /* 0x000fe80000100800 */
[----:B------:R-:W-:-:S15]  /*87f00*/  STL [R1+0xb540], R2 ;  /* 0x00b5400201007387 */ /* 0x000fde0000100800 */
[----:B------:R-:W-:-:S01]  /*87f10*/  NOP ;  /* 0x0000000000007918 */ /* 0x000fc20000000000 */
[----:B------:R-:W-:Y:S04]  /*87f20*/  STL.64 [R1+0xf10], R12 ;  /* 0x000f100c01007387 */ /* 0x000fe80000100a00 */
[----:B------:R3:W-:Y:S01]  /*87f30*/  STL.64 [R1+0xf18], R14 ;  /* 0x000f180e01007387 */ /* 0x0007e20000100a00 */
[----:B------:R-:W-:Y:S02]  /*87f40*/  IMAD.MOV.U32 R6, RZ, RZ, R22 ;  /* 0x000000ffff067224 */ /* 0x000fe400078e0016 */
[----:B------:R-:W-:Y:S02]  /*87f50*/  IMAD.MOV.U32 R7, RZ, RZ, R23 ;  /* 0x000000ffff077224 */ /* 0x000fe400078e0017 */
[----:B------:R-:W-:Y:S02]  /*87f60*/  IMAD.MOV.U32 R4, RZ, RZ, R20 ;  /* 0x000000ffff047224 */ /* 0x000fe400078e0014 */
[----:B------:R-:W-:Y:S01]  /*87f70*/  IMAD.MOV.U32 R5, RZ, RZ, R21 ;  /* 0x000000ffff057224 */ /* 0x000fe200078e0015 */
[----:B---3--:R-:W-:-:S15]  /*87f80*/  HMMA.16816.F32 R12, R8, R22, R16 ;  /* 0x00000016080c723c */ /* 0x008fde0000001810 */
[----:B------:R-:W-:-:S08]  /*87f90*/  NOP ;  /* 0x0000000000007918 */ /* 0x000fd00000000000 */
[----:B------:R-:W-:Y:S04]  /*87fa0*/  STL.64 [R1+0xed0], R12 ;  /* 0x000ed00c01007387 */ /* 0x000fe80000100a00 */
[----:B------:R-:W-:Y:S04]  /*87fb0*/  STL.64 [R1+0xed8], R14 ;  /* 0x000ed80e01007387 */ /* 0x000fe80000100a00 */
[----:B------:R-:W-:Y:S04]  /*87fc0*/  STL.64 [R1+0xb550], R6 ;  /* 0x00b5500601007387 */ /* 0x000fe80000100a00 */
[----:B------:R0:W-:Y:S02]  /*87fd0*/  STL.64 [R1+0xb548], R4 ;  /* 0x00b5480401007387 */ /* 0x0001e40000100a00 */
[----:B0-----:R-:W-:Y:S06]  /*87fe0*/  HMMA.16816.F32 R4, R8, R28, R24 ;  /* 0x0000001c0804723c */ /* 0x001fec0000001818 */
[----:B------:R-:W-:-:S02]  /*87ff0*/  IMAD.MOV.U32 R12, RZ, RZ, R28 ;  /* 0x000000ffff0c7224 */ /* 0x000fc400078e001c */
[----:B------:R-:W-:-:S15]  /*88000*/  IMAD.MOV.U32 R13, RZ, RZ, R29 ;  /* 0x000000ffff0d7224 */ /* 0x000fde00078e001d */
[----:B------:R-:W-:Y:S04]  /*88010*/  STL.64 [R1+0xea0], R4 ;  /* 0x000ea00401007387 */ /* 0x000fe80000100a00 */
        /* <DEDUP_REMOVED lines=22> */
[----:B-1----:R-:W4:Y:S01]  /*88180*/  LDL R20, [R1+0x8] ;  /* 0x0000080001147983 */ /* 0x002f220000100800 */
[----:B------:R-:W-:-:S03]  /*88190*/  IMAD.MOV.U32 R21, RZ, RZ, R0 ;  /* 0x000000ffff157224 */ /* 0x000fc600078e0000 */
[----:B------:R-:W2:Y:S04]  /*881a0*/  LDL.LU R0, [R1+0xb6e4] ;  /* 0x00b6e40001007983 */ /* 0x000ea80000300800 */
        /* <DEDUP_REMOVED lines=46> */
[----:B------:R-:W2:Y:S01]  /*88490*/  LDL R20, [R1+0x38] ;  /* 0x0000380001147983 */ /* 0x000ea20000100800 */
[----:B------:R-:W-:-:S03]  /*884a0*/  IMAD.MOV.U32 R21, RZ, RZ, R0 ;  /* 0x000000ffff157224 */ /* 0x000fc600078e0000 */
[----:B------:R-:W3:Y:S04]  /*884b0*/  LDL.LU R0, [R1+0xb6d8] ;  /* 0x00b6d80001007983 */ /* 0x000ee80000300800 */
        /* <DEDUP_REMOVED lines=40> */
[----:B------:R-:W2:Y:S04]  /*88740*/  LDL.64 R12, [R1+0x68] ;  /* 0x00006800010c7983 */ /* 0x000ea80000100a00 */
[----:B------:R-:W4:Y:S04]  /*88750*/  LDL.64 R28, [R1+0x60] ;  /* 0x00006000011c7983 */ /* 0x000f280000100a00 */
[----:B------:R-:W4:Y:S04]  /*88760*/  LDL.64 R2, [R1+0x58] ;  /* 0x0000580001027983 */ /* 0x000f280000100a00 */
[----:B------:R-:W4:Y:S04]  /*88770*/  LDL.64 R22, [R1+0x50] ;  /* 0x0000500001167983 */ /* 0x000f280000100a00 */
[----:B---3--:R-:W-:Y:S04]  /*88780*/  STL.64 [R1+0xb670], R26 ;  /* 0x00b6701a01007387 */ /* 0x008fe80000100a00 */
        /* <DEDUP_REMOVED lines=10> */
[----:B------:R-:W3:Y:S01]  /*88830*/  LDL.LU R27, [R1+0xc1c] ;  /* 0x000c1c00011b7983 */ /* 0x000ee20000300800 */
[----:B------:R-:W-:Y:S03]  /*88840*/  HMMA.16816.F32 R16, R8, R12, R16 ;  /* 0x0000000c0810723c */ /* 0x000fe60000001810 */
        /* <DEDUP_REMOVED lines=18> */
[----:B0-----:R-:W4:Y:S04]  /*88970*/  LDL.LU.64 R18, [R1+0xb6d0] ;  /* 0x00b6d00001127983 */ /* 0x001f280000300a00 */
[----:B------:R-:W4:Y:S01]  /*88980*/  LDL.LU.64 R16, [R1+0xb6c8] ;  /* 0x00b6c80001107983 */ /* 0x000f220000300a00 */
[----:B------:R-:W-:-:S02]  /*88990*/  IMAD.MOV.U32 R14, RZ, RZ, R12 ;  /* 0x000000ffff0e7224 */ /* 0x000fc400078e000c */
[----:B------:R-:W-:Y:S02]  /*889a0*/  IMAD.MOV.U32 R15, RZ, RZ, R13 ;  /* 0x000000ffff0f7224 */ /* 0x000fe400078e000d */
[----:B------:R-:W3:Y:S01]  /*889b0*/  LDL.LU.64 R12, [R1+0xb6c0] ;  /* 0x00b6c000010c7983 */ /* 0x000ee20000300a00 */
[----:B----4-:R-:W-:-:S15]  /*889c0*/  HMMA.16816.F32 R16, R8, R28, R16 ;  /* 0x0000001c0810723c */ /* 0x010fde0000001810 */
[----:B------:R-:W-:-:S08]  /*889d0*/  NOP ;  /* 0x0000000000007918 */ /* 0x000fd00000000000 */
[----:B------:R-:W-:Y:S04]  /*889e0*/  STL.64 [R1+0xe40], R16 ;  /* 0x000e401001007387 */ /* 0x000fe80000100a00 */
[----:B------:R0:W-:Y:S04]  /*889f0*/  STL.64 [R1+0xe48], R18 ;  /* 0x000e481201007387 */ /* 0x0001e80000100a00 */
[----:B0-----:R-:W4:Y:S04]  /*88a00*/  LDL.LU.64 R18, [R1+0xb6b8] ;  /* 0x00b6b80001127983 */ /* 0x001f280000300a00 */
[----:B------:R-:W4:Y:S01]  /*88a10*/  LDL.LU.64 R16, [R1+0xb6b0] ;  /* 0x00b6b00001107983 */ /* 0x000f220000300a00 */
[----:B--2---:R-:W-:Y:S01]  /*88a20*/  HMMA.16816.F32 R24, R8, R22, R24 ;  /* 0x000000160818723c */ /* 0x004fe20000001818 */
[----:B------:R-:W-:-:S02]  /*88a30*/  IMAD.MOV.U32 R21, RZ, RZ, R0 ;  /* 0x000000ffff157224 */ /* 0x000fc400078e0000 */
[----:B------:R-:W-:Y:S02]  /*88a40*/  IMAD.MOV.U32 R0, RZ, RZ, R29 ;  /* 0x000000ffff007224 */ /* 0x000fe400078e001d */
[----:B------:R-:W2:Y:S01]  /*88a50*/  LDL.LU.64 R28, [R1+0xb6a8] ;  /* 0x00b6a800011c7983 */ /* 0x000ea20000300a00 */
[----:B----4-:R-:W-:-:S15]  /*88a60*/  HMMA.16816.F32 R16, R8, R2, R16 ;  /* 0x000000020810723c */ /* 0x010fde0000001810 */
[----:B------:R-:W-:-:S08]  /*88a70*/  NOP ;  /* 0x0000000000007918 */ /* 0x000fd00000000000 */
[----:B------:R-:W-:Y:S04]  /*88a80*/  STL.64 [R1+0xe20], R16 ;  /* 0x000e201001007387 */ /* 0x000fe80000100a00 */
[----:B------:R0:W-:Y:S04]  /*88a90*/  STL.64 [R1+0xe28], R18 ;  /* 0x000e281201007387 */ /* 0x0001e80000100a00 */
[----:B0-----:R-:W4:Y:S04]  /*88aa0*/  LDL.LU.64 R18, [R1+0xb6a0] ;  /* 0x00b6a00001127983 */ /* 0x001f280000300a00 */
        /* <DEDUP_REMOVED lines=72> */
[----:B------:R-:W2:Y:S04]  /*88f30*/  LDL.LU.64 R26, [R1+0xb5b0] ;  /* 0x00b5b000011a7983 */ /* 0x000ea80000300a00 */
[----:B------:R-:W2:-:S15]  /*88f40*/  LDL.LU.64 R24, [R1+0xb5a8] ;  /* 0x00b5a80001187983 */ /* 0x000e9e0000300a00 */
[----:B------:R-:W-:-:S02]  /*88f50*/  NOP ;  /* 0x0000000000007918 */ /* 0x000fc40000000000 */
        /* <DEDUP_REMOVED lines=42> */
[----:B----4-:R-:W-:Y:S07]  /*89200*/  HMMA.16816.F32 R20, R8, R18, R24 ;  /* 0x000000120814723c */ /* 0x010fee0000001818 */
[----:B------:R-:W-:-:S02]  /*89210*/  IMAD.MOV.U32 R26, RZ, RZ, R3 ;  /* 0x000000ffff1a7224 */ /* 0x000fc400078e0003 */
[----:B------:R-:W-:Y:S01]  /*89220*/  IMAD.MOV.U32 R27, RZ, RZ, R2 ;  /* 0x000000ffff1b7224 */ /* 0x000fe200078e0002 */
[----:B------:R-:W4:Y:S01]  /*89230*/  LDL.LU R3, [R1+0xb544] ;  /* 0x00b5440001037983 */ /* 0x000f220000300800 */
[----:B------:R-:W-:Y:S02]  /*89240*/  IMAD.MOV.U32 R24, RZ, RZ, R16 ;  /* 0x000000ffff187224 */ /* 0x000fe400078e0010 */
[----:B------:R-:W-:-:S10]  /*89250*/  IMAD.MOV.U32 R25, RZ, RZ, R17 ;  /* 0x000000ffff197224 */ /* 0x000fd400078e0011 */
[----:B------:R-:W-:Y:S04]  /*89260*/  STL.64 [R1+0x900], R20 ;  /* 0x0009001401007387 */ /* 0x000fe80000100a00 */
[----:B------:R-:W-:Y:S04]  /*89270*/  STL.64 [R1+0x908], R22 ;  /* 0x0009081601007387 */ /* 0x000fe80000100a00 */
[----:B------:R-:W4:Y:S04]  /*89280*/  LDL.LU R2, [R1+0xb540] ;  /* 0x00b5400001027983 */ /* 0x000f280000300800 */
[----:B------:R-:W2:Y:S04]  /*89290*/  LDL.LU R16, [R1+0xb53c] ;  /* 0x00b53c0001107983 */ /* 0x000ea80000300800 */
[----:B------:R-:W2:Y:S04]  /*892a0*/  LDL.LU R17, [R1+0xb538] ;  /* 0x00b5380001117983 */ /* 0x000ea80000300800 */
[----:B------:R-:W-:Y:S04]  /*892b0*/  STL.64 [R1+0xb400], R26 ;  /* 0x00b4001a01007387 */ /* 0x000fe80000100a00 */
[----:B------:R0:W-:Y:S04]  /*892c0*/  STL.64 [R1+0xb3f8], R24 ;  /* 0x00b3f81801007387 */ /* 0x0001e80000100a00 */
        /* <DEDUP_REMOVED lines=9> */
[----:B---3--:R2:W-:Y:S02]  /*89360*/  STL.64 [R1+0xb408], R20 ;  /* 0x00b4081401007387 */ /* 0x0085e40000100a00 */
[----:B--2---:R-:W-:Y:S07]  /*89370*/  HMMA.16816.F32 R20, R8, R16, R24 ;  /* 0x000000100814723c */ /* 0x004fee0000001818 */
[----:B------:R-:W-:-:S02]  /*89380*/  IMAD.MOV.U32 R26, RZ, RZ, R14 ;  /* 0x000000ffff1a7224 */ /* 0x000fc400078e000e */
[----:B------:R-:W-:Y:S01]  /*89390*/  IMAD.MOV.U32 R27, RZ, RZ, R15 ;  /* 0x000000ffff1b7224 */ /* 0x000fe200078e000f */
[----:B------:R-:W2:-:S13]  /*893a0*/  LDL.LU R14, [R1+0xb534] ;  /* 0x00b53400010e7983 */ /* 0x000e9a0000300800 */
[----:B------:R0:W-:Y:S04]  /*893b0*/  STL.64 [R1+0x8f0], R20 ;  /* 0x0008f01401007387 */ /* 0x0001e80000100a00 */
[----:B------:R1:W-:Y:S04]  /*893c0*/  STL.64 [R1+0x8f8], R22 ;  /* 0x0008f81601007387 */ /* 0x0003e80000100a00 */
[----:B------:R-:W3:Y:S04]  /*893d0*/  LDL.LU R15, [R1+0xb530] ;  /* 0x00b53000010f7983 */ /* 0x000ee80000300800 */
[----:B------:R-:W-:Y:S04]  /*893e0*/  STL.64 [R1+0xb418], R26 ;  /* 0x00b4181a01007387 */ /* 0x000fe80000100a00 */
[----:B0-----:R-:W4:Y:S04]  /*893f0*/  LDL.LU R20, [R1+0xec0] ;  /* 0x000ec00001147983 */ /* 0x001f280000300800 */
[----:B------:R-:W4:Y:S04]  /*89400*/  LDL.LU R21, [R1+0xec4] ;  /* 0x000ec40001157983 */ /* 0x000f280000300800 */
[----:B-1----:R-:W2:Y:S04]  /*89410*/  LDL.LU R22, [R1+0xec8] ;  /* 0x000ec80001167983 */ /* 0x002ea80000300800 */
[----:B------:R-:W2:Y:S01]  /*89420*/  LDL.LU R23, [R1+0xecc] ;  /* 0x000ecc0001177983 */ /* 0x000ea20000300800 */
[----:B------:R-:W-:-:S02]  /*89430*/  IMAD.MOV.U32 R24, RZ, RZ, R12 ;  /* 0x000000ffff187224 */ /* 0x000fc400078e000c */
[----:B------:R-:W-:Y:S01]  /*89440*/  IMAD.MOV.U32 R25, RZ, RZ, R13 ;  /* 0x000000ffff197224 */ /* 0x000fe200078e000d */
[----:B--2---:R-:W-:Y:S04]  /*89450*/  STL.64 [R1+0xb428], R22 ;  /* 0x00b4281601007387 */ /* 0x004fe80000100a00 */
[----:B----4-:R0:W-:Y:S04]  /*89460*/  STL.64 [R1+0xb420], R20 ;  /* 0x00b4201401007387 */ /* 0x0101e80000100a00 */
[----:B------:R-:W2:Y:S04]  /*89470*/  LDL.LU R12, [R1+0xb52c] ;  /* 0x00b52c00010c7983 */ /* 0x000ea80000300800 */
[----:B------:R-:W4:Y:S04]  /*89480*/  LDL.LU R13, [R1+0xb528] ;  /* 0x00b52800010d7983 */ /* 0x000f280000300800 */
[----:B------:R-:W-:Y:S04]  /*89490*/  STL.64 [R1+0xb430], R24 ;  /* 0x00b4301801007387 */ /* 0x000fe80000100a00 */
[----:B0-----:R-:W3:Y:S04]  /*894a0*/  LDL.LU R20, [R1+0xeb0] ;  /* 0x000eb00001147983 */ /* 0x001ee80000300800 */
[----:B------:R-:W3:Y:S04]  /*894b0*/  LDL.LU R21, [R1+0xeb4] ;  /* 0x000eb40001157983 */ /* 0x000ee80000300800 */
[----:B------:R-:W2:Y:S04]  /*894c0*/  LDL.LU R22, [R1+0xeb8] ;  /* 0x000eb80001167983 */ /* 0x000ea80000300800 */
[----:B------:R-:W2:Y:S01]  /*894d0*/  LDL.LU R23, [R1+0xebc] ;  /* 0x000ebc0001177983 */ /* 0x000ea20000300800 */
[----:B------:R-:W-:-:S02]  /*894e0*/  IMAD.MOV.U32 R26, RZ, RZ, R6 ;  /* 0x000000ffff1a7224 */ /* 0x000fc400078e0006 */
[----:B------:R-:W-:Y:S01]  /*894f0*/  IMAD.MOV.U32 R27, RZ, RZ, R7 ;  /* 0x000000ffff1b7224 */ /* 0x000fe200078e0007 */
[----:B--2---:R-:W-:Y:S04]  /*89500*/  STL.64 [R1+0xb440], R22 ;  /* 0x00b4401601007387 */ /* 0x004fe80000100a00 */
[----:B---3--:R0:W-:Y:S04]  /*89510*/  STL.64 [R1+0xb438], R20 ;  /* 0x00b4381401007387 */ /* 0x0081e80000100a00 */
[----:B------:R-:W2:Y:S04]  /*89520*/  LDL.LU R6, [R1+0xb524] ;  /* 0x00b5240001067983 */ /* 0x000ea80000300800 */
[----:B------:R-:W3:Y:S04]  /*89530*/  LDL.LU R7, [R1+0xb520] ;  /* 0x00b5200001077983 */ /* 0x000ee80000300800 */
[----:B------:R1:W-:Y:S04]  /*89540*/  STL.64 [R1+0xb448], R26 ;  /* 0x00b4481a01007387 */ /* 0x0003e80000100a00 */
[----:B0-----:R-:W4:Y:S04]  /*89550*/  LDL.LU R20, [R1+0xe90] ;  /* 0x000e900001147983 */ /* 0x001f280000300800 */
[----:B------:R-:W4:Y:S04]  /*89560*/  LDL.LU R21, [R1+0xe94] ;  /* 0x000e940001157983 */ /* 0x000f280000300800 */
[----:B------:R-:W2:Y:S04]  /*89570*/  LDL.LU R22, [R1+0xe98] ;  /* 0x000e980001167983 */ /* 0x000ea80000300800 */
[----:B------:R-:W2:Y:S01]  /*89580*/  LDL.LU R23, [R1+0xe9c] ;  /* 0x000e9c0001177983 */ /* 0x000ea20000300800 */
[----:B------:R-:W-:-:S02]  /*89590*/  IMAD.MOV.U32 R24, RZ, RZ, R4 ;  /* 0x000000ffff187224 */ /* 0x000fc400078e0004 */
[----:B------:R-:W-:Y:S02]  /*895a0*/  IMAD.MOV.U32 R25, RZ, RZ, R5 ;  /* 0x000000ffff197224 */ /* 0x000fe400078e0005 */
[----:B-1----:R-:W-:Y:S02]  /*895b0*/  IMAD.MOV.U32 R26, RZ, RZ, R2 ;  /* 0x000000ffff1a7224 */ /* 0x002fe400078e0002 */
[----:B------:R-:W-:Y:S01]  /*895c0*/  IMAD.MOV.U32 R27, RZ, RZ, R3 ;  /* 0x000000ffff1b7224 */ /* 0x000fe200078e0003 */
[----:B--2---:R-:W-:Y:S04]  /*895d0*/  STL.64 [R1+0xb458], R22 ;  /* 0x00b4581601007387 */ /* 0x004fe80000100a00 */
[----:B----4-:R0:W-:Y:S04]  /*895e0*/  STL.64 [R1+0xb450], R20 ;  /* 0x00b4501401007387 */ /* 0x0101e80000100a00 */
[----:B------:R-:W2:Y:S04]  /*895f0*/  LDL.LU R4, [R1+0xb51c] ;  /* 0x00b51c0001047983 */ /* 0x000ea80000300800 */
[----:B------:R-:W4:Y:S04]  /*89600*/  LDL.LU R5, [R1+0xb518] ;  /* 0x00b5180001057983 */ /* 0x000f280000300800 */
[----:B------:R-:W3:Y:S04]  /*89610*/  LDL.LU R2, [R1+0xb514] ;  /* 0x00b5140001027983 */ /* 0x000ee80000300800 */
[----:B------:R-:W3:Y:S04]  /*89620*/  LDL.LU R3, [R1+0xb510] ;  /* 0x00b5100001037983 */ /* 0x000ee80000300800 */
[----:B------:R1:W-:Y:S04]  /*89630*/  STL.64 [R1+0xb460], R24 ;  /* 0x00b4601801007387 */ /* 0x0003e80000100a00 */
[----:B------:R-:W-:Y:S04]  /*89640*/  STL.64 [R1+0xb478], R26 ;  /* 0x00b4781a01007387 */ /* 0x000fe80000100a00 */
[----:B0-----:R-:W2:Y:S04]  /*89650*/  LDL.LU R20, [R1+0xe80] ;  /* 0x000e800001147983 */ /* 0x001ea80000300800 */
[----:B------:R-:W2:Y:S04]  /*89660*/  LDL.LU R21, [R1+0xe84] ;  /* 0x000e840001157983 */ /* 0x000ea80000300800 */
[----:B------:R-:W4:Y:S04]  /*89670*/  LDL.LU R22, [R1+0xe88] ;  /* 0x000e880001167983 */ /* 0x000f280000300800 */
[----:B------:R-:W4:Y:S01]  /*89680*/  LDL.LU R23, [R1+0xe8c] ;  /* 0x000e8c0001177983 */ /* 0x000f220000300800 */
[----:B-1----:R-:W-:-:S02]  /*89690*/  IMAD.MOV.U32 R24, RZ, RZ, R15 ;  /* 0x000000ffff187224 */ /* 0x002fc400078e000f */
[----:B------:R-:W-:-:S05]  /*896a0*/  IMAD.MOV.U32 R25, RZ, RZ, R14 ;  /* 0x000000ffff197224 */ /* 0x000fca00078e000e */
[----:B------:R-:W-:Y:S04]  /*896b0*/  STL.64 [R1+0xb490], R24 ;  /* 0x00b4901801007387 */ /* 0x000fe80000100a00 */
[----:B----4-:R-:W-:Y:S04]  /*896c0*/  STL.64 [R1+0xb470], R22 ;  /* 0x00b4701601007387 */ /* 0x010fe80000100a00 */
[----:B--2---:R0:W-:Y:S04]  /*896d0*/  STL.64 [R1+0xb468], R20 ;  /* 0x00b4681401007387 */ /* 0x0041e80000100a00 */
[----:B0-----:R-:W2:Y:S04]  /*896e0*/  LDL.LU R20, [R1+0xe60] ;  /* 0x000e600001147983 */ /* 0x001ea80000300800 */
[----:B------:R-:W2:Y:S04]  /*896f0*/  LDL.LU R21, [R1+0xe64] ;  /* 0x000e640001157983 */ /* 0x000ea80000300800 */
[----:B------:R-:W4:Y:S04]  /*89700*/  LDL.LU R22, [R1+0xe68] ;  /* 0x000e680001167983 */ /* 0x000f280000300800 */
[----:B------:R-:W4:Y:S01]  /*89710*/  LDL.LU R23, [R1+0xe6c] ;  /* 0x000e6c0001177983 */ /* 0x000f220000300800 */
[----:B------:R-:W-:-:S02]  /*89720*/  IMAD.MOV.U32 R26, RZ, RZ, R13 ;  /* 0x000000ffff1a7224 */ /* 0x000fc400078e000d */
        /* <DEDUP_REMOVED lines=9> */
[----:B------:R-:W-:Y:S02]  /*897c0*/  IMAD.MOV.U32 R27, RZ, RZ, R4 ;  /* 0x000000ffff1b7224 */ /* 0x000fe400078e0004 */
[----:B---3--:R-:W-:Y:S02]  /*897d0*/  IMAD.MOV.U32 R24, RZ, RZ, R7 ;  /* 0x000000ffff187224 */ /* 0x008fe400078e0007 */
[----:B------:R-:W-:Y:S01]  /*897e0*/  IMAD.MOV.U32 R25, RZ, RZ, R6 ;  /* 0x000000ffff197224 */ /* 0x000fe200078e0006 */
[----:B------:R-:W-:Y:S04]  /*897f0*/  STL.64 [R1+0xb4d8], R26 ;  /* 0x00b4d81a01007387 */ /* 0x000fe80000100a00 */
[----:B------:R-:W-:Y:S04]  /*89800*/  STL.64 [R1+0xb4d0], R24 ;  /* 0x00b4d01801007387 */ /* 0x000fe80000100a00 */
[----:B----4-:R-:W-:Y:S04]  /*89810*/  STL.64 [R1+0xb4a0], R22 ;  /* 0x00b4a01601007387 */ /* 0x010fe80000100a00 */
        /* <DEDUP_REMOVED lines=33> */
[----:B------:R-:W2:Y:S04]  /*89a30*/  LDL.LU R22, [R1+0xe18] ;  /* 0x000e180001167983 */ /* 0x000ea80000300800 */
[----:B------:R-:W2:Y:S01]  /*89a40*/  LDL.LU R23, [R1+0xe1c] ;  /* 0x000e1c0001177983 */ /* 0x000ea20000300800 */
[----:B----4-:R-:W-:-:S02]  /*89a50*/  IMAD R12, R12, 0x100, R6 ;  /* 0x000001000c0c7824 */ /* 0x010fc400078e0206 */
[----:B------:R-:W-:Y:S01]  /*89a60*/  IMAD R13, R13, 0x100, R7 ;  /* 0x000001000d0d7824 */ /* 0x000fe200078e0207 */
[----:B--2---:R-:W-:Y:S04]  /*89a70*/  STL.64 [R1+0xb4c8], R22 ;  /* 0x00b4c81601007387 */ /* 0x004fe80000100a00 */
[----:B---3--:R0:W-:Y:S04]  /*89a80*/  STL.64 [R1+0xb4c0], R20 ;  /* 0x00b4c01401007387 */ /* 0x0081e80000100a00 */
        /* <DEDUP_REMOVED lines=11> */
[----:B------:R-:W4:Y:S01]  /*89b40*/  LDL.LU R7, [R1+0xb508] ;  /* 0x00b5080001077983 */ /* 0x000f220000300800 */
[----:B------:R-:W-:-:S02]  /*89b50*/  IMAD R14, R14, 0x100, R4 ;  /* 0x000001000e0e7824 */ /* 0x000fc400078e0204 */
[----:B------:R-:W-:Y:S01]  /*89b60*/  IMAD R15, R15, 0x100, R5 ;  /* 0x000001000f0f7824 */ /* 0x000fe200078e0205 */
[----:B----4-:R-:W-:-:S15]  /*89b70*/  HMMA.16816.F32 R24, R8, R6, R24 ;  /* 0x000000060818723c */ /* 0x010fde0000001818 */
[----:B------:R-:W-:-:S08]  /*89b80*/  NOP ;  /* 0x0000000000007918 */ /* 0x000fd00000000000 */
[----:B------:R-:W-:Y:S04]  /*89b90*/  STL.64 [R1+0x8e0], R24 ;  /* 0x0008e01801007387 */ /* 0x000fe80000100a00 */
[----:B------:R0:W-:Y:S04]  /*89ba0*/  STL.64 [R1+0x8e8], R26 ;  /* 0x0008e81a01007387 */ /* 0x0001e80000100a00 */
[----:B0-----:R-:W4:Y:S04]  /*89bb0*/  LDL.LU.64 R26, [R1+0xb500] ;  /* 0x00b50000011a7983 */ /* 0x001f280000300a00 */
[----:B------:R-:W4:Y:S04]  /*89bc0*/  LDL.LU.64 R24, [R1+0xb4f8] ;  /* 0x00b4f80001187983 */ /* 0x000f280000300a00 */
[----:B------:R-:W4:Y:S04]  /*89bd0*/  LDL.LU R4, [R1+0xb4f4] ;  /* 0x00b4f40001047983 */ /* 0x000f280000300800 */
[----:B------:R-:W4:Y:S02]  /*89be0*/  LDL.LU R5, [R1+0xb4f0] ;  /* 0x00b4f00001057983 */ /* 0x000f240000300800 */
[----:B----4-:R-:W-:-:S15]  /*89bf0*/  HMMA.16816.F32 R24, R8, R4, R24 ;  /* 0x000000040818723c */ /* 0x010fde0000001818 */
[----:B------:R-:W-:-:S08]  /*89c00*/  NOP ;  /* 0x0000000000007918 */ /* 0x000fd00000000000 */
[----:B------:R-:W-:Y:S04]  /*89c10*/  STL.64 [R1+0xab0], R24 ;  /* 0x000ab01801007387 */ /* 0x000fe80000100a00 */
[----:B------:R0:W-:Y:S04]  /*89c20*/  STL.64 [R1+0xab8], R26 ;  /* 0x000ab81a01007387 */ /* 0x0001e80000100a00 */
[----:B0-----:R-:W4:Y:S04]  /*89c30*/  LDL.LU.64 R26, [R1+0xb4e8] ;  /* 0x00b4e800011a7983 */ /* 0x001f280000300a00 */
[----:B------:R-:W4:Y:S04]  /*89c40*/  LDL.LU.64 R24, [R1+0xb4e0] ;  /* 0x00b4e00001187983 */ /* 0x000f280000300a00 */
[----:B------:R0:W-:Y:S04]  /*89c50*/  STL.64 [R1+0xb298], R6 ;  /* 0x00b2980601007387 */ /* 0x0001e80000100a00 */
[----:B0-----:R-:W3:Y:S04]  /*89c60*/  LDL R6, [R1+0x60] ;  /* 0x0000600001067983 */ /* 0x001ee80000100800 */
[----:B------:R-:W-:Y:S01]  /*89c70*/  STL.64 [R1+0xb290], R4 ;  /* 0x00b2900401007387 */ /* 0x000fe20000100a00 */
        /* <DEDUP_REMOVED lines=16> */
[----:B0-----:R-:W3:Y:S04]  /*89d80*/  LDL.LU R8, [R1+0xee0] ;  /* 0x000ee00001087983 */ /* 0x001ee80000300800 */
[----:B------:R-:W3:Y:S04]  /*89d90*/  LDL.LU R9, [R1+0xee4] ;  /* 0x000ee40001097983 */ /* 0x000ee80000300800 */
[----:B-1----:R-:W3:Y:S04]  /*89da0*/  LDL.LU R10, [R1+0xee8] ;  /* 0x000ee800010a7983 */ /* 0x002ee80000300800 */
[----:B------:R-:W3:Y:S01]  /*89db0*/  LDL.LU R11, [R1+0xeec] ;  /* 0x000eec00010b7983 */ /* 0x000ee20000300800 */
[----:B----4-:R-:W-:Y:S03]  /*89dc0*/  HMMA.16816.F32 R24, R12, R24, R20 ;  /* 0x000000180c18723c */ /* 0x010fe60000001814 */
        /* <DEDUP_REMOVED lines=47> */
[----:B0-----:R-:W2:Y:S01]  /*8a0c0*/  LDL.LU.64 R26, [R1+0xb418] ;  /* 0x00b41800011a7983 */ /* 0x001ea20000300a00 */
[----:B------:R-:W-:Y:S01]  /*8a0d0*/  IMAD.MOV.U32 R7, RZ, RZ, R0 ;  /* 0x000000ffff077224 */ /* 0x000fe200078e0000 */
[----:B--2---:R-:W-:Y:S02]  /*8a0e0*/  HMMA.16816.F32 R24, R12, R26, R20 ;  /* 0x0000001a0c18723c */ /* 0x004fe40000001814 */
[----:B------:R-:W2:Y:S04]  /*8a0f0*/  LDL.LU.64 R22, [R1+0xb410] ;  /* 0x00b4100001167983 */ /* 0x000ea80000300a00 */
[----:B------:R-:W2:-:S15]  /*8a100*/  LDL.LU.64 R20, [R1+0xb408] ;  /* 0x00b4080001147983 */ /* 0x000e9e0000300a00 */
[----:B------:R-:W-:-:S02]  /*8a110*/  NOP ;  /* 0x0000000000007918 */ /* 0x000fc40000000000 */
[----:B------:R-:W-:Y:S04]  /*8a120*/  STL.64 [R1+0x850], R24 ;  /* 0x0008501801007387 */ /* 0x000fe80000100a00 */
[----:B------:R0:W-:Y:S04]  /*8a130*/  STL.64 [R1+0x858], R26 ;  /* 0x0008581a01007387 */ /* 0x0001e80000100a00 */
[----:B0-----:R-:W2:Y:S04]  /*8a140*/  LDL.LU.64 R26, [R1+0xb400] ;  /* 0x00b40000011a7983 */ /* 0x001ea80000300a00 */
[----:B------:R-:W4:Y:S01]  /*8a150*/  LDL.LU.64 R24, [R1+0xb3f8] ;  /* 0x00b3f80001187983 */ /* 0x000f220000300a00 */
[----:B---3--:R-:W-:Y:S03]  /*8a160*/  HMMA.16816.F32 R4, R12, R6, R8 ;  /* 0x000000060c04723c */ /* 0x008fe60000001808 */
[----:B------:R-:W3:Y:S04]  /*8a170*/  LDL.LU R10, [R1+0x30dc] ;  /* 0x0030dc00010a7983 */ /* 0x000ee80000300800 */
[----:B------:R-:W3:-:S15]  /*8a180*/  LDL.LU R11, [R1+0x30e8] ;  /* 0x0030e800010b7983 */ /* 0x000ede0000300800 */
[----:B------:R-:W-:-:S01]  /*8a190*/  NOP ;  /* 0x0000000000007918 */ /* 0x000fc20000000000 */
[----:B------:R-:W-:Y:S04]  /*8a1a0*/  STL.64 [R1+0x840], R4 ;  /* 0x0008400401007387 */ /* 0x000fe80000100a00 */
[----:B------:R4:W-:Y:S04]  /*8a1b0*/  STL.64 [R1+0x848], R6 ;  /* 0x0008480601007387 */ /* 0x0009e80000100a00 */
[----:B------:R-:W3:Y:S01]  /*8a1c0*/  LDL.LU R0, [R1+0x30e4] ;  /* 0x0030e40001007983 */ /* 0x000ee20000300800 */
[C---:B----4-:R-:W-:Y:S06]  /*8a1d0*/  HMMA.16816.F32 R4, R12.reuse, R24, R16 ;  /* 0x000000180c04723c */ /* 0x050fec0000001810 */
[----:B--2---:R-:W-:-:S15]  /*8a1e0*/  HMMA.16816.F32 R16, R12, R26, R20 ;  /* 0x0000001a0c10723c */ /* 0x004fde0000001814 */
[----:B------:R-:W-:-:S02]  /*8a1f0*/  NOP ;  /* 0x0000000000007918 */ /* 0x000fc40000000000 */
[----:B------:R0:W-:Y:S04]  /*8a200*/  STL.64 [R1+0x830], R4 ;  /* 0x0008300401007387 */ /* 0x0001e80000100a00 */
[----:B------:R1:W-:Y:S04]  /*8a210*/  STL.64 [R1+0x838], R6 ;  /* 0x0008380601007387 */ /* 0x0003e80000100a00 */
[----:B0-----:R-:W2:Y:S04]  /*8a220*/  LDL.LU R4, [R1+0x1080] ;  /* 0x0010800001047983 */ /* 0x001ea80000300800 */
[----:B------:R-:W-:Y:S04]  /*8a230*/  STL.64 [R1+0x820], R16 ;  /* 0x0008201001007387 */ /* 0x000fe80000100a00 */
[----:B------:R-:W-:Y:S04]  /*8a240*/  STL.64 [R1+0x828], R18 ;  /* 0x0008281201007387 */ /* 0x000fe80000100a00 */
[----:B------:R-:W2:Y:S04]  /*8a250*/  LDL.LU R5, [R1+0x1084] ;  /* 0x0010840001057983 */ /* 0x000ea80000300800 */
[----:B-1----:R-:W4:Y:S04]  /*8a260*/  LDL.LU R6, [R1+0x1088] ;  /* 0x0010880001067983 */ /* 0x002f280000300800 */
[----:B------:R-:W4:Y:S04]  /*8a270*/  LDL.LU R7, [R1+0x108c] ;  /* 0x00108c0001077983 */ /* 0x000f280000300800 */
[----:B------:R-:W3:Y:S04]  /*8a280*/  LDL.LU R20, [R1+0x1030] ;  /* 0x0010300001147983 */ /* 0x000ee80000300800 */
[----:B------:R-:W3:Y:S04]  /*8a290*/  LDL.LU R21, [R1+0x1034] ;  /* 0x0010340001157983 */ /* 0x000ee80000300800 */
[----:B------:R-:W2:Y:S04]  /*8a2a0*/  LDL.LU R22, [R1+0x1038] ;  /* 0x0010380001167983 */ /* 0x000ea80000300800 */
[----:B------:R-:W2:Y:S04]  /*8a2b0*/  LDL.LU R23, [R1+0x103c] ;  /* 0x00103c0001177983 */ /* 0x000ea80000300800 */
[----:B------:R-:W4:Y:S04]  /*8a2c0*/  LDL.LU R24, [R1+0x1010] ;  /* 0x0010100001187983 */ /* 0x000f280000300800 */
[----:B------:R-:W4:Y:S04]  /*8a2d0*/  LDL.LU R25, [R1+0x1014] ;  /* 0x0010140001197983 */ /* 0x000f280000300800 */
[----:B------:R-:W3:Y:S04]  /*8a2e0*/  LDL.LU R26, [R1+0x1018] ;  /* 0x00101800011a7983 */ /* 0x000ee80000300800 */
[----:B------:R-:W3:Y:S04]  /*8a2f0*/  LDL.LU R27, [R1+0x101c] ;  /* 0x00101c00011b7983 */ /* 0x000ee80000300800 */
[----:B---3--:R0:W-:Y:S04]  /*8a300*/  STL.64 [R1+0xb308], R26 ;  /* 0x00b3081a01007387 */ /* 0x0081e80000100a00 */
[----:B0-----:R-:W3:Y:S04]  /*8a310*/  LDL R26, [R1] ;  /* 0x00000000011a7983 */ /* 0x001ee80000100800 */
[----:B------:R-:W3:Y:S04]  /*8a320*/  LDL R27, [R1+0x4] ;  /* 0x00000400011b7983 */ /* 0x000ee80000100800 */
[----:B----4-:R-:W-:Y:S04]  /*8a330*/  STL.64 [R1+0xb300], R24 ;  /* 0x00b3001801007387 */ /* 0x010fe80000100a00 */
[----:B---3--:R-:W-:Y:S04]  /*8a340*/  STL.64 [R1+0xb320], R26 ;  /* 0x00b3201a01007387 */ /* 0x008fe80000100a00 */
[----:B--2---:R-:W-:Y:S04]  /*8a350*/  STL.64 [R1+0xb2e8], R22 ;  /* 0x00b2e81601007387 */ /* 0x004fe80000100a00 */
        /* <DEDUP_REMOVED lines=220> */
[----:B------:R-:W-:Y:S01]  /*8b120*/  STL.64 [R1+0xb170], R20 ;  /* 0x00b1701401007387 */ /* 0x000fe20000100a00 */
        /* <DEDUP_REMOVED lines=13> */
[----:B------:R4:W-:Y:S02]  /*8b200*/  STL.64 [R1+0xb150], R16 ;  /* 0x00b1501001007387 */ /* 0x0009e40000100a00 */
[----:B----4-:R-:W-:-:S15]  /*8b210*/  HMMA.16816.F32 R16, R12, R6, R24 ;  /* 0x000000060c10723c */ /* 0x010fde0000001818 */
[----:B------:R-:W-:-:S08]  /*8b220*/  NOP ;  /* 0x0000000000007918 */ /* 0x000fd00000000000 */
[----:B------:R0:W-:Y:S04]  /*8b230*/  STL.64 [R1+0x700], R16 ;  /* 0x0007001001007387 */ /* 0x0001e80000100a00 */
[----:B------:R1:W-:Y:S04]  /*8b240*/  STL.64 [R1+0x708], R18 ;  /* 0x0007081201007387 */ /* 0x0003e80000100a00 */
[----:B------:R-:W3:Y:S04]  /*8b250*/  LDL.64 R20, [R1+0x98] ;  /* 0x0000980001147983 */ /* 0x000ee80000100a00 */
[----:B0-----:R-:W4:Y:S04]  /*8b260*/  LDL.LU R16, [R1+0x1120] ;  /* 0x0011200001107983 */ /* 0x001f280000300800 */
[----:B------:R-:W4:Y:S04]  /*8b270*/  LDL.LU R17, [R1+0x1124] ;  /* 0x0011240001117983 */ /* 0x000f280000300800 */
[----:B-1----:R-:W2:Y:S04]  /*8b280*/  LDL.LU R18, [R1+0x1128] ;  /* 0x0011280001127983 */ /* 0x002ea80000300800 */
        /* <DEDUP_REMOVED lines=24> */
[----:B------:R-:W2:Y:S01]  /*8b410*/  LDL.LU R19, [R1+0x10cc] ;  /* 0x0010cc0001137983 */ /* 0x000ea20000300800 */
[----:B------:R-:W-:-:S03]  /*8b420*/  IMAD R8, R8, 0x100, R23 ;  /* 0x0000010008087824 */ /* 0x000fc600078e0217 */
[----:B------:R-:W4:Y:S04]  /*8b430*/  LDL.64 R22, [R1+0x90] ;  /* 0x0000900001167983 */ /* 0x000f280000100a00 */
[----:B------:R-:W4:Y:S04]  /*8b440*/  LDL.LU R24, [R1+0x1130] ;  /* 0x0011300001187983 */ /* 0x000f280000300800 */
[----:B------:R-:W4:Y:S04]  /*8b450*/  LDL.LU R25, [R1+0x1134] ;  /* 0x0011340001197983 */ /* 0x000f280000300800 */
[----:B------:R-:W4:Y:S01]  /*8b460*/  LDL.LU R26, [R1+0x1138] ;  /* 0x00113800011a7983 */ /* 0x000f220000300800 */
[----:B------:R-:W-:-:S02]  /*8b470*/  IMAD R9, R9, 0x100, R28 ;  /* 0x0000010009097824 */ /* 0x000fc400078e021c */
[----:B------:R-:W-:Y:S01]  /*8b480*/  IMAD R10, R10, 0x100, R29 ;  /* 0x000001000a0a7824 */ /* 0x000fe200078e021d */
[----:B------:R-:W4:Y:S04]  /*8b490*/  LDL.LU R27, [R1+0x113c] ;  /* 0x00113c00011b7983 */ /* 0x000f280000300800 */
[----:B------:R-:W4:Y:S01]  /*8b4a0*/  LDL.64 R28, [R1+0x88] ;  /* 0x00008800011c7983 */ /* 0x000f220000100a00 */
        /* <DEDUP_REMOVED lines=16> */
[----:B0-----:R-:W2:Y:S01]  /*8b5b0*/  LDL.64 R2, [R1+0xa8] ;  /* 0x0000a80001027983 */ /* 0x001ea20000100a00 */
[----:B------:R-:W-:Y:S01]  /*8b5c0*/  IMAD R11, R0, 0x100, R11 ;  /* 0x00000100000b7824 */ /* 0x000fe200078e020b */
[----:B--2---:R-:W-:Y:S02]  /*8b5d0*/  HMMA.16816.F32 R12, R12, R2, R16 ;  /* 0x000000020c0c723c */ /* 0x004fe40000001810 */
[----:B------:R-:W2:Y:S04]  /*8b5e0*/  LDL.LU.64 R18, [R1+0xb268] ;  /* 0x00b2680001127983 */ /* 0x000ea80000300a00 */
[----:B------:R-:W2:Y:S01]  /*8b5f0*/  LDL.LU.64 R16, [R1+0xb260] ;  /* 0x00b2600001107983 */ /* 0x000ea20000300a00 */
[----:B------:R-:W-:-:S02]  /*8b600*/  IMAD.MOV.U32 R0, RZ, RZ, R3 ;  /* 0x000000ffff007224 */ /* 0x000fc400078e0003 */
[----:B------:R-:W-:-:S14]  /*8b610*/  IMAD.MOV.U32 R5, RZ, RZ, R2 ;  /* 0x000000ffff057224 */ /* 0x000fdc00078e0002 */
[----:B------:R0:W-:Y:S04]  /*8b620*/  STL.64 [R1+0x6f0], R12 ;  /* 0x0006f00c01007387 */ /* 0x0001e80000100a00 */
[----:B------:R1:W-:Y:S04]  /*8b630*/  STL.64 [R1+0x6f8], R14 ;  /* 0x0006f80e01007387 */ /* 0x0003e80000100a00 */
[----:B0-----:R-:W3:Y:S04]  /*8b640*/  LDL.LU R12, [R1+0x1110] ;  /* 0x00111000010c7983 */ /* 0x001ee80000300800 */
[----:B------:R-:W3:Y:S04]  /*8b650*/  LDL.LU R13, [R1+0x1114] ;  /* 0x00111400010d7983 */ /* 0x000ee80000300800 */
[----:B-1----:R-:W3:Y:S04]  /*8b660*/  LDL.LU R14, [R1+0x1118] ;  /* 0x00111800010e7983 */ /* 0x002ee80000300800 */
[----:B------:R-:W3:Y:S04]  /*8b670*/  LDL.LU R15, [R1+0x111c] ;  /* 0x00111c00010f7983 */ /* 0x000ee80000300800 */
[----:B------:R-:W-:Y:S04]  /*8b680*/  STL [R1+0xb094], R0 ;  /* 0x00b0940001007387 */ /* 0x000fe80000100800 */
[----:B------:R0:W-:Y:S04]  /*8b690*/  STL [R1+0xb090], R5 ;  /* 0x00b0900501007387 */ /* 0x0001e80000100800 */
[----:B0-----:R-:W2:Y:S01]  /*8b6a0*/  LDL.64 R4, [R1+0xa0] ;  /* 0x0000a00001047983 */ /* 0x001ea20000100a00 */
[----:B------:R-:W-:-:S02]  /*8b6b0*/  F2FP.F16.E5M2.UNPACK_B R8, R8 ;  /* 0x00000008ff08723e */ /* 0x000fc400020004ff */
[----:B------:R-:W-:Y:S02]  /*8b6c0*/  F2FP.F16.E5M2.UNPACK_B R9, R9 ;  /* 0x00000009ff09723e */ /* 0x000fe400020004ff */
[----:B------:R-:W-:Y:S02]  /*8b6d0*/  F2FP.F16.E5M2.UNPACK_B R10, R10 ;  /* 0x0000000aff0a723e */ /* 0x000fe400020004ff */
[----:B------:R-:W-:-:S07]  /*8b6e0*/  F2FP.F16.E5M2.UNPACK_B R11, R11 ;  /* 0x0000000bff0b723e */ /* 0x000fce00020004ff */
[----:B--2---:R-:W-:-:S15]  /*8b6f0*/  HMMA.16816.F32 R16, R8, R4, R16 ;  /* 0x000000040810723c */ /* 0x004fde0000001810 */
[----:B------:R-:W-:-:S08]  /*8b700*/  NOP ;  /* 0x0000000000007918 */ /* 0x000fd00000000000 */
[----:B------:R-:W-:Y:S04]  /*8b710*/  STL.64 [R1+0x6e0], R16 ;  /* 0x0006e01001007387 */ /* 0x000fe80000100a00 */
[----:B------:R0:W-:Y:S04]  /*8b720*/  STL.64 [R1+0x6e8], R18 ;  /* 0x0006e81201007387 */ /* 0x0001e80000100a00 */
[----:B0-----:R-:W2:Y:S04]  /*8b730*/  LDL.LU.64 R18, [R1+0xb258] ;  /* 0x00b2580001127983 */ /* 0x001ea80000300a00 */
[----:B------:R-:W2:Y:S01]  /*8b740*/  LDL.LU.64 R16, [R1+0xb250] ;  /* 0x00b2500001107983 */ /* 0x000ea20000300a00 */
[----:B---3--:R-:W-:Y:S01]  /*8b750*/  HMMA.16816.F32 R12, R8, R20, R12 ;  /* 0x00000014080c723c */ /* 0x008fe2000000180c */
[----:B------:R-:W-:-:S02]  /*8b760*/  IMAD.MOV.U32 R3, RZ, RZ, R4 ;  /* 0x000000ffff037224 */ /* 0x000fc400078e0004 */
[----:B------:R-:W-:-:S05]  /*8b770*/  IMAD.MOV.U32 R4, RZ, RZ, R5 ;  /* 0x000000ffff047224 */ /* 0x000fca00078e0005 */
[----:B------:R-:W-:Y:S04]  /*8b780*/  STL [R1+0xb09c], R4 ;  /* 0x00b09c0401007387 */ /* 0x000fe80000100800 */
[----:B------:R0:W-:Y:S11]  /*8b790*/  STL [R1+0xb098], R3 ;  /* 0x00b0980301007387 */ /* 0x0001f60000100800 */
[----:B------:R-:W-:Y:S04]  /*8b7a0*/  STL.64 [R1+0x6d0], R12 ;  /* 0x0006d00c01007387 */ /* 0x000fe80000100a00 */
[----:B------:R2:W-:Y:S01]  /*8b7b0*/  STL.64 [R1+0x6d8], R14 ;  /* 0x0006d80e01007387 */ /* 0x0005e20000100a00 */
[----:B------:R-:W-:-:S02]  /*8b7c0*/  IMAD.MOV.U32 R2, RZ, RZ, R21 ;  /* 0x000000ffff027224 */ /* 0x000fc400078e0015 */
[----:B------:R-:W-:-:S03]  /*8b7d0*/  IMAD.MOV.U32 R5, RZ, RZ, R20 ;  /* 0x000000ffff057224 */ /* 0x000fc600078e0014 */
[----:B------:R-:W-:Y:S04]  /*8b7e0*/  STL [R1+0xb0a4], R2 ;  /* 0x00b0a40201007387 */ /* 0x000fe80000100800 */
[----:B------:R-:W-:Y:S01]  /*8b7f0*/  STL [R1+0xb0a0], R5 ;  /* 0x00b0a00501007387 */ /* 0x000fe20000100800 */
[----:B----4-:R-:W-:Y:S02]  /*8b800*/  IMAD.MOV.U32 R0, RZ, RZ, R23 ;  /* 0x000000ffff007224 */ /* 0x010fe400078e0017 */
[----:B0-----:R-:W-:Y:S01]  /*8b810*/  IMAD.MOV.U32 R3, RZ, RZ, R22 ;  /* 0x000000ffff037224 */ /* 0x001fe200078e0016 */
[----:B--2---:R-:W-:-:S15]  /*8b820*/  HMMA.16816.F32 R12, R8, R22, R16 ;  /* 0x00000016080c723c */ /* 0x004fde0000001810 */
        /* <DEDUP_REMOVED lines=9> */
[----:B0-----:R-:W2:Y:S04]  /*8b8c0*/  LDL.LU R12, [R1+0x11a0] ;  /* 0x0011a000010c7983 */ /* 0x001ea80000300800 */
[----:B------:R-:W2:Y:S04]  /*8b8d0*/  LDL.LU R13, [R1+0x11a4] ;  /* 0x0011a400010d7983 */ /* 0x000ea80000300800 */
[----:B-1----:R-:W3:Y:S04]  /*8b8e0*/  LDL.LU R14, [R1+0x11a8] ;  /* 0x0011a800010e7983 */ /* 0x002ee80000300800 */
        /* <DEDUP_REMOVED lines=41> */
[----:B--2---:R-:W-:Y:S06]  /*8bb80*/  HMMA.16816.F32 R12, R8, R4, R12 ;  /* 0x00000004080c723c */ /* 0x004fec000000180c */
[----:B------:R-:W-:-:S02]  /*8bb90*/  IMAD.MOV.U32 R2, RZ, RZ, R5 ;  /* 0x000000ffff027224 */ /* 0x000fc400078e0005 */
[----:B------:R-:W-:-:S15]  /*8bba0*/  IMAD.MOV.U32 R3, RZ, RZ, R4 ;  /* 0x000000ffff037224 */ /* 0x000fde00078e0004 */
[----:B------:R-:W-:Y:S04]  /*8bbb0*/  STL.64 [R1+0x6a0], R12 ;  /* 0x0006a00c01007387 */ /* 0x000fe80000100a00 */
[----:B------:R0:W-:Y:S04]  /*8bbc0*/  STL.64 [R1+0x6a8], R14 ;  /* 0x0006a80e01007387 */ /* 0x0001e80000100a00 */
[----:B0-----:R-:W2:Y:S04]  /*8bbd0*/  LDL.LU.64 R14, [R1+0xb248] ;  /* 0x00b24800010e7983 */ /* 0x001ea80000300a00 */
[----:B------:R-:W2:Y:S04]  /*8bbe0*/  LDL.LU.64 R12, [R1+0xb240] ;  /* 0x00b24000010c7983 */ /* 0x000ea80000300a00 */
        /* <DEDUP_REMOVED lines=23> */
[----:B--2---:R-:W-:-:S15]  /*8bd60*/  HMMA.16816.F32 R12, R8, R2, R12 ;  /* 0x00000002080c723c */ /* 0x004fde000000180c */
[----:B------:R-:W-:-:S08]  /*8bd70*/  NOP ;  /* 0x0000000000007918 */ /* 0x000fd00000000000 */
[----:B------:R-:W-:Y:S04]  /*8bd80*/  STL.64 [R1+0x670], R12 ;  /* 0x0006700c01007387 */ /* 0x000fe80000100a00 */
[----:B------:R0:W-:Y:S04]  /*8bd90*/  STL.64 [R1+0x678], R14 ;  /* 0x0006780e01007387 */ /* 0x0001e80000100a00 */
[----:B0-----:R-:W2:Y:S04]  /*8bda0*/  LDL.LU.64 R14, [R1+0xb218] ;  /* 0x00b21800010e7983 */ /* 0x001ea80000300a00 */
[----:B------:R-:W2:Y:S01]  /*8bdb0*/  LDL.LU.64 R12, [R1+0xb210] ;  /* 0x00b21000010c7983 */ /* 0x000ea20000300a00 */
[----:B------:R-:W-:-:S02]  /*8bdc0*/  IMAD.MOV.U32 R5, RZ, RZ, R2 ;  /* 0x000000ffff057224 */ /* 0x000fc400078e0002 */
[----:B------:R-:W-:-:S05]  /*8bdd0*/  IMAD.MOV.U32 R2, RZ, RZ, R3 ;  /* 0x000000ffff027224 */ /* 0x000fca00078e0003 */
[----:B------:R-:W-:Y:S04]  /*8bde0*/  STL [R1+0xb0d4], R2 ;  /* 0x00b0d40201007387 */ /* 0x000fe80000100800 */
[----:B------:R0:W-:Y:S01]  /*8bdf0*/  STL [R1+0xb0d0], R5 ;  /* 0x00b0d00501007387 */ /* 0x0001e20000100800 */
[----:B---3--:R-:W-:Y:S02]  /*8be00*/  IMAD.MOV.U32 R0, RZ, RZ, R21 ;  /* 0x000000ffff007224 */ /* 0x008fe400078e0015 */
[----:B------:R-:W-:Y:S02]  /*8be10*/  IMAD.MOV.U32 R3, RZ, RZ, R20 ;  /* 0x000000ffff037224 */ /* 0x000fe400078e0014 */
        /* <DEDUP_REMOVED lines=17> */
[----:B------:R0:W-:Y:S04]  /*8bf30*/  STL.64 [R1+0x640], R4 ;  /* 0x0006400401007387 */ /* 0x0001e80000100a00 */
[----:B------:R1:W-:Y:S04]  /*8bf40*/  STL.64 [R1+0x648], R6 ;  /* 0x0006480601007387 */ /* 0x0003e80000100a00 */
[----:B------:R-:W2:Y:S04]  /*8bf50*/  LDL.LU R12, [R1+0x1240] ;  /* 0x00124000010c7983 */ /* 0x000ea80000300800 */
[----:B------:R-:W2:Y:S04]  /*8bf60*/  LDL.LU R13, [R1+0x1244] ;  /* 0x00124400010d7983 */ /* 0x000ea80000300800 */
[----:B------:R-:W3:Y:S04]  /*8bf70*/  LDL.LU R14, [R1+0x1248] ;  /* 0x00124800010e7983 */ /* 0x000ee80000300800 */
[----:B------:R-:W3:Y:S04]  /*8bf80*/  LDL.LU R15, [R1+0x124c] ;  /* 0x00124c00010f7983 */ /* 0x000ee80000300800 */
[----:B0-----:R-:W4:Y:S04]  /*8bf90*/  LDL.LU R4, [R1+0x11e0] ;  /* 0x0011e00001047983 */ /* 0x001f280000300800 */
[----:B------:R-:W4:Y:S04]  /*8bfa0*/  LDL.LU R5, [R1+0x11e4] ;  /* 0x0011e40001057983 */ /* 0x000f280000300800 */
[----:B-1----:R-:W4:Y:S04]  /*8bfb0*/  LDL.LU R6, [R1+0x11e8] ;  /* 0x0011e80001067983 */ /* 0x002f280000300800 */
        /* <DEDUP_REMOVED lines=26> */
[----:B------:R-:W3:Y:S04]  /*8c160*/  LDL.64 R22, [R1+0x20] ;  /* 0x0000200001167983 */ /* 0x000ee80000100a00 */
[----:B------:R-:W3:Y:S04]  /*8c170*/  LDL.LU R24, [R1+0x1260] ;  /* 0x0012600001187983 */ /* 0x000ee80000300800 */
[----:B------:R-:W3:Y:S04]  /*8c180*/  LDL.LU R25, [R1+0x1264] ;  /* 0x0012640001197983 */ /* 0x000ee80000300800 */
[----:B------:R-:W3:Y:S04]  /*8c190*/  LDL.LU R26, [R1+0x1268] ;  /* 0x00126800011a7983 */ /* 0x000ee80000300800 */
[----:B------:R-:W3:Y:S04]  /*8c1a0*/  LDL.LU R27, [R1+0x126c] ;  /* 0x00126c00011b7983 */ /* 0x000ee80000300800 */
[----:B------:R-:W3:Y:S04]  /*8c1b0*/  LDL.64 R28, [R1+0x18] ;  /* 0x00001800011c7983 */ /* 0x000ee80000100a00 */
[----:B------:R-:W-:Y:S04]  /*8c1c0*/  STL [R1+0xb0ec], R2 ;  /* 0x00b0ec0201007387 */ /* 0x000fe80000100800 */
[----:B------:R0:W-:Y:S04]  /*8c1d0*/  STL [R1+0xb0e8], R3 ;  /* 0x00b0e80301007387 */ /* 0x0001e80000100800 */
[----:B0-----:R-:W4:Y:S02]  /*8c1e0*/  LDL.64 R2, [R1+0x48] ;  /* 0x0000480001027983 */ /* 0x001f240000100a00 */
[----:B----4-:R-:W-:Y:S06]  /*8c1f0*/  HMMA.16816.F32 R4, R8, R2, R4 ;  /* 0x000000020804723c */ /* 0x010fec0000001804 */
[----:B------:R-:W-:-:S15]  /*8c200*/  IMAD.MOV.U32 R0, RZ, RZ, R3 ;  /* 0x000000ffff007224 */ /* 0x000fde00078e0003 */
[----:B------:R-:W-:-:S02]  /*8c210*/  NOP ;  /* 0x0000000000007918 */ /* 0x000fc40000000000 */
[----:B------:R0:W-:Y:S04]  /*8c220*/  STL.64 [R1+0x630], R4 ;  /* 0x0006300401007387 */ /* 0x0001e80000100a00 */
[----:B------:R1:W-:Y:S01]  /*8c230*/  STL.64 [R1+0x638], R6 ;  /* 0x0006380601007387 */ /* 0x0003e20000100a00 */
[----:B0-----:R-:W-:-:S03]  /*8c240*/  IMAD.MOV.U32 R5, RZ, RZ, R2 ;  /* 0x000000ffff057224 */ /* 0x001fc600078e0002 */
[----:B-1----:R-:W4:Y:S04]  /*8c250*/  LDL.LU.64 R6, [R1+0xb208] ;  /* 0x00b2080001067983 */ /* 0x002f280000300a00 */
        /* <DEDUP_REMOVED lines=30> */
[----:B------:R-:W-:-:S03]  /*8c440*/  IMAD.MOV.U32 R3, RZ, RZ, R4 ;  /* 0x000000ffff037224 */ /* 0x000fc600078e0004 */
[----:B------:R-:W-:Y:S04]  /*8c450*/  STL [R1+0xb10c], R0 ;  /* 0x00b10c0001007387 */ /* 0x000fe80000100800 */
[----:B------:R0:W-:Y:S01]  /*8c460*/  STL [R1+0xb108], R3 ;  /* 0x00b1080301007387 */ /* 0x0001e20000100800 */
[----:B---3--:R-:W-:Y:S02]  /*8c470*/  IMAD.MOV.U32 R4, RZ, RZ, R21 ;  /* 0x000000ffff047224 */ /* 0x008fe400078e0015 */
[----:B------:R-:W-:Y:S02]  /*8c480*/  IMAD.MOV.U32 R5, RZ, RZ, R20 ;  /* 0x000000ffff057224 */ /* 0x000fe400078e0014 */
[----:B------:R-:W-:Y:S02]  /*8c490*/  IMAD.MOV.U32 R2, RZ, RZ, R23 ;  /* 0x000000ffff027224 */ /* 0x000fe400078e0017 */
        /* <DEDUP_REMOVED lines=78> */
[----:B------:R-:W-:Y:S04]  /*8c980*/  STL [R1+0xb124], R0 ;  /* 0x00b1240001007387 */ /* 0x000fe80000100800 */
[----:B------:R0:W-:Y:S04]  /*8c990*/  STL [R1+0xb120], R5 ;  /* 0x00b1200501007387 */ /* 0x0001e80000100800 */
[----:B0-----:R-:W3:Y:S02]  /*8c9a0*/  LDL.64 R4, [R1+0x10] ;  /* 0x0000100001047983 */ /* 0x001ee40000100a00 */
[----:B---3--:R-:W-:Y:S06]  /*8c9b0*/  HMMA.16816.F32 R16, R8, R4, R16 ;  /* 0x000000040810723c */ /* 0x008fec0000001810 */
[----:B------:R-:W-:-:S15]  /*8c9c0*/  IMAD.MOV.U32 R3, RZ, RZ, R4 ;  /* 0x000000ffff037224 */ /* 0x000fde00078e0004 */
[----:B------:R-:W-:-:S02]  /*8c9d0*/  NOP ;  /* 0x0000000000007918 */ /* 0x000fc40000000000 */
[----:B------:R-:W-:Y:S04]  /*8c9e0*/  STL.64 [R1+0x5c0], R16 ;  /* 0x0005c01001007387 */ /* 0x000fe80000100a00 */
[----:B------:R0:W-:Y:S04]  /*8c9f0*/  STL.64 [R1+0x5c8], R18 ;  /* 0x0005c81201007387 */ /* 0x0001e80000100a00 */
[----:B0-----:R-:W3:Y:S04]  /*8ca00*/  LDL.LU.64 R18, [R1+0xb1d0] ;  /* 0x00b1d00001127983 */ /* 0x001ee80000300a00 */
[----:B------:R-:W3:Y:S04]  /*8ca10*/  LDL.LU.64 R16, [R1+0xb1c8] ;  /* 0x00b1c80001107983 */ /* 0x000ee80000300a00 */
        /* <DEDUP_REMOVED lines=19> */
[----:B------:R-:W4:Y:S02]  /*8cb50*/  LDL.LU.64 R28, [R1+0xb1a0] ;  /* 0x00b1a000011c7983 */ /* 0x000f240000300a00 */
[----:B----4-:R-:W-:-:S15]  /*8cb60*/  HMMA.16816.F32 R24, R8, R28, R24 ;  /* 0x0000001c0818723c */ /* 0x010fde0000001818 */
        /* <DEDUP_REMOVED lines=10> */
[----:B0-----:R-:W3:Y:S04]  /*8cc10*/  LDL.LU.64 R18, [R1+0xb188] ;  /* 0x00b1880001127983 */ /* 0x001ee80000300a00 */
[----:B------:R-:W3:Y:S04]  /*8cc20*/  LDL.LU.64 R16, [R1+0xb180] ;  /* 0x00b1800001107983 */ /* 0x000ee80000300a00 */
[----:B------:R-:W-:Y:S04]  /*8cc30*/  STL.64 [R1+0x570], R20 ;  /* 0x0005701401007387 */ /* 0x000fe80000100a00 */
[----:B------:R0:W-:Y:S04]  /*8cc40*/  STL.64 [R1+0x578], R22 ;  /* 0x0005781601007387 */ /* 0x0001e80000100a00 */
[----:B0-----:R-:W3:Y:S04]  /*8cc50*/  LDL.LU.64 R22, [R1+0xb178] ;  /* 0x00b1780001167983 */ /* 0x001ee80000300a00 */
[----:B------:R-:W4:Y:S04]  /*8cc60*/  LDL.LU.64 R20, [R1+0xb170] ;  /* 0x00b1700001147983 */ /* 0x000f280000300a00 */
[----:B------:R0:W-:Y:S04]  /*8cc70*/  STL.64 [R1+0xae50], R26 ;  /* 0x00ae501a01007387 */ /* 0x0001e80000100a00 */
[----:B0-----:R-:W2:Y:S04]  /*8cc80*/  LDL.LU R26, [R1+0x3100] ;  /* 0x00310000011a7983 */ /* 0x001ea80000300800 */
[----:B------:R-:W2:Y:S04]  /*8cc90*/  LDL.LU R27, [R1+0x3108] ;  /* 0x00310800011b7983 */ /* 0x000ea80000300800 */
[----:B------:R0:W-:Y:S04]  /*8cca0*/  STL.64 [R1+0xae48], R24 ;  /* 0x00ae481801007387 */ /* 0x0001e80000100a00 */
[----:B0-----:R-:W2:Y:S04]  /*8ccb0*/  LDL.LU R24, [R1+0x30f0] ;  /* 0x0030f00001187983 */ /* 0x001ea80000300800 */
[----:B------:R-:W2:Y:S01]  /*8ccc0*/  LDL.LU R25, [R1+0x30f8] ;  /* 0x0030f80001197983 */ /* 0x000ea20000300800 */
        /* <DEDUP_REMOVED lines=54> */
[----:B--2---:R-:W-:Y:S04]  /*8d030*/  STL.64 [R1+0xae78], R24 ;  /* 0x00ae781801007387 */ /* 0x004fe80000100a00 */
[----:B------:R-:W2:Y:S04]  /*8d040*/  LDL.LU R3, [R1+0xb128] ;  /* 0x00b1280001037983 */ /* 0x000ea80000300800 */
[----:B------:R-:W3:Y:S04]  /*8d050*/  LDL.LU R0, [R1+0xb124] ;  /* 0x00b1240001007983 */ /* 0x000ee80000300800 */
[----:B0-----:R-:W4:Y:S04]  /*8d060*/  LDL.LU R16, [R1+0x14a0] ;  /* 0x0014a00001107983 */ /* 0x001f280000300800 */
[----:B------:R-:W4:Y:S04]  /*8d070*/  LDL.LU R17, [R1+0x14a4] ;  /* 0x0014a40001117983 */ /* 0x000f280000300800 */
[----:B------:R-:W3:Y:S04]  /*8d080*/  LDL.LU R18, [R1+0x14a8] ;  /* 0x0014a80001127983 */ /* 0x000ee80000300800 */
[----:B------:R-:W3:Y:S01]  /*8d090*/  LDL.LU R19, [R1+0x14ac] ;  /* 0x0014ac0001137983 */ /* 0x000ee20000300800 */
[----:B------:R-:W-:-:S02]  /*8d0a0*/  IMAD.MOV.U32 R20, RZ, RZ, R5 ;  /* 0x000000ffff147224 */ /* 0x000fc400078e0005 */
[----:B------:R-:W-:Y:S02]  /*8d0b0*/  IMAD.MOV.U32 R21, RZ, RZ, R2 ;  /* 0x000000ffff157224 */ /* 0x000fe400078e0002 */
[----:B------:R-:W-:Y:S02]  /*8d0c0*/  IMAD.MOV.U32 R7, RZ, RZ, R4 ;  /* 0x000000ffff077224 */ /* 0x000fe400078e0004 */
[----:B--2---:R-:W-:Y:S01]  /*8d0d0*/  IMAD.MOV.U32 R6, RZ, RZ, R3 ;  /* 0x000000ffff067224 */ /* 0x004fe200078e0003 */
[----:B---3--:R-:W-:Y:S04]  /*8d0e0*/  STL.64 [R1+0xae90], R18 ;  /* 0x00ae901201007387 */ /* 0x008fe80000100a00 */
[----:B----4-:R0:W-:Y:S04]  /*8d0f0*/  STL.64 [R1+0xae88], R16 ;  /* 0x00ae881001007387 */ /* 0x0101e80000100a00 */
[----:B------:R-:W2:Y:S04]  /*8d100*/  LDL.LU R5, [R1+0xb120] ;  /* 0x00b1200001057983 */ /* 0x000ea80000300800 */
[----:B------:R-:W3:Y:S04]  /*8d110*/  LDL.LU R2, [R1+0xb11c] ;  /* 0x00b11c0001027983 */ /* 0x000ee80000300800 */
[----:B------:R1:W-:Y:S04]  /*8d120*/  STL.64 [R1+0xaea0], R22 ;  /* 0x00aea01601007387 */ /* 0x0003e80000100a00 */
[----:B------:R-:W-:Y:S04]  /*8d130*/  STL.64 [R1+0xae98], R20 ;  /* 0x00ae981401007387 */ /* 0x000fe80000100a00 */
[----:B------:R-:W4:Y:S04]  /*8d140*/  LDL.LU R3, [R1+0xb118] ;  /* 0x00b1180001037983 */ /* 0x000f280000300800 */
[----:B------:R-:W3:Y:S04]  /*8d150*/  LDL.LU R4, [R1+0xb114] ;  /* 0x00b1140001047983 */ /* 0x000ee80000300800 */
[----:B0-----:R-:W4:Y:S04]  /*8d160*/  LDL.LU R16, [R1+0x1480] ;  /* 0x0014800001107983 */ /* 0x001f280000300800 */
[----:B------:R-:W4:Y:S04]  /*8d170*/  LDL.LU R17, [R1+0x1484] ;  /* 0x0014840001117983 */ /* 0x000f280000300800 */
[----:B------:R-:W3:Y:S04]  /*8d180*/  LDL.LU R18, [R1+0x1488] ;  /* 0x0014880001127983 */ /* 0x000ee80000300800 */
[----:B------:R-:W3:Y:S01]  /*8d190*/  LDL.LU R19, [R1+0x148c] ;  /* 0x00148c0001137983 */ /* 0x000ee20000300800 */
[----:B-1----:R-:W-:-:S02]  /*8d1a0*/  IMAD.MOV.U32 R23, RZ, RZ, R0 ;  /* 0x000000ffff177224 */ /* 0x002fc400078e0000 */
        /* <DEDUP_REMOVED lines=372> */
[----:B------:R-:W3:Y:S01]  /*8e8f0*/  LDL.LU.64 R20, [R1+0xae98] ;  /* 0x00ae980001147983 */ /* 0x000ee20000300a00 */
[C---:B----4-:R-:W-:Y:S06]  /*8e900*/  HMMA.16816.F32 R16, R12.reuse, R6, R16 ;  /* 0x000000060c10723c */ /* 0x050fec0000001810 */
[----:B---3--:R-:W-:-:S15]  /*8e910*/  HMMA.16816.F32 R24, R12, R20, R24 ;  /* 0x000000140c18723c */ /* 0x008fde0000001818 */
        /* <DEDUP_REMOVED lines=9> */
[C---:B--2---:R-:W-:Y:S03]  /*8e9b0*/  HMMA.16816.F32 R20, R12.reuse, R22, R16 ;  /* 0x000000160c14723c */ /* 0x044fe60000001810 */
[----:B------:R-:W2:Y:S04]  /*8e9c0*/  LDL.LU.64 R18, [R1+0xae70] ;  /* 0x00ae700001127983 */ /* 0x000ea80000300a00 */
[----:B------:R-:W2:Y:S01]  /*8e9d0*/  LDL.LU.64 R16, [R1+0xae68] ;  /* 0x00ae680001107983 */ /* 0x000ea20000300a00 */
[----:B---3--:R-:W-:-:S15]  /*8e9e0*/  HMMA.16816.F32 R24, R12, R28, R24 ;  /* 0x0000001c0c18723c */ /* 0x008fde0000001818 */
[----:B------:R-:W-:Y:S04]  /*8e9f0*/  STL.64 [R1+0x3c0], R20 ;  /* 0x0003c01401007387 */ /* 0x000fe80000100a00 */
[----:B------:R0:W-:Y:S04]  /*8ea00*/  STL.64 [R1+0x3c8], R22 ;  /* 0x0003c81601007387 */ /* 0x0001e80000100a00 */
[----:B0-----:R-:W3:Y:S04]  /*8ea10*/  LDL.LU.64 R22, [R1+0xae60] ;  /* 0x00ae600001167983 */ /* 0x001ee80000300a00 */
[----:B------:R-:W4:Y:S04]  /*8ea20*/  LDL.LU.64 R20, [R1+0xae58] ;  /* 0x00ae580001147983 */ /* 0x000f280000300a00 */
[----:B------:R-:W-:Y:S04]  /*8ea30*/  STL.64 [R1+0x3b0], R24 ;  /* 0x0003b01801007387 */ /* 0x000fe80000100a00 */
[----:B------:R0:W-:Y:S04]  /*8ea40*/  STL.64 [R1+0x3b8], R26 ;  /* 0x0003b81a01007387 */ /* 0x0001e80000100a00 */
[----:B0-----:R-:W2:Y:S04]  /*8ea50*/  LDL.LU.64 R26, [R1+0xae50] ;  /* 0x00ae5000011a7983 */ /* 0x001ea80000300a00 */
[----:B------:R-:W3:Y:S01]  /*8ea60*/  LDL.LU.64 R24, [R1+0xae48] ;  /* 0x00ae480001187983 */ /* 0x000ee20000300a00 */
[----:B--2---:R-:W-:-:S15]  /*8ea70*/  HMMA.16816.F32 R8, R12, R26, R8 ;  /* 0x0000001a0c08723c */ /* 0x004fde0000001808 */
[----:B------:R-:W-:-:S08]  /*8ea80*/  NOP ;  /* 0x0000000000007918 */ /* 0x000fd00000000000 */
[----:B------:R-:W-:Y:S04]  /*8ea90*/  STL.64 [R1+0x3a0], R8 ;  /* 0x0003a00801007387 */ /* 0x000fe80000100a00 */
[----:B------:R3:W-:Y:S02]  /*8eaa0*/  STL.64 [R1+0x3a8], R10 ;  /* 0x0003a80a01007387 */ /* 0x0007e40000100a00 */
[----:B---3--:R-:W-:Y:S02]  /*8eab0*/  HMMA.16816.F32 R8, R12, R24, R16 ;  /* 0x000000180c08723c */ /* 0x008fe40000001810 */
[----:B------:R-:W2:-:S15]  /*8eac0*/  LDL.LU R16, [R1+0x14f0] ;  /* 0x0014f00001107983 */ /* 0x000e9e0000300800 */
[----:B------:R-:W-:-:S06]  /*8ead0*/  NOP ;  /* 0x0000000000007918 */ /* 0x000fcc0000000000 */
        /* <DEDUP_REMOVED lines=12> */
[----:B------:R-:W4:Y:S04]  /*8eba0*/  LDL.LU R8, [R1+0x310c] ;  /* 0x00310c0001087983 */ /* 0x000f280000300800 */
[----:B------:R-:W3:Y:S04]  /*8ebb0*/  LDL.LU R7, [R1+0x3118] ;  /* 0x0031180001077983 */ /* 0x000ee80000300800 */
        /* <DEDUP_REMOVED lines=17> */
[----:B0-----:R-:W4:Y:S04]  /*8ecd0*/  LDL.64 R26, [R1+0xa8] ;  /* 0x0000a800011a7983 */ /* 0x001f280000100a00 */
[----:B------:R0:W-:Y:S01]  /*8ece0*/  STL.64 [R1+0xabf8], R24 ;  /* 0x00abf81801007387 */ /* 0x0001e20000100a00 */
[C---:B------:R-:W-:Y:S03]  /*8ecf0*/  HMMA.16816.F32 R16, R12.reuse, R22, R16 ;  /* 0x000000160c10723c */ /* 0x040fe60000001810 */
[----:B----4-:R1:W-:Y:S04]  /*8ed00*/  STL.64 [R1+0xade8], R26 ;  /* 0x00ade81a01007387 */ /* 0x0103e80000100a00 */
        /* <DEDUP_REMOVED lines=40> */
[----:B0-----:R-:W4:Y:S04]  /*8ef90*/  LDL.LU R16, [R1+0x1550] ;  /* 0x0015500001107983 */ /* 0x001f280000300800 */
[----:B------:R-:W4:Y:S04]  /*8efa0*/  LDL.LU R17, [R1+0x1554] ;  /* 0x0015540001117983 */ /* 0x000f280000300800 */
        /* <DEDUP_REMOVED lines=10> */
[----:B0-----:R-:W4:Y:S04]  /*8f050*/  LDL.LU.64 R26, [R1+0xadf8] ;  /* 0x00adf800011a7983 */ /* 0x001f280000300a00 */
[----:B------:R-:W4:Y:S04]  /*8f060*/  LDL.LU.64 R24, [R1+0xadf0] ;  /* 0x00adf00001187983 */ /* 0x000f280000300a00 */
[----:B------:R0:W-:Y:S04]  /*8f070*/  STL [R1+0xabb4], R6 ;  /* 0x00abb40601007387 */ /* 0x0001e80000100800 */
[----:B0-----:R-:W2:Y:S04]  /*8f080*/  LDL.LU R6, [R1+0x3120] ;  /* 0x0031200001067983 */ /* 0x001ea80000300800 */
[----:B------:R-:W-:Y:S01]  /*8f090*/  STL [R1+0xabb0], R7 ;  /* 0x00abb00701007387 */ /* 0x000fe20000100800 */
[----:B----4-:R-:W-:-:S15]  /*8f0a0*/  HMMA.16816.F32 R24, R12, R4, R24 ;  /* 0x000000040c18723c */ /* 0x010fde0000001818 */
[----:B------:R-:W-:-:S08]  /*8f0b0*/  NOP ;  /* 0x0000000000007918 */ /* 0x000fd00000000000 */
[----:B------:R-:W-:Y:S04]  /*8f0c0*/  STL.64 [R1+0xa50], R24 ;  /* 0x000a501801007387 */ /* 0x000fe80000100a00 */
[----:B------:R0:W-:Y:S04]  /*8f0d0*/  STL.64 [R1+0xa58], R26 ;  /* 0x000a581a01007387 */ /* 0x0001e80000100a00 */
[----:B0-----:R-:W3:Y:S01]  /*8f0e0*/  LDL.LU.64 R26, [R1+0xade8] ;  /* 0x00ade800011a7983 */ /* 0x001ee20000300a00 */
[----:B------:R-:W-:Y:S03]  /*8f0f0*/  HMMA.16816.F32 R16, R12, R2, R16 ;  /* 0x000000020c10723c */ /* 0x000fe60000001810 */
[----:B------:R-:W-:Y:S01]  /*8f100*/  STL [R1+0xab9c], R4 ;  /* 0x00ab9c0401007387 */ /* 0x000fe20000100800 */
[----:B--2---:R-:W-:-:S03]  /*8f110*/  IMAD R10, R10, 0x100, R6 ;  /* 0x000001000a0a7824 */ /* 0x004fc600078e0206 */
[----:B------:R3:W-:-:S15]  /*8f120*/  STL [R1+0xab98], R5 ;  /* 0x00ab980501007387 */ /* 0x0007de0000100800 */
[----:B------:R-:W-:-:S01]  /*8f130*/  NOP ;  /* 0x0000000000007918 */ /* 0x000fc20000000000 */
[----:B------:R-:W-:Y:S04]  /*8f140*/  STL.64 [R1+0xa40], R16 ;  /* 0x000a401001007387 */ /* 0x000fe80000100a00 */
[----:B------:R-:W-:Y:S01]  /*8f150*/  STL.64 [R1+0xa48], R18 ;  /* 0x000a481201007387 */ /* 0x000fe20000100a00 */
[----:B---3--:R-:W-:Y:S03]  /*8f160*/  HMMA.16816.F32 R4, R12, R26, R20 ;  /* 0x0000001a0c04723c */ /* 0x008fe60000001814 */
[----:B------:R-:W2:-:S15]  /*8f170*/  LDL.LU R20, [R1+0x16c0] ;  /* 0x0016c00001147983 */ /* 0x000e9e0000300800 */
[----:B------:R-:W-:-:S05]  /*8f180*/  NOP ;  /* 0x0000000000007918 */ /* 0x000fca0000000000 */
[----:B------:R-:W-:Y:S04]  /*8f190*/  STL.64 [R1+0x330], R4 ;  /* 0x0003300401007387 */ /* 0x000fe80000100a00 */
[----:B------:R0:W-:Y:S04]  /*8f1a0*/  STL.64 [R1+0x338], R6 ;  /* 0x0003380601007387 */ /* 0x0001e80000100a00 */
[----:B------:R-:W2:Y:S04]  /*8f1b0*/  LDL.LU R21, [R1+0x16c4] ;  /* 0x0016c40001157983 */ /* 0x000ea80000300800 */
[----:B------:R-:W3:Y:S04]  /*8f1c0*/  LDL.LU R22, [R1+0x16c8] ;  /* 0x0016c80001167983 */ /* 0x000ee80000300800 */
[----:B------:R-:W3:Y:S01]  /*8f1d0*/  LDL.LU R23, [R1+0x16cc] ;  /* 0x0016cc0001177983 */ /* 0x000ee20000300800 */
[----:B------:R-:W-:-:S02]  /*8f1e0*/  IMAD R11, R0, 0x100, R11 ;  /* 0x00000100000b7824 */ /* 0x000fc400078e020b */
[----:B------:R-:W-:Y:S01]  /*8f1f0*/  IMAD.MOV.U32 R0, RZ, RZ, R27 ;  /* 0x000000ffff007224 */ /* 0x000fe200078e001b */
[----:B---3--:R-:W-:Y:S04]  /*8f200*/  STL.64 [R1+0xac10], R22 ;  /* 0x00ac101601007387 */ /* 0x008fe80000100a00 */
[----:B--2---:R-:W-:Y:S04]  /*8f210*/  STL.64 [R1+0xac08], R20 ;  /* 0x00ac081401007387 */ /* 0x004fe80000100a00 */
[----:B------:R-:W2:Y:S04]  /*8f220*/  LDL.LU R24, [R1+0x16b0] ;  /* 0x0016b00001187983 */ /* 0x000ea80000300800 */
[----:B------:R-:W2:Y:S04]  /*8f230*/  LDL.LU R25, [R1+0x16b4] ;  /* 0x0016b40001197983 */ /* 0x000ea80000300800 */
[----:B------:R-:W3:Y:S04]  /*8f240*/  LDL.LU R26, [R1+0x16b8] ;  /* 0x0016b800011a7983 */ /* 0x000ee80000300800 */
[----:B------:R-:W3:Y:S04]  /*8f250*/  LDL.LU R27, [R1+0x16bc] ;  /* 0x0016bc00011b7983 */ /* 0x000ee80000300800 */
[----:B---3--:R1:W-:Y:S04]  /*8f260*/  STL.64 [R1+0xac20], R26 ;  /* 0x00ac201a01007387 */ /* 0x0083e80000100a00 */
[----:B--2---:R2:W-:Y:S04]  /*8f270*/  STL.64 [R1+0xac18], R24 ;  /* 0x00ac181801007387 */ /* 0x0045e80000100a00 */
[----:B0-----:R-:W3:Y:S04]  /*8f280*/  LDL R6, [R1] ;  /* 0x0000000001067983 */ /* 0x001ee80000100800 */
[----:B------:R-:W3:Y:S04]  /*8f290*/  LDL R7, [R1+0x4] ;  /* 0x0000040001077983 */ /* 0x000ee80000100800 */
[----:B---3--:R-:W-:Y:S04]  /*8f2a0*/  STL.64 [R1+0xadd0], R6 ;  /* 0x00add00601007387 */ /* 0x008fe80000100a00 */
[----:B-1----:R-:W3:Y:S04]  /*8f2b0*/  LDL R26, [R1+0x8] ;  /* 0x00000800011a7983 */ /* 0x002ee80000100800 */
[----:B------:R-:W3:Y:S04]  /*8f2c0*/  LDL R27, [R1+0xc] ;  /* 0x00000c00011b7983 */ /* 0x000ee80000100800 */
[----:B---3--:R-:W-:Y:S04]  /*8f2d0*/  STL.64 [R1+0xac38], R26 ;  /* 0x00ac381a01007387 */ /* 0x008fe80000100a00 */
[----:B------:R-:W3:Y:S04]  /*8f2e0*/  LDL.LU R20, [R1+0x16a0] ;  /* 0x0016a00001147983 */ /* 0x000ee80000300800 */
[----:B------:R-:W3:Y:S04]  /*8f2f0*/  LDL.LU R21, [R1+0x16a4] ;  /* 0x0016a40001157983 */ /* 0x000ee80000300800 */
[----:B------:R-:W4:Y:S04]  /*8f300*/  LDL.LU R22, [R1+0x16a8] ;  /* 0x0016a80001167983 */ /* 0x000f280000300800 */
[----:B------:R-:W4:Y:S04]  /*8f310*/  LDL.LU R23, [R1+0x16ac] ;  /* 0x0016ac0001177983 */ /* 0x000f280000300800 */
[----:B--2---:R-:W2:Y:S04]  /*8f320*/  LDL R24, [R1+0x10] ;  /* 0x0000100001187983 */ /* 0x004ea80000100800 */
[----:B------:R-:W2:Y:S04]  /*8f330*/  LDL R25, [R1+0x14] ;  /* 0x0000140001197983 */ /* 0x000ea80000100800 */
[----:B--2---:R-:W-:Y:S04]  /*8f340*/  STL.64 [R1+0xac50], R24 ;  /* 0x00ac501801007387 */ /* 0x004fe80000100a00 */
[----:B----4-:R-:W-:Y:S04]  /*8f350*/  STL.64 [R1+0xac30], R22 ;  /* 0x00ac301601007387 */ /* 0x010fe80000100a00 */
[----:B---3--:R0:W-:Y:S04]  /*8f360*/  STL.64 [R1+0xac28], R20 ;  /* 0x00ac281401007387 */ /* 0x0081e80000100a00 */
        /* <DEDUP_REMOVED lines=129> */
[----:B------:R-:W4:Y:S04]  /*8fb80*/  LDL R18, [R1+0xa0] ;  /* 0x0000a00001127983 */ /* 0x000f280000100800 */
[----:B------:R-:W4:Y:S04]  /*8fb90*/  LDL R19, [R1+0xa4] ;  /* 0x0000a40001137983 */ /* 0x000f280000100800 */
[----:B------:R-:W2:Y:S04]  /*8fba0*/  LDL.LU R4, [R1+0x1570] ;  /* 0x0015700001047983 */ /* 0x000ea80000300800 */
        /* <DEDUP_REMOVED lines=9> */
[----:B------:R-:W2:Y:S04]  /*8fc40*/  LDL.64 R26, [R1+0x98] ;  /* 0x00009800011a7983 */ /* 0x000ea80000100a00 */
[----:B------:R-:W-:Y:S04]  /*8fc50*/  STL.64 [R1+0xad80], R22 ;  /* 0x00ad801601007387 */ /* 0x000fe80000100a00 */
        /* <DEDUP_REMOVED lines=18> */
[----:B------:R-:W-:Y:S02]  /*8fd80*/  F2FP.F16.E5M2.UNPACK_B R9, R9 ;  /* 0x00000009ff09723e */ /* 0x000fe400020004ff */
[----:B------:R-:W-:Y:S02]  /*8fd90*/  F2FP.F16.E5M2.UNPACK_B R10, R10 ;  /* 0x0000000aff0a723e */ /* 0x000fe400020004ff */
[----:B------:R-:W-:-:S07]  /*8fda0*/  F2FP.F16.E5M2.UNPACK_B R11, R11 ;  /* 0x0000000bff0b723e */ /* 0x000fce00020004ff */
[C---:B------:R-:W-:Y:S01]  /*8fdb0*/  HMMA.16816.F32 R16, R8.reuse, R18, R4 ;  /* 0x000000120810723c */ /* 0x040fe20000001804 */
        /* <DEDUP_REMOVED lines=12> */
[----:B------:R0:W-:Y:S04]  /*8fe80*/  STL.64 [R1+0x320], R16 ;  /* 0x0003201001007387 */ /* 0x0001e80000100a00 */
[----:B------:R1:W-:Y:S04]  /*8fe90*/  STL.64 [R1+0x328], R18 ;  /* 0x0003281201007387 */ /* 0x0003e80000100a00 */
[----:B0-----:R-:W4:Y:S04]  /*8fea0*/  LDL.LU R16, [R1+0x16e0] ;  /* 0x0016e00001107983 */ /* 0x001f280000300800 */
[----:B------:R-:W4:Y:S04]  /*8feb0*/  LDL.LU R17, [R1+0x16e4] ;  /* 0x0016e40001117983 */ /* 0x000f280000300800 */
[----:B-1----:R-:W4:Y:S04]  /*8fec0*/  LDL.LU R18, [R1+0x16e8] ;  /* 0x0016e80001127983 */ /* 0x002f280000300800 */
[----:B------:R-:W4:Y:S01]  /*8fed0*/  LDL.LU R19, [R1+0x16ec] ;  /* 0x0016ec0001137983 */ /* 0x000f220000300800 */
[----:B--2---:R-:W-:-:S15]  /*8fee0*/  HMMA.16816.F32 R4, R8, R26, R4 ;  /* 0x0000001a0804723c */ /* 0x004fde0000001804 */
[----:B------:R-:W-:-:S08]  /*8fef0*/  NOP ;  /* 0x0000000000007918 */ /* 0x000fd00000000000 */
[----:B------:R0:W-:Y:S02]  /*8ff00*/  STL.64 [R1+0x310], R4 ;  /* 0x0003100401007387 */ /* 0x0001e40000100a00 */
[----:B0-----:R-:W-:Y:S02]  /*8ff10*/  IMAD.MOV.U32 R5, RZ, RZ, R26 ;  /* 0x000000ffff057224 */ /* 0x001fe400078e001a */
[----:B------:R-:W-:Y:S02]  /*8ff20*/  IMAD.MOV.U32 R4, RZ, RZ, R27 ;  /* 0x000000ffff047224 */ /* 0x000fe400078e001b */
[C---:B---3--:R-:W-:Y:S01]  /*8ff30*/  HMMA.16816.F32 R24, R8.reuse, R24, R20 ;  /* 0x000000180818723c */ /* 0x048fe20000001814 */
[----:B------:R0:W-:Y:S04]  /*8ff40*/  STL.64 [R1+0x318], R6 ;  /* 0x0003180601007387 */ /* 0x0001e80000100a00 */
[----:B0-----:R-:W2:Y:S04]  /*8ff50*/  LDL.LU.64 R6, [R1+0xadd0] ;  /* 0x00add00001067983 */ /* 0x001ea80000300a00 */
[----:B------:R-:W3:Y:S04]  /*8ff60*/  LDL.LU.64 R22, [R1+0xadc8] ;  /* 0x00adc80001167983 */ /* 0x000ee80000300a00 */
[----:B------:R-:W3:Y:S10]  /*8ff70*/  LDL.LU.64 R20, [R1+0xadc0] ;  /* 0x00adc00001147983 */ /* 0x000ef40000300a00 */
        /* <DEDUP_REMOVED lines=133> */
[----:B------:R-:W4:Y:S01]  /*907d0*/  LDL.LU.64 R24, [R1+0xabf8] ;  /* 0x00abf80001187983 */ /* 0x000f220000300a00 */
[C---:B--2---:R-:W-:Y:S06]  /*907e0*/  HMMA.16816.F32 R20, R8.reuse, R26, R20 ;  /* 0x0000001a0814723c */ /* 0x044fec0000001814 */
[----:B----4-:R-:W-:-:S15]  /*907f0*/  HMMA.16816.F32 R12, R8, R24, R12 ;  /* 0x00000018080c723c */ /* 0x010fde000000180c */
[----:B------:R-:W-:-:S02]  /*90800*/  NOP ;  /* 0x0000000000007918 */ /* 0x000fc40000000000 */
[----:B------:R-:W-:Y:S04]  /*90810*/  STL.64 [R1+0x1c0], R20 ;  /* 0x0001c01401007387 */ /* 0x000fe80000100a00 */
[----:B------:R0:W-:Y:S04]  /*90820*/  STL.64 [R1+0x1c8], R22 ;  /* 0x0001c81601007387 */ /* 0x0001e80000100a00 */
[----:B0-----:R-:W2:Y:S04]  /*90830*/  LDL.LU.64 R22, [R1+0xabf0] ;  /* 0x00abf00001167983 */ /* 0x001ea80000300a00 */
[----:B------:R-:W3:Y:S04]  /*90840*/  LDL.LU.64 R20, [R1+0xabe8] ;  /* 0x00abe80001147983 */ /* 0x000ee80000300a00 */
[----:B------:R-:W-:Y:S04]  /*90850*/  STL.64 [R1+0xaa00], R26 ;  /* 0x00aa001a01007387 */ /* 0x000fe80000100a00 */
[----:B------:R-:W-:Y:S04]  /*90860*/  STL.64 [R1+0x1b0], R12 ;  /* 0x0001b00c01007387 */ /* 0x000fe80000100a00 */
[----:B------:R-:W-:Y:S04]  /*90870*/  STL.64 [R1+0x1b8], R14 ;  /* 0x0001b80e01007387 */ /* 0x000fe80000100a00 */
[----:B------:R0:W-:Y:S04]  /*90880*/  STL.64 [R1+0xa9f8], R24 ;  /* 0x00a9f81801007387 */ /* 0x0001e80000100a00 */
[----:B0-----:R-:W4:Y:S01]  /*90890*/  LDL.64 R24, [R1+0xa0] ;  /* 0x0000a00001187983 */ /* 0x001f220000100a00 */
[----:B------:R-:W-:-:S02]  /*908a0*/  IMAD.MOV.U32 R26, RZ, RZ, R5 ;  /* 0x000000ffff1a7224 */ /* 0x000fc400078e0005 */
[----:B------:R-:W-:-:S05]  /*908b0*/  IMAD.MOV.U32 R27, RZ, RZ, R4 ;  /* 0x000000ffff1b7224 */ /* 0x000fca00078e0004 */
[----:B------:R-:W-:Y:S01]  /*908c0*/  STL.64 [R1+0xab70], R26 ;  /* 0x00ab701a01007387 */ /* 0x000fe20000100a00 */
[----:B--2---:R-:W-:Y:S03]  /*908d0*/  HMMA.16816.F32 R4, R8, R22, R16 ;  /* 0x000000160804723c */ /* 0x004fe60000001810 */
[----:B----4-:R0:W-:Y:S04]  /*908e0*/  STL.64 [R1+0xab68], R24 ;  /* 0x00ab681801007387 */ /* 0x0101e80000100a00 */
[----:B0-----:R-:W2:-:S15]  /*908f0*/  LDL.LU R24, [R1+0x1740] ;  /* 0x0017400001187983 */ /* 0x001e9e0000300800 */
[----:B------:R-:W-:-:S01]  /*90900*/  NOP ;  /* 0x0000000000007918 */ /* 0x000fc20000000000 */
[----:B------:R-:W-:Y:S04]  /*90910*/  STL.64 [R1+0x1a0], R4 ;  /* 0x0001a00401007387 */ /* 0x000fe80000100a00 */
[----:B------:R0:W-:Y:S04]  /*90920*/  STL.64 [R1+0x1a8], R6 ;  /* 0x0001a80601007387 */ /* 0x0001e80000100a00 */
[----:B------:R-:W2:Y:S04]  /*90930*/  LDL.LU R25, [R1+0x1744] ;  /* 0x0017440001197983 */ /* 0x000ea80000300800 */
[----:B------:R-:W4:Y:S04]  /*90940*/  LDL.LU R26, [R1+0x1748] ;  /* 0x00174800011a7983 */ /* 0x000f280000300800 */
[----:B------:R-:W4:Y:S04]  /*90950*/  LDL.LU R27, [R1+0x174c] ;  /* 0x00174c00011b7983 */ /* 0x000f280000300800 */
[----:B------:R-:W3:Y:S04]  /*90960*/  LDL.LU R16, [R1+0x16f0] ;  /* 0x0016f00001107983 */ /* 0x000ee80000300800 */
[----:B------:R-:W3:Y:S04]  /*90970*/  LDL.LU R17, [R1+0x16f4] ;  /* 0x0016f40001117983 */ /* 0x000ee80000300800 */
[----:B------:R-:W3:Y:S04]  /*90980*/  LDL.LU R18, [R1+0x16f8] ;  /* 0x0016f80001127983 */ /* 0x000ee80000300800 */
[----:B------:R-:W3:Y:S04]  /*90990*/  LDL.LU R19, [R1+0x16fc] ;  /* 0x0016fc0001137983 */ /* 0x000ee80000300800 */
[----:B0-----:R-:W2:Y:S04]  /*909a0*/  LDL.LU R6, [R1+0x3130] ;  /* 0x0031300001067983 */ /* 0x001ea80000300800 */
[----:B------:R-:W3:Y:S04]  /*909b0*/  LDL.LU R12, [R1+0x312c] ;  /* 0x00312c00010c7983 */ /* 0x000ee80000300800 */
[----:B------:R-:W2:Y:S04]  /*909c0*/  LDL.LU R7, [R1+0x3138] ;  /* 0x0031380001077983 */ /* 0x000ea80000300800 */
[----:B------:R-:W3:Y:S04]  /*909d0*/  LDL.LU R13, [R1+0x3134] ;  /* 0x00313400010d7983 */ /* 0x000ee80000300800 */
[----:B------:R-:W4:Y:S04]  /*909e0*/  LDL.LU R4, [R1+0x3140] ;  /* 0x0031400001047983 */ /* 0x000f280000300800 */
[----:B------:R-:W3:Y:S04]  /*909f0*/  LDL.LU R14, [R1+0x313c] ;  /* 0x00313c00010e7983 */ /* 0x000ee80000300800 */
[----:B------:R-:W4:Y:S04]  /*90a00*/  LDL.LU R5, [R1+0x3148] ;  /* 0x0031480001057983 */ /* 0x000f280000300800 */
        /* <DEDUP_REMOVED lines=13> */
[----:B------:R-:W-:Y:S04]  /*90ae0*/  STL.64 [R1+0xab80], R26 ;  /* 0x00ab801a01007387 */ /* 0x000fe80000100a00 */
[----:B------:R0:W-:Y:S04]  /*90af0*/  STL.64 [R1+0xab78], R24 ;  /* 0x00ab781801007387 */ /* 0x0001e80000100a00 */
[----:B0-----:R-:W2:Y:S04]  /*90b00*/  LDL.LU R24, [R1+0x1750] ;  /* 0x0017500001187983 */ /* 0x001ea80000300800 */
[----:B------:R-:W2:Y:S04]  /*90b10*/  LDL.LU R25, [R1+0x1754] ;  /* 0x0017540001197983 */ /* 0x000ea80000300800 */
[----:B------:R-:W4:Y:S04]  /*90b20*/  LDL.LU R26, [R1+0x1758] ;  /* 0x00175800011a7983 */ /* 0x000f280000300800 */
[----:B------:R-:W4:Y:S01]  /*90b30*/  LDL.LU R27, [R1+0x175c] ;  /* 0x00175c00011b7983 */ /* 0x000f220000300800 */
[C---:B---3--:R-:W-:Y:S03]  /*90b40*/  HMMA.16816.F32 R16, R8.reuse, R20, R16 ;  /* 0x000000140810723c */ /* 0x048fe60000001810 */
[----:B----4-:R-:W-:Y:S04]  /*90b50*/  STL.64 [R1+0xab90], R26 ;  /* 0x00ab901a01007387 */ /* 0x010fe80000100a00 */
        /* <DEDUP_REMOVED lines=39> */
[----:B---3--:R-:W-:-:S02]  /*90dd0*/  IMAD R12, R12, 0x100, R6 ;  /* 0x000001000c0c7824 */ /* 0x008fc400078e0206 */
[----:B------:R-:W-:Y:S01]  /*90de0*/  IMAD R13, R13, 0x100, R7 ;  /* 0x000001000d0d7824 */ /* 0x000fe200078e0207 */
[----:B------:R-:W2:Y:S04]  /*90df0*/  LDL.LU R6, [R1+0xabb4] ;  /* 0x00abb40001067983 */ /* 0x000ea80000300800 */
[----:B------:R-:W2:Y:S01]  /*90e00*/  LDL.LU R7, [R1+0xabb0] ;  /* 0x00abb00001077983 */ /* 0x000ea20000300800 */
[----:B----4-:R-:W-:Y:S02]  /*90e10*/  IMAD R14, R14, 0x100, R4 ;  /* 0x000001000e0e7824 */ /* 0x010fe400078e0204 */
[----:B------:R-:W-:Y:S01]  /*90e20*/  IMAD R15, R15, 0x100, R5 ;  /* 0x000001000f0f7824 */ /* 0x000fe200078e0205 */
[----:B--2---:R-:W-:-:S15]  /*90e30*/  HMMA.16816.F32 R24, R8, R6, R24 ;  /* 0x000000060818723c */ /* 0x004fde0000001818 */
[----:B------:R-:W-:-:S08]  /*90e40*/  NOP ;  /* 0x0000000000007918 */ /* 0x000fd00000000000 */
[----:B------:R-:W-:Y:S04]  /*90e50*/  STL.64 [R1+0x160], R24 ;  /* 0x0001601801007387 */ /* 0x000fe80000100a00 */
[----:B------:R0:W-:Y:S04]  /*90e60*/  STL.64 [R1+0x168], R26 ;  /* 0x0001681a01007387 */ /* 0x0001e80000100a00 */
[----:B0-----:R-:W2:Y:S04]  /*90e70*/  LDL.LU.64 R26, [R1+0xaba8] ;  /* 0x00aba800011a7983 */ /* 0x001ea80000300a00 */
[----:B------:R-:W2:Y:S04]  /*90e80*/  LDL.LU.64 R24, [R1+0xaba0] ;  /* 0x00aba00001187983 */ /* 0x000ea80000300a00 */
        /* <DEDUP_REMOVED lines=8> */
[----:B------:R0:W-:Y:S04]  /*90f10*/  STL.64 [R1+0xa9a0], R6 ;  /* 0x00a9a00601007387 */ /* 0x0001e80000100a00 */
[----:B0-----:R-:W3:Y:S04]  /*90f20*/  LDL R6, [R1+0xa8] ;  /* 0x0000a80001067983 */ /* 0x001ee80000100800 */
[----:B------:R-:W-:Y:S01]  /*90f30*/  STL.64 [R1+0xa998], R4 ;  /* 0x00a9980401007387 */ /* 0x000fe20000100a00 */
[----:B--2---:R-:W-:-:S15]  /*90f40*/  HMMA.16816.F32 R24, R8, R2, R24 ;  /* 0x000000020818723c */ /* 0x004fde0000001818 */
[----:B------:R-:W-:-:S08]  /*90f50*/  NOP ;  /* 0x0000000000007918 */ /* 0x000fd00000000000 */
[----:B------:R-:W-:Y:S04]  /*90f60*/  STL.64 [R1+0xa20], R24 ;  /* 0x000a201801007387 */ /* 0x000fe80000100a00 */
[----:B------:R0:W-:Y:S04]  /*90f70*/  STL.64 [R1+0xa28], R26 ;  /* 0x000a281a01007387 */ /* 0x0001e80000100a00 */
[----:B0-----:R-:W3:Y:S04]  /*90f80*/  LDL.LU.64 R26, [R1+0xab80] ;  /* 0x00ab8000011a7983 */ /* 0x001ee80000300a00 */
[----:B------:R-:W3:Y:S01]  /*90f90*/  LDL.LU.64 R24, [R1+0xab78] ;  /* 0x00ab780001187983 */ /* 0x000ee20000300a00 */
[----:B------:R-:W-:Y:S01]  /*90fa0*/  IMAD.MOV.U32 R7, RZ, RZ, R0 ;  /* 0x000000ffff077224 */ /* 0x000fe200078e0000 */
[----:B------:R-:W-:-:S02]  /*90fb0*/  F2FP.F16.E5M2.UNPACK_B R12, R12 ;  /* 0x0000000cff0c723e */ /* 0x000fc400020004ff */
[----:B------:R-:W-:Y:S02]  /*90fc0*/  F2FP.F16.E5M2.UNPACK_B R13, R13 ;  /* 0x0000000dff0d723e */ /* 0x000fe400020004ff */
[----:B------:R-:W-:Y:S02]  /*90fd0*/  F2FP.F16.E5M2.UNPACK_B R14, R14 ;  /* 0x0000000eff0e723e */ /* 0x000fe400020004ff */
[----:B------:R-:W-:Y:S01]  /*90fe0*/  F2FP.F16.E5M2.UNPACK_B R15, R15 ;  /* 0x0000000fff0f723e */ /* 0x000fe200020004ff */
[----:B---3--:R-:W-:Y:S01]  /*90ff0*/  HMMA.16816.F32 R8, R8, R6, R24 ;  /* 0x000000060808723c */ /* 0x008fe20000001818 */
[----:B------:R-:W2:Y:S04]  /*91000*/  LDL.LU.64 R26, [R1+0xab70] ;  /* 0x00ab7000011a7983 */ /* 0x000ea80000300a00 */
[----:B------:R-:W3:-:S15]  /*91010*/  LDL.LU.64 R24, [R1+0xab68] ;  /* 0x00ab680001187983 */ /* 0x000ede0000300a00 */
[----:B------:R-:W-:-:S03]  /*91020*/  NOP ;  /* 0x0000000000007918 */ /* 0x000fc60000000000 */
[----:B------:R-:W-:Y:S04]  /*91030*/  STL.64 [R1+0x150], R8 ;  /* 0x0001500801007387 */ /* 0x000fe80000100a00 */
[----:B------:R-:W-:Y:S01]  /*91040*/  STL.64 [R1+0x158], R10 ;  /* 0x0001580a01007387 */ /* 0x000fe20000100a00 */
[----:B---3--:R-:W-:Y:S06]  /*91050*/  HMMA.16816.F32 R4, R12, R24, R16 ;  /* 0x000000180c04723c */ /* 0x008fec0000001810 */
[----:B------:R-:W-:-:S05]  /*91060*/  IMAD.MOV.U32 R0, RZ, RZ, R25 ;  /* 0x000000ffff007224 */ /* 0x000fca00078e0019 */
[----:B------:R-:W-:-:S12]  /*91070*/  STL [R1+0xa95c], R0 ;  /* 0x00a95c0001007387 */ /* 0x000fd80000100800 */
[----:B------:R-:W-:Y:S04]  /*91080*/  STL.64 [R1+0x140], R4 ;  /* 0x0001400401007387 */ /* 0x000fe80000100a00 */
[----:B------:R2:W-:Y:S02]  /*91090*/  STL.64 [R1+0x148], R6 ;  /* 0x0001480601007387 */ /* 0x0005e40000100a00 */
[----:B--2---:R-:W-:Y:S02]  /*910a0*/  HMMA.16816.F32 R4, R12, R26, R20 ;  /* 0x0000001a0c04723c */ /* 0x004fe40000001814 */
[----:B------:R-:W2:-:S15]  /*910b0*/  LDL R26, [R1+0x18] ;  /* 0x00001800011a7983 */ /* 0x000e9e0000100800 */
[----:B------:R-:W-:-:S06]  /*910c0*/  NOP ;  /* 0x0000000000007918 */ /* 0x000fcc0000000000 */
[----:B------:R-:W-:Y:S04]  /*910d0*/  STL.64 [R1+0x130], R4 ;  /* 0x0001300401007387 */ /* 0x000fe80000100a00 */
[----:B------:R0:W-:Y:S04]  /*910e0*/  STL.64 [R1+0x138], R6 ;  /* 0x0001380601007387 */ /* 0x0001e80000100a00 */
[----:B------:R-:W2:Y:S04]  /*910f0*/  LDL R27, [R1+0x1c] ;  /* 0x00001c00011b7983 */ /* 0x000ea80000100800 */
[----:B------:R-:W3:Y:S04]  /*91100*/  LDL.LU R16, [R1+0x1860] ;  /* 0x0018600001107983 */ /* 0x000ee80000300800 */
[----:B------:R-:W3:Y:S04]  /*91110*/  LDL.LU R17, [R1+0x1864] ;  /* 0x0018640001117983 */ /* 0x000ee80000300800 */
[----:B------:R-:W4:Y:S04]  /*91120*/  LDL.LU R18, [R1+0x1868] ;  /* 0x0018680001127983 */ /* 0x000f280000300800 */
[----:B------:R-:W4:Y:S04]  /*91130*/  LDL.LU R19, [R1+0x186c] ;  /* 0x00186c0001137983 */ /* 0x000f280000300800 */
[----:B----4-:R-:W-:Y:S04]  /*91140*/  STL.64 [R1+0xaa40], R18 ;  /* 0x00aa401201007387 */ /* 0x010fe80000100a00 */
[----:B---3--:R1:W-:Y:S04]  /*91150*/  STL.64 [R1+0xaa38], R16 ;  /* 0x00aa381001007387 */ /* 0x0083e80000100a00 */
[----:B0-----:R-:W3:Y:S04]  /*91160*/  LDL R6, [R1+0x28] ;  /* 0x0000280001067983 */ /* 0x001ee80000100800 */
[----:B------:R-:W3:Y:S04]  /*91170*/  LDL R7, [R1+0x2c] ;  /* 0x00002c0001077983 */ /* 0x000ee80000100800 */
[----:B-1----:R-:W4:Y:S04]  /*91180*/  LDL.LU R16, [R1+0x1840] ;  /* 0x0018400001107983 */ /* 0x002f280000300800 */
[----:B------:R-:W4:Y:S04]  /*91190*/  LDL.LU R17, [R1+0x1844] ;  /* 0x0018440001117983 */ /* 0x000f280000300800 */
[----:B------:R-:W2:Y:S04]  /*911a0*/  LDL.LU R18, [R1+0x1848] ;  /* 0x0018480001127983 */ /* 0x000ea80000300800 */
[----:B------:R-:W2:Y:S04]  /*911b0*/  LDL.LU R19, [R1+0x184c] ;  /* 0x00184c0001137983 */ /* 0x000ea80000300800 */
[----:B--2---:R0:W-:Y:S04]  /*911c0*/  STL.64 [R1+0xaa50], R18 ;  /* 0x00aa501201007387 */ /* 0x0041e80000100a00 */
[----:B0-----:R-:W2:Y:S04]  /*911d0*/  LDL R18, [R1+0x38] ;  /* 0x0000380001127983 */ /* 0x001ea80000100800 */
[----:B------:R-:W2:Y:S04]  /*911e0*/  LDL R19, [R1+0x3c] ;  /* 0x00003c0001137983 */ /* 0x000ea80000100800 */
[----:B----4-:R0:W-:Y:S04]  /*911f0*/  STL.64 [R1+0xaa48], R16 ;  /* 0x00aa481001007387 */ /* 0x0101e80000100a00 */
[----:B0-----:R-:W4:Y:S04]  /*91200*/  LDL.64 R16, [R1+0x40] ;  /* 0x0000400001107983 */ /* 0x001f280000100a00 */
[----:B--2---:R-:W-:Y:S04]  /*91210*/  STL.64 [R1+0xaa80], R18 ;  /* 0x00aa801201007387 */ /* 0x004fe80000100a00 */
[----:B----4-:R-:W-:Y:S04]  /*91220*/  STL.64 [R1+0xaa78], R16 ;  /* 0x00aa781001007387 */ /* 0x010fe80000100a00 */
[----:B------:R-:W2:Y:S04]  /*91230*/  LDL.64 R4, [R1+0x30] ;  /* 0x0000300001047983 */ /* 0x000ea80000100a00 */
        /* <DEDUP_REMOVED lines=99> */
[----:B------:R-:W3:Y:S04]  /*91870*/  LDL.64 R24, [R1+0x20] ;  /* 0x0000200001187983 */ /* 0x000ee80000100a00 */
        /* <DEDUP_REMOVED lines=105> */
[----:B------:R-:W4:Y:S01]  /*91f10*/  LDL.LU.64 R16, [R1+0xaa38] ;  /* 0x00aa380001107983 */ /* 0x000f220000300a00 */
[----:B--2---:R-:W-:Y:S01]  /*91f20*/  HMMA.16816.F32 R8, R12, R6, R8 ;  /* 0x000000060c08723c */ /* 0x004fe20000001808 */
[----:B------:R-:W-:-:S05]  /*91f30*/  IMAD.MOV.U32 R0, RZ, RZ, R5 ;  /* 0x000000ffff007224 */ /* 0x000fca00078e0005 */
[----:B------:R-:W-:-:S15]  /*91f40*/  STL [R1+0xa978], R0 ;  /* 0x00a9780001007387 */ /* 0x000fde0000100800 */
[----:B------:R-:W-:-:S02]  /*91f50*/  NOP ;  /* 0x0000000000007918 */ /* 0x000fc40000000000 */
[----:B------:R-:W-:Y:S04]  /*91f60*/  STL.64 [R1+0xb10], R8 ;  /* 0x000b100801007387 */ /* 0x000fe80000100a00 */
[----:B------:R3:W-:Y:S02]  /*91f70*/  STL.64 [R1+0xb18], R10 ;  /* 0x000b180a01007387 */ /* 0x0007e40000100a00 */
[----:B---3--:R-:W-:Y:S01]  /*91f80*/  HMMA.16816.F32 R8, R12, R26, R20 ;  /* 0x0000001a0c08723c */ /* 0x008fe20000001814 */
[----:B------:R-:W-:-:S05]  /*91f90*/  IMAD.MOV.U32 R0, RZ, RZ, R25 ;  /* 0x000000ffff007224 */ /* 0x000fca00078e0019 */
[----:B------:R-:W-:Y:S01]  /*91fa0*/  STL [R1+0xa97c], R0 ;  /* 0x00a97c0001007387 */ /* 0x000fe20000100800 */
[----:B----4-:R-:W-:-:S15]  /*91fb0*/  HMMA.16816.F32 R4, R12, R24, R16 ;  /* 0x000000180c04723c */ /* 0x010fde0000001810 */
[----:B------:R-:W-:-:S08]  /*91fc0*/  NOP ;  /* 0x0000000000007918 */ /* 0x000fd00000000000 */
[----:B------:R0:W-:Y:S04]  /*91fd0*/  STL.64 [R1+0xb20], R4 ;  /* 0x000b200401007387 */ /* 0x0001e80000100a00 */
[----:B------:R1:W-:Y:S04]  /*91fe0*/  STL.64 [R1+0xb28], R6 ;  /* 0x000b280601007387 */ /* 0x0003e80000100a00 */
[----:B0-----:R-:W2:Y:S04]  /*91ff0*/  LDL.LU R4, [R1+0x18a0] ;  /* 0x0018a00001047983 */ /* 0x001ea80000300800 */
[----:B------:R-:W-:Y:S04]  /*92000*/  STL.64 [R1+0xb30], R8 ;  /* 0x000b300801007387 */ /* 0x000fe80000100a00 */
[----:B------:R-:W-:Y:S04]  /*92010*/  STL.64 [R1+0xb38], R10 ;  /* 0x000b380a01007387 */ /* 0x000fe80000100a00 */
[----:B------:R-:W2:Y:S04]  /*92020*/  LDL.LU R5, [R1+0x18a4] ;  /* 0x0018a40001057983 */ /* 0x000ea80000300800 */
[----:B-1----:R-:W2:Y:S04]  /*92030*/  LDL.LU R6, [R1+0x18a8] ;  /* 0x0018a80001067983 */ /* 0x002ea80000300800 */
[----:B------:R-:W2:Y:S04]  /*92040*/  LDL.LU R7, [R1+0x18ac] ;  /* 0x0018ac0001077983 */ /* 0x000ea80000300800 */
[----:B------:R-:W2:Y:S04]  /*92050*/  LDL.64 R18, [R1+0x10] ;  /* 0x0000100001127983 */ /* 0x000ea80000100a00 */
        /* <DEDUP_REMOVED lines=16> */
[----:B--2---:R-:W-:Y:S03]  /*92160*/  HMMA.16816.F32 R4, R12, R18, R4 ;  /* 0x000000120c04723c */ /* 0x004fe60000001804 */
[----:B----4-:R0:W-:Y:S04]  /*92170*/  STL.64 [R1+0xaa20], R22 ;  /* 0x00aa201601007387 */ /* 0x0101e80000100a00 */
[----:B0-----:R-:W2:Y:S04]  /*92180*/  LDL R22, [R1+0x8] ;  /* 0x0000080001167983 */ /* 0x001ea80000100800 */
[----:B------:R-:W2:Y:S04]  /*92190*/  LDL R23, [R1+0xc] ;  /* 0x00000c0001177983 */ /* 0x000ea80000100800 */
[----:B---3--:R-:W-:Y:S04]  /*921a0*/  STL.64 [R1+0xaa18], R20 ;  /* 0x00aa181401007387 */ /* 0x008fe80000100a00 */
[----:B------:R-:W3:Y:S04]  /*921b0*/  LDL.64 R8, [R1] ;  /* 0x0000000001087983 */ /* 0x000ee80000100a00 */
[----:B------:R-:W4:Y:S04]  /*921c0*/  LDL.LU R24, [R1+0x1900] ;  /* 0x0019000001187983 */ /* 0x000f280000300800 */
[----:B------:R-:W4:Y:S04]  /*921d0*/  LDL.LU R25, [R1+0x1904] ;  /* 0x0019040001197983 */ /* 0x000f280000300800 */
[----:B------:R-:W2:Y:S04]  /*921e0*/  LDL.LU R26, [R1+0x1908] ;  /* 0x00190800011a7983 */ /* 0x000ea80000300800 */
[----:B------:R-:W2:Y:S01]  /*921f0*/  LDL.LU R27, [R1+0x190c] ;  /* 0x00190c00011b7983 */ /* 0x000ea20000300800 */
[----:B------:R-:W-:-:S03]  /*92200*/  IMAD.MOV.U32 R0, RZ, RZ, R19 ;  /* 0x000000ffff007224 */ /* 0x000fc600078e0013 */
[----:B--2---:R-:W-:Y:S04]  /*92210*/  STL.64 [R1+0xaa30], R26 ;  /* 0x00aa301a01007387 */ /* 0x004fe80000100a00 */
[----:B----4-:R0:W-:Y:S04]  /*92220*/  STL.64 [R1+0xaa28], R24 ;  /* 0x00aa281801007387 */ /* 0x0101e80000100a00 */
[----:B0-----:R-:W2:Y:S04]  /*92230*/  LDL.LU R24, [R1+0x18c0] ;  /* 0x0018c00001187983 */ /* 0x001ea80000300800 */
[----:B------:R-:W2:Y:S04]  /*92240*/  LDL.LU R25, [R1+0x18c4] ;  /* 0x0018c40001197983 */ /* 0x000ea80000300800 */
[----:B------:R-:W2:Y:S04]  /*92250*/  LDL.LU R26, [R1+0x18c8] ;  /* 0x0018c800011a7983 */ /* 0x000ea80000300800 */
[----:B------:R-:W2:Y:S04]  /*92260*/  LDL.LU R27, [R1+0x18cc] ;  /* 0x0018cc00011b7983 */ /* 0x000ea80000300800 */
[----:B------:R-:W4:Y:S04]  /*92270*/  LDL.LU R10, [R1+0x491c] ;  /* 0x00491c00010a7983 */ /* 0x000f280000300800 */
[----:B------:R-:W4:Y:S04]  /*92280*/  LDL.LU R11, [R1+0x4924] ;  /* 0x00492400010b7983 */ /* 0x000f280000300800 */
[----:B------:R-:W3:Y:S04]  /*92290*/  LDL.LU R16, [R1+0x1980] ;  /* 0x0019800001107983 */ /* 0x000ee80000300800 */
[----:B------:R-:W-:Y:S04]  /*922a0*/  STL.64 [R1+0xb40], R4 ;  /* 0x000b400401007387 */ /* 0x000fe80000100a00 */
[----:B------:R-:W-:Y:S04]  /*922b0*/  STL.64 [R1+0xb48], R6 ;  /* 0x000b480601007387 */ /* 0x000fe80000100a00 */
        /* <DEDUP_REMOVED lines=11> */
[----:B------:R-:W4:Y:S04]  /*92370*/  LDL.LU R6, [R1+0x19c8] ;  /* 0x0019c80001067983 */ /* 0x000f280000300800 */
[----:B------:R-:W4:Y:S01]  /*92380*/  LDL.LU R7, [R1+0x19cc] ;  /* 0x0019cc0001077983 */ /* 0x000f220000300800 */
[C---:B------:R-:W-:Y:S03]  /*92390*/  HMMA.16816.F32 R20, R12.reuse, R22, R24 ;  /* 0x000000160c14723c */ /* 0x040fe60000001818 */
[----:B----4-:R-:W-:Y:S04]  /*923a0*/  STL.64 [R1+0xa9b0], R6 ;  /* 0x00a9b00601007387 */ /* 0x010fe80000100a00 */
[----:B---3--:R0:W-:Y:S04]  /*923b0*/  STL.64 [R1+0xa9a8], R4 ;  /* 0x00a9a80401007387 */ /* 0x0081e80000100a00 */
[----:B0-----:R-:W3:Y:S04]  /*923c0*/  LDL.LU R4, [R1+0x19a0] ;  /* 0x0019a00001047983 */ /* 0x001ee80000300800 */
[----:B------:R-:W3:Y:S04]  /*923d0*/  LDL.LU R5, [R1+0x19a4] ;  /* 0x0019a40001057983 */ /* 0x000ee80000300800 */
[----:B------:R-:W3:Y:S04]  /*923e0*/  LDL.LU R6, [R1+0x19a8] ;  /* 0x0019a80001067983 */ /* 0x000ee80000300800 */
[----:B------:R-:W3:Y:S04]  /*923f0*/  LDL.LU R7, [R1+0x19ac] ;  /* 0x0019ac0001077983 */ /* 0x000ee80000300800 */
[----:B------:R-:W-:Y:S04]  /*92400*/  STL [R1+0xa980], R0 ;  /* 0x00a9800001007387 */ /* 0x000fe80000100800 */
[----:B------:R-:W4:Y:S04]  /*92410*/  LDL.LU.64 R26, [R1+0xaa30] ;  /* 0x00aa3000011a7983 */ /* 0x000f280000300a00 */
[----:B------:R-:W4:Y:S04]  /*92420*/  LDL.LU.64 R24, [R1+0xaa28] ;  /* 0x00aa280001187983 */ /* 0x000f280000300a00 */
[----:B------:R-:W-:Y:S04]  /*92430*/  STL.64 [R1+0xb50], R20 ;  /* 0x000b501401007387 */ /* 0x000fe80000100a00 */
[----:B------:R0:W-:Y:S04]  /*92440*/  STL.64 [R1+0xb58], R22 ;  /* 0x000b581601007387 */ /* 0x0001e80000100a00 */
[----:B0-----:R-:W2:Y:S04]  /*92450*/  LDL.LU.64 R22, [R1+0xaa20] ;  /* 0x00aa200001167983 */ /* 0x001ea80000300a00 */
[----:B------:R-:W2:Y:S01]  /*92460*/  LDL.LU.64 R20, [R1+0xaa18] ;  /* 0x00aa180001147983 */ /* 0x000ea20000300a00 */
[----:B------:R-:W-:Y:S01]  /*92470*/  IMAD.MOV.U32 R0, RZ, RZ, R9 ;  /* 0x000000ffff007224 */ /* 0x000fe200078e0009 */
[C---:B----4-:R-:W-:Y:S06]  /*92480*/  HMMA.16816.F32 R24, R12.reuse, R28, R24 ;  /* 0x0000001c0c18723c */ /* 0x050fec0000001818 */
[----:B--2---:R-:W-:-:S15]  /*92490*/  HMMA.16816.F32 R20, R12, R8, R20 ;  /* 0x000000080c14723c */ /* 0x004fde0000001814 */
[----:B------:R-:W-:-:S08]  /*924a0*/  NOP ;  /* 0x0000000000007918 */ /* 0x000fd00000000000 */
[----:B------:R-:W-:Y:S04]  /*924b0*/  STL.64 [R1+0xb60], R20 ;  /* 0x000b601401007387 */ /* 0x000fe80000100a00 */
[----:B------:R0:W-:Y:S04]  /*924c0*/  STL.64 [R1+0xb68], R22 ;  /* 0x000b681601007387 */ /* 0x0001e80000100a00 */
[----:B0-----:R-:W2:Y:S04]  /*924d0*/  LDL.LU.64 R22, [R1+0xaa10] ;  /* 0x00aa100001167983 */ /* 0x001ea80000300a00 */
[----:B------:R-:W2:Y:S04]  /*924e0*/  LDL.LU.64 R20, [R1+0xaa08] ;  /* 0x00aa080001147983 */ /* 0x000ea80000300a00 */
[----:B------:R-:W4:Y:S04]  /*924f0*/  LDL.LU R8, [R1+0x490c] ;  /* 0x00490c0001087983 */ /* 0x000f280000300800 */
[----:B------:R-:W4:Y:S04]  /*92500*/  LDL.LU R9, [R1+0x4914] ;  /* 0x0049140001097983 */ /* 0x000f280000300800 */
        /* <DEDUP_REMOVED lines=59> */
[----:B------:R-:W3:Y:S04]  /*928c0*/  LDL.LU R19, [R1+0x4928] ;  /* 0x0049280001137983 */ /* 0x000ee80000300800 */
[----:B------:R0:W-:Y:S04]  /*928d0*/  STL.64 [R1+0xa728], R16 ;  /* 0x00a7281001007387 */ /* 0x0001e80000100a00 */
[----:B0-----:R-:W4:Y:S04]  /*928e0*/  LDL.LU R16, [R1+0x4910] ;  /* 0x0049100001107983 */ /* 0x001f280000300800 */
[----:B------:R-:W3:Y:S01]  /*928f0*/  LDL.LU R17, [R1+0x4918] ;  /* 0x0049180001117983 */ /* 0x000ee20000300800 */
[----:B--2---:R-:W-:-:S15]  /*92900*/  HMMA.16816.F32 R24, R12, R6, R24 ;  /* 0x000000060c18723c */ /* 0x004fde0000001818 */
[----:B------:R-:W-:-:S08]  /*92910*/  NOP ;  /* 0x0000000000007918 */ /* 0x000fd00000000000 */
[----:B------:R-:W-:Y:S04]  /*92920*/  STL.64 [R1+0xbe0], R24 ;  /* 0x000be01801007387 */ /* 0x000fe80000100a00 */
[----:B------:R0:W-:Y:S04]  /*92930*/  STL.64 [R1+0xbe8], R26 ;  /* 0x000be81a01007387 */ /* 0x0001e80000100a00 */
[----:B0-----:R-:W2:Y:S04]  /*92940*/  LDL.LU.64 R26, [R1+0xa990] ;  /* 0x00a99000011a7983 */ /* 0x001ea80000300a00 */
[----:B------:R-:W2:Y:S01]  /*92950*/  LDL.LU.64 R24, [R1+0xa988] ;  /* 0x00a9880001187983 */ /* 0x000ea20000300a00 */
[----:B----4-:R-:W-:-:S02]  /*92960*/  IMAD R8, R8, 0x100, R16 ;  /* 0x0000010008087824 */ /* 0x010fc400078e0210 */
[----:B---3--:R-:W-:Y:S02]  /*92970*/  IMAD R9, R9, 0x100, R17 ;  /* 0x0000010009097824 */ /* 0x008fe400078e0211 */
[----:B------:R-:W-:Y:S02]  /*92980*/  IMAD R10, R10, 0x100, R18 ;  /* 0x000001000a0a7824 */ /* 0x000fe400078e0212 */
[----:B------:R-:W-:Y:S02]  /*92990*/  IMAD R11, R11, 0x100, R19 ;  /* 0x000001000b0b7824 */ /* 0x000fe400078e0213 */
[----:B------:R-:W-:Y:S01]  /*929a0*/  HMMA.16816.F32 R16, R12, R4, R20 ;  /* 0x000000040c10723c */ /* 0x000fe20000001814 */
[----:B------:R-:W-:Y:S05]  /*929b0*/  STL.64 [R1+0xa710], R6 ;  /* 0x00a7100601007387 */ /* 0x000fea0000100a00 */
[----:B------:R-:W-:Y:S01]  /*929c0*/  STL.64 [R1+0xa708], R4 ;  /* 0x00a7080401007387 */ /* 0x000fe20000100a00 */
[----:B------:R-:W-:-:S02]  /*929d0*/  F2FP.F16.E5M2.UNPACK_B R10, R10 ;  /* 0x0000000aff0a723e */ /* 0x000fc400020004ff */
[----:B------:R-:W-:Y:S02]  /*929e0*/  F2FP.F16.E5M2.UNPACK_B R11, R11 ;  /* 0x0000000bff0b723e */ /* 0x000fe400020004ff */
[----:B------:R-:W-:Y:S02]  /*929f0*/  F2FP.F16.E5M2.UNPACK_B R8, R8 ;  /* 0x00000008ff08723e */ /* 0x000fe400020004ff */
[----:B------:R-:W-:-:S10]  /*92a00*/  F2FP.F16.E5M2.UNPACK_B R9, R9 ;  /* 0x00000009ff09723e */ /* 0x000fd400020004ff */
[----:B------:R0:W-:Y:S04]  /*92a10*/  STL.64 [R1+0xe10], R16 ;  /* 0x000e101001007387 */ /* 0x0001e80000100a00 */
[----:B------:R1:W-:Y:S04]  /*92a20*/  STL.64 [R1+0xe18], R18 ;  /* 0x000e181201007387 */ /* 0x0003e80000100a00 */
[----:B------:R-:W-:Y:S04]  /*92a30*/  STL.64 [R1+0xa950], R10 ;  /* 0x00a9500a01007387 */ /* 0x000fe80000100a00 */
[----:B------:R-:W-:Y:S04]  /*92a40*/  STL.64 [R1+0xa948], R8 ;  /* 0x00a9480801007387 */ /* 0x000fe80000100a00 */
[----:B0-----:R-:W3:Y:S01]  /*92a50*/  LDL.LU R16, [R1+0x1a90] ;  /* 0x001a900001107983 */ /* 0x001ee20000300800 */
[----:B--2---:R-:W-:-:S15]  /*92a60*/  HMMA.16816.F32 R4, R12, R2, R24 ;  /* 0x000000020c04723c */ /* 0x004fde0000001818 */
[----:B------:R-:W-:-:S08]  /*92a70*/  NOP ;  /* 0x0000000000007918 */ /* 0x000fd00000000000 */
[----:B------:R0:W-:Y:S04]  /*92a80*/  STL.64 [R1+0xe00], R4 ;  /* 0x000e000401007387 */ /* 0x0001e80000100a00 */
[----:B------:R2:W-:Y:S04]  /*92a90*/  STL.64 [R1+0xe08], R6 ;  /* 0x000e080601007387 */ /* 0x0005e80000100a00 */
[----:B------:R-:W3:Y:S04]  /*92aa0*/  LDL.LU R17, [R1+0x1a94] ;  /* 0x001a940001117983 */ /* 0x000ee80000300800 */
[----:B-1----:R-:W4:Y:S04]  /*92ab0*/  LDL.LU R18, [R1+0x1a98] ;  /* 0x001a980001127983 */ /* 0x002f280000300800 */
[----:B------:R-:W4:Y:S04]  /*92ac0*/  LDL.LU R19, [R1+0x1a9c] ;  /* 0x001a9c0001137983 */ /* 0x000f280000300800 */
[----:B----4-:R-:W-:Y:S04]  /*92ad0*/  STL.64 [R1+0xa760], R18 ;  /* 0x00a7601201007387 */ /* 0x010fe80000100a00 */
[----:B---3--:R1:W-:Y:S04]  /*92ae0*/  STL.64 [R1+0xa758], R16 ;  /* 0x00a7581001007387 */ /* 0x0083e80000100a00 */
[----:B0-----:R-:W3:Y:S04]  /*92af0*/  LDL.LU R4, [R1+0x1aa0] ;  /* 0x001aa00001047983 */ /* 0x001ee80000300800 */
[----:B------:R-:W3:Y:S04]  /*92b00*/  LDL.LU R5, [R1+0x1aa4] ;  /* 0x001aa40001057983 */ /* 0x000ee80000300800 */
[----:B--2---:R-:W2:Y:S04]  /*92b10*/  LDL.LU R6, [R1+0x1aa8] ;  /* 0x001aa80001067983 */ /* 0x004ea80000300800 */
[----:B------:R-:W2:Y:S04]  /*92b20*/  LDL.LU R7, [R1+0x1aac] ;  /* 0x001aac0001077983 */ /* 0x000ea80000300800 */
[----:B--2---:R-:W-:Y:S04]  /*92b30*/  STL.64 [R1+0xa770], R6 ;  /* 0x00a7700601007387 */ /* 0x004fe80000100a00 */
[----:B---3--:R-:W-:Y:S04]  /*92b40*/  STL.64 [R1+0xa768], R4 ;  /* 0x00a7680401007387 */ /* 0x008fe80000100a00 */
[----:B------:R-:W2:Y:S04]  /*92b50*/  LDL.LU R24, [R1+0x1ac0] ;  /* 0x001ac00001187983 */ /* 0x000ea80000300800 */
[----:B------:R-:W2:Y:S04]  /*92b60*/  LDL.LU R25, [R1+0x1ac4] ;  /* 0x001ac40001197983 */ /* 0x000ea80000300800 */
[----:B------:R-:W3:Y:S04]  /*92b70*/  LDL.LU R26, [R1+0x1ac8] ;  /* 0x001ac800011a7983 */ /* 0x000ee80000300800 */
[----:B------:R-:W3:Y:S01]  /*92b80*/  LDL.LU R27, [R1+0x1acc] ;  /* 0x001acc00011b7983 */ /* 0x000ee20000300800 */
[----:B------:R-:W-:-:S03]  /*92b90*/  IMAD.MOV.U32 R23, RZ, RZ, R0 ;  /* 0x000000ffff177224 */ /* 0x000fc600078e0000 */
[----:B---3--:R0:W-:Y:S04]  /*92ba0*/  STL.64 [R1+0xa780], R26 ;  /* 0x00a7801a01007387 */ /* 0x0081e80000100a00 */
[----:B--2---:R-:W-:Y:S04]  /*92bb0*/  STL.64 [R1+0xa778], R24 ;  /* 0x00a7781801007387 */ /* 0x004fe80000100a00 */
[----:B------:R-:W2:Y:S04]  /*92bc0*/  LDL.LU R22, [R1] ;  /* 0x0000000001167983 */ /* 0x000ea80000300800 */
[----:B------:R-:W0:Y:S04]  /*92bd0*/  LDL.LU R0, [R1+0xa980] ;  /* 0x00a9800001007983 */ /* 0x000e280000300800 */
[----:B-1----:R-:W3:Y:S04]  /*92be0*/  LDL.LU R16, [R1+0x1ad0] ;  /* 0x001ad00001107983 */ /* 0x002ee80000300800 */
[----:B------:R-:W3:Y:S04]  /*92bf0*/  LDL.LU R17, [R1+0x1ad4] ;  /* 0x001ad40001117983 */ /* 0x000ee80000300800 */
[----:B------:R-:W4:Y:S04]  /*92c00*/  LDL.LU R18, [R1+0x1ad8] ;  /* 0x001ad80001127983 */ /* 0x000f280000300800 */
[----:B------:R-:W4:Y:S04]  /*92c10*/  LDL.LU R19, [R1+0x1adc] ;  /* 0x001adc0001137983 */ /* 0x000f280000300800 */
[----:B----4-:R-:W-:Y:S04]  /*92c20*/  STL.64 [R1+0xa790], R18 ;  /* 0x00a7901201007387 */ /* 0x010fe80000100a00 */
[----:B---3--:R1:W-:Y:S04]  /*92c30*/  STL.64 [R1+0xa788], R16 ;  /* 0x00a7881001007387 */ /* 0x0083e80000100a00 */
[----:B------:R-:W3:Y:S04]  /*92c40*/  LDL.LU R20, [R1+0x8] ;  /* 0x0000080001147983 */ /* 0x000ee80000300800 */
[----:B------:R-:W3:Y:S04]  /*92c50*/  LDL.LU R21, [R1+0xc] ;  /* 0x00000c0001157983 */ /* 0x000ee80000300800 */
[----:B--2---:R-:W-:Y:S01]  /*92c60*/  STL.64 [R1+0xa7a0], R22 ;  /* 0x00a7a01601007387 */ /* 0x004fe20000100a00 */
[----:B0-----:R-:W-:-:S03]  /*92c70*/  IMAD.MOV.U32 R27, RZ, RZ, R0 ;  /* 0x000000ffff1b7224 */ /* 0x001fc600078e0000 */
[----:B---3--:R0:W-:Y:S04]  /*92c80*/  STL.64 [R1+0xa798], R20 ;  /* 0x00a7981401007387 */ /* 0x0081e80000100a00 */
[----:B------:R-:W2:Y:S04]  /*92c90*/  LDL.LU R26, [R1+0x10] ;  /* 0x00001000011a7983 */ /* 0x000ea80000300800 */
[----:B------:R-:W3:Y:S04]  /*92ca0*/  LDL.LU R0, [R1+0xa97c] ;  /* 0x00a97c0001007983 */ /* 0x000ee80000300800 */
[----:B-1----:R-:W4:Y:S04]  /*92cb0*/  LDL.LU R16, [R1+0x1af0] ;  /* 0x001af00001107983 */ /* 0x002f280000300800 */
[----:B------:R-:W4:Y:S04]  /*92cc0*/  LDL.LU R17, [R1+0x1af4] ;  /* 0x001af40001117983 */ /* 0x000f280000300800 */
[----:B------:R-:W2:Y:S04]  /*92cd0*/  LDL.LU R18, [R1+0x1af8] ;  /* 0x001af80001127983 */ /* 0x000ea80000300800 */
[----:B------:R-:W2:Y:S04]  /*92ce0*/  LDL.LU R19, [R1+0x1afc] ;  /* 0x001afc0001137983 */ /* 0x000ea80000300800 */
[----:B--2---:R3:W-:Y:S04]  /*92cf0*/  STL.64 [R1+0xa7b0], R18 ;  /* 0x00a7b01201007387 */ /* 0x0047e80000100a00 */
[----:B----4-:R-:W-:Y:S04]  /*92d00*/  STL.64 [R1+0xa7a8], R16 ;  /* 0x00a7a81001007387 */ /* 0x010fe80000100a00 */
[----:B------:R-:W2:Y:S04]  /*92d10*/  LDL.LU R24, [R1+0x18] ;  /* 0x0000180001187983 */ /* 0x000ea80000300800 */
[----:B------:R-:W2:Y:S04]  /*92d20*/  LDL.LU R25, [R1+0x1c] ;  /* 0x00001c0001197983 */ /* 0x000ea80000300800 */
[----:B------:R-:W-:Y:S04]  /*92d30*/  STL.64 [R1+0xa7c0], R26 ;  /* 0x00a7c01a01007387 */ /* 0x000fe80000100a00 */
[----:B--2---:R1:W-:Y:S04]  /*92d40*/  STL.64 [R1+0xa7b8], R24 ;  /* 0x00a7b81801007387 */ /* 0x0043e80000100a00 */
[----:B0-----:R-:W2:Y:S04]  /*92d50*/  LDL.LU R20, [R1+0x1b00] ;  /* 0x001b000001147983 */ /* 0x001ea80000300800 */
[----:B------:R-:W2:Y:S04]  /*92d60*/  LDL.LU R21, [R1+0x1b04] ;  /* 0x001b040001157983 */ /* 0x000ea80000300800 */
[----:B------:R-:W4:Y:S04]  /*92d70*/  LDL.LU R22, [R1+0x1b08] ;  /* 0x001b080001167983 */ /* 0x000f280000300800 */
[----:B------:R-:W4:Y:S01]  /*92d80*/  LDL.LU R23, [R1+0x1b0c] ;  /* 0x001b0c0001177983 */ /* 0x000f220000300800 */
[----:B---3--:R-:W-:-:S03]  /*92d90*/  IMAD.MOV.U32 R19, RZ, RZ, R0 ;  /* 0x000000ffff137224 */ /* 0x008fc600078e0000 */
[----:B----4-:R-:W-:Y:S04]  /*92da0*/  STL.64 [R1+0xa7d0], R22 ;  /* 0x00a7d01601007387 */ /* 0x010fe80000100a00 */
[----:B--2---:R-:W-:Y:S04]  /*92db0*/  STL.64 [R1+0xa7c8], R20 ;  /* 0x00a7c81401007387 */ /* 0x004fe80000100a00 */
        /* <DEDUP_REMOVED lines=12> */
[----:B0-----:R-:W2:Y:S01]  /*92e80*/  LDL.LU R26, [R1+0x30] ;  /* 0x00003000011a7983 */ /* 0x001ea20000300800 */
[----:B---3--:R-:W-:-:S03]  /*92e90*/  IMAD.MOV.U32 R27, RZ, RZ, R0 ;  /* 0x000000ffff1b7224 */ /* 0x008fc600078e0000 */
[----:B------:R-:W3:Y:S04]  /*92ea0*/  LDL.LU R0, [R1+0xa974] ;  /* 0x00a9740001007983 */ /* 0x000ee80000300800 */
[----:B--2---:R-:W-:Y:S04]  /*92eb0*/  STL.64 [R1+0xa7f8], R26 ;  /* 0x00a7f81a01007387 */ /* 0x004fe80000100a00 */
[----:B-1----:R-:W2:Y:S04]  /*92ec0*/  LDL.LU R16, [R1+0x1b30] ;  /* 0x001b300001107983 */ /* 0x002ea80000300800 */
[----:B------:R-:W2:Y:S04]  /*92ed0*/  LDL.LU R17, [R1+0x1b34] ;  /* 0x001b340001117983 */ /* 0x000ea80000300800 */
[----:B------:R-:W4:Y:S04]  /*92ee0*/  LDL.LU R18, [R1+0x1b38] ;  /* 0x001b380001127983 */ /* 0x000f280000300800 */
[----:B------:R-:W4:Y:S04]  /*92ef0*/  LDL.LU R19, [R1+0x1b3c] ;  /* 0x001b3c0001137983 */ /* 0x000f280000300800 */
[----:B----4-:R-:W-:Y:S04]  /*92f00*/  STL.64 [R1+0xa808], R18 ;  /* 0x00a8081201007387 */ /* 0x010fe80000100a00 */
[----:B--2---:R0:W-:Y:S04]  /*92f10*/  STL.64 [R1+0xa800], R16 ;  /* 0x00a8001001007387 */ /* 0x0041e80000100a00 */
[----:B------:R-:W2:Y:S04]  /*92f20*/  LDL.LU R24, [R1+0x38] ;  /* 0x0000380001187983 */ /* 0x000ea80000300800 */
[----:B------:R-:W2:Y:S04]  /*92f30*/  LDL.LU R25, [R1+0x3c] ;  /* 0x00003c0001197983 */ /* 0x000ea80000300800 */
[----:B--2---:R-:W-:Y:S04]  /*92f40*/  STL.64 [R1+0xa810], R24 ;  /* 0x00a8101801007387 */ /* 0x004fe80000100a00 */
[----:B0-----:R-:W2:Y:S04]  /*92f50*/  LDL.LU R16, [R1+0x1b40] ;  /* 0x001b400001107983 */ /* 0x001ea80000300800 */
[----:B------:R-:W2:Y:S04]  /*92f60*/  LDL.LU R17, [R1+0x1b44] ;  /* 0x001b440001117983 */ /* 0x000ea80000300800 */
[----:B------:R-:W4:Y:S04]  /*92f70*/  LDL.LU R18, [R1+0x1b48] ;  /* 0x001b480001127983 */ /* 0x000f280000300800 */
[----:B------:R-:W4:Y:S01]  /*92f80*/  LDL.LU R19, [R1+0x1b4c] ;  /* 0x001b4c0001137983 */ /* 0x000f220000300800 */
[----:B---3--:R-:W-:-:S03]  /*92f90*/  IMAD.MOV.U32 R27, RZ, RZ, R0 ;  /* 0x000000ffff1b7224 */ /* 0x008fc600078e0000 */
[----:B----4-:R-:W-:Y:S04]  /*92fa0*/  STL.64 [R1+0xa820], R18 ;  /* 0x00a8201201007387 */ /* 0x010fe80000100a00 */
[----:B--2---:R0:W-:Y:S04]  /*92fb0*/  STL.64 [R1+0xa818], R16 ;  /* 0x00a8181001007387 */ /* 0x0041e80000100a00 */
[----:B------:R-:W2:Y:S04]  /*92fc0*/  LDL.LU R26, [R1+0x40] ;  /* 0x00004000011a7983 */ /* 0x000ea80000300800 */
[----:B------:R-:W3:Y:S04]  /*92fd0*/  LDL.LU R0, [R1+0xa970] ;  /* 0x00a9700001007983 */ /* 0x000ee80000300800 */
[----:B--2---:R1:W-:Y:S04]  /*92fe0*/  STL.64 [R1+0xa828], R26 ;  /* 0x00a8281a01007387 */ /* 0x0043e80000100a00 */
[----:B0-----:R-:W2:Y:S04]  /*92ff0*/  LDL.LU R16, [R1+0x1b50] ;  /* 0x001b500001107983 */ /* 0x001ea80000300800 */
[----:B------:R-:W2:Y:S04]  /*93000*/  LDL.LU R17, [R1+0x1b54] ;  /* 0x001b540001117983 */ /* 0x000ea80000300800 */
[----:B------:R-:W4:Y:S04]  /*93010*/  LDL.LU R18, [R1+0x1b58] ;  /* 0x001b580001127983 */ /* 0x000f280000300800 */
[----:B------:R-:W4:Y:S04]  /*93020*/  LDL.LU R19, [R1+0x1b5c] ;  /* 0x001b5c0001137983 */ /* 0x000f280000300800 */
[----:B----4-:R-:W-:Y:S04]  /*93030*/  STL.64 [R1+0xa838], R18 ;  /* 0x00a8381201007387 */ /* 0x010fe80000100a00 */
[----:B--2---:R0:W-:Y:S04]  /*93040*/  STL.64 [R1+0xa830], R16 ;  /* 0x00a8301001007387 */ /* 0x0041e80000100a00 */
[----:B------:R-:W2:Y:S04]  /*93050*/  LDL.LU R24, [R1+0x48] ;  /* 0x0000480001187983 */ /* 0x000ea80000300800 */
[----:B------:R-:W2:Y:S04]  /*93060*/  LDL.LU R25, [R1+0x4c] ;  /* 0x00004c0001197983 */ /* 0x000ea80000300800 */
[----:B-1----:R-:W4:Y:S01]  /*93070*/  LDL.LU R26, [R1+0x50] ;  /* 0x00005000011a7983 */ /* 0x002f220000300800 */
[----:B---3--:R-:W-:-:S03]  /*93080*/  IMAD.MOV.U32 R27, RZ, RZ, R0 ;  /* 0x000000ffff1b7224 */ /* 0x008fc600078e0000 */
[----:B------:R-:W3:Y:S04]  /*93090*/  LDL.LU R0, [R1+0xa96c] ;  /* 0x00a96c0001007983 */ /* 0x000ee80000300800 */
[----:B--2---:R1:W-:Y:S04]  /*930a0*/  STL.64 [R1+0xa840], R24 ;  /* 0x00a8401801007387 */ /* 0x0043e80000100a00 */
[----:B----4-:R-:W-:Y:S04]  /*930b0*/  STL.64 [R1+0xa858], R26 ;  /* 0x00a8581a01007387 */ /* 0x010fe80000100a00 */
[----:B0-----:R-:W2:Y:S04]  /*930c0*/  LDL.LU R16, [R1+0x1b60] ;  /* 0x001b600001107983 */ /* 0x001ea80000300800 */
[----:B------:R-:W2:Y:S04]  /*930d0*/  LDL.LU R17, [R1+0x1b64] ;  /* 0x001b640001117983 */ /* 0x000ea80000300800 */
[----:B------:R-:W4:Y:S04]  /*930e0*/  LDL.LU R18, [R1+0x1b68] ;  /* 0x001b680001127983 */ /* 0x000f280000300800 */
[----:B------:R-:W4:Y:S04]  /*930f0*/  LDL.LU R19, [R1+0x1b6c] ;  /* 0x001b6c0001137983 */ /* 0x000f280000300800 */
[----:B-1----:R-:W3:Y:S04]  /*93100*/  LDL.LU R24, [R1+0x58] ;  /* 0x0000580001187983 */ /* 0x002ee80000300800 */
[----:B------:R-:W3:Y:S04]  /*93110*/  LDL.LU R25, [R1+0x5c] ;  /* 0x00005c0001197983 */ /* 0x000ee80000300800 */
[----:B---3--:R-:W-:Y:S04]  /*93120*/  STL.64 [R1+0xa870], R24 ;  /* 0x00a8701801007387 */ /* 0x008fe80000100a00 */
[----:B----4-:R-:W-:Y:S04]  /*93130*/  STL.64 [R1+0xa850], R18 ;  /* 0x00a8501201007387 */ /* 0x010fe80000100a00 */
[----:B--2---:R0:W-:Y:S04]  /*93140*/  STL.64 [R1+0xa848], R16 ;  /* 0x00a8481001007387 */ /* 0x0041e80000100a00 */
[----:B0-----:R-:W2:Y:S04]  /*93150*/  LDL.LU R16, [R1+0x1b70] ;  /* 0x001b700001107983 */ /* 0x001ea80000300800 */
[----:B------:R-:W2:Y:S04]  /*93160*/  LDL.LU R17, [R1+0x1b74] ;  /* 0x001b740001117983 */ /* 0x000ea80000300800 */
[----:B------:R-:W3:Y:S04]  /*93170*/  LDL.LU R18, [R1+0x1b78] ;  /* 0x001b780001127983 */ /* 0x000ee80000300800 */
[----:B------:R-:W3:Y:S04]  /*93180*/  LDL.LU R19, [R1+0x1b7c] ;  /* 0x001b7c0001137983 */ /* 0x000ee80000300800 */
[----:B------:R-:W4:Y:S01]  /*93190*/  LDL.LU R26, [R1+0x60] ;  /* 0x00006000011a7983 */ /* 0x000f220000300800 */
        /* <DEDUP_REMOVED lines=11> */
[----:B----4-:R-:W-:Y:S04]  /*93250*/  STL.64 [R1+0xa8a0], R24 ;  /* 0x00a8a01801007387 */ /* 0x010fe80000100a00 */
[----:B---3--:R-:W-:Y:S04]  /*93260*/  STL.64 [R1+0xa880], R18 ;  /* 0x00a8801201007387 */ /* 0x008fe80000100a00 */
        /* <DEDUP_REMOVED lines=17> */
[----:B------:R-:W2:Y:S01]  /*93380*/  LDL.LU R26, [R1+0x80] ;  /* 0x00008000011a7983 */ /* 0x000ea20000300800 */
        /* <DEDUP_REMOVED lines=33> */
[----:B------:R-:W2:Y:S04]  /*935a0*/  LDL.LU R0, [R1+0xa958] ;  /* 0x00a9580001007983 */ /* 0x000ea80000300800 */
[----:B------:R-:W2:Y:S04]  /*935b0*/  LDL.LU R8, [R1+0x1c20] ;  /* 0x001c200001087983 */ /* 0x000ea80000300800 */
[----:B------:R-:W2:Y:S04]  /*935c0*/  LDL.LU R9, [R1+0x1c24] ;  /* 0x001c240001097983 */ /* 0x000ea80000300800 */
[----:B------:R-:W2:Y:S04]  /*935d0*/  LDL.LU R10, [R1+0x1c28] ;  /* 0x001c2800010a7983 */ /* 0x000ea80000300800 */
[----:B------:R-:W2:Y:S04]  /*935e0*/  LDL.LU R11, [R1+0x1c2c] ;  /* 0x001c2c00010b7983 */ /* 0x000ea80000300800 */
[----:B----4-:R0:W-:Y:S04]  /*935f0*/  STL.64 [R1+0xa930], R24 ;  /* 0x00a9301801007387 */ /* 0x0101e80000100a00 */
[----:B0-----:R-:W4:Y:S04]  /*93600*/  LDL.LU.64 R24, [R1+0xa8] ;  /* 0x0000a80001187983 */ /* 0x001f280000300a00 */
        /* <DEDUP_REMOVED lines=18> */
[----:B----4-:R-:W-:Y:S03]  /*93730*/  HMMA.16816.F32 R12, R12, R24, R8 ;  /* 0x000000180c0c723c */ /* 0x010fe60000001808 */
        /* <DEDUP_REMOVED lines=14> */
[----:B------:R0:W-:Y:S04]  /*93820*/  STL [R1+0xa6dc], R2 ;  /* 0x00a6dc0201007387 */ /* 0x0001e80000100800 */
[----:B------:R1:W-:Y:S04]  /*93830*/  STL [R1+0xa6d8], R3 ;  /* 0x00a6d80301007387 */ /* 0x0003e80000100800 */
[----:B------:R-:W2:Y:S04]  /*93840*/  LDL.LU.64 R10, [R1+0xa950] ;  /* 0x00a95000010a7983 */ /* 0x000ea80000300a00 */
[----:B------:R-:W2:Y:S01]  /*93850*/  LDL.LU.64 R8, [R1+0xa948] ;  /* 0x00a9480001087983 */ /* 0x000ea20000300a00 */
[----:B0-----:R-:W-:-:S02]  /*93860*/  IMAD.MOV.U32 R2, RZ, RZ, R25 ;  /* 0x000000ffff027224 */ /* 0x001fc400078e0019 */
[----:B-1----:R-:W-:Y:S01]  /*93870*/  IMAD.MOV.U32 R3, RZ, RZ, R24 ;  /* 0x000000ffff037224 */ /* 0x002fe200078e0018 */
[----:B------:R0:W-:Y:S04]  /*93880*/  STL.64 [R1+0xdd0], R12 ;  /* 0x000dd00c01007387 */ /* 0x0001e80000100a00 */
[----:B------:R1:W-:Y:S04]  /*93890*/  STL.64 [R1+0xdd8], R14 ;  /* 0x000dd80e01007387 */ /* 0x0003e80000100a00 */
[----:B0-----:R-:W4:Y:S04]  /*938a0*/  LDL.LU R12, [R1+0x1ab0] ;  /* 0x001ab000010c7983 */ /* 0x001f280000300800 */
[----:B------:R-:W4:Y:S04]  /*938b0*/  LDL.LU R13, [R1+0x1ab4] ;  /* 0x001ab400010d7983 */ /* 0x000f280000300800 */
[----:B-1----:R-:W4:Y:S01]  /*938c0*/  LDL.LU R14, [R1+0x1ab8] ;  /* 0x001ab800010e7983 */ /* 0x002f220000300800 */
        /* <DEDUP_REMOVED lines=27> */
[----:B------:R0:W-:Y:S01]  /*93a80*/  STL [R1+0xd98], R26 ;  /* 0x000d981a01007387 */ /* 0x0001e20000100800 */
[----:B------:R-:W-:-:S03]  /*93a90*/  IMAD.MOV.U32 R0, RZ, RZ, R27 ;  /* 0x000000ffff007224 */ /* 0x000fc600078e001b */
[----:B0-----:R-:W2:Y:S04]  /*93aa0*/  LDL.LU.64 R26, [R1+0xa8e8] ;  /* 0x00a8e800011a7983 */ /* 0x001ea80000300a00 */
        /* <DEDUP_REMOVED lines=77> */
[----:B0-----:R-:W2:Y:S04]  /*93f80*/  LDL.LU.64 R26, [R1+0xa7e0] ;  /* 0x00a7e000011a7983 */ /* 0x001ea80000300a00 */
[----:B------:R-:W2:Y:S01]  /*93f90*/  LDL.LU.64 R24, [R1+0xa7d8] ;  /* 0x00a7d80001187983 */ /* 0x000ea20000300a00 */
[----:B---3--:R-:W-:-:S15]  /*93fa0*/  HMMA.16816.F32 R20, R8, R16, R20 ;  /* 0x000000100814723c */ /* 0x008fde0000001814 */
[----:B------:R-:W-:-:S08]  /*93fb0*/  NOP ;  /* 0x0000000000007918 */ /* 0x000fd00000000000 */
[----:B------:R-:W-:Y:S01]  /*93fc0*/  STL.64 [R1+0xcd0], R20 ;  /* 0x000cd01401007387 */ /* 0x000fe20000100a00 */
[C---:B--2---:R-:W-:Y:S03]  /*93fd0*/  HMMA.16816.F32 R16, R8.reuse, R18, R24 ;  /* 0x000000120810723c */ /* 0x044fe60000001818 */
[----:B------:R0:W-:Y:S04]  /*93fe0*/  STL.64 [R1+0xcd8], R22 ;  /* 0x000cd81601007387 */ /* 0x0001e80000100a00 */
[----:B0-----:R-:W2:Y:S04]  /*93ff0*/  LDL.LU.64 R22, [R1+0xa7d0] ;  /* 0x00a7d00001167983 */ /* 0x001ea80000300a00 */
[----:B------:R-:W2:Y:S04]  /*94000*/  LDL.LU.64 R20, [R1+0xa7c8] ;  /* 0x00a7c80001147983 */ /* 0x000ea80000300a00 */
[----:B------:R-:W3:Y:S04]  /*94010*/  LDL.LU.64 R26, [R1+0xa7c0] ;  /* 0x00a7c000011a7983 */ /* 0x000ee80000300a00 */
[----:B------:R-:W2:Y:S04]  /*94020*/  LDL.LU.64 R24, [R1+0xa7b8] ;  /* 0x00a7b80001187983 */ /* 0x000ea80000300a00 */
        /* <DEDUP_REMOVED lines=10> */
[----:B------:R-:W4:Y:S04]  /*940d0*/  LDL.LU.64 R20, [R1+0xa798] ;  /* 0x00a7980001147983 */ /* 0x000f280000300a00 */
[----:B------:R-:W2:Y:S04]  /*940e0*/  LDL.LU.64 R18, [R1+0xa790] ;  /* 0x00a7900001127983 */ /* 0x000ea80000300a00 */
[----:B------:R-:W2:Y:S04]  /*940f0*/  LDL.LU.64 R16, [R1+0xa788] ;  /* 0x00a7880001107983 */ /* 0x000ea80000300a00 */
[----:B------:R-:W-:Y:S04]  /*94100*/  STL.64 [R1+0xca0], R24 ;  /* 0x000ca01801007387 */ /* 0x000fe80000100a00 */
[----:B------:R0:W-:Y:S04]  /*94110*/  STL.64 [R1+0xca8], R26 ;  /* 0x000ca81a01007387 */ /* 0x0001e80000100a00 */
[----:B0-----:R-:W3:Y:S04]  /*94120*/  LDL.LU.64 R26, [R1+0xa780] ;  /* 0x00a78000011a7983 */ /* 0x001ee80000300a00 */
[----:B------:R-:W3:Y:S01]  /*94130*/  LDL.LU.64 R24, [R1+0xa778] ;  /* 0x00a7780001187983 */ /* 0x000ee20000300a00 */
[C---:B----4-:R-:W-:Y:S06]  /*94140*/  HMMA.16816.F32 R4, R8.reuse, R20, R4 ;  /* 0x000000140804723c */ /* 0x050fec0000001804 */
[C---:B--2---:R-:W-:Y:S06]  /*94150*/  HMMA.16816.F32 R20, R8.reuse, R22, R16 ;  /* 0x000000160814723c */ /* 0x044fec0000001810 */
[C---:B---3--:R-:W-:Y:S11]  /*94160*/  HMMA.16816.F32 R24, R8.reuse, R28, R24 ;  /* 0x0000001c0818723c */ /* 0x048ff60000001818 */
        /* <DEDUP_REMOVED lines=18> */
[----:B------:R-:W2:Y:S01]  /*94290*/  LDL R29, [R1+0x2ce8] ;  /* 0x002ce800011d7983 */ /* 0x000ea20000100800 */
[C---:B---3--:R-:W-:Y:S06]  /*942a0*/  HMMA.16816.F32 R12, R8.reuse, R24, R4 ;  /* 0x00000018080c723c */ /* 0x048fec0000001804 */
[----:B------:R-:W-:-:S15]  /*942b0*/  HMMA.16816.F32 R4, R8, R22, R16 ;  /* 0x000000160804723c */ /* 0x000fde0000001810 */
[----:B------:R-:W-:-:S02]  /*942c0*/  NOP ;  /* 0x0000000000007918 */ /* 0x000fc40000000000 */
[----:B------:R-:W-:Y:S04]  /*942d0*/  STL.64 [R1+0xc50], R12 ;  /* 0x000c500c01007387 */ /* 0x000fe80000100a00 */
[----:B------:R0:W-:Y:S04]  /*942e0*/  STL.64 [R1+0xc58], R14 ;  /* 0x000c580e01007387 */ /* 0x0001e80000100a00 */
[----:B--2---:R-:W-:Y:S04]  /*942f0*/  STL [R1+0xa6e0], R29 ;  /* 0x00a6e01d01007387 */ /* 0x004fe80000100800 */
[----:B------:R-:W-:Y:S04]  /*94300*/  STL.64 [R1+0xc40], R4 ;  /* 0x000c400401007387 */ /* 0x000fe80000100a00 */
[----:B------:R-:W-:Y:S04]  /*94310*/  STL.64 [R1+0xc48], R6 ;  /* 0x000c480601007387 */ /* 0x000fe80000100a00 */
[----:B0-----:R-:W2:Y:S04]  /*94320*/  LDL R14, [R1+0x2d08] ;  /* 0x002d0800010e7983 */ /* 0x001ea80000100800 */
[----:B------:R-:W2:Y:S04]  /*94330*/  LDL R15, [R1+0x2d0c] ;  /* 0x002d0c00010f7983 */ /* 0x000ea80000100800 */
[----:B------:R-:W3:Y:S04]  /*94340*/  LDL R12, [R1+0x2cf8] ;  /* 0x002cf800010c7983 */ /* 0x000ee80000100800 */
[----:B------:R-:W3:Y:S04]  /*94350*/  LDL R13, [R1+0x2cfc] ;  /* 0x002cfc00010d7983 */ /* 0x000ee80000100800 */
[----:B--2---:R-:W-:Y:S04]  /*94360*/  STL.64 [R1+0xa6a0], R14 ;  /* 0x00a6a00e01007387 */ /* 0x004fe80000100a00 */
[----:B---3--:R0:W-:Y:S04]  /*94370*/  STL.64 [R1+0xa698], R12 ;  /* 0x00a6980c01007387 */ /* 0x0081e80000100a00 */
[----:B------:R-:W2:Y:S04]  /*94380*/  LDL.LU R24, [R1+0x1f90] ;  /* 0x001f900001187983 */ /* 0x000ea80000300800 */
[----:B--2---:R-:W-:Y:S04]  /*94390*/  STL [R1+0xa6a8], R24 ;  /* 0x00a6a81801007387 */ /* 0x004fe80000100800 */
[----:B------:R-:W2:Y:S04]  /*943a0*/  LDL.LU R25, [R1+0x1f94] ;  /* 0x001f940001197983 */ /* 0x000ea80000300800 */
[----:B------:R-:W3:Y:S04]  /*943b0*/  LDL.LU R26, [R1+0x1f98] ;  /* 0x001f9800011a7983 */ /* 0x000ee80000300800 */
[----:B------:R-:W3:Y:S04]  /*943c0*/  LDL.LU R27, [R1+0x1f9c] ;  /* 0x001f9c00011b7983 */ /* 0x000ee80000300800 */
[----:B---3--:R1:W-:Y:S04]  /*943d0*/  STL.64 [R1+0xa6b0], R26 ;  /* 0x00a6b01a01007387 */ /* 0x0083e80000100a00 */
[----:B------:R-:W3:Y:S04]  /*943e0*/  LDL R28, [R1+0x2cdc] ;  /* 0x002cdc00011c7983 */ /* 0x000ee80000100800 */
[----:B---3--:R-:W-:Y:S04]  /*943f0*/  STL [R1+0xa6e4], R28 ;  /* 0x00a6e41c01007387 */ /* 0x008fe80000100800 */
        /* <DEDUP_REMOVED lines=8> */
[----:B-1----:R-:W-:-:S02]  /*94480*/  IMAD.MOV.U32 R27, RZ, RZ, R2 ;  /* 0x000000ffff1b7224 */ /* 0x002fc400078e0002 */
[----:B------:R-:W-:Y:S01]  /*94490*/  IMAD.MOV.U32 R26, RZ, RZ, R3 ;  /* 0x000000ffff1a7224 */ /* 0x000fe200078e0003 */
        /* <DEDUP_REMOVED lines=8> */
[----:B------:R-:W4:Y:S04]  /*94520*/  LDL.LU R18, [R1+0x1a88] ;  /* 0x001a880001127983 */ /* 0x000f280000300800 */
[----:B------:R-:W4:Y:S04]  /*94530*/  LDL.LU R19, [R1+0x1a8c] ;  /* 0x001a8c0001137983 */ /* 0x000f280000300800 */
[----:B------:R-:W2:Y:S04]  /*94540*/  LDL.LU R28, [R1+0x4930] ;  /* 0x00493000011c7983 */ /* 0x000ea80000300800 */
[----:B------:R-:W2:Y:S04]  /*94550*/  LDL.LU R29, [R1+0x4938] ;  /* 0x00493800011d7983 */ /* 0x000ea80000300800 */
[----:B------:R-:W2:Y:S04]  /*94560*/  LDL.LU R2, [R1+0x4940] ;  /* 0x0049400001027983 */ /* 0x000ea80000300800 */
[----:B------:R-:W2:Y:S04]  /*94570*/  LDL.LU R3, [R1+0x4948] ;  /* 0x0049480001037983 */ /* 0x000ea80000300800 */
[----:B------:R-:W3:Y:S04]  /*94580*/  LDL R24, [R1+0x2cc8] ;  /* 0x002cc80001187983 */ /* 0x000ee80000100800 */
[----:B------:R-:W-:Y:S04]  /*94590*/  STL.64 [R1+0xa6d0], R26 ;  /* 0x00a6d01a01007387 */ /* 0x000fe80000100a00 */
        /* <DEDUP_REMOVED lines=24> */
[----:B------:R-:W4:Y:S04]  /*94720*/  LDL R0, [R1+0x2cec] ;  /* 0x002cec0001007983 */ /* 0x000f280000100800 */
[----:B------:R-:W2:Y:S04]  /*94730*/  LDL.LU.64 R18, [R1+0xa730] ;  /* 0x00a7300001127983 */ /* 0x000ea80000300a00 */
[----:B------:R-:W3:Y:S04]  /*94740*/  LDL.LU.64 R16, [R1+0xa728] ;  /* 0x00a7280001107983 */ /* 0x000ee80000300a00 */
        /* <DEDUP_REMOVED lines=27> */
[----:B------:R-:W3:Y:S04]  /*94900*/  LDL.LU.64 R24, [R1+0xa6f8] ;  /* 0x00a6f80001187983 */ /* 0x000ee80000300a00 */
[----:B------:R-:W2:Y:S04]  /*94910*/  LDL.LU R6, [R1+0x493c] ;  /* 0x00493c0001067983 */ /* 0x000ea80000300800 */
[----:B------:R-:W4:Y:S01]  /*94920*/  LDL.LU R7, [R1+0x4944] ;  /* 0x0049440001077983 */ /* 0x000f220000300800 */
[----:B---3--:R-:W-:-:S15]  /*94930*/  HMMA.16816.F32 R24, R8, R4, R24 ;  /* 0x000000040818723c */ /* 0x008fde0000001818 */
[----:B------:R-:W-:-:S08]  /*94940*/  NOP ;  /* 0x0000000000007918 */ /* 0x000fd00000000000 */
[----:B------:R-:W-:Y:S04]  /*94950*/  STL.64 [R1+0xbf0], R24 ;  /* 0x000bf01801007387 */ /* 0x000fe80000100a00 */
[----:B------:R0:W-:Y:S04]  /*94960*/  STL.64 [R1+0xbf8], R26 ;  /* 0x000bf81a01007387 */ /* 0x0001e80000100a00 */
[----:B0-----:R-:W3:Y:S04]  /*94970*/  LDL.LU.64 R26, [R1+0xa6f0] ;  /* 0x00a6f000011a7983 */ /* 0x001ee80000300a00 */
[----:B------:R-:W3:Y:S04]  /*94980*/  LDL.LU.64 R24, [R1+0xa6e8] ;  /* 0x00a6e80001187983 */ /* 0x000ee80000300a00 */
[----:B------:R-:W3:Y:S04]  /*94990*/  LDL.LU R4, [R1+0x492c] ;  /* 0x00492c0001047983 */ /* 0x000ee80000300800 */
[----:B------:R-:W3:Y:S01]  /*949a0*/  LDL.LU R5, [R1+0x4934] ;  /* 0x0049340001057983 */ /* 0x000ee20000300800 */
[----:B--2---:R-:W-:-:S02]  /*949b0*/  IMAD R6, R6, 0x100, R2 ;  /* 0x0000010006067824 */ /* 0x004fc400078e0202 */
[----:B----4-:R-:W-:Y:S02]  /*949c0*/  IMAD R7, R7, 0x100, R3 ;  /* 0x0000010007077824 */ /* 0x010fe400078e0203 */
[----:B---3--:R-:W-:Y:S02]  /*949d0*/  IMAD R4, R4, 0x100, R28 ;  /* 0x0000010004047824 */ /* 0x008fe400078e021c */
[----:B------:R-:W-:Y:S01]  /*949e0*/  IMAD R5, R5, 0x100, R29 ;  /* 0x0000010005057824 */ /* 0x000fe200078e021d */
[----:B------:R-:W2:Y:S04]  /*949f0*/  LDL.LU R28, [R1+0xa6e4] ;  /* 0x00a6e400011c7983 */ /* 0x000ea80000300800 */
[----:B------:R-:W3:Y:S04]  /*94a00*/  LDL.LU R29, [R1+0xa6e0] ;  /* 0x00a6e000011d7983 */ /* 0x000ee80000300800 */
[----:B------:R-:W4:Y:S04]  /*94a10*/  LDL.LU R2, [R1+0xa6dc] ;  /* 0x00a6dc0001027983 */ /* 0x000f280000300800 */
[----:B------:R-:W4:Y:S02]  /*94a20*/  LDL.LU R3, [R1+0xa6d8] ;  /* 0x00a6d80001037983 */ /* 0x000f240000300800 */
[----:B----4-:R-:W-:-:S15]  /*94a30*/  HMMA.16816.F32 R24, R8, R2, R24 ;  /* 0x000000020818723c */ /* 0x010fde0000001818 */
[----:B------:R-:W-:-:S08]  /*94a40*/  NOP ;  /* 0x0000000000007918 */ /* 0x000fd00000000000 */
[----:B------:R-:W-:Y:S04]  /*94a50*/  STL.64 [R1+0xdf0], R24 ;  /* 0x000df01801007387 */ /* 0x000fe80000100a00 */
[----:B------:R0:W-:Y:S04]  /*94a60*/  STL.64 [R1+0xdf8], R26 ;  /* 0x000df81a01007387 */ /* 0x0001e80000100a00 */
[----:B0-----:R-:W4:Y:S04]  /*94a70*/  LDL.LU.64 R26, [R1+0xa6d0] ;  /* 0x00a6d000011a7983 */ /* 0x001f280000300a00 */
[----:B------:R-:W2:Y:S04]  /*94a80*/  LDL.LU.64 R24, [R1+0xa6c8] ;  /* 0x00a6c80001187983 */ /* 0x000ea80000300a00 */
[----:B------:R-:W3:Y:S04]  /*94a90*/  LDL R2, [R1+0x2ccc] ;  /* 0x002ccc0001027983 */ /* 0x000ee80000100800 */
[----:B------:R-:W3:Y:S01]  /*94aa0*/  LDL R3, [R1+0x2cd8] ;  /* 0x002cd80001037983 */ /* 0x000ee20000100800 */
[----:B------:R-:W-:-:S02]  /*94ab0*/  F2FP.F16.E5M2.UNPACK_B R4, R4 ;  /* 0x00000004ff04723e */ /* 0x000fc400020004ff */
[----:B------:R-:W-:Y:S01]  /*94ac0*/  F2FP.F16.E5M2.UNPACK_B R5, R5 ;  /* 0x00000005ff05723e */ /* 0x000fe200020004ff */
[----:B----4-:R-:W-:Y:S01]  /*94ad0*/  HMMA.16816.F32 R8, R8, R26, R12 ;  /* 0x0000001a0808723c */ /* 0x010fe2000000180c */
[----:B------:R-:W4:Y:S04]  /*94ae0*/  LDL.LU.64 R14, [R1+0xa6c0] ;  /* 0x00a6c000010e7983 */ /* 0x000f280000300a00 */
[----:B------:R-:W4:Y:S01]  /*94af0*/  LDL.LU.64 R12, [R1+0xa6b8] ;  /* 0x00a6b800010c7983 */ /* 0x000f220000300a00 */
[----:B--2---:R-:W-:Y:S02]  /*94b00*/  F2FP.F16.E5M2.UNPACK_B R24, R24 ;  /* 0x00000018ff18723e */ /* 0x004fe400020004ff */
[----:B---3--:R-:W-:Y:S01]  /*94b10*/  F2FP.F16.E5M2.UNPACK_B R2, R2 ;  /* 0x00000002ff02723e */ /* 0x008fe200020004ff */
[----:B------:R-:W2:Y:S04]  /*94b20*/  LDL.LU.64 R26, [R1+0xa6b0] ;  /* 0x00a6b000011a7983 */ /* 0x000ea80000300a00 */
[----:B------:R-:W-:Y:S01]  /*94b30*/  STL [R1+0xb0], R24 ;  /* 0x0000b01801007387 */ /* 0x000fe20000100800 */
[----:B------:R-:W-:-:S02]  /*94b40*/  F2FP.F16.E5M2.UNPACK_B R6, R6 ;  /* 0x00000006ff06723e */ /* 0x000fc400020004ff */
[----:B------:R-:W-:-:S07]  /*94b50*/  F2FP.F16.E5M2.UNPACK_B R7, R7 ;  /* 0x00000007ff07723e */ /* 0x000fce00020004ff */
[----:B------:R-:W-:Y:S04]  /*94b60*/  STL.64 [R1+0xde0], R8 ;  /* 0x000de00801007387 */ /* 0x000fe80000100a00 */
[----:B------:R0:W-:Y:S02]  /*94b70*/  STL.64 [R1+0xde8], R10 ;  /* 0x000de80a01007387 */ /* 0x0001e40000100a00 */
[----:B0-----:R-:W-:Y:S02]  /*94b80*/  IMAD.MOV.U32 R10, RZ, RZ, R24 ;  /* 0x000000ffff0a7224 */ /* 0x001fe400078e0018 */
[----:B------:R-:W-:Y:S01]  /*94b90*/  IMAD.MOV.U32 R11, RZ, RZ, R2 ;  /* 0x000000ffff0b7224 */ /* 0x000fe200078e0002 */
[----:B------:R-:W2:Y:S04]  /*94ba0*/  LDL.LU R24, [R1+0xa6a8] ;  /* 0x00a6a80001187983 */ /* 0x000ea80000300800 */
[----:B------:R0:W-:Y:S02]  /*94bb0*/  STL [R1+0xb4], R2 ;  /* 0x0000b40201007387 */ /* 0x0001e40000100800 */
[----:B0-----:R-:W-:-:S02]  /*94bc0*/  F2FP.F16.E5M2.UNPACK_B R2, R3 ;  /* 0x00000003ff02723e */ /* 0x001fc400020004ff */
[----:B------:R-:W-:Y:S01]  /*94bd0*/  F2FP.F16.E5M2.UNPACK_B R3, R28 ;  /* 0x0000001cff03723e */ /* 0x000fe200020004ff */
[C---:B----4-:R-:W-:Y:S01]  /*94be0*/  HMMA.16816.F32 R8, R4.reuse, R10, R12 ;  /* 0x0000000a0408723c */ /* 0x050fe2000000180c */
[----:B------:R-:W3:Y:S04]  /*94bf0*/  LDL.LU.64 R14, [R1+0xa6a0] ;  /* 0x00a6a000010e7983 */ /* 0x000ee80000300a00 */
[----:B------:R-:W4:Y:S01]  /*94c00*/  LDL.LU.64 R12, [R1+0xa698] ;  /* 0x00a69800010c7983 */ /* 0x000f220000300a00 */
[----:B------:R-:W-:-:S15]  /*94c10*/  HMMA.16816.F32 R16, R4, R2, R16 ;  /* 0x000000020410723c */ /* 0x000fde0000001810 */
[----:B------:R-:W-:-:S02]  /*94c20*/  NOP ;  /* 0x0000000000007918 */ /* 0x000fc40000000000 */
[----:B------:R0:W-:Y:S04]  /*94c30*/  STL.64 [R1+0xe30], R8 ;  /* 0x000e300801007387 */ /* 0x0001e80000100a00 */
[----:B------:R-:W-:Y:S04]  /*94c40*/  STL.64 [R1+0xe38], R10 ;  /* 0x000e380a01007387 */ /* 0x000fe80000100a00 */
[----:B------:R-:W-:Y:S04]  /*94c50*/  STL [R1+0x98], R2 ;  /* 0x0000980201007387 */ /* 0x000fe80000100800 */
[----:B------:R-:W-:Y:S01]  /*94c60*/  STL [R1+0x9c], R3 ;  /* 0x00009c0301007387 */ /* 0x000fe20000100800 */
[----:B0-----:R-:W-:-:S02]  /*94c70*/  F2FP.F16.E5M2.UNPACK_B R8, R29 ;  /* 0x0000001dff08723e */ /* 0x001fc400020004ff */
[----:B------:R-:W-:-:S03]  /*94c80*/  F2FP.F16.E5M2.UNPACK_B R9, R0 ;  /* 0x00000000ff09723e */ /* 0x000fc600020004ff */
[----:B------:R-:W-:Y:S04]  /*94c90*/  STL [R1+0x90], R8 ;  /* 0x0000900801007387 */ /* 0x000fe80000100800 */
[----:B------:R-:W-:Y:S04]  /*94ca0*/  STL.64 [R1+0xe50], R16 ;  /* 0x000e501001007387 */ /* 0x000fe80000100a00 */
[----:B------:R-:W-:Y:S04]  /*94cb0*/  STL.64 [R1+0xe58], R18 ;  /* 0x000e581201007387 */ /* 0x000fe80000100a00 */
[----:B------:R0:W-:Y:S02]  /*94cc0*/  STL [R1+0x94], R9 ;  /* 0x0000940901007387 */ /* 0x0001e40000100800 */
[----:B0-----:R-:W-:Y:S01]  /*94cd0*/  HMMA.16816.F32 R8, R4, R8, R20 ;  /* 0x000000080408723c */ /* 0x001fe20000001814 */
[----:B----4-:R-:W-:-:S02]  /*94ce0*/  F2FP.F16.E5M2.UNPACK_B R2, R12 ;  /* 0x0000000cff02723e */ /* 0x010fc400020004ff */
[----:B------:R-:W-:-:S03]  /*94cf0*/  F2FP.F16.E5M2.UNPACK_B R3, R13 ;  /* 0x0000000dff03723e */ /* 0x000fc600020004ff */
[----:B------:R-:W-:-:S15]  /*94d00*/  STL [R1+0x88], R2 ;  /* 0x0000880201007387 */ /* 0x000fde0000100800 */
[----:B------:R-:W-:-:S02]  /*94d10*/  NOP ;  /* 0x0000000000007918 */ /* 0x000fc40000000000 */
[----:B------:R-:W-:Y:S04]  /*94d20*/  STL.64 [R1+0xe60], R8 ;  /* 0x000e600801007387 */ /* 0x000fe80000100a00 */
[----:B------:R2:W-:Y:S02]  /*94d30*/  STL.64 [R1+0xe68], R10 ;  /* 0x000e680a01007387 */ /* 0x0005e40000100a00 */
[----:B--2---:R-:W-:Y:S01]  /*94d40*/  HMMA.16816.F32 R8, R4, R2, R24 ;  /* 0x000000020408723c */ /* 0x004fe20000001818 */
[----:B---3--:R-:W-:-:S05]  /*94d50*/  F2FP.F16.E5M2.UNPACK_B R12, R14 ;  /* 0x0000000eff0c723e */ /* 0x008fca00020004ff */
[----:B------:R0:W-:Y:S01]  /*94d60*/  STL [R1+0x8c], R3 ;  /* 0x00008c0301007387 */ /* 0x0001e20000100800 */
[----:B------:R-:W-:-:S03]  /*94d70*/  F2FP.F16.E5M2.UNPACK_B R0, R15 ;  /* 0x0000000fff00723e */ /* 0x000fc600020004ff */
[----:B------:R-:W2:-:S13]  /*94d80*/  LDL.LU R24, [R1+0x2140] ;  /* 0x0021400001187983 */ /* 0x000e9a0000300800 */
[----:B------:R-:W-:Y:S04]  /*94d90*/  STL.64 [R1+0xe80], R8 ;  /* 0x000e800801007387 */ /* 0x000fe80000100a00 */
[----:B------:R-:W-:Y:S04]  /*94da0*/  STL.64 [R1+0xe88], R10 ;  /* 0x000e880a01007387 */ /* 0x000fe80000100a00 */
[----:B------:R-:W-:Y:S04]  /*94db0*/  STL [R1+0x80], R12 ;  /* 0x0000800c01007387 */ /* 0x000fe80000100800 */
[----:B------:R-:W2:Y:S04]  /*94dc0*/  LDL.LU R25, [R1+0x2144] ;  /* 0x0021440001197983 */ /* 0x000ea80000300800 */
[----:B------:R-:W-:Y:S04]  /*94dd0*/  STL [R1+0x84], R0 ;  /* 0x0000840001007387 */ /* 0x000fe80000100800 */
        /* <DEDUP_REMOVED lines=9> */
[----:B--2---:R2:W-:Y:S04]  /*94e70*/  STL.64 [R1+0xa608], R16 ;  /* 0x00a6081001007387 */ /* 0x0045e80000100a00 */
[----:B0-----:R-:W3:Y:S04]  /*94e80*/  LDL R3, [R1+0x2d78] ;  /* 0x002d780001037983 */ /* 0x001ee80000100800 */
[----:B-1----:R-:W4:Y:S04]  /*94e90*/  LDL.LU R24, [R1+0x20e0] ;  /* 0x0020e00001187983 */ /* 0x002f280000300800 */
[----:B------:R-:W4:Y:S04]  /*94ea0*/  LDL.LU R25, [R1+0x20e4] ;  /* 0x0020e40001197983 */ /* 0x000f280000300800 */
[----:B------:R-:W2:Y:S04]  /*94eb0*/  LDL.LU R26, [R1+0x20e8] ;  /* 0x0020e800011a7983 */ /* 0x000ea80000300800 */
[----:B------:R-:W2:Y:S04]  /*94ec0*/  LDL.LU R27, [R1+0x20ec] ;  /* 0x0020ec00011b7983 */ /* 0x000ea80000300800 */
[----:B--2---:R0:W-:Y:S04]  /*94ed0*/  STL.64 [R1+0xa620], R26 ;  /* 0x00a6201a01007387 */ /* 0x0041e80000100a00 */
[----:B----4-:R1:W-:Y:S04]  /*94ee0*/  STL.64 [R1+0xa618], R24 ;  /* 0x00a6181801007387 */ /* 0x0103e80000100a00 */
[----:B------:R-:W2:Y:S04]  /*94ef0*/  LDL R9, [R1+0x2d68] ;  /* 0x002d680001097983 */ /* 0x000ea80000100800 */
[----:B------:R-:W4:Y:S04]  /*94f00*/  LDL R2, [R1+0x2d6c] ;  /* 0x002d6c0001027983 */ /* 0x000f280000100800 */
[----:B------:R-:W3:Y:S04]  /*94f10*/  LDL.LU R16, [R1+0x20b0] ;  /* 0x0020b00001107983 */ /* 0x000ee80000300800 */
[----:B------:R-:W3:Y:S04]  /*94f20*/  LDL.LU R17, [R1+0x20b4] ;  /* 0x0020b40001117983 */ /* 0x000ee80000300800 */
[----:B------:R-:W4:Y:S04]  /*94f30*/  LDL.LU R18, [R1+0x20b8] ;  /* 0x0020b80001127983 */ /* 0x000f280000300800 */
[----:B------:R-:W4:Y:S04]  /*94f40*/  LDL.LU R19, [R1+0x20bc] ;  /* 0x0020bc0001137983 */ /* 0x000f280000300800 */
[----:B0-----:R-:W2:Y:S04]  /*94f50*/  LDL R26, [R1+0x2d48] ;  /* 0x002d4800011a7983 */ /* 0x001ea80000100800 */
[----:B------:R-:W2:Y:S04]  /*94f60*/  LDL R27, [R1+0x2d4c] ;  /* 0x002d4c00011b7983 */ /* 0x000ea80000100800 */
[----:B--2---:R0:W-:Y:S04]  /*94f70*/  STL.64 [R1+0xa658], R26 ;  /* 0x00a6581a01007387 */ /* 0x0041e80000100a00 */
[----:B-1----:R-:W2:Y:S04]  /*94f80*/  LDL.LU R24, [R1+0x2020] ;  /* 0x0020200001187983 */ /* 0x002ea80000300800 */
[----:B------:R-:W2:Y:S04]  /*94f90*/  LDL.LU R25, [R1+0x2024] ;  /* 0x0020240001197983 */ /* 0x000ea80000300800 */
[----:B0-----:R-:W3:Y:S04]  /*94fa0*/  LDL.LU R26, [R1+0x2028] ;  /* 0x00202800011a7983 */ /* 0x001ee80000300800 */
[----:B------:R-:W3:Y:S04]  /*94fb0*/  LDL.LU R27, [R1+0x202c] ;  /* 0x00202c00011b7983 */ /* 0x000ee80000300800 */
[----:B---3--:R0:W-:Y:S04]  /*94fc0*/  STL.64 [R1+0xa668], R26 ;  /* 0x00a6681a01007387 */ /* 0x0081e80000100a00 */
[----:B0-----:R-:W3:Y:S04]  /*94fd0*/  LDL R26, [R1+0x2d28] ;  /* 0x002d2800011a7983 */ /* 0x001ee80000100800 */
[----:B------:R-:W3:Y:S04]  /*94fe0*/  LDL R27, [R1+0x2d2c] ;  /* 0x002d2c00011b7983 */ /* 0x000ee80000100800 */
[----:B--2---:R-:W-:Y:S04]  /*94ff0*/  STL.64 [R1+0xa660], R24 ;  /* 0x00a6601801007387 */ /* 0x004fe80000100a00 */
[----:B------:R-:W2:Y:S04]  /*95000*/  LDL R10, [R1+0x2d58] ;  /* 0x002d5800010a7983 */ /* 0x000ea80000100800 */
[----:B------:R-:W2:Y:S04]  /*95010*/  LDL R11, [R1+0x2d5c] ;  /* 0x002d5c00010b7983 */ /* 0x000ea80000100800 */
[----:B------:R-:W4:Y:S04]  /*95020*/  LDL R8, [R1+0x2d38] ;  /* 0x002d380001087983 */ /* 0x000f280000100800 */
[----:B--2---:R-:W-:Y:S04]  /*95030*/  STL.64 [R1+0xa640], R10 ;  /* 0x00a6400a01007387 */ /* 0x004fe80000100a00 */
[----:B------:R0:W-:Y:S04]  /*95040*/  STL [R1+0xa638], R9 ;  /* 0x00a6380901007387 */ /* 0x0001e80000100800 */
[----:B0-----:R-:W4:Y:S04]  /*95050*/  LDL R9, [R1+0x2d3c] ;  /* 0x002d3c0001097983 */ /* 0x001f280000100800 */
[----:B----4-:R-:W-:Y:S04]  /*95060*/  STL.64 [R1+0xa680], R8 ;  /* 0x00a6800801007387 */ /* 0x010fe80000100a00 */
[----:B------:R-:W-:Y:S04]  /*95070*/  STL.64 [R1+0xa630], R18 ;  /* 0x00a6301201007387 */ /* 0x000fe80000100a00 */
[----:B------:R0:W-:Y:S04]  /*95080*/  STL.64 [R1+0xa628], R16 ;  /* 0x00a6281001007387 */ /* 0x0001e80000100a00 */
[----:B0-----:R-:W2:Y:S04]  /*95090*/  LDL.LU R16, [R1+0x2080] ;  /* 0x0020800001107983 */ /* 0x001ea80000300800 */
[----:B------:R-:W2:Y:S04]  /*950a0*/  LDL.LU R17, [R1+0x2084] ;  /* 0x0020840001117983 */ /* 0x000ea80000300800 */
[----:B------:R-:W4:Y:S04]  /*950b0*/  LDL.LU R18, [R1+0x2088] ;  /* 0x0020880001127983 */ /* 0x000f280000300800 */
[----:B------:R-:W4:Y:S04]  /*950c0*/  LDL.LU R19, [R1+0x208c] ;  /* 0x00208c0001137983 */ /* 0x000f280000300800 */
[----:B------:R-:W3:Y:S04]  /*950d0*/  LDL R24, [R1+0x2d18] ;  /* 0x002d180001187983 */ /* 0x000ee80000100800 */
[----:B------:R-:W3:Y:S04]  /*950e0*/  LDL R25, [R1+0x2d1c] ;  /* 0x002d1c0001197983 */ /* 0x000ee80000100800 */
        /* <DEDUP_REMOVED lines=12> */
[----:B------:R-:W-:-:S02]  /*951b0*/  IMAD.MOV.U32 R10, RZ, RZ, R12 ;  /* 0x000000ffff0a7224 */ /* 0x000fc400078e000c */
[----:B------:R-:W-:Y:S01]  /*951c0*/  IMAD.MOV.U32 R11, RZ, RZ, R0 ;  /* 0x000000ffff0b7224 */ /* 0x000fe200078e0000 */
[----:B----4-:R-:W-:Y:S04]  /*951d0*/  STL.64 [R1+0xa690], R18 ;  /* 0x00a6901201007387 */ /* 0x010fe80000100a00 */
[----:B--2---:R0:W-:Y:S04]  /*951e0*/  STL.64 [R1+0xa688], R16 ;  /* 0x00a6881001007387 */ /* 0x0041e80000100a00 */
[----:B0-----:R-:W2:Y:S04]  /*951f0*/  LDL.LU R16, [R1+0x1fc0] ;  /* 0x001fc00001107983 */ /* 0x001ea80000300800 */
[----:B------:R-:W2:Y:S04]  /*95200*/  LDL.LU R17, [R1+0x1fc4] ;  /* 0x001fc40001117983 */ /* 0x000ea80000300800 */
[----:B------:R-:W2:Y:S04]  /*95210*/  LDL.LU R18, [R1+0x1fc8] ;  /* 0x001fc80001127983 */ /* 0x000ea80000300800 */
[----:B------:R-:W2:Y:S04]  /*95220*/  LDL.LU R19, [R1+0x1fcc] ;  /* 0x001fcc0001137983 */ /* 0x000ea80000300800 */
[----:B------:R-:W4:Y:S04]  /*95230*/  LDL R20, [R1+0x2d7c] ;  /* 0x002d7c0001147983 */ /* 0x000f280000100800 */
[----:B------:R-:W4:Y:S04]  /*95240*/  LDL R21, [R1+0x2d88] ;  /* 0x002d880001157983 */ /* 0x000f280000100800 */
[----:B------:R-:W4:Y:S04]  /*95250*/  LDL R22, [R1+0x2d8c] ;  /* 0x002d8c0001167983 */ /* 0x000f280000100800 */
[----:B------:R-:W4:Y:S04]  /*95260*/  LDL R23, [R1+0x2d98] ;  /* 0x002d980001177983 */ /* 0x000f280000100800 */
[----:B------:R-:W4:Y:S04]  /*95270*/  LDL R28, [R1+0x2d9c] ;  /* 0x002d9c00011c7983 */ /* 0x000f280000100800 */
[----:B------:R-:W4:Y:S04]  /*95280*/  LDL R29, [R1+0x2da8] ;  /* 0x002da800011d7983 */ /* 0x000f280000100800 */
[----:B------:R-:W4:Y:S04]  /*95290*/  LDL R0, [R1+0x2dac] ;  /* 0x002dac0001007983 */ /* 0x000f280000100800 */
[----:B------:R-:W4:Y:S04]  /*952a0*/  LDL.LU R12, [R1+0x2170] ;  /* 0x00217000010c7983 */ /* 0x000f280000300800 */
[----:B------:R-:W4:Y:S04]  /*952b0*/  LDL.LU R13, [R1+0x2174] ;  /* 0x00217400010d7983 */ /* 0x000f280000300800 */
[----:B------:R-:W4:Y:S04]  /*952c0*/  LDL.LU R14, [R1+0x2178] ;  /* 0x00217800010e7983 */ /* 0x000f280000300800 */
[----:B------:R-:W4:Y:S01]  /*952d0*/  LDL.LU R15, [R1+0x217c] ;  /* 0x00217c00010f7983 */ /* 0x000f220000300800 */
[----:B--2---:R-:W-:Y:S03]  /*952e0*/  HMMA.16816.F32 R8, R4, R10, R16 ;  /* 0x0000000a0408723c */ /* 0x004fe60000001810 */
[----:B------:R-:W2:Y:S04]  /*952f0*/  LDL.LU.64 R18, [R1+0xa690] ;  /* 0x00a6900001127983 */ /* 0x000ea80000300a00 */
[----:B------:R-:W2:Y:S01]  /*95300*/  LDL.LU.64 R16, [R1+0xa688] ;  /* 0x00a6880001107983 */ /* 0x000ea20000300a00 */
[----:B---3--:R-:W-:-:S02]  /*95310*/  F2FP.F16.E5M2.UNPACK_B R24, R24 ;  /* 0x00000018ff18723e */ /* 0x008fc400020004ff */
[----:B------:R-:W-:-:S13]  /*95320*/  F2FP.F16.E5M2.UNPACK_B R25, R25 ;  /* 0x00000019ff19723e */ /* 0x000fda00020004ff */
[----:B------:R0:W-:Y:S04]  /*95330*/  STL.64 [R1+0xeb0], R8 ;  /* 0x000eb00801007387 */ /* 0x0001e80000100a00 */
[----:B------:R1:W-:Y:S04]  /*95340*/  STL.64 [R1+0xeb8], R10 ;  /* 0x000eb80a01007387 */ /* 0x0003e80000100a00 */
[----:B0-----:R-:W3:Y:S04]  /*95350*/  LDL.LU.64 R8, [R1+0xa680] ;  /* 0x00a6800001087983 */ /* 0x001ee80000300a00 */
[----:B------:R-:W-:Y:S01]  /*95360*/  STL [R1+0x78], R24 ;  /* 0x0000781801007387 */ /* 0x000fe20000100800 */
[----:B-1----:R-:W-:-:S02]  /*95370*/  F2FP.F16.E5M2.UNPACK_B R10, R26 ;  /* 0x0000001aff0a723e */ /* 0x002fc400020004ff */
[----:B------:R-:W-:Y:S01]  /*95380*/  F2FP.F16.E5M2.UNPACK_B R11, R27 ;  /* 0x0000001bff0b723e */ /* 0x000fe200020004ff */
        /* <DEDUP_REMOVED lines=8> */
[----:B------:R-:W4:Y:S04]  /*95410*/  LDL.LU.64 R24, [R1+0xa660] ;  /* 0x00a6600001187983 */ /* 0x000f280000300a00 */
[----:B------:R-:W-:Y:S04]  /*95420*/  STL [R1+0x70], R10 ;  /* 0x0000700a01007387 */ /* 0x000fe80000100800 */
[----:B------:R-:W-:Y:S01]  /*95430*/  STL [R1+0x74], R11 ;  /* 0x0000740b01007387 */ /* 0x000fe20000100800 */
[----:B---3--:R-:W-:-:S02]  /*95440*/  F2FP.F16.E5M2.UNPACK_B R8, R8 ;  /* 0x00000008ff08723e */ /* 0x008fc400020004ff */
[----:B------:R-:W-:Y:S01]  /*95450*/  F2FP.F16.E5M2.UNPACK_B R9, R9 ;  /* 0x00000009ff09723e */ /* 0x000fe200020004ff */
[----:B----4-:R-:W-:-:S15]  /*95460*/  HMMA.16816.F32 R24, R4, R10, R24 ;  /* 0x0000000a0418723c */ /* 0x010fde0000001818 */
[----:B------:R-:W-:-:S08]  /*95470*/  NOP ;  /* 0x0000000000007918 */ /* 0x000fd00000000000 */
[----:B------:R-:W-:Y:S04]  /*95480*/  STL.64 [R1+0xee0], R24 ;  /* 0x000ee01801007387 */ /* 0x000fe80000100a00 */
[----:B------:R0:W-:Y:S04]  /*95490*/  STL.64 [R1+0xee8], R26 ;  /* 0x000ee81a01007387 */ /* 0x0001e80000100a00 */
[----:B0-----:R-:W3:Y:S04]  /*954a0*/  LDL.LU.64 R26, [R1+0xa658] ;  /* 0x00a65800011a7983 */ /* 0x001ee80000300a00 */
        /* <DEDUP_REMOVED lines=9> */
[----:B------:R-:W4:Y:S01]  /*95540*/  LDL.LU R9, [R1+0xa638] ;  /* 0x00a6380001097983 */ /* 0x000f220000300800 */
[----:B---3--:R-:W-:-:S02]  /*95550*/  F2FP.F16.E5M2.UNPACK_B R24, R26 ;  /* 0x0000001aff18723e */ /* 0x008fc400020004ff */
[----:B------:R-:W-:-:S03]  /*95560*/  F2FP.F16.E5M2.UNPACK_B R25, R27 ;  /* 0x0000001bff19723e */ /* 0x000fc600020004ff */
        /* <DEDUP_REMOVED lines=10> */
[----:B----4-:R-:W-:-:S02]  /*95610*/  F2FP.F16.E5M2.UNPACK_B R10, R10 ;  /* 0x0000000aff0a723e */ /* 0x010fc400020004ff */
[----:B------:R-:W-:-:S03]  /*95620*/  F2FP.F16.E5M2.UNPACK_B R11, R11 ;  /* 0x0000000bff0b723e */ /* 0x000fc600020004ff */
[----:B------:R-:W-:Y:S04]  /*95630*/  STL [R1+0x58], R10 ;  /* 0x0000580a01007387 */ /* 0x000fe80000100800 */
[----:B------:R-:W-:Y:S01]  /*95640*/  STL [R1+0x5c], R11 ;  /* 0x00005c0b01007387 */ /* 0x000fe20000100800 */
[----:B------:R-:W-:Y:S02]  /*95650*/  F2FP.F16.E5M2.UNPACK_B R8, R9 ;  /* 0x00000009ff08723e */ /* 0x000fe400020004ff */
[----:B------:R-:W-:Y:S01]  /*95660*/  F2FP.F16.E5M2.UNPACK_B R9, R2 ;  /* 0x00000002ff09723e */ /* 0x000fe200020004ff */
[----:B--2---:R-:W-:-:S15]  /*95670*/  HMMA.16816.F32 R16, R4, R10, R16 ;  /* 0x0000000a0410723c */ /* 0x004fde0000001810 */
[----:B------:R-:W-:-:S08]  /*95680*/  NOP ;  /* 0x0000000000007918 */ /* 0x000fd00000000000 */
[----:B------:R-:W-:Y:S04]  /*95690*/  STL.64 [R1+0xf40], R16 ;  /* 0x000f401001007387 */ /* 0x000fe80000100a00 */
[----:B------:R0:W-:Y:S04]  /*956a0*/  STL.64 [R1+0xf48], R18 ;  /* 0x000f481201007387 */ /* 0x0001e80000100a00 */
[----:B0-----:R-:W2:Y:S04]  /*956b0*/  LDL.LU.64 R18, [R1+0xa610] ;  /* 0x00a6100001127983 */ /* 0x001ea80000300a00 */
[----:B------:R-:W2:Y:S04]  /*956c0*/  LDL.LU.64 R16, [R1+0xa608] ;  /* 0x00a6080001107983 */ /* 0x000ea80000300a00 */
[----:B------:R-:W-:Y:S04]  /*956d0*/  STL [R1+0x50], R8 ;  /* 0x0000500801007387 */ /* 0x000fe80000100800 */
[----:B------:R3:W-:Y:S02]  /*956e0*/  STL [R1+0x54], R9 ;  /* 0x0000540901007387 */ /* 0x0007e40000100800 */
[----:B---3--:R-:W-:Y:S02]  /*956f0*/  HMMA.16816.F32 R8, R4, R8, R24 ;  /* 0x000000080408723c */ /* 0x008fe40000001818 */
[----:B------:R-:W3:Y:S04]  /*95700*/  LDL.LU.64 R26, [R1+0xa600] ;  /* 0x00a60000011a7983 */ /* 0x000ee80000300a00 */
[----:B------:R-:W3:Y:S01]  /*95710*/  LDL.LU.64 R24, [R1+0xa5f8] ;  /* 0x00a5f80001187983 */ /* 0x000ee20000300a00 */
[----:B------:R-:W-:-:S02]  /*95720*/  F2FP.F16.E5M2.UNPACK_B R2, R3 ;  /* 0x00000003ff02723e */ /* 0x000fc400020004ff */
[----:B------:R-:W-:-:S14]  /*95730*/  F2FP.F16.E5M2.UNPACK_B R3, R20 ;  /* 0x00000014ff03723e */ /* 0x000fdc00020004ff */
[----:B------:R0:W-:Y:S04]  /*95740*/  STL.64 [R1+0xf50], R8 ;  /* 0x000f500801007387 */ /* 0x0001e80000100a00 */
[----:B------:R-:W-:Y:S04]  /*95750*/  STL.64 [R1+0xf58], R10 ;  /* 0x000f580a01007387 */ /* 0x000fe80000100a00 */
[----:B------:R-:W-:Y:S04]  /*95760*/  STL [R1+0x48], R2 ;  /* 0x0000480201007387 */ /* 0x000fe80000100800 */
[----:B------:R-:W-:Y:S01]  /*95770*/  STL [R1+0x4c], R3 ;  /* 0x00004c0301007387 */ /* 0x000fe20000100800 */
[----:B0-----:R-:W-:-:S02]  /*95780*/  F2FP.F16.E5M2.UNPACK_B R8, R21 ;  /* 0x00000015ff08723e */ /* 0x001fc400020004ff */
[----:B------:R-:W-:-:S03]  /*95790*/  F2FP.F16.E5M2.UNPACK_B R9, R22 ;  /* 0x00000016ff09723e */ /* 0x000fc600020004ff */
[----:B------:R-:W-:Y:S01]  /*957a0*/  STL [R1+0x40], R8 ;  /* 0x0000400801007387 */ /* 0x000fe20000100800 */
[----:B------:R-:W-:Y:S01]  /*957b0*/  F2FP.F16.E5M2.UNPACK_B R0, R0 ;  /* 0x00000000ff00723e */ /* 0x000fe200020004ff */
[----:B--2---:R-:W-:-:S15]  /*957c0*/  HMMA.16816.F32 R16, R4, R2, R16 ;  /* 0x000000020410723c */ /* 0x004fde0000001810 */
[----:B------:R-:W-:-:S08]  /*957d0*/  NOP ;  /* 0x0000000000007918 */ /* 0x000fd00000000000 */
[----:B------:R-:W-:Y:S04]  /*957e0*/  STL.64 [R1+0xf60], R16 ;  /* 0x000f601001007387 */ /* 0x000fe80000100a00 */
[----:B------:R-:W-:Y:S04]  /*957f0*/  STL.64 [R1+0xf68], R18 ;  /* 0x000f681201007387 */ /* 0x000fe80000100a00 */
[----:B------:R3:W-:Y:S02]  /*95800*/  STL [R1+0x44], R9 ;  /* 0x0000440901007387 */ /* 0x0007e40000100800 */
[----:B---3--:R-:W-:Y:S01]  /*95810*/  HMMA.16816.F32 R8, R4, R8, R24 ;  /* 0x000000080408723c */ /* 0x008fe20000001818 */
[----:B------:R-:W-:-:S02]  /*95820*/  F2FP.F16.E5M2.UNPACK_B R2, R23 ;  /* 0x00000017ff02723e */ /* 0x000fc400020004ff */
[----:B------:R-:W-:-:S03]  /*95830*/  F2FP.F16.E5M2.UNPACK_B R3, R28 ;  /* 0x0000001cff03723e */ /* 0x000fc600020004ff */
[----:B------:R-:W-:-:S15]  /*95840*/  STL [R1+0x38], R2 ;  /* 0x0000380201007387 */ /* 0x000fde0000100800 */
[----:B------:R-:W-:-:S02]  /*95850*/  NOP ;  /* 0x0000000000007918 */ /* 0x000fc40000000000 */
[----:B------:R-:W-:Y:S04]  /*95860*/  STL.64 [R1+0xf80], R8 ;  /* 0x000f800801007387 */ /* 0x000fe80000100a00 */
[----:B------:R0:W-:Y:S02]  /*95870*/  STL.64 [R1+0xf88], R10 ;  /* 0x000f880a01007387 */ /* 0x0001e40000100a00 */
[----:B0-----:R-:W-:Y:S01]  /*95880*/  HMMA.16816.F32 R8, R4, R2, R12 ;  /* 0x000000020408723c */ /* 0x001fe2000000180c */
[----:B------:R-:W-:-:S05]  /*95890*/  F2FP.F16.E5M2.UNPACK_B R16, R29 ;  /* 0x0000001dff10723e */ /* 0x000fca00020004ff */
[----:B------:R-:W-:Y:S04]  /*958a0*/  STL [R1+0x3c], R3 ;  /* 0x00003c0301007387 */ /* 0x000fe80000100800 */
[----:B------:R-:W2:-:S13]  /*958b0*/  LDL.LU R12, [R1+0x2350] ;  /* 0x00235000010c7983 */ /* 0x000e9a0000300800 */
[----:B------:R0:W-:Y:S04]  /*958c0*/  STL.64 [R1+0xf90], R8 ;  /* 0x000f900801007387 */ /* 0x0001e80000100a00 */
[----:B------:R1:W-:Y:S04]  /*958d0*/  STL.64 [R1+0xf98], R10 ;  /* 0x000f980a01007387 */ /* 0x0003e80000100a00 */
[----:B------:R-:W-:Y:S04]  /*958e0*/  STL [R1+0x30], R16 ;  /* 0x0000301001007387 */ /* 0x000fe80000100800 */
[----:B------:R-:W2:Y:S04]  /*958f0*/  LDL.LU R13, [R1+0x2354] ;  /* 0x00235400010d7983 */ /* 0x000ea80000300800 */
[----:B------:R-:W-:Y:S04]  /*95900*/  STL [R1+0x34], R0 ;  /* 0x0000340001007387 */ /* 0x000fe80000100800 */
[----:B------:R-:W3:Y:S04]  /*95910*/  LDL.LU R14, [R1+0x2358] ;  /* 0x00235800010e7983 */ /* 0x000ee80000300800 */
[----:B------:R-:W3:Y:S04]  /*95920*/  LDL.LU R15, [R1+0x235c] ;  /* 0x00235c00010f7983 */ /* 0x000ee80000300800 */
[----:B---3--:R-:W-:Y:S04]  /*95930*/  STL.64 [R1+0xa558], R14 ;  /* 0x00a5580e01007387 */ /* 0x008fe80000100a00 */
[----:B--2---:R2:W-:Y:S04]  /*95940*/  STL.64 [R1+0xa550], R12 ;  /* 0x00a5500c01007387 */ /* 0x0045e80000100a00 */
[----:B0-----:R-:W3:Y:S04]  /*95950*/  LDL.LU R8, [R1+0x22f0] ;  /* 0x0022f00001087983 */ /* 0x001ee80000300800 */
[----:B------:R-:W3:Y:S04]  /*95960*/  LDL.LU R9, [R1+0x22f4] ;  /* 0x0022f40001097983 */ /* 0x000ee80000300800 */
[----:B-1----:R-:W4:Y:S04]  /*95970*/  LDL.LU R10, [R1+0x22f8] ;  /* 0x0022f800010a7983 */ /* 0x002f280000300800 */
[----:B------:R-:W4:Y:S04]  /*95980*/  LDL.LU R11, [R1+0x22fc] ;  /* 0x0022fc00010b7983 */ /* 0x000f280000300800 */
[----:B----4-:R-:W-:Y:S04]  /*95990*/  STL.64 [R1+0xa568], R10 ;  /* 0x00a5680a01007387 */ /* 0x010fe80000100a00 */
[----:B---3--:R-:W-:Y:S04]  /*959a0*/  STL.64 [R1+0xa560], R8 ;  /* 0x00a5600801007387 */ /* 0x008fe80000100a00 */
[----:B------:R-:W3:Y:S04]  /*959b0*/  LDL R28, [R1+0x2e18] ;  /* 0x002e1800011c7983 */ /* 0x000ee80000100800 */
[----:B--2---:R-:W2:Y:S04]  /*959c0*/  LDL.LU R12, [R1+0x22c0] ;  /* 0x0022c000010c7983 */ /* 0x004ea80000300800 */
        /* <DEDUP_REMOVED lines=11> */
[----:B------:R-:W3:Y:S04]  /*95a80*/  LDL R11, [R1+0x2df8] ;  /* 0x002df800010b7983 */ /* 0x000ee80000100800 */
[----:B------:R-:W2:Y:S04]  /*95a90*/  LDL R2, [R1+0x2de8] ;  /* 0x002de80001027983 */ /* 0x000ea80000100800 */
[----:B------:R-:W2:Y:S04]  /*95aa0*/  LDL R3, [R1+0x2dec] ;  /* 0x002dec0001037983 */ /* 0x000ea80000100800 */
[----:B---3--:R-:W-:Y:S04]  /*95ab0*/  STL [R1+0xa590], R11 ;  /* 0x00a5900b01007387 */ /* 0x008fe80000100800 */
        /* <DEDUP_REMOVED lines=17> */
[----:B---3--:R-:W-:Y:S04]  /*95bd0*/  STL.64 [R1+0xa5e0], R10 ;  /* 0x00a5e00a01007387 */ /* 0x008fe80000100a00 */
[----:B------:R0:W-:Y:S04]  /*95be0*/  STL.64 [R1+0xa5d8], R8 ;  /* 0x00a5d80801007387 */ /* 0x0001e80000100a00 */
[----:B0-----:R-:W3:Y:S04]  /*95bf0*/  LDL R8, [R1+0x2db8] ;  /* 0x002db80001087983 */ /* 0x001ee80000100800 */
        /* <DEDUP_REMOVED lines=8> */
[----:B--2---:R-:W-:Y:S04]  /*95c80*/  STL.64 [R1+0xa5b8], R12 ;  /* 0x00a5b80c01007387 */ /* 0x004fe80000100a00 */
[----:B------:R-:W2:Y:S04]  /*95c90*/  LDL R26, [R1+0x2e28] ;  /* 0x002e2800011a7983 */ /* 0x000ea80000100800 */
[----:B------:R-:W2:Y:S04]  /*95ca0*/  LDL R27, [R1+0x2e2c] ;  /* 0x002e2c00011b7983 */ /* 0x000ea80000100800 */
[----:B------:R-:W4:Y:S04]  /*95cb0*/  LDL R24, [R1+0x2e38] ;  /* 0x002e380001187983 */ /* 0x000f280000100800 */
[----:B------:R-:W4:Y:S04]  /*95cc0*/  LDL R25, [R1+0x2e3c] ;  /* 0x002e3c0001197983 */ /* 0x000f280000100800 */
[----:B------:R-:W3:Y:S04]  /*95cd0*/  LDL R29, [R1+0x2e1c] ;  /* 0x002e1c00011d7983 */ /* 0x000ee80000100800 */
[----:B--2---:R-:W-:Y:S04]  /*95ce0*/  STL.64 [R1+0xa5d0], R26 ;  /* 0x00a5d01a01007387 */ /* 0x004fe80000100a00 */
[----:B----4-:R0:W-:Y:S04]  /*95cf0*/  STL.64 [R1+0xa5c8], R24 ;  /* 0x00a5c81801007387 */ /* 0x0101e80000100a00 */
        /* <DEDUP_REMOVED lines=12> */
[----:B------:R-:W4:Y:S04]  /*95dc0*/  LDL.LU R16, [R1+0x2320] ;  /* 0x0023200001107983 */ /* 0x000f280000300800 */
[----:B------:R-:W4:Y:S04]  /*95dd0*/  LDL.LU R17, [R1+0x2324] ;  /* 0x0023240001117983 */ /* 0x000f280000300800 */
[----:B------:R-:W4:Y:S04]  /*95de0*/  LDL.LU R18, [R1+0x2328] ;  /* 0x0023280001127983 */ /* 0x000f280000300800 */
[----:B------:R-:W4:Y:S01]  /*95df0*/  LDL.LU R19, [R1+0x232c] ;  /* 0x00232c0001137983 */ /* 0x000f220000300800 */
[----:B---3--:R-:W-:-:S02]  /*95e00*/  F2FP.F16.E5M2.UNPACK_B R12, R8 ;  /* 0x00000008ff0c723e */ /* 0x008fc400020004ff */
[----:B------:R-:W-:Y:S01]  /*95e10*/  F2FP.F16.E5M2.UNPACK_B R13, R9 ;  /* 0x00000009ff0d723e */ /* 0x000fe200020004ff */
[----:B------:R-:W3:Y:S04]  /*95e20*/  LDL R23, [R1+0x2e48] ;  /* 0x002e480001177983 */ /* 0x000ee80000100800 */
[----:B------:R-:W3:Y:S01]  /*95e30*/  LDL R0, [R1+0x2e4c] ;  /* 0x002e4c0001007983 */ /* 0x000ee20000100800 */
[----:B--2---:R-:W-:Y:S03]  /*95e40*/  HMMA.16816.F32 R8, R4, R10, R24 ;  /* 0x0000000a0408723c */ /* 0x004fe60000001818 */
[----:B------:R-:W2:Y:S04]  /*95e50*/  LDL.LU.64 R26, [R1+0xa5f0] ;  /* 0x00a5f000011a7983 */ /* 0x000ea80000300a00 */
[----:B------:R-:W2:-:S15]  /*95e60*/  LDL.LU.64 R24, [R1+0xa5e8] ;  /* 0x00a5e80001187983 */ /* 0x000e9e0000300a00 */
[----:B------:R-:W-:-:S01]  /*95e70*/  NOP ;  /* 0x0000000000007918 */ /* 0x000fc20000000000 */
[----:B------:R-:W-:Y:S04]  /*95e80*/  STL.64 [R1+0xfb0], R8 ;  /* 0x000fb00801007387 */ /* 0x000fe80000100a00 */
[----:B------:R0:W-:Y:S04]  /*95e90*/  STL.64 [R1+0xfb8], R10 ;  /* 0x000fb80a01007387 */ /* 0x0001e80000100a00 */
        /* <DEDUP_REMOVED lines=22> */
[----:B------:R-:W-:-:S02]  /*96000*/  F2FP.F16.E5M2.UNPACK_B R8, R8 ;  /* 0x00000008ff08723e */ /* 0x000fc400020004ff */
[----:B------:R-:W-:-:S03]  /*96010*/  F2FP.F16.E5M2.UNPACK_B R9, R9 ;  /* 0x00000009ff09723e */ /* 0x000fc600020004ff */
[----:B------:R-:W-:Y:S04]  /*96020*/  STL [R1+0x18], R8 ;  /* 0x0000180801007387 */ /* 0x000fe80000100800 */
[----:B------:R3:W-:Y:S02]  /*96030*/  STL [R1+0x1c], R9 ;  /* 0x00001c0901007387 */ /* 0x0007e40000100800 */
[----:B---3--:R-:W-:Y:S02]  /*96040*/  HMMA.16816.F32 R8, R4, R8, R12 ;  /* 0x000000080408723c */ /* 0x008fe4000000180c */
[----:B------:R-:W3:Y:S04]  /*96050*/  LDL.LU.64 R14, [R1+0xa5a0] ;  /* 0x00a5a000010e7983 */ /* 0x000ee80000300a00 */
[----:B------:R-:W3:Y:S01]  /*96060*/  LDL.LU.64 R12, [R1+0xa598] ;  /* 0x00a59800010c7983 */ /* 0x000ee20000300a00 */
[----:B------:R-:W-:-:S02]  /*96070*/  F2FP.F16.E5M2.UNPACK_B R2, R2 ;  /* 0x00000002ff02723e */ /* 0x000fc400020004ff */
[----:B------:R-:W-:-:S14]  /*96080*/  F2FP.F16.E5M2.UNPACK_B R3, R3 ;  /* 0x00000003ff03723e */ /* 0x000fdc00020004ff */
[----:B------:R-:W-:Y:S04]  /*96090*/  STL.64 [R1+0xff0], R8 ;  /* 0x000ff00801007387 */ /* 0x000fe80000100a00 */
[----:B------:R0:W-:Y:S04]  /*960a0*/  STL.64 [R1+0xff8], R10 ;  /* 0x000ff80a01007387 */ /* 0x0001e80000100a00 */
[----:B0-----:R-:W4:Y:S04]  /*960b0*/  LDL.LU R11, [R1+0xa590] ;  /* 0x00a59000010b7983 */ /* 0x001f280000300800 */
        /* <DEDUP_REMOVED lines=8> */
[----:B----4-:R-:W-:-:S02]  /*96140*/  F2FP.F16.E5M2.UNPACK_B R8, R11 ;  /* 0x0000000bff08723e */ /* 0x010fc400020004ff */
[----:B------:R-:W-:-:S03]  /*96150*/  F2FP.F16.E5M2.UNPACK_B R9, R20 ;  /* 0x00000014ff09723e */ /* 0x000fc600020004ff */
[----:B------:R-:W-:Y:S04]  /*96160*/  STL [R1+0x8], R8 ;  /* 0x0000080801007387 */ /* 0x000fe80000100800 */
[----:B------:R3:W-:Y:S02]  /*96170*/  STL [R1+0xc], R9 ;  /* 0x00000c0901007387 */ /* 0x0007e40000100800 */
[----:B---3--:R-:W-:Y:S02]  /*96180*/  HMMA.16816.F32 R8, R4, R8, R12 ;  /* 0x000000080408723c */ /* 0x008fe4000000180c */
[----:B------:R-:W3:Y:S04]  /*96190*/  LDL.LU.64 R14, [R1+0xa578] ;  /* 0x00a57800010e7983 */ /* 0x000ee80000300a00 */
[----:B------:R-:W3:Y:S01]  /*961a0*/  LDL.LU.64 R12, [R1+0xa570] ;  /* 0x00a57000010c7983 */ /* 0x000ee20000300a00 */
[----:B------:R-:W-:-:S15]  /*961b0*/  F2FP.F16.E5M2.UNPACK_B R2, R21 ;  /* 0x00000015ff02723e */ /* 0x000fde00020004ff */
[----:B------:R-:W-:-:S01]  /*961c0*/  NOP ;  /* 0x0000000000007918 */ /* 0x000fc20000000000 */
[----:B------:R-:W-:Y:S04]  /*961d0*/  STL.64 [R1+0x1020], R8 ;  /* 0x0010200801007387 */ /* 0x000fe80000100a00 */
[----:B------:R0:W-:Y:S04]  /*961e0*/  STL.64 [R1+0x1028], R10 ;  /* 0x0010280a01007387 */ /* 0x0001e80000100a00 */
[----:B0-----:R-:W4:Y:S04]  /*961f0*/  LDL.LU.64 R10, [R1+0xa568] ;  /* 0x00a56800010a7983 */ /* 0x001f280000300a00 */
[----:B------:R-:W4:Y:S01]  /*96200*/  LDL.LU.64 R8, [R1+0xa560] ;  /* 0x00a5600001087983 */ /* 0x000f220000300a00 */
[----:B------:R-:W-:-:S03]  /*96210*/  F2FP.F16.E5M2.UNPACK_B R3, R22 ;  /* 0x00000016ff03723e */ /* 0x000fc600020004ff */
        /* <DEDUP_REMOVED lines=9> */
[----:B------:R-:W-:-:S07]  /*962b0*/  F2FP.F16.E5M2.UNPACK_B R29, R29 ;  /* 0x0000001dff1d723e */ /* 0x000fce00020004ff */
[----:B----4-:R-:W-:Y:S01]  /*962c0*/  HMMA.16816.F32 R8, R4, R28, R8 ;  /* 0x0000001c0408723c */ /* 0x010fe20000001808 */
[----:B--2---:R-:W-:Y:S02]  /*962d0*/  F2FP.F16.E5M2.UNPACK_B R26, R26 ;  /* 0x0000001aff1a723e */ /* 0x004fe400020004ff */
[----:B------:R-:W-:-:S03]  /*962e0*/  F2FP.F16.E5M2.UNPACK_B R27, R27 ;  /* 0x0000001bff1b723e */ /* 0x000fc600020004ff */
[----:B------:R-:W-:Y:S04]  /*962f0*/  STL [R1+0xa514], R28 ;  /* 0x00a5141c01007387 */ /* 0x000fe80000100800 */
[----:B------:R-:W-:-:S13]  /*96300*/  STL [R1+0xa510], R29 ;  /* 0x00a5101d01007387 */ /* 0x000fda0000100800 */
[----:B------:R-:W-:Y:S04]  /*96310*/  STL.64 [R1+0x1040], R8 ;  /* 0x0010400801007387 */ /* 0x000fe80000100a00 */
[----:B------:R0:W-:Y:S02]  /*96320*/  STL.64 [R1+0x1048], R10 ;  /* 0x0010480a01007387 */ /* 0x0001e40000100a00 */
[----:B0-----:R-:W-:Y:S01]  /*96330*/  HMMA.16816.F32 R8, R4, R26, R16 ;  /* 0x0000001a0408723c */ /* 0x001fe20000001810 */
[----:B------:R-:W-:Y:S02]  /*96340*/  F2FP.F16.E5M2.UNPACK_B R24, R24 ;  /* 0x00000018ff18723e */ /* 0x000fe400020004ff */
[----:B------:R-:W-:-:S15]  /*96350*/  F2FP.F16.E5M2.UNPACK_B R25, R25 ;  /* 0x00000019ff19723e */ /* 0x000fde00020004ff */
[----:B------:R-:W-:-:S05]  /*96360*/  NOP ;  /* 0x0000000000007918 */ /* 0x000fca0000000000 */
[----:B------:R-:W-:Y:S04]  /*96370*/  STL.64 [R1+0x1050], R8 ;  /* 0x0010500801007387 */ /* 0x000fe80000100a00 */
[----:B------:R3:W-:Y:S01]  /*96380*/  STL.64 [R1+0x1058], R10 ;  /* 0x0010580a01007387 */ /* 0x0007e20000100a00 */
[----:B------:R-:W-:Y:S02]  /*96390*/  F2FP.F16.E5M2.UNPACK_B R22, R23 ;  /* 0x00000017ff16723e */ /* 0x000fe400020004ff */
[----:B------:R-:W-:Y:S01]  /*963a0*/  F2FP.F16.E5M2.UNPACK_B R23, R0 ;  /* 0x00000000ff17723e */ /* 0x000fe200020004ff */
[----:B------:R-:W2:Y:S04]  /*963b0*/  LDL R21, [R1+0x2e58] ;  /* 0x002e580001157983 */ /* 0x000ea80000100800 */
[----:B------:R-:W4:Y:S01]  /*963c0*/  LDL R0, [R1+0x2e5c] ;  /* 0x002e5c0001007983 */ /* 0x000f220000100800 */
[----:B---3--:R-:W-:-:S15]  /*963d0*/  HMMA.16816.F32 R8, R4, R24, R12 ;  /* 0x000000180408723c */ /* 0x008fde000000180c */
[----:B------:R-:W-:-:S08]  /*963e0*/  NOP ;  /* 0x0000000000007918 */ /* 0x000fd00000000000 */
[----:B------:R-:W-:Y:S04]  /*963f0*/  STL.64 [R1+0x1060], R8 ;  /* 0x0010600801007387 */ /* 0x000fe80000100a00 */
[----:B------:R-:W-:Y:S04]  /*96400*/  STL.64 [R1+0x1068], R10 ;  /* 0x0010680a01007387 */ /* 0x000fe80000100a00 */
[----:B------:R-:W3:Y:S04]  /*96410*/  LDL R18, [R1+0x2e68] ;  /* 0x002e680001127983 */ /* 0x000ee80000100800 */
[----:B------:R-:W3:Y:S04]  /*96420*/  LDL R19, [R1+0x2e6c] ;  /* 0x002e6c0001137983 */ /* 0x000ee80000100800 */
[----:B------:R-:W2:Y:S04]  /*96430*/  LDL R16, [R1+0x2e78] ;  /* 0x002e780001107983 */ /* 0x000ea80000100800 */
[----:B------:R-:W2:Y:S04]  /*96440*/  LDL R17, [R1+0x2e7c] ;  /* 0x002e7c0001117983 */ /* 0x000ea80000100800 */
        /* <DEDUP_REMOVED lines=8> */
[----:B----4-:R0:W-:Y:S04]  /*964d0*/  STL [R1+0xa518], R28 ;  /* 0x00a5181c01007387 */ /* 0x0101e80000100800 */
[----:B0-----:R-:W4:Y:S04]  /*964e0*/  LDL.LU R28, [R1+0x4950] ;  /* 0x00495000011c7983 */ /* 0x001f280000300800 */
[----:B------:R-:W3:Y:S04]  /*964f0*/  LDL.LU R13, [R1+0x4954] ;  /* 0x00495400010d7983 */ /* 0x000ee80000300800 */
[----:B------:R-:W4:Y:S04]  /*96500*/  LDL.LU R29, [R1+0x4960] ;  /* 0x00496000011d7983 */ /* 0x000f280000300800 */
[----:B------:R-:W2:Y:S04]  /*96510*/  LDL.LU R14, [R1+0x495c] ;  /* 0x00495c00010e7983 */ /* 0x000ea80000300800 */
[----:B------:R-:W4:Y:S04]  /*96520*/  LDL R10, [R1+0x2e88] ;  /* 0x002e8800010a7983 */ /* 0x000f280000100800 */
[----:B------:R-:W4:Y:S04]  /*96530*/  LDL R11, [R1+0x2e8c] ;  /* 0x002e8c00010b7983 */ /* 0x000f280000100800 */
[----:B------:R-:W2:Y:S04]  /*96540*/  LDL.LU R15, [R1+0x4964] ;  /* 0x00496400010f7983 */ /* 0x000ea80000300800 */
[----:B--2---:R-:W-:Y:S04]  /*96550*/  STL.64 [R1+0xa528], R14 ;  /* 0x00a5280e01007387 */ /* 0x004fe80000100a00 */
[----:B---3--:R0:W-:Y:S04]  /*96560*/  STL.64 [R1+0xa520], R12 ;  /* 0x00a5200c01007387 */ /* 0x0081e80000100a00 */
[----:B0-----:R-:W2:Y:S04]  /*96570*/  LDL.LU R12, [R1+0x23e0] ;  /* 0x0023e000010c7983 */ /* 0x001ea80000300800 */
[----:B------:R-:W2:Y:S04]  /*96580*/  LDL.LU R13, [R1+0x23e4] ;  /* 0x0023e400010d7983 */ /* 0x000ea80000300800 */
[----:B------:R-:W3:Y:S04]  /*96590*/  LDL.LU R14, [R1+0x23e8] ;  /* 0x0023e800010e7983 */ /* 0x000ee80000300800 */
[----:B------:R-:W3:Y:S01]  /*965a0*/  LDL.LU R15, [R1+0x23ec] ;  /* 0x0023ec00010f7983 */ /* 0x000ee20000300800 */
[----:B------:R-:W-:Y:S01]  /*965b0*/  HMMA.16816.F32 R16, R4, R22, R16 ;  /* 0x000000160410723c */ /* 0x000fe20000001810 */
[----:B------:R-:W-:-:S02]  /*965c0*/  F2FP.F16.E5M2.UNPACK_B R20, R21 ;  /* 0x00000015ff14723e */ /* 0x000fc400020004ff */
[----:B---3--:R-:W-:Y:S04]  /*965d0*/  STL.64 [R1+0xa538], R14 ;  /* 0x00a5380e01007387 */ /* 0x008fe80000100a00 */
[----:B--2---:R0:W-:Y:S04]  /*965e0*/  STL.64 [R1+0xa530], R12 ;  /* 0x00a5300c01007387 */ /* 0x0041e80000100a00 */
[----:B0-----:R-:W2:Y:S04]  /*965f0*/  LDL.LU R12, [R1+0x23b0] ;  /* 0x0023b000010c7983 */ /* 0x001ea80000300800 */
[----:B------:R-:W2:Y:S04]  /*96600*/  LDL.LU R13, [R1+0x23b4] ;  /* 0x0023b400010d7983 */ /* 0x000ea80000300800 */
[----:B------:R-:W2:Y:S04]  /*96610*/  LDL.LU R14, [R1+0x23b8] ;  /* 0x0023b800010e7983 */ /* 0x000ea80000300800 */
[----:B------:R-:W2:Y:S04]  /*96620*/  LDL.LU R15, [R1+0x23bc] ;  /* 0x0023bc00010f7983 */ /* 0x000ea80000300800 */
[----:B------:R-:W3:Y:S04]  /*96630*/  LDL R8, [R1+0x2e98] ;  /* 0x002e980001087983 */ /* 0x000ee80000100800 */
[----:B------:R-:W3:Y:S04]  /*96640*/  LDL R9, [R1+0x2e9c] ;  /* 0x002e9c0001097983 */ /* 0x000ee80000100800 */
[----:B------:R0:W-:Y:S04]  /*96650*/  STL.64 [R1+0xa2d8], R26 ;  /* 0x00a2d81a01007387 */ /* 0x0001e80000100a00 */
[----:B0-----:R-:W4:Y:S04]  /*96660*/  LDL.LU R26, [R1+0x4968] ;  /* 0x00496800011a7983 */ /* 0x001f280000300800 */
[----:B------:R-:W-:Y:S04]  /*96670*/  STL.64 [R1+0xa2d0], R24 ;  /* 0x00a2d01801007387 */ /* 0x000fe80000100a00 */
[----:B------:R-:W-:Y:S04]  /*96680*/  STL.64 [R1+0x1080], R16 ;  /* 0x0010801001007387 */ /* 0x000fe80000100a00 */
[----:B------:R0:W-:Y:S04]  /*96690*/  STL.64 [R1+0x1088], R18 ;  /* 0x0010881201007387 */ /* 0x0001e80000100a00 */
[----:B0-----:R-:W3:Y:S04]  /*966a0*/  LDL.LU.64 R18, [R1+0xa548] ;  /* 0x00a5480001127983 */ /* 0x001ee80000300a00 */
[----:B------:R-:W3:Y:S04]  /*966b0*/  LDL.LU.64 R16, [R1+0xa540] ;  /* 0x00a5400001107983 */ /* 0x000ee80000300a00 */
[----:B------:R-:W4:Y:S01]  /*966c0*/  LDL R27, [R1+0x2eb8] ;  /* 0x002eb800011b7983 */ /* 0x000f220000100800 */
[----:B------:R-:W-:-:S03]  /*966d0*/  F2FP.F16.E5M2.UNPACK_B R21, R0 ;  /* 0x00000000ff15723e */ /* 0x000fc600020004ff */
[----:B------:R-:W3:Y:S04]  /*966e0*/  LDL R2, [R1+0x2ea8] ;  /* 0x002ea80001027983 */ /* 0x000ee80000100800 */
[----:B------:R-:W3:Y:S01]  /*966f0*/  LDL R3, [R1+0x2eac] ;  /* 0x002eac0001037983 */ /* 0x000ee20000100800 */
[----:B--2---:R-:W-:Y:S03]  /*96700*/  HMMA.16816.F32 R12, R4, R20, R12 ;  /* 0x00000014040c723c */ /* 0x004fe6000000180c */
[----:B----4-:R0:W-:Y:S04]  /*96710*/  STL.64 [R1+0xa508], R26 ;  /* 0x00a5081a01007387 */ /* 0x0101e80000100a00 */
[----:B------:R-:W2:Y:S04]  /*96720*/  LDL.LU R24, [R1+0x2410] ;  /* 0x0024100001187983 */ /* 0x000ea80000300800 */
[----:B------:R-:W2:Y:S04]  /*96730*/  LDL.LU R25, [R1+0x2414] ;  /* 0x0024140001197983 */ /* 0x000ea80000300800 */
[----:B0-----:R-:W2:Y:S04]  /*96740*/  LDL.LU R26, [R1+0x2418] ;  /* 0x00241800011a7983 */ /* 0x001ea80000300800 */
[----:B------:R-:W2:Y:S04]  /*96750*/  LDL.LU R27, [R1+0x241c] ;  /* 0x00241c00011b7983 */ /* 0x000ea80000300800 */
[----:B------:R-:W4:Y:S04]  /*96760*/  LDL R0, [R1+0x2ebc] ;  /* 0x002ebc0001007983 */ /* 0x000f280000100800 */
[----:B------:R-:W-:Y:S04]  /*96770*/  STL.64 [R1+0x1090], R12 ;  /* 0x0010900c01007387 */ /* 0x000fe80000100a00 */
[----:B------:R0:W-:Y:S04]  /*96780*/  STL.64 [R1+0x1098], R14 ;  /* 0x0010980e01007387 */ /* 0x0001e80000100a00 */
[----:B0-----:R-:W2:Y:S04]  /*96790*/  LDL.LU.64 R14, [R1+0xa538] ;  /* 0x00a53800010e7983 */ /* 0x001ea80000300a00 */
[----:B------:R-:W2:Y:S01]  /*967a0*/  LDL.LU.64 R12, [R1+0xa530] ;  /* 0x00a53000010c7983 */ /* 0x000ea20000300a00 */
[----:B---3--:R-:W-:-:S02]  /*967b0*/  F2FP.F16.E5M2.UNPACK_B R18, R18 ;  /* 0x00000012ff12723e */ /* 0x008fc400020004ff */
[----:B------:R-:W-:Y:S01]  /*967c0*/  F2FP.F16.E5M2.UNPACK_B R19, R19 ;  /* 0x00000013ff13723e */ /* 0x000fe200020004ff */
        /* <DEDUP_REMOVED lines=11> */
[----:B------:R-:W4:Y:S01]  /*96880*/  LDL.LU.64 R12, [R1+0xa520] ;  /* 0x00a52000010c7983 */ /* 0x000f220000300a00 */
[----:B------:R-:W-:-:S02]  /*96890*/  F2FP.F16.E5M2.UNPACK_B R16, R16 ;  /* 0x00000010ff10723e */ /* 0x000fc400020004ff */
[----:B------:R-:W-:-:S07]  /*968a0*/  F2FP.F16.E5M2.UNPACK_B R17, R17 ;  /* 0x00000011ff11723e */ /* 0x000fce00020004ff */
[C---:B------:R-:W-:Y:S01]  /*968b0*/  HMMA.16816.F32 R24, R4.reuse, R16, R24 ;  /* 0x000000100418723c */ /* 0x040fe20000001818 */
[----:B----4-:R-:W-:Y:S02]  /*968c0*/  IMAD R12, R12, 0x100, R28 ;  /* 0x000001000c0c7824 */ /* 0x010fe400078e021c */
[----:B------:R-:W4:Y:S01]  /*968d0*/  LDL.LU R28, [R1+0xa518] ;  /* 0x00a51800011c7983 */ /* 0x000f220000300800 */
[----:B--2---:R-:W-:Y:S01]  /*968e0*/  IMAD R14, R14, 0x100, R29 ;  /* 0x000001000e0e7824 */ /* 0x004fe200078e021d */
[----:B------:R-:W-:Y:S02]  /*968f0*/  F2FP.F16.E5M2.UNPACK_B R10, R10 ;  /* 0x0000000aff0a723e */ /* 0x000fe400020004ff */
[----:B------:R-:W-:Y:S01]  /*96900*/  F2FP.F16.E5M2.UNPACK_B R11, R11 ;  /* 0x0000000bff0b723e */ /* 0x000fe200020004ff */
[----:B----4-:R-:W-:Y:S02]  /*96910*/  IMAD R13, R13, 0x100, R28 ;  /* 0x000001000d0d7824 */ /* 0x010fe400078e021c */
[----:B------:R-:W2:Y:S04]  /*96920*/  LDL.LU R28, [R1+0xa514] ;  /* 0x00a51400011c7983 */ /* 0x000ea80000300800 */
[----:B------:R-:W2:Y:S09]  /*96930*/  LDL.LU R29, [R1+0xa510] ;  /* 0x00a51000011d7983 */ /* 0x000eb20000300800 */
[----:B------:R-:W-:Y:S04]  /*96940*/  STL.64 [R1+0x10d0], R24 ;  /* 0x0010d01801007387 */ /* 0x000fe80000100a00 */
[----:B------:R0:W-:Y:S04]  /*96950*/  STL.64 [R1+0x10d8], R26 ;  /* 0x0010d81a01007387 */ /* 0x0001e80000100a00 */
[----:B0-----:R-:W4:Y:S04]  /*96960*/  LDL.LU.64 R26, [R1+0xa508] ;  /* 0x00a50800011a7983 */ /* 0x001f280000300a00 */
[----:B------:R-:W-:Y:S04]  /*96970*/  STL.64 [R1+0xa2b8], R18 ;  /* 0x00a2b81201007387 */ /* 0x000fe80000100a00 */
[----:B------:R3:W-:Y:S02]  /*96980*/  STL.64 [R1+0xa2b0], R16 ;  /* 0x00a2b01001007387 */ /* 0x0007e40000100a00 */
[----:B---3--:R-:W-:Y:S01]  /*96990*/  HMMA.16816.F32 R16, R4, R10, R20 ;  /* 0x0000000a0410723c */ /* 0x008fe20000001814 */
[----:B------:R-:W-:-:S02]  /*969a0*/  F2FP.F16.E5M2.UNPACK_B R14, R14 ;  /* 0x0000000eff0e723e */ /* 0x000fc400020004ff */
[----:B------:R-:W-:Y:S02]  /*969b0*/  F2FP.F16.E5M2.UNPACK_B R12, R12 ;  /* 0x0000000cff0c723e */ /* 0x000fe400020004ff */
[----:B------:R-:W-:Y:S01]  /*969c0*/  F2FP.F16.E5M2.UNPACK_B R13, R13 ;  /* 0x0000000dff0d723e */ /* 0x000fe200020004ff */
[----:B------:R-:W-:Y:S04]  /*969d0*/  STL [R1+0xa28c], R10 ;  /* 0x00a28c0a01007387 */ /* 0x000fe80000100800 */
[----:B------:R-:W-:Y:S01]  /*969e0*/  STL [R1+0xa288], R11 ;  /* 0x00a2880b01007387 */ /* 0x000fe20000100800 */
[----:B------:R-:W-:-:S12]  /*969f0*/  F2FP.F16.E5M2.UNPACK_B R0, R0 ;  /* 0x00000000ff00723e */ /* 0x000fd800020004ff */
[----:B------:R0:W-:Y:S04]  /*96a00*/  STL.64 [R1+0x10e0], R16 ;  /* 0x0010e01001007387 */ /* 0x0001e80000100a00 */
[----:B------:R-:W-:Y:S01]  /*96a10*/  STL.64 [R1+0x10e8], R18 ;  /* 0x0010e81201007387 */ /* 0x000fe20000100a00 */
[----:B----4-:R-:W-:-:S05]  /*96a20*/  IMAD R15, R15, 0x100, R26 ;  /* 0x000001000f0f7824 */ /* 0x010fca00078e021a */
[----:B------:R-:W-:Y:S04]  /*96a30*/  STL.64 [R1+0xa500], R14 ;  /* 0x00a5000e01007387 */ /* 0x000fe80000100a00 */
[----:B------:R1:W-:Y:S04]  /*96a40*/  STL.64 [R1+0xa4f8], R12 ;  /* 0x00a4f80c01007387 */ /* 0x0003e80000100a00 */
[----:B0-----:R-:W3:Y:S04]  /*96a50*/  LDL.LU R16, [R1+0x2af0] ;  /* 0x002af00001107983 */ /* 0x001ee80000300800 */
[----:B------:R-:W3:Y:S01]  /*96a60*/  LDL.LU R17, [R1+0x2af4] ;  /* 0x002af40001117983 */ /* 0x000ee20000300800 */
[----:B-1----:R-:W-:-:S05]  /*96a70*/  F2FP.F16.E5M2.UNPACK_B R12, R27 ;  /* 0x0000001bff0c723e */ /* 0x002fca00020004ff */
[----:B------:R-:W-:Y:S04]  /*96a80*/  STL [R1+0xa0], R12 ;  /* 0x0000a00c01007387 */ /* 0x000fe80000100800 */
[----:B------:R-:W4:Y:S04]  /*96a90*/  LDL.LU R18, [R1+0x2af8] ;  /* 0x002af80001127983 */ /* 0x000f280000300800 */
[----:B------:R-:W-:Y:S04]  /*96aa0*/  STL [R1+0xa4], R0 ;  /* 0x0000a40001007387 */ /* 0x000fe80000100800 */
[----:B------:R-:W4:Y:S04]  /*96ab0*/  LDL.LU R19, [R1+0x2afc] ;  /* 0x002afc0001137983 */ /* 0x000f280000300800 */
[----:B----4-:R-:W-:Y:S04]  /*96ac0*/  STL.64 [R1+0xa2f8], R18 ;  /* 0x00a2f81201007387 */ /* 0x010fe80000100a00 */
[----:B---3--:R0:W-:Y:S04]  /*96ad0*/  STL.64 [R1+0xa2f0], R16 ;  /* 0x00a2f01001007387 */ /* 0x0081e80000100a00 */
[----:B------:R-:W3:Y:S04]  /*96ae0*/  LDL R22, [R1] ;  /* 0x0000000001167983 */ /* 0x000ee80000100800 */
[----:B------:R-:W3:Y:S04]  /*96af0*/  LDL R23, [R1+0x4] ;  /* 0x0000040001177983 */ /* 0x000ee80000100800 */
[----:B---3--:R-:W-:Y:S04]  /*96b00*/  STL.64 [R1+0xa300], R22 ;  /* 0x00a3001601007387 */ /* 0x008fe80000100a00 */
[----:B0-----:R-:W3:Y:S04]  /*96b10*/  LDL.LU R16, [R1+0x2b20] ;  /* 0x002b200001107983 */ /* 0x001ee80000300800 */
[----:B------:R-:W3:Y:S04]  /*96b20*/  LDL.LU R17, [R1+0x2b24] ;  /* 0x002b240001117983 */ /* 0x000ee80000300800 */
[----:B------:R-:W4:Y:S04]  /*96b30*/  LDL.LU R18, [R1+0x2b28] ;  /* 0x002b280001127983 */ /* 0x000f280000300800 */
[----:B------:R-:W4:Y:S04]  /*96b40*/  LDL.LU R19, [R1+0x2b2c] ;  /* 0x002b2c0001137983 */ /* 0x000f280000300800 */
[----:B----4-:R-:W-:Y:S04]  /*96b50*/  STL.64 [R1+0xa310], R18 ;  /* 0x00a3101201007387 */ /* 0x010fe80000100a00 */
[----:B---3--:R0:W-:Y:S04]  /*96b60*/  STL.64 [R1+0xa308], R16 ;  /* 0x00a3081001007387 */ /* 0x0081e80000100a00 */
[----:B------:R-:W3:Y:S04]  /*96b70*/  LDL R20, [R1+0x8] ;  /* 0x0000080001147983 */ /* 0x000ee80000100800 */
[----:B------:R-:W3:Y:S04]  /*96b80*/  LDL R21, [R1+0xc] ;  /* 0x00000c0001157983 */ /* 0x000ee80000100800 */
[----:B---3--:R1:W-:Y:S04]  /*96b90*/  STL.64 [R1+0xa318], R20 ;  /* 0x00a3181401007387 */ /* 0x0083e80000100a00 */
[----:B0-----:R-:W3:Y:S04]  /*96ba0*/  LDL.LU R16, [R1+0x2b30] ;  /* 0x002b300001107983 */ /* 0x001ee80000300800 */
[----:B------:R-:W3:Y:S04]  /*96bb0*/  LDL.LU R17, [R1+0x2b34] ;  /* 0x002b340001117983 */ /* 0x000ee80000300800 */
[----:B------:R-:W4:Y:S04]  /*96bc0*/  LDL.LU R18, [R1+0x2b38] ;  /* 0x002b380001127983 */ /* 0x000f280000300800 */
[----:B------:R-:W4:Y:S04]  /*96bd0*/  LDL.LU R19, [R1+0x2b3c] ;  /* 0x002b3c0001137983 */ /* 0x000f280000300800 */
[----:B----4-:R0:W-:Y:S04]  /*96be0*/  STL.64 [R1+0xa328], R18 ;  /* 0x00a3281201007387 */ /* 0x0101e80000100a00 */
[----:B---3--:R3:W-:Y:S04]  /*96bf0*/  STL.64 [R1+0xa320], R16 ;  /* 0x00a3201001007387 */ /* 0x0087e80000100a00 */
[----:B------:R-:W4:Y:S04]  /*96c00*/  LDL R10, [R1+0x10] ;  /* 0x00001000010a7983 */ /* 0x000f280000100800 */
[----:B------:R-:W4:Y:S04]  /*96c10*/  LDL R11, [R1+0x14] ;  /* 0x00001400010b7983 */ /* 0x000f280000100800 */
[----:B-1----:R-:W2:Y:S04]  /*96c20*/  LDL.LU R20, [R1+0x2b40] ;  /* 0x002b400001147983 */ /* 0x002ea80000300800 */
[----:B------:R-:W2:Y:S04]  /*96c30*/  LDL.LU R21, [R1+0x2b44] ;  /* 0x002b440001157983 */ /* 0x000ea80000300800 */
[----:B------:R-:W3:Y:S04]  /*96c40*/  LDL.LU R22, [R1+0x2b48] ;  /* 0x002b480001167983 */ /* 0x000ee80000300800 */
[----:B------:R-:W3:Y:S04]  /*96c50*/  LDL.LU R23, [R1+0x2b4c] ;  /* 0x002b4c0001177983 */ /* 0x000ee80000300800 */
[----:B---3--:R-:W-:Y:S04]  /*96c60*/  STL.64 [R1+0xa338], R22 ;  /* 0x00a3381601007387 */ /* 0x008fe80000100a00 */
[----:B--2---:R1:W-:Y:S04]  /*96c70*/  STL.64 [R1+0xa330], R20 ;  /* 0x00a3301401007387 */ /* 0x0043e80000100a00 */
[----:B0-----:R-:W2:Y:S04]  /*96c80*/  LDL R18, [R1+0x18] ;  /* 0x0000180001127983 */ /* 0x001ea80000100800 */
[----:B------:R-:W2:Y:S04]  /*96c90*/  LDL R19, [R1+0x1c] ;  /* 0x00001c0001137983 */ /* 0x000ea80000100800 */
[----:B------:R-:W3:Y:S04]  /*96ca0*/  LDL R16, [R1+0x20] ;  /* 0x0000200001107983 */ /* 0x000ee80000100800 */
[----:B------:R-:W3:Y:S04]  /*96cb0*/  LDL R17, [R1+0x24] ;  /* 0x0000240001117983 */ /* 0x000ee80000100800 */
[----:B--2---:R0:W-:Y:S04]  /*96cc0*/  STL.64 [R1+0xa340], R18 ;  /* 0x00a3401201007387 */ /* 0x0041e80000100a00 */
[----:B---3--:R-:W-:Y:S04]  /*96cd0*/  STL.64 [R1+0xa358], R16 ;  /* 0x00a3581001007387 */ /* 0x008fe80000100a00 */
[----:B-1----:R-:W2:Y:S04]  /*96ce0*/  LDL.LU R20, [R1+0x2b50] ;  /* 0x002b500001147983 */ /* 0x002ea80000300800 */
        /* <DEDUP_REMOVED lines=127> */
[----:B------:R-:W-:-:S02]  /*974e0*/  IMAD.MOV.U32 R18, RZ, RZ, R12 ;  /* 0x000000ffff127224 */ /* 0x000fc400078e000c */
[----:B------:R-:W-:-:S05]  /*974f0*/  IMAD.MOV.U32 R19, RZ, RZ, R0 ;  /* 0x000000ffff137224 */ /* 0x000fca00078e0000 */
[----:B------:R-:W-:Y:S04]  /*97500*/  STL.64 [R1+0xa4f0], R18 ;  /* 0x00a4f01201007387 */ /* 0x000fe80000100a00 */
        /* <DEDUP_REMOVED lines=27> */
[----:B------:R-:W-:-:S02]  /*976c0*/  F2FP.F16.E5M2.UNPACK_B R8, R8 ;  /* 0x00000008ff08723e */ /* 0x000fc400020004ff */
[----:B------:R-:W-:Y:S02]  /*976d0*/  F2FP.F16.E5M2.UNPACK_B R9, R9 ;  /* 0x00000009ff09723e */ /* 0x000fe400020004ff */
[----:B------:R-:W-:Y:S02]  /*976e0*/  F2FP.F16.E5M2.UNPACK_B R2, R2 ;  /* 0x00000002ff02723e */ /* 0x000fe400020004ff */
[----:B------:R-:W-:Y:S01]  /*976f0*/  F2FP.F16.E5M2.UNPACK_B R3, R3 ;  /* 0x00000003ff03723e */ /* 0x000fe200020004ff */
[----:B---3--:R-:W-:Y:S04]  /*97700*/  STL.64 [R1+0xa4d0], R22 ;  /* 0x00a4d01601007387 */ /* 0x008fe80000100a00 */
[----:B--2---:R0:W-:Y:S04]  /*97710*/  STL.64 [R1+0xa4c8], R20 ;  /* 0x00a4c81401007387 */ /* 0x0041e80000100a00 */
[----:B0-----:R-:W2:Y:S04]  /*97720*/  LDL.LU R20, [R1+0x24b0] ;  /* 0x0024b00001147983 */ /* 0x001ea80000300800 */
[----:B------:R-:W2:Y:S04]  /*97730*/  LDL.LU R21, [R1+0x24b4] ;  /* 0x0024b40001157983 */ /* 0x000ea80000300800 */
[----:B------:R-:W3:Y:S04]  /*97740*/  LDL.LU R22, [R1+0x24b8] ;  /* 0x0024b80001167983 */ /* 0x000ee80000300800 */
[----:B------:R-:W3:Y:S01]  /*97750*/  LDL.LU R23, [R1+0x24bc] ;  /* 0x0024bc0001177983 */ /* 0x000ee20000300800 */
[C---:B----4-:R-:W-:Y:S06]  /*97760*/  HMMA.16816.F32 R12, R4.reuse, R8, R12 ;  /* 0x00000008040c723c */ /* 0x050fec000000180c */
[C---:B------:R-:W-:Y:S01]  /*97770*/  HMMA.16816.F32 R16, R4.reuse, R2, R16 ;  /* 0x000000020410723c */ /* 0x040fe20000001810 */
        /* <DEDUP_REMOVED lines=14> */
[----:B------:R-:W-:Y:S04]  /*97860*/  STL.64 [R1+0x1120], R16 ;  /* 0x0011201001007387 */ /* 0x000fe80000100a00 */
[----:B------:R0:W-:Y:S04]  /*97870*/  STL.64 [R1+0x1128], R18 ;  /* 0x0011281201007387 */ /* 0x0001e80000100a00 */
[----:B0-----:R-:W2:Y:S04]  /*97880*/  LDL.LU.64 R18, [R1+0xa4f0] ;  /* 0x00a4f00001127983 */ /* 0x001ea80000300a00 */
[----:B------:R-:W3:Y:S01]  /*97890*/  LDL.LU.64 R16, [R1+0xa4e8] ;  /* 0x00a4e80001107983 */ /* 0x000ee20000300a00 */
[----:B--2---:R-:W-:Y:S03]  /*978a0*/  HMMA.16816.F32 R4, R4, R18, R20 ;  /* 0x000000120404723c */ /* 0x004fe60000001814 */
[----:B------:R-:W3:Y:S04]  /*978b0*/  LDL.LU.64 R22, [R1+0xa4e0] ;  /* 0x00a4e00001167983 */ /* 0x000ee80000300a00 */
[----:B------:R-:W3:Y:S01]  /*978c0*/  LDL.LU.64 R20, [R1+0xa4d8] ;  /* 0x00a4d80001147983 */ /* 0x000ee20000300a00 */
[----:B----4-:R-:W-:-:S15]  /*978d0*/  F2FP.F16.E5M2.UNPACK_B R15, R15 ;  /* 0x0000000fff0f723e */ /* 0x010fde00020004ff */
        /* <DEDUP_REMOVED lines=62> */
[----:B------:R-:W3:Y:S02]  /*97cc0*/  LDL.LU.64 R16, [R1+0xa410] ;  /* 0x00a4100001107983 */ /* 0x000ee40000300a00 */
[----:B---3--:R-:W-:-:S15]  /*97cd0*/  HMMA.16816.F32 R20, R12, R16, R20 ;  /* 0x000000100c14723c */ /* 0x008fde0000001814 */
[----:B------:R-:W-:-:S08]  /*97ce0*/  NOP ;  /* 0x0000000000007918 */ /* 0x000fd00000000000 */
[----:B------:R-:W-:Y:S04]  /*97cf0*/  STL.64 [R1+0x11e0], R20 ;  /* 0x0011e01401007387 */ /* 0x000fe80000100a00 */
[----:B------:R0:W-:Y:S04]  /*97d00*/  STL.64 [R1+0x11e8], R22 ;  /* 0x0011e81601007387 */ /* 0x0001e80000100a00 */
[----:B0-----:R-:W4:Y:S04]  /*97d10*/  LDL.LU.64 R22, [R1+0xa408] ;  /* 0x00a4080001167983 */ /* 0x001f280000300a00 */
[----:B------:R-:W4:Y:S01]  /*97d20*/  LDL.LU.64 R20, [R1+0xa400] ;  /* 0x00a4000001147983 */ /* 0x000f220000300a00 */
[----:B------:R-:W-:-:S02]  /*97d30*/  IMAD.MOV.U32 R0, RZ, RZ, R17 ;  /* 0x000000ffff007224 */ /* 0x000fc400078e0011 */
[----:B----4-:R-:W-:Y:S01]  /*97d40*/  HMMA.16816.F32 R16, R12, R18, R20 ;  /* 0x000000120c10723c */ /* 0x010fe20000001814 */
        /* <DEDUP_REMOVED lines=62> */
[----:B------:R-:W4:Y:S01]  /*98130*/  LDL.LU.64 R16, [R1+0xa320] ;  /* 0x00a3200001107983 */ /* 0x000f220000300a00 */
[----:B---3--:R-:W-:-:S15]  /*98140*/  HMMA.16816.F32 R20, R12, R10, R20 ;  /* 0x0000000a0c14723c */ /* 0x008fde0000001814 */
[----:B------:R-:W-:-:S08]  /*98150*/  NOP ;  /* 0x0000000000007918 */ /* 0x000fd00000000000 */
[----:B------:R0:W-:Y:S04]  /*98160*/  STL.64 [R1+0x12a0], R20 ;  /* 0x0012a01401007387 */ /* 0x0001e80000100a00 */
[----:B------:R4:W-:Y:S04]  /*98170*/  STL.64 [R1+0x12a8], R22 ;  /* 0x0012a81601007387 */ /* 0x0009e80000100a00 */
[----:B0-----:R-:W4:Y:S02]  /*98180*/  LDL.LU.64 R20, [R1+0xa318] ;  /* 0x00a3180001147983 */ /* 0x001f240000300a00 */
[----:B----4-:R-:W-:Y:S02]  /*98190*/  HMMA.16816.F32 R20, R12, R20, R16 ;  /* 0x000000140c14723c */ /* 0x010fe40000001810 */
[----:B------:R-:W3:Y:S04]  /*981a0*/  LDL.LU.64 R18, [R1+0xa310] ;  /* 0x00a3100001127983 */ /* 0x000ee80000300a00 */
[----:B------:R-:W3:-:S15]  /*981b0*/  LDL.LU.64 R16, [R1+0xa308] ;  /* 0x00a3080001107983 */ /* 0x000ede0000300a00 */
[----:B------:R-:W-:-:S02]  /*981c0*/  NOP ;  /* 0x0000000000007918 */ /* 0x000fc40000000000 */
[----:B------:R-:W-:Y:S04]  /*981d0*/  STL.64 [R1+0x12b0], R20 ;  /* 0x0012b01401007387 */ /* 0x000fe80000100a00 */
[----:B------:R0:W-:Y:S04]  /*981e0*/  STL.64 [R1+0x12b8], R22 ;  /* 0x0012b81601007387 */ /* 0x0001e80000100a00 */
[----:B0-----:R-:W3:Y:S01]  /*981f0*/  LDL.LU.64 R22, [R1+0xa300] ;  /* 0x00a3000001167983 */ /* 0x001ee20000300a00 */
[C---:B------:R-:W-:Y:S06]  /*98200*/  HMMA.16816.F32 R24, R12.reuse, R28, R24 ;  /* 0x0000001c0c18723c */ /* 0x040fec0000001818 */
[----:B---3--:R-:W-:Y:S01]  /*98210*/  HMMA.16816.F32 R20, R12, R22, R16 ;  /* 0x000000160c14723c */ /* 0x008fe20000001810 */
[----:B------:R-:W3:Y:S04]  /*98220*/  LDL.LU.64 R18, [R1+0xa2f8] ;  /* 0x00a2f80001127983 */ /* 0x000ee80000300a00 */
[----:B------:R-:W3:-:S15]  /*98230*/  LDL.LU.64 R16, [R1+0xa2f0] ;  /* 0x00a2f00001107983 */ /* 0x000ede0000300a00 */
[----:B------:R-:W-:-:S03]  /*98240*/  NOP ;  /* 0x0000000000007918 */ /* 0x000fc60000000000 */
[----:B------:R-:W-:Y:S04]  /*98250*/  STL.64 [R1+0x12c0], R20 ;  /* 0x0012c01401007387 */ /* 0x000fe80000100a00 */
[----:B------:R0:W-:Y:S04]  /*98260*/  STL.64 [R1+0x12c8], R22 ;  /* 0x0012c81601007387 */ /* 0x0001e80000100a00 */
[----:B0-----:R-:W4:Y:S04]  /*98270*/  LDL.LU.64 R22, [R1+0xa2e8] ;  /* 0x00a2e80001167983 */ /* 0x001f280000300a00 */
[----:B------:R-:W4:Y:S04]  /*98280*/  LDL.LU.64 R20, [R1+0xa2e0] ;  /* 0x00a2e00001147983 */ /* 0x000f280000300a00 */
[----:B------:R-:W-:Y:S04]  /*98290*/  STL.64 [R1+0x12d0], R24 ;  /* 0x0012d01801007387 */ /* 0x000fe80000100a00 */
[----:B------:R0:W-:Y:S04]  /*982a0*/  STL.64 [R1+0x12d8], R26 ;  /* 0x0012d81a01007387 */ /* 0x0001e80000100a00 */
[----:B0-----:R-:W2:Y:S04]  /*982b0*/  LDL.LU.64 R26, [R1+0xa2d8] ;  /* 0x00a2d800011a7983 */ /* 0x001ea80000300a00 */
[----:B------:R-:W3:Y:S04]  /*982c0*/  LDL.LU.64 R24, [R1+0xa2d0] ;  /* 0x00a2d00001187983 */ /* 0x000ee80000300a00 */
[----:B------:R0:W-:Y:S04]  /*982d0*/  STL.64 [R1+0xa0f8], R28 ;  /* 0x00a0f81c01007387 */ /* 0x0001e80000100a00 */
[----:B0-----:R-:W4:Y:S01]  /*982e0*/  LDL.64 R28, [R1+0xa0] ;  /* 0x0000a000011c7983 */ /* 0x001f220000100a00 */
        /* <DEDUP_REMOVED lines=19> */
[----:B------:R-:W3:Y:S04]  /*98420*/  LDL.LU R4, [R1+0x496c] ;  /* 0x00496c0001047983 */ /* 0x000ee80000300800 */
[----:B------:R-:W2:Y:S04]  /*98430*/  LDL.LU R11, [R1+0x4978] ;  /* 0x00497800010b7983 */ /* 0x000ea80000300800 */
[----:B--2---:R-:W-:Y:S04]  /*98440*/  STL.64 [R1+0xa298], R10 ;  /* 0x00a2980a01007387 */ /* 0x004fe80000100a00 */
[----:B------:R0:W-:Y:S04]  /*98450*/  STL.64 [R1+0xa290], R8 ;  /* 0x00a2900801007387 */ /* 0x0001e80000100a00 */
        /* <DEDUP_REMOVED lines=2387> */
[----:B------:R-:W-:-:S15]  /*a1990*/  STL [R1+0x94f0], R11 ;  /* 0x0094f00b01007387 */ /* 0x000fde0000100800 */
[----:B------:R-:W-:-:S02]  /*a19a0*/  NOP ;  /* 0x0000000000007918 */ /* 0x000fc40000000000 */
        /* <DEDUP_REMOVED lines=28> */
[----:B--2---:R0:W-:Y:S04]  /*a1b70*/  STL.64 [R1+0x9580], R18 ;  /* 0x0095801201007387 */ /* 0x0041e80000100a00 */
[----:B----4-:R-:W-:Y:S04]  /*a1b80*/  STL.64 [R1+0x9578], R16 ;  /* 0x0095781001007387 */ /* 0x010fe80000100a00 */
[----:B------:R-:W2:Y:S04]  /*a1b90*/  LDL.LU R9, [R1+0x9818] ;  /* 0x0098180001097983 */ /* 0x000ea80000300800 */
[----:B------:R-:W4:Y:S04]  /*a1ba0*/  LDL.LU R2, [R1+0x9814] ;  /* 0x0098140001027983 */ /* 0x000f280000300800 */
[----:B------:R-:W-:Y:S04]  /*a1bb0*/  STL.64 [R1+0x9590], R22 ;  /* 0x0095901601007387 */ /* 0x000fe80000100a00 */
[----:B------:R1:W-:Y:S01]  /*a1bc0*/  STL.64 [R1+0x9588], R20 ;  /* 0x0095881401007387 */ /* 0x0003e20000100a00 */
[----:B0-----:R-:W-:-:S02]  /*a1bd0*/  IMAD.MOV.U32 R18, RZ, RZ, R3 ;  /* 0x000000ffff127224 */ /* 0x001fc400078e0003 */
[----:B------:R-:W-:Y:S01]  /*a1be0*/  IMAD.MOV.U32 R19, RZ, RZ, R8 ;  /* 0x000000ffff137224 */ /* 0x000fe200078e0008 */
[----:B------:R-:W4:Y:S04]  /*a1bf0*/  LDL.LU R3, [R1+0x9810] ;  /* 0x0098100001037983 */ /* 0x000f280000300800 */
[----:B------:R-:W4:Y:S04]  /*a1c00*/  LDL.LU R8, [R1+0x980c] ;  /* 0x00980c0001087983 */ /* 0x000f280000300800 */
[----:B------:R-:W-:Y:S04]  /*a1c10*/  STL.64 [R1+0x9598], R18 ;  /* 0x0095981201007387 */ /* 0x000fe80000100a00 */
[----:B-1----:R-:W4:Y:S04]  /*a1c20*/  LDL.LU R20, [R1+0x1da0] ;  /* 0x001da00001147983 */ /* 0x002f280000300800 */
[----:B------:R-:W4:Y:S04]  /*a1c30*/  LDL.LU R21, [R1+0x1da4] ;  /* 0x001da40001157983 */ /* 0x000f280000300800 */
[----:B------:R-:W4:Y:S04]  /*a1c40*/  LDL.LU R22, [R1+0x1da8] ;  /* 0x001da80001167983 */ /* 0x000f280000300800 */
[----:B------:R-:W4:Y:S01]  /*a1c50*/  LDL.LU R23, [R1+0x1dac] ;  /* 0x001dac0001177983 */ /* 0x000f220000300800 */
[----:B---3--:R-:W-:-:S02]  /*a1c60*/  IMAD.MOV.U32 R17, RZ, RZ, R0 ;  /* 0x000000ffff117224 */ /* 0x008fc400078e0000 */
[----:B--2---:R-:W-:Y:S01]  /*a1c70*/  IMAD.MOV.U32 R16, RZ, RZ, R9 ;  /* 0x000000ffff107224 */ /* 0x004fe200078e0009 */
[----:B----4-:R-:W-:Y:S04]  /*a1c80*/  STL.64 [R1+0x95a8], R22 ;  /* 0x0095a81601007387 */ /* 0x010fe80000100a00 */
[----:B------:R0:W-:Y:S04]  /*a1c90*/  STL.64 [R1+0x95a0], R20 ;  /* 0x0095a01401007387 */ /* 0x0001e80000100a00 */
        /* <DEDUP_REMOVED lines=166> */
[----:B------:R-:W-:Y:S02]  /*a2700*/  IMAD.MOV.U32 R19, RZ, RZ, R8 ;  /* 0x000000ffff137224 */ /* 0x000fe400078e0008 */
[----:B--2---:R-:W-:Y:S02]  /*a2710*/  IMAD.MOV.U32 R16, RZ, RZ, R9 ;  /* 0x000000ffff107224 */ /* 0x004fe400078e0009 */
        /* <DEDUP_REMOVED lines=60> */
[----:B------:R-:W2:Y:S01]  /*a2ae0*/  LDL.LU.64 R16, [R1+0x9758] ;  /* 0x0097580001107983 */ /* 0x000ea20000300a00 */
        /* <DEDUP_REMOVED lines=173> */
[----:B------:R-:W2:Y:S01]  /*a35c0*/  LDL.LU R11, [R1+0x4a30] ;  /* 0x004a3000010b7983 */ /* 0x000ea20000300800 */
[----:B----4-:R-:W-:Y:S03]  /*a35d0*/  HMMA.16816.F32 R4, R12, R24, R16 ;  /* 0x000000180c04723c */ /* 0x010fe60000001810 */
[----:B--2---:R-:W-:-:S15]  /*a35e0*/  STL.64 [R1+0x9500], R10 ;  /* 0x0095000a01007387 */ /* 0x004fde0000100a00 */
[----:B------:R-:W-:-:S05]  /*a35f0*/  NOP ;  /* 0x0000000000007918 */ /* 0x000fca0000000000 */
[----:B------:R-:W-:Y:S04]  /*a3600*/  STL.64 [R1+0x22f0], R4 ;  /* 0x0022f00401007387 */ /* 0x000fe80000100a00 */
[----:B------:R-:W-:Y:S04]  /*a3610*/  STL.64 [R1+0x22f8], R6 ;  /* 0x0022f80601007387 */ /* 0x000fe80000100a00 */
[----:B------:R0:W-:Y:S04]  /*a3620*/  STL.64 [R1+0x94f8], R8 ;  /* 0x0094f80801007387 */ /* 0x0001e80000100a00 */
        /* <DEDUP_REMOVED lines=24> */
[----:B------:R-:W4:Y:S04]  /*a37b0*/  LDL.LU R0, [R1+0x4a44] ;  /* 0x004a440001007983 */ /* 0x000f280000300800 */
[----:B------:R-:W4:Y:S04]  /*a37c0*/  LDL.64 R28, [R1+0xb0] ;  /* 0x0000b000011c7983 */ /* 0x000f280000100a00 */
        /* <DEDUP_REMOVED lines=30> */
[----:B0-----:R-:W2:Y:S04]  /*a39b0*/  LDL.64 R22, [R1+0xa0] ;  /* 0x0000a00001167983 */ /* 0x001ea80000100a00 */
        /* <DEDUP_REMOVED lines=21> */
[----:B---3--:R-:W-:-:S03]  /*a3b10*/  IMAD R4, R4, 0x100, R11 ;  /* 0x0000010004047824 */ /* 0x008fc600078e020b */
[----:B------:R-:W2:Y:S02]  /*a3b20*/  LDL.LU R11, [R1+0x94f0] ;  /* 0x0094f000010b7983 */ /* 0x000ea40000300800 */
        /* <DEDUP_REMOVED lines=14> */
[----:B------:R0:W-:Y:S04]  /*a3c10*/  STL [R1+0x92dc], R8 ;  /* 0x0092dc0801007387 */ /* 0x0001e80000100800 */
[----:B------:R1:W-:Y:S04]  /*a3c20*/  STL [R1+0x92d0], R9 ;  /* 0x0092d00901007387 */ /* 0x0003e80000100800 */
[----:B0-----:R-:W3:Y:S04]  /*a3c30*/  LDL.LU R8, [R1+0x1cd0] ;  /* 0x001cd00001087983 */ /* 0x001ee80000300800 */
[----:B-1----:R-:W3:Y:S04]  /*a3c40*/  LDL.LU R9, [R1+0x1cd4] ;  /* 0x001cd40001097983 */ /* 0x002ee80000300800 */
[----:B------:R-:W3:Y:S04]  /*a3c50*/  LDL.LU R10, [R1+0x1cd8] ;  /* 0x001cd800010a7983 */ /* 0x000ee80000300800 */
[----:B------:R-:W3:Y:S01]  /*a3c60*/  LDL.LU R11, [R1+0x1cdc] ;  /* 0x001cdc00010b7983 */ /* 0x000ee20000300800 */
[----:B------:R-:W-:-:S02]  /*a3c70*/  IMAD R5, R5, 0x100, R20 ;  /* 0x0000010005057824 */ /* 0x000fc400078e0214 */
[----:B------:R-:W-:Y:S02]  /*a3c80*/  IMAD R6, R6, 0x100, R21 ;  /* 0x0000010006067824 */ /* 0x000fe400078e0215 */
[----:B------:R-:W-:Y:S01]  /*a3c90*/  IMAD R7, R0, 0x100, R7 ;  /* 0x0000010000077824 */ /* 0x000fe200078e0207 */
[----:B------:R-:W-:Y:S04]  /*a3ca0*/  STL [R1+0x92d8], R2 ;  /* 0x0092d80201007387 */ /* 0x000fe80000100800 */
[----:B------:R-:W-:Y:S01]  /*a3cb0*/  STL [R1+0x92d4], R3 ;  /* 0x0092d40301007387 */ /* 0x000fe20000100800 */
[----:B------:R-:W-:Y:S02]  /*a3cc0*/  F2FP.F16.E5M2.UNPACK_B R4, R4 ;  /* 0x00000004ff04723e */ /* 0x000fe400020004ff */
[----:B------:R-:W-:-:S02]  /*a3cd0*/  F2FP.F16.E5M2.UNPACK_B R5, R5 ;  /* 0x00000005ff05723e */ /* 0x000fc400020004ff */
[----:B------:R-:W-:Y:S02]  /*a3ce0*/  F2FP.F16.E5M2.UNPACK_B R6, R6 ;  /* 0x00000006ff06723e */ /* 0x000fe400020004ff */
[----:B------:R-:W-:Y:S01]  /*a3cf0*/  F2FP.F16.E5M2.UNPACK_B R7, R7 ;  /* 0x00000007ff07723e */ /* 0x000fe200020004ff */
[----:B------:R-:W-:Y:S01]  /*a3d00*/  IMAD.MOV.U32 R0, RZ, RZ, R23 ;  /* 0x000000ffff007224 */ /* 0x000fe200078e0017 */
[C---:B---3--:R-:W-:Y:S06]  /*a3d10*/  HMMA.16816.F32 R8, R12.reuse, R2, R8 ;  /* 0x000000020c08723c */ /* 0x048fec0000001808 */
[----:B------:R-:W-:-:S15]  /*a3d20*/  HMMA.16816.F32 R12, R12, R22, R16 ;  /* 0x000000160c0c723c */ /* 0x000fde0000001810 */
[----:B------:R-:W-:-:S02]  /*a3d30*/  NOP ;  /* 0x0000000000007918 */ /* 0x000fc40000000000 */
[----:B------:R0:W-:Y:S04]  /*a3d40*/  STL.64 [R1+0x2ae0], R8 ;  /* 0x002ae00801007387 */ /* 0x0001e80000100a00 */
[----:B------:R-:W-:Y:S04]  /*a3d50*/  STL.64 [R1+0x2ae8], R10 ;  /* 0x002ae80a01007387 */ /* 0x000fe80000100a00 */
[----:B------:R-:W-:Y:S04]  /*a3d60*/  STL.64 [R1+0x2290], R12 ;  /* 0x0022900c01007387 */ /* 0x000fe80000100a00 */
[----:B------:R-:W-:Y:S04]  /*a3d70*/  STL.64 [R1+0x2298], R14 ;  /* 0x0022980e01007387 */ /* 0x000fe80000100a00 */
[----:B------:R-:W-:Y:S01]  /*a3d80*/  STL [R1+0x92e4], R0 ;  /* 0x0092e40001007387 */ /* 0x000fe20000100800 */
[----:B0-----:R-:W-:-:S05]  /*a3d90*/  IMAD.MOV.U32 R9, RZ, RZ, R22 ;  /* 0x000000ffff097224 */ /* 0x001fca00078e0016 */
[----:B------:R2:W-:Y:S02]  /*a3da0*/  STL [R1+0x92e0], R9 ;  /* 0x0092e00901007387 */ /* 0x0005e40000100800 */
[----:B--2---:R-:W-:-:S15]  /*a3db0*/  HMMA.16816.F32 R8, R4, R28, R24 ;  /* 0x0000001c0408723c */ /* 0x004fde0000001818 */
        /* <DEDUP_REMOVED lines=13> */
[----:B------:R-:W4:Y:S04]  /*a3e90*/  LDL.64 R12, [R1+0x80] ;  /* 0x00008000010c7983 */ /* 0x000f280000100a00 */
        /* <DEDUP_REMOVED lines=34> */
[----:B------:R-:W3:Y:S04]  /*a40c0*/  LDL.LU R16, [R1+0x1c50] ;  /* 0x001c500001107983 */ /* 0x000ee80000300800 */
[----:B------:R-:W3:Y:S04]  /*a40d0*/  LDL.LU R17, [R1+0x1c54] ;  /* 0x001c540001117983 */ /* 0x000ee80000300800 */
[----:B------:R-:W3:Y:S04]  /*a40e0*/  LDL.LU R18, [R1+0x1c58] ;  /* 0x001c580001127983 */ /* 0x000ee80000300800 */
[----:B------:R-:W3:Y:S04]  /*a40f0*/  LDL.LU R19, [R1+0x1c5c] ;  /* 0x001c5c0001137983 */ /* 0x000ee80000300800 */
[----:B------:R-:W3:Y:S04]  /*a4100*/  LDL.64 R10, [R1+0x70] ;  /* 0x00007000010a7983 */ /* 0x000ee80000100a00 */
[----:B------:R-:W3:Y:S04]  /*a4110*/  LDL R20, [R1+0x68] ;  /* 0x0000680001147983 */ /* 0x000ee80000100800 */
[----:B------:R-:W3:Y:S04]  /*a4120*/  LDL R21, [R1+0x6c] ;  /* 0x00006c0001157983 */ /* 0x000ee80000100800 */
[----:B------:R-:W3:Y:S04]  /*a4130*/  LDL.64 R22, [R1+0x60] ;  /* 0x0000600001167983 */ /* 0x000ee80000100a00 */
[----:B------:R-:W3:Y:S04]  /*a4140*/  LDL.64 R28, [R1+0x58] ;  /* 0x00005800011c7983 */ /* 0x000ee80000100a00 */
        /* <DEDUP_REMOVED lines=27> */
[----:B0-----:R-:W4:Y:S04]  /*a4300*/  LDL.LU.64 R26, [R1+0x94a8] ;  /* 0x0094a800011a7983 */ /* 0x001f280000300a00 */
[----:B------:R-:W4:Y:S01]  /*a4310*/  LDL.LU.64 R24, [R1+0x94a0] ;  /* 0x0094a00001187983 */ /* 0x000f220000300a00 */
[----:B------:R-:W-:-:S02]  /*a4320*/  IMAD.MOV.U32 R9, RZ, RZ, R14 ;  /* 0x000000ffff097224 */ /* 0x000fc400078e000e */
[----:B------:R-:W-:-:S05]  /*a4330*/  IMAD.MOV.U32 R14, RZ, RZ, R15 ;  /* 0x000000ffff0e7224 */ /* 0x000fca00078e000f */
[----:B------:R-:W-:Y:S04]  /*a4340*/  STL [R1+0x9304], R14 ;  /* 0x0093040e01007387 */ /* 0x000fe80000100800 */
[----:B------:R-:W-:Y:S01]  /*a4350*/  STL [R1+0x9300], R9 ;  /* 0x0093000901007387 */ /* 0x000fe20000100800 */
[----:B----4-:R-:W-:-:S15]  /*a4360*/  HMMA.16816.F32 R24, R4, R12, R24 ;  /* 0x0000000c0418723c */ /* 0x010fde0000001818 */
[----:B------:R-:W-:-:S08]  /*a4370*/  NOP ;  /* 0x0000000000007918 */ /* 0x000fd00000000000 */
[----:B------:R-:W-:Y:S04]  /*a4380*/  STL.64 [R1+0x2240], R24 ;  /* 0x0022401801007387 */ /* 0x000fe80000100a00 */
[----:B------:R0:W-:Y:S04]  /*a4390*/  STL.64 [R1+0x2248], R26 ;  /* 0x0022481a01007387 */ /* 0x0001e80000100a00 */
[----:B0-----:R-:W2:Y:S04]  /*a43a0*/  LDL.LU.64 R26, [R1+0x9498] ;  /* 0x00949800011a7983 */ /* 0x001ea80000300a00 */
[----:B------:R-:W2:Y:S01]  /*a43b0*/  LDL.LU.64 R24, [R1+0x9490] ;  /* 0x0094900001187983 */ /* 0x000ea20000300a00 */
[----:B---3--:R-:W-:Y:S01]  /*a43c0*/  HMMA.16816.F32 R16, R4, R2, R16 ;  /* 0x000000020410723c */ /* 0x008fe20000001810 */
[----:B------:R-:W-:-:S02]  /*a43d0*/  IMAD.MOV.U32 R8, RZ, RZ, R13 ;  /* 0x000000ffff087224 */ /* 0x000fc400078e000d */
[----:B------:R-:W-:-:S03]  /*a43e0*/  IMAD.MOV.U32 R15, RZ, RZ, R12 ;  /* 0x000000ffff0f7224 */ /* 0x000fc600078e000c */
[----:B------:R-:W-:Y:S04]  /*a43f0*/  STL [R1+0x930c], R8 ;  /* 0x00930c0801007387 */ /* 0x000fe80000100800 */
[----:B------:R0:W-:Y:S04]  /*a4400*/  STL [R1+0x9308], R15 ;  /* 0x0093080f01007387 */ /* 0x0001e80000100800 */
[----:B------:R-:W3:Y:S04]  /*a4410*/  LDL.LU R12, [R1+0x1a20] ;  /* 0x001a2000010c7983 */ /* 0x000ee80000300800 */
[----:B------:R-:W3:Y:S04]  /*a4420*/  LDL.LU R13, [R1+0x1a24] ;  /* 0x001a2400010d7983 */ /* 0x000ee80000300800 */
[----:B------:R-:W3:Y:S04]  /*a4430*/  LDL.LU R14, [R1+0x1a28] ;  /* 0x001a2800010e7983 */ /* 0x000ee80000300800 */
[----:B0-----:R-:W3:Y:S04]  /*a4440*/  LDL.LU R15, [R1+0x1a2c] ;  /* 0x001a2c00010f7983 */ /* 0x001ee80000300800 */
        /* <DEDUP_REMOVED lines=12> */
[C---:B---3--:R-:W-:Y:S02]  /*a4510*/  HMMA.16816.F32 R12, R4.reuse, R20, R12 ;  /* 0x00000014040c723c */ /* 0x048fe4000000180c */
[----:B------:R-:W-:Y:S04]  /*a4520*/  STL [R1+0x931c], R0 ;  /* 0x00931c0001007387 */ /* 0x000fe80000100800 */
[----:B------:R4:W-:Y:S02]  /*a4530*/  STL [R1+0x9310], R9 ;  /* 0x0093100901007387 */ /* 0x0009e40000100800 */
[----:B----4-:R-:W-:-:S15]  /*a4540*/  HMMA.16816.F32 R8, R4, R22, R16 ;  /* 0x000000160408723c */ /* 0x010fde0000001810 */
[----:B------:R-:W-:Y:S04]  /*a4550*/  STL.64 [R1+0x2210], R12 ;  /* 0x0022100c01007387 */ /* 0x000fe80000100a00 */
[----:B------:R0:W-:Y:S02]  /*a4560*/  STL.64 [R1+0x2218], R14 ;  /* 0x0022180e01007387 */ /* 0x0001e40000100a00 */
[----:B0-----:R-:W-:Y:S02]  /*a4570*/  IMAD.MOV.U32 R15, RZ, RZ, R22 ;  /* 0x000000ffff0f7224 */ /* 0x001fe400078e0016 */
[----:B------:R0:W-:Y:S04]  /*a4580*/  STL.64 [R1+0x2200], R8 ;  /* 0x0022000801007387 */ /* 0x0001e80000100a00 */
[----:B------:R-:W-:Y:S04]  /*a4590*/  STL.64 [R1+0x2208], R10 ;  /* 0x0022080a01007387 */ /* 0x000fe80000100a00 */
[----:B------:R-:W-:Y:S01]  /*a45a0*/  STL [R1+0x9320], R15 ;  /* 0x0093200f01007387 */ /* 0x000fe20000100800 */
[----:B0-----:R-:W-:-:S02]  /*a45b0*/  IMAD.MOV.U32 R9, RZ, RZ, R28 ;  /* 0x000000ffff097224 */ /* 0x001fc400078e001c */
[----:B------:R-:W-:Y:S02]  /*a45c0*/  IMAD.MOV.U32 R8, RZ, RZ, R29 ;  /* 0x000000ffff087224 */ /* 0x000fe400078e001d */
[----:B------:R-:W-:Y:S01]  /*a45d0*/  IMAD.MOV.U32 R14, RZ, RZ, R23 ;  /* 0x000000ffff0e7224 */ /* 0x000fe200078e0017 */
[----:B--2---:R-:W-:-:S15]  /*a45e0*/  HMMA.16816.F32 R16, R4, R28, R24 ;  /* 0x0000001c0410723c */ /* 0x004fde0000001818 */
[----:B------:R-:W-:-:S08]  /*a45f0*/  NOP ;  /* 0x0000000000007918 */ /* 0x000fd00000000000 */
[----:B------:R-:W-:Y:S04]  /*a4600*/  STL.64 [R1+0x21f0], R16 ;  /* 0x0021f01001007387 */ /* 0x000fe80000100a00 */
[----:B------:R-:W-:Y:S04]  /*a4610*/  STL.64 [R1+0x21f8], R18 ;  /* 0x0021f81201007387 */ /* 0x000fe80000100a00 */
[----:B------:R-:W-:Y:S04]  /*a4620*/  STL.64 [R1+0x9458], R8 ;  /* 0x0094580801007387 */ /* 0x000fe80000100a00 */
[----:B------:R-:W2:Y:S04]  /*a4630*/  LDL.LU R20, [R1+0x1200] ;  /* 0x0012000001147983 */ /* 0x000ea80000300800 */
[----:B------:R-:W2:Y:S04]  /*a4640*/  LDL.LU R21, [R1+0x1204] ;  /* 0x0012040001157983 */ /* 0x000ea80000300800 */
[----:B------:R-:W3:Y:S04]  /*a4650*/  LDL.LU R22, [R1+0x1208] ;  /* 0x0012080001167983 */ /* 0x000ee80000300800 */
[----:B------:R-:W3:Y:S04]  /*a4660*/  LDL.LU R23, [R1+0x120c] ;  /* 0x00120c0001177983 */ /* 0x000ee80000300800 */
[----:B------:R-:W4:Y:S04]  /*a4670*/  LDL.LU R24, [R1+0x1870] ;  /* 0x0018700001187983 */ /* 0x000f280000300800 */
[----:B------:R-:W4:Y:S04]  /*a4680*/  LDL.LU R25, [R1+0x1874] ;  /* 0x0018740001197983 */ /* 0x000f280000300800 */
[----:B------:R-:W2:Y:S04]  /*a4690*/  LDL.LU R26, [R1+0x1878] ;  /* 0x00187800011a7983 */ /* 0x000ea80000300800 */
[----:B------:R-:W2:Y:S04]  /*a46a0*/  LDL.LU R27, [R1+0x187c] ;  /* 0x00187c00011b7983 */ /* 0x000ea80000300800 */
[----:B--2---:R0:W-:Y:S04]  /*a46b0*/  STL.64 [R1+0x9380], R26 ;  /* 0x0093801a01007387 */ /* 0x0041e80000100a00 */
[----:B0-----:R-:W2:Y:S04]  /*a46c0*/  LDL R26, [R1] ;  /* 0x00000000011a7983 */ /* 0x001ea80000100800 */
        /* <DEDUP_REMOVED lines=57> */
[----:B------:R-:W4:Y:S04]  /*a4a60*/  LDL.64 R26, [R1+0x40] ;  /* 0x00004000011a7983 */ /* 0x000f280000100a00 */
        /* <DEDUP_REMOVED lines=51> */
[----:B0-----:R-:W2:Y:S01]  /*a4da0*/  LDL.LU.64 R26, [R1+0x9468] ;  /* 0x00946800011a7983 */ /* 0x001ea20000300a00 */
[----:B------:R-:W-:Y:S03]  /*a4db0*/  HMMA.16816.F32 R8, R4, R28, R8 ;  /* 0x0000001c0408723c */ /* 0x000fe60000001808 */
[----:B------:R-:W4:Y:S01]  /*a4dc0*/  LDL.LU.64 R24, [R1+0x9460] ;  /* 0x0094600001187983 */ /* 0x000f220000300a00 */
[----:B------:R-:W-:-:S03]  /*a4dd0*/  IMAD.MOV.U32 R2, RZ, RZ, R12 ;  /* 0x000000ffff027224 */ /* 0x000fc600078e000c */
[----:B------:R-:W3:-:S15]  /*a4de0*/  LDL.LU R12, [R1+0x4a4c] ;  /* 0x004a4c00010c7983 */ /* 0x000ede0000300800 */
[----:B------:R-:W-:-:S01]  /*a4df0*/  NOP ;  /* 0x0000000000007918 */ /* 0x000fc20000000000 */
[----:B------:R0:W-:Y:S04]  /*a4e00*/  STL.64 [R1+0x21d0], R8 ;  /* 0x0021d00801007387 */ /* 0x0001e80000100a00 */
[----:B------:R1:W-:Y:S04]  /*a4e10*/  STL.64 [R1+0x21d8], R10 ;  /* 0x0021d80a01007387 */ /* 0x0003e80000100a00 */
[----:B0-----:R-:W3:Y:S01]  /*a4e20*/  LDL.LU.64 R8, [R1+0x9458] ;  /* 0x0094580001087983 */ /* 0x001ee20000300a00 */
[----:B-1----:R-:W-:Y:S02]  /*a4e30*/  IMAD.MOV.U32 R10, RZ, RZ, R28 ;  /* 0x000000ffff0a7224 */ /* 0x002fe400078e001c */
[----:B------:R-:W-:-:S02]  /*a4e40*/  IMAD.MOV.U32 R11, RZ, RZ, R29 ;  /* 0x000000ffff0b7224 */ /* 0x000fc400078e001d */
[----:B------:R-:W3:Y:S01]  /*a4e50*/  LDL.LU.64 R28, [R1+0x9450] ;  /* 0x00945000011c7983 */ /* 0x000ee20000300a00 */
[----:B--2---:R-:W-:-:S15]  /*a4e60*/  HMMA.16816.F32 R20, R4, R26, R20 ;  /* 0x0000001a0414723c */ /* 0x004fde0000001814 */
[----:B------:R-:W-:-:S08]  /*a4e70*/  NOP ;  /* 0x0000000000007918 */ /* 0x000fd00000000000 */
[----:B------:R-:W-:Y:S04]  /*a4e80*/  STL.64 [R1+0x21c0], R20 ;  /* 0x0021c01401007387 */ /* 0x000fe80000100a00 */
[----:B------:R0:W-:Y:S04]  /*a4e90*/  STL.64 [R1+0x21c8], R22 ;  /* 0x0021c81601007387 */ /* 0x0001e80000100a00 */
[----:B0-----:R-:W4:Y:S04]  /*a4ea0*/  LDL.LU.64 R22, [R1+0x9448] ;  /* 0x0094480001167983 */ /* 0x001f280000300a00 */
[----:B------:R-:W4:Y:S01]  /*a4eb0*/  LDL.LU.64 R20, [R1+0x9440] ;  /* 0x0094400001147983 */ /* 0x000f220000300a00 */
[----:B------:R-:W-:-:S02]  /*a4ec0*/  IMAD.MOV.U32 R15, RZ, RZ, R26 ;  /* 0x000000ffff0f7224 */ /* 0x000fc400078e001a */
[----:B------:R-:W-:Y:S02]  /*a4ed0*/  IMAD.MOV.U32 R0, RZ, RZ, R27 ;  /* 0x000000ffff007224 */ /* 0x000fe400078e001b */
[----:B----4-:R-:W-:Y:S01]  /*a4ee0*/  HMMA.16816.F32 R24, R4, R24, R20 ;  /* 0x000000180418723c */ /* 0x010fe20000001814 */
        /* <DEDUP_REMOVED lines=63> */
[----:B0-----:R-:W4:Y:S01]  /*a52e0*/  LDL.LU R28, [R1+0x4a50] ;  /* 0x004a5000011c7983 */ /* 0x001f220000300800 */
        /* <DEDUP_REMOVED lines=23> */
[----:B------:R-:W3:Y:S01]  /*a5460*/  LDL.LU.64 R16, [R1+0x9338] ;  /* 0x0093380001107983 */ /* 0x000ee20000300a00 */
[----:B------:R-:W-:-:S03]  /*a5470*/  IMAD.MOV.U32 R3, RZ, RZ, R13 ;  /* 0x000000ffff037224 */ /* 0x000fc600078e000d */
[----:B------:R-:W2:Y:S04]  /*a5480*/  LDL.LU R29, [R1+0x4a58] ;  /* 0x004a5800011d7983 */ /* 0x000ea80000300800 */
[----:B------:R-:W2:Y:S01]  /*a5490*/  LDL.LU R13, [R1+0x4a54] ;  /* 0x004a5400010d7983 */ /* 0x000ea20000300800 */
        /* <DEDUP_REMOVED lines=8> */
[----:B0-----:R-:W3:Y:S04]  /*a5520*/  LDL.LU R20, [R1+0x1140] ;  /* 0x0011400001147983 */ /* 0x001ee80000300800 */
[----:B------:R-:W3:Y:S04]  /*a5530*/  LDL.LU R21, [R1+0x1144] ;  /* 0x0011440001157983 */ /* 0x000ee80000300800 */
[----:B------:R-:W3:Y:S04]  /*a5540*/  LDL.LU R22, [R1+0x1148] ;  /* 0x0011480001167983 */ /* 0x000ee80000300800 */
[----:B------:R-:W3:Y:S02]  /*a5550*/  LDL.LU R23, [R1+0x114c] ;  /* 0x00114c0001177983 */ /* 0x000ee40000300800 */
[----:B---3--:R-:W-:-:S15]  /*a5560*/  HMMA.16816.F32 R20, R4, R18, R20 ;  /* 0x000000120414723c */ /* 0x008fde0000001814 */
[----:B------:R-:W-:-:S08]  /*a5570*/  NOP ;  /* 0x0000000000007918 */ /* 0x000fd00000000000 */
[----:B------:R-:W-:Y:S04]  /*a5580*/  STL.64 [R1+0x20e0], R20 ;  /* 0x0020e01401007387 */ /* 0x000fe80000100a00 */
[----:B------:R4:W-:Y:S02]  /*a5590*/  STL.64 [R1+0x20e8], R22 ;  /* 0x0020e81601007387 */ /* 0x0009e40000100a00 */
[----:B----4-:R-:W-:Y:S02]  /*a55a0*/  HMMA.16816.F32 R20, R4, R16, R24 ;  /* 0x000000100414723c */ /* 0x010fe40000001818 */
[----:B------:R-:W-:Y:S04]  /*a55b0*/  STL.64 [R1+0x90c8], R18 ;  /* 0x0090c81201007387 */ /* 0x000fe80000100a00 */
[----:B------:R-:W-:Y:S01]  /*a55c0*/  STL.64 [R1+0x90c0], R16 ;  /* 0x0090c01001007387 */ /* 0x000fe20000100a00 */
[----:B------:R-:W-:-:S02]  /*a55d0*/  IMAD.MOV.U32 R26, RZ, RZ, R15 ;  /* 0x000000ffff1a7224 */ /* 0x000fc400078e000f */
[----:B------:R-:W-:Y:S02]  /*a55e0*/  IMAD.MOV.U32 R27, RZ, RZ, R0 ;  /* 0x000000ffff1b7224 */ /* 0x000fe400078e0000 */
[----:B------:R-:W-:Y:S02]  /*a55f0*/  IMAD.MOV.U32 R24, RZ, RZ, R10 ;  /* 0x000000ffff187224 */ /* 0x000fe400078e000a */
[----:B------:R-:W-:-:S10]  /*a5600*/  IMAD.MOV.U32 R25, RZ, RZ, R11 ;  /* 0x000000ffff197224 */ /* 0x000fd400078e000b */
[----:B------:R-:W-:Y:S04]  /*a5610*/  STL.64 [R1+0x1ab0], R20 ;  /* 0x001ab01401007387 */ /* 0x000fe80000100a00 */
[----:B------:R-:W-:Y:S04]  /*a5620*/  STL.64 [R1+0x1ab8], R22 ;  /* 0x001ab81601007387 */ /* 0x000fe80000100a00 */
[----:B------:R-:W3:Y:S04]  /*a5630*/  LDL.LU R15, [R1+0x9320] ;  /* 0x00932000010f7983 */ /* 0x000ee80000300800 */
        /* <DEDUP_REMOVED lines=15> */
[----:B------:R-:W3:Y:S04]  /*a5730*/  LDL.LU R20, [R1+0x9e0] ;  /* 0x0009e00001147983 */ /* 0x000ee80000300800 */
[----:B------:R-:W3:Y:S04]  /*a5740*/  LDL.LU R21, [R1+0x9e4] ;  /* 0x0009e40001157983 */ /* 0x000ee80000300800 */
[----:B------:R-:W4:Y:S04]  /*a5750*/  LDL.LU R22, [R1+0x9e8] ;  /* 0x0009e80001167983 */ /* 0x000f280000300800 */
[----:B------:R-:W4:Y:S01]  /*a5760*/  LDL.LU R23, [R1+0x9ec] ;  /* 0x0009ec0001177983 */ /* 0x000f220000300800 */
[----:B--2---:R-:W-:Y:S07]  /*a5770*/  HMMA.16816.F32 R16, R4, R10, R24 ;  /* 0x0000000a0410723c */ /* 0x004fee0000001818 */
[----:B------:R-:W-:-:S02]  /*a5780*/  IMAD.MOV.U32 R26, RZ, RZ, R9 ;  /* 0x000000ffff1a7224 */ /* 0x000fc400078e0009 */
[----:B------:R-:W-:Y:S01]  /*a5790*/  IMAD.MOV.U32 R27, RZ, RZ, R8 ;  /* 0x000000ffff1b7224 */ /* 0x000fe200078e0008 */
[----:B----4-:R-:W-:Y:S04]  /*a57a0*/  STL.64 [R1+0x91d0], R22 ;  /* 0x0091d01601007387 */ /* 0x010fe80000100a00 */
[----:B---3--:R-:W-:Y:S04]  /*a57b0*/  STL.64 [R1+0x91c8], R20 ;  /* 0x0091c81401007387 */ /* 0x008fe80000100a00 */
[----:B------:R-:W2:Y:S05]  /*a57c0*/  LDL.LU R9, [R1+0x9310] ;  /* 0x0093100001097983 */ /* 0x000eaa0000300800 */
[----:B------:R0:W-:Y:S04]  /*a57d0*/  STL.64 [R1+0x1760], R16 ;  /* 0x0017601001007387 */ /* 0x0001e80000100a00 */
[----:B------:R1:W-:Y:S04]  /*a57e0*/  STL.64 [R1+0x1768], R18 ;  /* 0x0017681201007387 */ /* 0x0003e80000100a00 */
[----:B------:R-:W3:Y:S04]  /*a57f0*/  LDL.LU R8, [R1+0x930c] ;  /* 0x00930c0001087983 */ /* 0x000ee80000300800 */
        /* <DEDUP_REMOVED lines=11> */
[----:B------:R3:W-:Y:S04]  /*a58b0*/  STL.64 [R1+0x91f0], R24 ;  /* 0x0091f01801007387 */ /* 0x0007e80000100a00 */
[----:B0-----:R-:W3:Y:S04]  /*a58c0*/  LDL.LU R16, [R1+0xe70] ;  /* 0x000e700001107983 */ /* 0x001ee80000300800 */
[----:B------:R-:W3:Y:S04]  /*a58d0*/  LDL.LU R17, [R1+0xe74] ;  /* 0x000e740001117983 */ /* 0x000ee80000300800 */
[----:B------:R-:W2:Y:S04]  /*a58e0*/  LDL.LU R18, [R1+0xe78] ;  /* 0x000e780001127983 */ /* 0x000ea80000300800 */
[----:B------:R-:W2:Y:S01]  /*a58f0*/  LDL.LU R19, [R1+0xe7c] ;  /* 0x000e7c0001137983 */ /* 0x000ea20000300800 */
[----:B-1----:R-:W-:-:S02]  /*a5900*/  IMAD.MOV.U32 R26, RZ, RZ, R9 ;  /* 0x000000ffff1a7224 */ /* 0x002fc400078e0009 */
[----:B------:R-:W-:Y:S01]  /*a5910*/  IMAD.MOV.U32 R27, RZ, RZ, R0 ;  /* 0x000000ffff1b7224 */ /* 0x000fe200078e0000 */
[----:B--2---:R-:W-:Y:S04]  /*a5920*/  STL.64 [R1+0x9208], R18 ;  /* 0x0092081201007387 */ /* 0x004fe80000100a00 */
[----:B---3--:R0:W-:Y:S04]  /*a5930*/  STL.64 [R1+0x9200], R16 ;  /* 0x0092001001007387 */ /* 0x0081e80000100a00 */
[----:B------:R-:W2:Y:S04]  /*a5940*/  LDL.LU R9, [R1+0x9300] ;  /* 0x0093000001097983 */ /* 0x000ea80000300800 */
[----:B------:R-:W3:Y:S04]  /*a5950*/  LDL.LU R0, [R1+0x92fc] ;  /* 0x0092fc0001007983 */ /* 0x000ee80000300800 */
[----:B------:R-:W4:Y:S04]  /*a5960*/  LDL.64 R24, [R1+0x78] ;  /* 0x0000780001187983 */ /* 0x000f280000100a00 */
[----:B------:R1:W-:Y:S04]  /*a5970*/  STL.64 [R1+0x9228], R26 ;  /* 0x0092281a01007387 */ /* 0x0003e80000100a00 */
[----:B----4-:R-:W-:Y:S04]  /*a5980*/  STL.64 [R1+0x9220], R24 ;  /* 0x0092201801007387 */ /* 0x010fe80000100a00 */
[----:B0-----:R-:W4:Y:S04]  /*a5990*/  LDL.LU R16, [R1+0xea0] ;  /* 0x000ea00001107983 */ /* 0x001f280000300800 */
[----:B------:R-:W4:Y:S04]  /*a59a0*/  LDL.LU R17, [R1+0xea4] ;  /* 0x000ea40001117983 */ /* 0x000f280000300800 */
[----:B------:R-:W2:Y:S04]  /*a59b0*/  LDL.LU R18, [R1+0xea8] ;  /* 0x000ea80001127983 */ /* 0x000ea80000300800 */
[----:B------:R-:W2:Y:S01]  /*a59c0*/  LDL.LU R19, [R1+0xeac] ;  /* 0x000eac0001137983 */ /* 0x000ea20000300800 */
[----:B-1----:R-:W-:-:S02]  /*a59d0*/  IMAD.MOV.U32 R26, RZ, RZ, R15 ;  /* 0x000000ffff1a7224 */ /* 0x002fc400078e000f */
[----:B------:R-:W-:Y:S01]  /*a59e0*/  IMAD.MOV.U32 R27, RZ, RZ, R8 ;  /* 0x000000ffff1b7224 */ /* 0x000fe200078e0008 */
[----:B------:R-:W3:Y:S04]  /*a59f0*/  LDL.LU R15, [R1+0x92f8] ;  /* 0x0092f800010f7983 */ /* 0x000ee80000300800 */
[----:B------:R-:W3:Y:S04]  /*a5a00*/  LDL.LU R8, [R1+0x92f4] ;  /* 0x0092f40001087983 */ /* 0x000ee80000300800 */
[----:B------:R-:W-:Y:S04]  /*a5a10*/  STL.64 [R1+0x9240], R26 ;  /* 0x0092401a01007387 */ /* 0x000fe80000100a00 */
        /* <DEDUP_REMOVED lines=8> */
[----:B------:R-:W3:Y:S04]  /*a5aa0*/  LDL.LU R9, [R1+0x92f0] ;  /* 0x0092f00001097983 */ /* 0x000ee80000300800 */
[----:B------:R-:W3:Y:S04]  /*a5ab0*/  LDL.LU R14, [R1+0x92ec] ;  /* 0x0092ec00010e7983 */ /* 0x000ee80000300800 */
[----:B------:R-:W-:Y:S04]  /*a5ac0*/  STL.64 [R1+0x9258], R24 ;  /* 0x0092581801007387 */ /* 0x000fe80000100a00 */
[----:B----4-:R-:W-:Y:S04]  /*a5ad0*/  STL.64 [R1+0x9238], R18 ;  /* 0x0092381201007387 */ /* 0x010fe80000100a00 */
[----:B--2---:R0:W-:Y:S04]  /*a5ae0*/  STL.64 [R1+0x9230], R16 ;  /* 0x0092301001007387 */ /* 0x0041e80000100a00 */
[----:B0-----:R-:W2:Y:S04]  /*a5af0*/  LDL.LU R16, [R1+0xf10] ;  /* 0x000f100001107983 */ /* 0x001ea80000300800 */
[----:B------:R-:W2:Y:S04]  /*a5b00*/  LDL.LU R17, [R1+0xf14] ;  /* 0x000f140001117983 */ /* 0x000ea80000300800 */
[----:B------:R-:W4:Y:S04]  /*a5b10*/  LDL.LU R18, [R1+0xf18] ;  /* 0x000f180001127983 */ /* 0x000f280000300800 */
[----:B------:R-:W4:Y:S01]  /*a5b20*/  LDL.LU R19, [R1+0xf1c] ;  /* 0x000f1c0001137983 */ /* 0x000f220000300800 */
[----:B---3--:R-:W-:-:S02]  /*a5b30*/  IMAD.MOV.U32 R26, RZ, RZ, R15 ;  /* 0x000000ffff1a7224 */ /* 0x008fc400078e000f */
[----:B------:R-:W-:Y:S01]  /*a5b40*/  IMAD.MOV.U32 R27, RZ, RZ, R0 ;  /* 0x000000ffff1b7224 */ /* 0x000fe200078e0000 */
[----:B------:R-:W3:Y:S04]  /*a5b50*/  LDL.LU R15, [R1+0x92e8] ;  /* 0x0092e800010f7983 */ /* 0x000ee80000300800 */
[----:B------:R-:W3:Y:S04]  /*a5b60*/  LDL.LU R0, [R1+0x92e4] ;  /* 0x0092e40001007983 */ /* 0x000ee80000300800 */
[----:B------:R-:W-:Y:S01]  /*a5b70*/  STL.64 [R1+0x9270], R26 ;  /* 0x0092701a01007387 */ /* 0x000fe20000100a00 */
[----:B------:R-:W-:-:S03]  /*a5b80*/  IMAD.MOV.U32 R24, RZ, RZ, R9 ;  /* 0x000000ffff187224 */ /* 0x000fc600078e0009 */
[----:B----4-:R-:W-:Y:S04]  /*a5b90*/  STL.64 [R1+0x9250], R18 ;  /* 0x0092501201007387 */ /* 0x010fe80000100a00 */
[----:B--2---:R0:W-:Y:S04]  /*a5ba0*/  STL.64 [R1+0x9248], R16 ;  /* 0x0092481001007387 */ /* 0x0041e80000100a00 */
[----:B0-----:R-:W2:Y:S04]  /*a5bb0*/  LDL.LU R16, [R1+0xf30] ;  /* 0x000f300001107983 */ /* 0x001ea80000300800 */
[----:B------:R-:W2:Y:S04]  /*a5bc0*/  LDL.LU R17, [R1+0xf34] ;  /* 0x000f340001117983 */ /* 0x000ea80000300800 */
[----:B------:R-:W4:Y:S04]  /*a5bd0*/  LDL.LU R18, [R1+0xf38] ;  /* 0x000f380001127983 */ /* 0x000f280000300800 */
[----:B------:R-:W4:Y:S04]  /*a5be0*/  LDL.LU R19, [R1+0xf3c] ;  /* 0x000f3c0001137983 */ /* 0x000f280000300800 */
[----:B------:R-:W2:Y:S01]  /*a5bf0*/  LDL.LU R9, [R1+0x92e0] ;  /* 0x0092e00001097983 */ /* 0x000ea20000300800 */
[----:B------:R-:W-:-:S03]  /*a5c00*/  IMAD.MOV.U32 R25, RZ, RZ, R8 ;  /* 0x000000ffff197224 */ /* 0x000fc600078e0008 */
[----:B------:R-:W2:Y:S01]  /*a5c10*/  LDL.LU R8, [R1+0x92dc] ;  /* 0x0092dc0001087983 */ /* 0x000ea20000300800 */
[----:B---3--:R-:W-:Y:S02]  /*a5c20*/  IMAD.MOV.U32 R26, RZ, RZ, R15 ;  /* 0x000000ffff1a7224 */ /* 0x008fe400078e000f */
[----:B------:R-:W-:Y:S01]  /*a5c30*/  IMAD.MOV.U32 R27, RZ, RZ, R14 ;  /* 0x000000ffff1b7224 */ /* 0x000fe200078e000e */
[----:B------:R0:W-:Y:S02]  /*a5c40*/  STL.64 [R1+0x9288], R24 ;  /* 0x0092881801007387 */ /* 0x0001e40000100a00 */
[----:B0-----:R-:W-:Y:S02]  /*a5c50*/  IMAD.MOV.U32 R25, RZ, RZ, R0 ;  /* 0x000000ffff197224 */ /* 0x001fe400078e0000 */
[----:B----4-:R-:W-:Y:S04]  /*a5c60*/  STL.64 [R1+0x9268], R18 ;  /* 0x0092681201007387 */ /* 0x010fe80000100a00 */
[----:B--2---:R0:W-:Y:S01]  /*a5c70*/  STL.64 [R1+0x9260], R16 ;  /* 0x0092601001007387 */ /* 0x0041e20000100a00 */
[----:B------:R-:W-:-:S03]  /*a5c80*/  IMAD.MOV.U32 R24, RZ, RZ, R9 ;  /* 0x000000ffff187224 */ /* 0x000fc600078e0009 */
[----:B0-----:R-:W2:Y:S04]  /*a5c90*/  LDL.LU R16, [R1+0xf70] ;  /* 0x000f700001107983 */ /* 0x001ea80000300800 */
[----:B------:R-:W2:Y:S04]  /*a5ca0*/  LDL.LU R17, [R1+0xf74] ;  /* 0x000f740001117983 */ /* 0x000ea80000300800 */
[----:B------:R-:W3:Y:S04]  /*a5cb0*/  LDL.LU R18, [R1+0xf78] ;  /* 0x000f780001127983 */ /* 0x000ee80000300800 */
[----:B------:R-:W3:Y:S04]  /*a5cc0*/  LDL.LU R19, [R1+0xf7c] ;  /* 0x000f7c0001137983 */ /* 0x000ee80000300800 */
[----:B------:R-:W-:Y:S04]  /*a5cd0*/  STL.64 [R1+0x92b8], R26 ;  /* 0x0092b81a01007387 */ /* 0x000fe80000100a00 */
[----:B------:R0:W-:Y:S04]  /*a5ce0*/  STL.64 [R1+0x92b0], R24 ;  /* 0x0092b01801007387 */ /* 0x0001e80000100a00 */
[----:B0-----:R-:W4:Y:S04]  /*a5cf0*/  LDL.LU R24, [R1+0x1070] ;  /* 0x0010700001187983 */ /* 0x001f280000300800 */
[----:B------:R-:W4:Y:S04]  /*a5d00*/  LDL.LU R25, [R1+0x1074] ;  /* 0x0010740001197983 */ /* 0x000f280000300800 */
[----:B------:R-:W2:Y:S04]  /*a5d10*/  LDL.LU R26, [R1+0x1078] ;  /* 0x00107800011a7983 */ /* 0x000ea80000300800 */
[----:B------:R-:W2:Y:S04]  /*a5d20*/  LDL.LU R27, [R1+0x107c] ;  /* 0x00107c00011b7983 */ /* 0x000ea80000300800 */
        /* <DEDUP_REMOVED lines=22> */
[----:B------:R-:W-:-:S02]  /*a5e90*/  IMAD R12, R12, 0x100, R28 ;  /* 0x000001000c0c7824 */ /* 0x000fc400078e021c */
[----:B------:R-:W-:Y:S02]  /*a5ea0*/  IMAD R13, R13, 0x100, R29 ;  /* 0x000001000d0d7824 */ /* 0x000fe400078e021d */
[----:B------:R-:W-:Y:S01]  /*a5eb0*/  IMAD R14, R14, 0x100, R9 ;  /* 0x000001000e0e7824 */ /* 0x000fe200078e0209 */
[----:B----4-:R-:W-:Y:S04]  /*a5ec0*/  STL.64 [R1+0x92a8], R18 ;  /* 0x0092a81201007387 */ /* 0x010fe80000100a00 */
[----:B---3--:R0:W-:Y:S04]  /*a5ed0*/  STL.64 [R1+0x92a0], R16 ;  /* 0x0092a01001007387 */ /* 0x0081e80000100a00 */
[----:B0-----:R-:W3:Y:S04]  /*a5ee0*/  LDL.LU R16, [R1+0x1000] ;  /* 0x0010000001107983 */ /* 0x001ee80000300800 */
[----:B------:R-:W3:Y:S04]  /*a5ef0*/  LDL.LU R17, [R1+0x1004] ;  /* 0x0010040001117983 */ /* 0x000ee80000300800 */
[----:B------:R-:W3:Y:S04]  /*a5f00*/  LDL.LU R18, [R1+0x1008] ;  /* 0x0010080001127983 */ /* 0x000ee80000300800 */
[----:B------:R-:W3:Y:S04]  /*a5f10*/  LDL.LU R19, [R1+0x100c] ;  /* 0x00100c0001137983 */ /* 0x000ee80000300800 */
[----:B------:R-:W4:Y:S04]  /*a5f20*/  LDL.64 R28, [R1+0x68] ;  /* 0x00006800011c7983 */ /* 0x000f280000100a00 */
[----:B------:R-:W4:Y:S04]  /*a5f30*/  LDL.LU R20, [R1+0xe40] ;  /* 0x000e400001147983 */ /* 0x000f280000300800 */
[----:B------:R-:W4:Y:S04]  /*a5f40*/  LDL.LU R21, [R1+0xe44] ;  /* 0x000e440001157983 */ /* 0x000f280000300800 */
[----:B------:R-:W4:Y:S04]  /*a5f50*/  LDL.LU R22, [R1+0xe48] ;  /* 0x000e480001167983 */ /* 0x000f280000300800 */
[----:B------:R-:W4:Y:S04]  /*a5f60*/  LDL.LU R23, [R1+0xe4c] ;  /* 0x000e4c0001177983 */ /* 0x000f280000300800 */
[----:B------:R0:W-:Y:S04]  /*a5f70*/  STL [R1+0x90ac], R10 ;  /* 0x0090ac0a01007387 */ /* 0x0001e80000100800 */
[----:B------:R1:W-:Y:S01]  /*a5f80*/  STL [R1+0x90a8], R11 ;  /* 0x0090a80b01007387 */ /* 0x0003e20000100800 */
[----:B0-----:R-:W-:-:S02]  /*a5f90*/  IMAD.MOV.U32 R10, RZ, RZ, R2 ;  /* 0x000000ffff0a7224 */ /* 0x001fc400078e0002 */
[----:B-1----:R-:W-:Y:S01]  /*a5fa0*/  IMAD.MOV.U32 R11, RZ, RZ, R3 ;  /* 0x000000ffff0b7224 */ /* 0x002fe200078e0003 */
[----:B------:R-:W3:Y:S04]  /*a5fb0*/  LDL.LU R2, [R1+0x92d8] ;  /* 0x0092d80001027983 */ /* 0x000ee80000300800 */
[----:B------:R-:W3:Y:S04]  /*a5fc0*/  LDL.LU R3, [R1+0x92d4] ;  /* 0x0092d40001037983 */ /* 0x000ee80000300800 */
[----:B------:R-:W2:Y:S02]  /*a5fd0*/  LDL.LU R9, [R1+0x92d0] ;  /* 0x0092d00001097983 */ /* 0x000ea40000300800 */
        /* <DEDUP_REMOVED lines=12> */
[----:B------:R-:W-:Y:S04]  /*a60a0*/  STL [R1+0x90a4], R2 ;  /* 0x0090a40201007387 */ /* 0x000fe80000100800 */
[----:B------:R-:W-:Y:S01]  /*a60b0*/  STL [R1+0x90a0], R3 ;  /* 0x0090a00301007387 */ /* 0x000fe20000100800 */
[----:B------:R-:W-:Y:S01]  /*a60c0*/  IMAD R15, R0, 0x100, R15 ;  /* 0x00000100000f7824 */ /* 0x000fe200078e020f */
[----:B------:R-:W-:-:S02]  /*a60d0*/  F2FP.F16.E5M2.UNPACK_B R12, R12 ;  /* 0x0000000cff0c723e */ /* 0x000fc400020004ff */
[----:B------:R-:W-:Y:S01]  /*a60e0*/  F2FP.F16.E5M2.UNPACK_B R13, R13 ;  /* 0x0000000dff0d723e */ /* 0x000fe200020004ff */
[----:B---3--:R-:W-:Y:S01]  /*a60f0*/  HMMA.16816.F32 R4, R4, R24, R16 ;  /* 0x000000180404723c */ /* 0x008fe20000001810 */
[----:B------:R-:W2:Y:S04]  /*a6100*/  LDL.LU.64 R18, [R1+0x92a8] ;  /* 0x0092a80001127983 */ /* 0x000ea80000300a00 */
[----:B------:R-:W2:Y:S01]  /*a6110*/  LDL.LU.64 R16, [R1+0x92a0] ;  /* 0x0092a00001107983 */ /* 0x000ea20000300a00 */
[----:B------:R-:W-:Y:S02]  /*a6120*/  F2FP.F16.E5M2.UNPACK_B R14, R14 ;  /* 0x0000000eff0e723e */ /* 0x000fe400020004ff */
[----:B------:R-:W-:-:S15]  /*a6130*/  F2FP.F16.E5M2.UNPACK_B R15, R15 ;  /* 0x0000000fff0f723e */ /* 0x000fde00020004ff */
[----:B------:R0:W-:Y:S04]  /*a6140*/  STL.64 [R1+0x1a80], R4 ;  /* 0x001a800401007387 */ /* 0x0001e80000100a00 */
[----:B------:R1:W-:Y:S04]  /*a6150*/  STL.64 [R1+0x1a88], R6 ;  /* 0x001a880601007387 */ /* 0x0003e80000100a00 */
[----:B0-----:R-:W3:Y:S04]  /*a6160*/  LDL.LU R4, [R1+0xa00] ;  /* 0x000a000001047983 */ /* 0x001ee80000300800 */
[----:B------:R-:W3:Y:S04]  /*a6170*/  LDL.LU R5, [R1+0xa04] ;  /* 0x000a040001057983 */ /* 0x000ee80000300800 */
[----:B-1----:R-:W3:Y:S04]  /*a6180*/  LDL.LU R6, [R1+0xa08] ;  /* 0x000a080001067983 */ /* 0x002ee80000300800 */
[----:B------:R-:W3:Y:S01]  /*a6190*/  LDL.LU R7, [R1+0xa0c] ;  /* 0x000a0c0001077983 */ /* 0x000ee20000300800 */
        /* <DEDUP_REMOVED lines=42> */
[----:B------:R-:W-:-:S02]  /*a6440*/  IMAD.MOV.U32 R0, RZ, RZ, R25 ;  /* 0x000000ffff007224 */ /* 0x000fc400078e0019 */
[----:B----4-:R-:W-:Y:S01]  /*a6450*/  HMMA.16816.F32 R24, R12, R26, R16 ;  /* 0x0000001a0c18723c */ /* 0x010fe20000001810 */
[----:B------:R-:W2:Y:S04]  /*a6460*/  LDL.LU.64 R18, [R1+0x9208] ;  /* 0x0092080001127983 */ /* 0x000ea80000300a00 */
[----:B------:R-:W2:-:S15]  /*a6470*/  LDL.LU.64 R16, [R1+0x9200] ;  /* 0x0092000001107983 */ /* 0x000e9e0000300a00 */
[----:B------:R-:W-:-:S03]  /*a6480*/  NOP ;  /* 0x0000000000007918 */ /* 0x000fc60000000000 */
        /* <DEDUP_REMOVED lines=8> */
[----:B0-----:R-:W4:Y:S04]  /*a6510*/  LDL.LU.64 R18, [R1+0x91e8] ;  /* 0x0091e80001127983 */ /* 0x001f280000300a00 */
[----:B------:R-:W4:Y:S01]  /*a6520*/  LDL.LU.64 R16, [R1+0x91e0] ;  /* 0x0091e00001107983 */ /* 0x000f220000300a00 */
[----:B---3--:R-:W-:Y:S01]  /*a6530*/  HMMA.16816.F32 R20, R12, R24, R20 ;  /* 0x000000180c14723c */ /* 0x008fe20000001814 */
[----:B------:R-:W-:-:S02]  /*a6540*/  IMAD.MOV.U32 R2, RZ, RZ, R28 ;  /* 0x000000ffff027224 */ /* 0x000fc400078e001c */
[----:B------:R-:W-:Y:S02]  /*a6550*/  IMAD.MOV.U32 R3, RZ, RZ, R29 ;  /* 0x000000ffff037224 */ /* 0x000fe400078e001d */
[----:B------:R-:W2:-:S15]  /*a6560*/  LDL.LU.64 R28, [R1+0x91d8] ;  /* 0x0091d800011c7983 */ /* 0x000e9e0000300a00 */
[----:B------:R-:W-:-:S03]  /*a6570*/  NOP ;  /* 0x0000000000007918 */ /* 0x000fc60000000000 */
        /* <DEDUP_REMOVED lines=10> */
[----:B0-----:R-:W3:Y:S04]  /*a6620*/  LDL.LU.64 R26, [R1+0x91b0] ;  /* 0x0091b000011a7983 */ /* 0x001ee80000300a00 */
[----:B------:R-:W4:Y:S01]  /*a6630*/  LDL.LU.64 R24, [R1+0x91a8] ;  /* 0x0091a80001187983 */ /* 0x000f220000300a00 */
[----:B------:R-:W-:-:S15]  /*a6640*/  HMMA.16816.F32 R4, R12, R10, R4 ;  /* 0x0000000a0c04723c */ /* 0x000fde0000001804 */
[----:B------:R-:W-:-:S08]  /*a6650*/  NOP ;  /* 0x0000000000007918 */ /* 0x000fd00000000000 */
[----:B------:R-:W-:Y:S04]  /*a6660*/  STL.64 [R1+0x1850], R4 ;  /* 0x0018500401007387 */ /* 0x000fe80000100a00 */
[----:B------:R3:W-:Y:S04]  /*a6670*/  STL.64 [R1+0x1858], R6 ;  /* 0x0018580601007387 */ /* 0x0007e80000100a00 */
[----:B------:R-:W2:Y:S01]  /*a6680*/  LDL R10, [R1] ;  /* 0x00000000010a7983 */ /* 0x000ea20000100800 */
[C---:B----4-:R-:W-:Y:S06]  /*a6690*/  HMMA.16816.F32 R16, R12.reuse, R24, R16 ;  /* 0x000000180c10723c */ /* 0x050fec0000001810 */
[----:B---3--:R-:W-:-:S15]  /*a66a0*/  HMMA.16816.F32 R4, R12, R26, R20 ;  /* 0x0000001a0c04723c */ /* 0x008fde0000001814 */
[----:B------:R-:W-:-:S02]  /*a66b0*/  NOP ;  /* 0x0000000000007918 */ /* 0x000fc40000000000 */
[----:B------:R0:W-:Y:S04]  /*a66c0*/  STL.64 [R1+0x1880], R16 ;  /* 0x0018801001007387 */ /* 0x0001e80000100a00 */
[----:B------:R1:W-:Y:S04]  /*a66d0*/  STL.64 [R1+0x1888], R18 ;  /* 0x0018881201007387 */ /* 0x0003e80000100a00 */
[----:B------:R-:W-:Y:S04]  /*a66e0*/  STL.64 [R1+0x1890], R4 ;  /* 0x0018900401007387 */ /* 0x000fe80000100a00 */
[----:B------:R-:W-:Y:S04]  /*a66f0*/  STL.64 [R1+0x1898], R6 ;  /* 0x0018980601007387 */ /* 0x000fe80000100a00 */
[----:B------:R-:W3:Y:S04]  /*a6700*/  LDL R22, [R1+0x18] ;  /* 0x0000180001167983 */ /* 0x000ee80000100800 */
[----:B------:R-:W3:Y:S04]  /*a6710*/  LDL R23, [R1+0x1c] ;  /* 0x00001c0001177983 */ /* 0x000ee80000100800 */
[----:B------:R-:W2:Y:S04]  /*a6720*/  LDL R11, [R1+0x4] ;  /* 0x00000400010b7983 */ /* 0x000ea80000100800 */
[----:B---3--:R3:W-:Y:S04]  /*a6730*/  STL.64 [R1+0x9148], R22 ;  /* 0x0091481601007387 */ /* 0x0087e80000100a00 */
[----:B0-----:R-:W4:Y:S04]  /*a6740*/  LDL.LU R16, [R1+0x990] ;  /* 0x0009900001107983 */ /* 0x001f280000300800 */
[----:B------:R-:W4:Y:S04]  /*a6750*/  LDL.LU R17, [R1+0x994] ;  /* 0x0009940001117983 */ /* 0x000f280000300800 */
[----:B-1----:R-:W2:Y:S04]  /*a6760*/  LDL.LU R18, [R1+0x998] ;  /* 0x0009980001127983 */ /* 0x002ea80000300800 */
[----:B------:R-:W2:Y:S04]  /*a6770*/  LDL.LU R19, [R1+0x99c] ;  /* 0x00099c0001137983 */ /* 0x000ea80000300800 */
[----:B--2---:R-:W-:Y:S04]  /*a6780*/  STL.64 [R1+0x9158], R18 ;  /* 0x0091581201007387 */ /* 0x004fe80000100a00 */
[----:B----4-:R0:W-:Y:S04]  /*a6790*/  STL.64 [R1+0x9150], R16 ;  /* 0x0091501001007387 */ /* 0x0101e80000100a00 */
[----:B------:R-:W2:Y:S04]  /*a67a0*/  LDL R20, [R1+0x20] ;  /* 0x0000200001147983 */ /* 0x000ea80000100800 */
[----:B------:R-:W2:Y:S04]  /*a67b0*/  LDL R21, [R1+0x24] ;  /* 0x0000240001157983 */ /* 0x000ea80000100800 */
[----:B---3--:R-:W3:Y:S04]  /*a67c0*/  LDL R22, [R1+0x28] ;  /* 0x0000280001167983 */ /* 0x008ee80000100800 */
[----:B------:R-:W3:Y:S04]  /*a67d0*/  LDL R23, [R1+0x2c] ;  /* 0x00002c0001177983 */ /* 0x000ee80000100800 */
[----:B--2---:R1:W-:Y:S04]  /*a67e0*/  STL.64 [R1+0x9160], R20 ;  /* 0x0091601401007387 */ /* 0x0043e80000100a00 */
[----:B---3--:R-:W-:Y:S04]  /*a67f0*/  STL.64 [R1+0x9178], R22 ;  /* 0x0091781601007387 */ /* 0x008fe80000100a00 */
[----:B0-----:R-:W2:Y:S04]  /*a6800*/  LDL.LU R16, [R1+0x9a0] ;  /* 0x0009a00001107983 */ /* 0x001ea80000300800 */
[----:B------:R-:W2:Y:S04]  /*a6810*/  LDL.LU R17, [R1+0x9a4] ;  /* 0x0009a40001117983 */ /* 0x000ea80000300800 */
[----:B------:R-:W3:Y:S04]  /*a6820*/  LDL.LU R18, [R1+0x9a8] ;  /* 0x0009a80001127983 */ /* 0x000ee80000300800 */
[----:B------:R-:W3:Y:S04]  /*a6830*/  LDL.LU R19, [R1+0x9ac] ;  /* 0x0009ac0001137983 */ /* 0x000ee80000300800 */
[----:B-1----:R-:W4:Y:S04]  /*a6840*/  LDL R20, [R1+0x30] ;  /* 0x0000300001147983 */ /* 0x002f280000100800 */
        /* <DEDUP_REMOVED lines=22> */
[----:B------:R0:W-:Y:S04]  /*a69b0*/  STL.64 [R1+0x9118], R10 ;  /* 0x0091180a01007387 */ /* 0x0001e80000100a00 */
[----:B------:R1:W-:Y:S04]  /*a69c0*/  STL.64 [R1+0x9110], R8 ;  /* 0x0091100801007387 */ /* 0x0003e80000100a00 */
[----:B------:R-:W2:Y:S04]  /*a69d0*/  LDL.LU R4, [R1+0x960] ;  /* 0x0009600001047983 */ /* 0x000ea80000300800 */
[----:B------:R-:W2:Y:S04]  /*a69e0*/  LDL.LU R5, [R1+0x964] ;  /* 0x0009640001057983 */ /* 0x000ea80000300800 */
[----:B------:R-:W3:Y:S04]  /*a69f0*/  LDL.LU R6, [R1+0x968] ;  /* 0x0009680001067983 */ /* 0x000ee80000300800 */
[----:B------:R-:W3:Y:S04]  /*a6a00*/  LDL.LU R7, [R1+0x96c] ;  /* 0x00096c0001077983 */ /* 0x000ee80000300800 */
[----:B---3--:R-:W-:Y:S04]  /*a6a10*/  STL.64 [R1+0x9128], R6 ;  /* 0x0091280601007387 */ /* 0x008fe80000100a00 */
[----:B--2---:R2:W-:Y:S04]  /*a6a20*/  STL.64 [R1+0x9120], R4 ;  /* 0x0091200401007387 */ /* 0x0045e80000100a00 */
[----:B0-----:R-:W3:Y:S04]  /*a6a30*/  LDL R10, [R1+0x8] ;  /* 0x00000800010a7983 */ /* 0x001ee80000100800 */
[----:B------:R-:W3:Y:S04]  /*a6a40*/  LDL R11, [R1+0xc] ;  /* 0x00000c00010b7983 */ /* 0x000ee80000100800 */
[----:B-1----:R-:W2:Y:S04]  /*a6a50*/  LDL R8, [R1+0x10] ;  /* 0x0000100001087983 */ /* 0x002ea80000100800 */
[----:B------:R-:W2:Y:S01]  /*a6a60*/  LDL R9, [R1+0x14] ;  /* 0x0000140001097983 */ /* 0x000ea20000100800 */
[C---:B----4-:R-:W-:Y:S03]  /*a6a70*/  HMMA.16816.F32 R20, R12.reuse, R22, R16 ;  /* 0x000000160c14723c */ /* 0x050fe60000001810 */
[----:B---3--:R-:W-:Y:S04]  /*a6a80*/  STL.64 [R1+0x9130], R10 ;  /* 0x0091300a01007387 */ /* 0x008fe80000100a00 */
[----:B--2---:R-:W2:Y:S04]  /*a6a90*/  LDL.LU R4, [R1+0x970] ;  /* 0x0009700001047983 */ /* 0x004ea80000300800 */
        /* <DEDUP_REMOVED lines=38> */
[----:B0-----:R-:W4:Y:S04]  /*a6d00*/  LDL.LU.64 R22, [R1+0x9148] ;  /* 0x0091480001167983 */ /* 0x001f280000300a00 */
[----:B------:R-:W3:Y:S01]  /*a6d10*/  LDL.LU R20, [R1+0x930] ;  /* 0x0009300001147983 */ /* 0x000ee20000300800 */
[----:B----4-:R-:W-:-:S15]  /*a6d20*/  HMMA.16816.F32 R16, R12, R22, R16 ;  /* 0x000000160c10723c */ /* 0x010fde0000001810 */
[----:B------:R-:W-:-:S08]  /*a6d30*/  NOP ;  /* 0x0000000000007918 */ /* 0x000fd00000000000 */
[----:B------:R-:W-:Y:S04]  /*a6d40*/  STL.64 [R1+0x1920], R16 ;  /* 0x0019201001007387 */ /* 0x000fe80000100a00 */
[----:B------:R-:W-:Y:S04]  /*a6d50*/  STL.64 [R1+0x1928], R18 ;  /* 0x0019281201007387 */ /* 0x000fe80000100a00 */
        /* <DEDUP_REMOVED lines=32> */
[C---:B------:R-:W-:Y:S03]  /*a6f60*/  HMMA.16816.F32 R24, R12.reuse, R28, R24 ;  /* 0x0000001c0c18723c */ /* 0x040fe60000001818 */
[----:B------:R-:W3:Y:S03]  /*a6f70*/  LDL.LU.64 R8, [R1+0x9110] ;  /* 0x0091100001087983 */ /* 0x000ee60000300a00 */
[----:B----4-:R-:W-:-:S15]  /*a6f80*/  HMMA.16816.F32 R4, R12, R10, R4 ;  /* 0x0000000a0c04723c */ /* 0x010fde0000001804 */
[----:B------:R-:W-:-:S08]  /*a6f90*/  NOP ;  /* 0x0000000000007918 */ /* 0x000fd00000000000 */
[----:B------:R-:W-:Y:S04]  /*a6fa0*/  STL.64 [R1+0x1970], R4 ;  /* 0x0019700401007387 */ /* 0x000fe80000100a00 */
[----:B------:R0:W-:Y:S04]  /*a6fb0*/  STL.64 [R1+0x1978], R6 ;  /* 0x0019780601007387 */ /* 0x0001e80000100a00 */
[----:B0-----:R-:W4:Y:S04]  /*a6fc0*/  LDL.LU R6, [R1+0x4a7c] ;  /* 0x004a7c0001067983 */ /* 0x001f280000300800 */
[----:B------:R-:W4:Y:S04]  /*a6fd0*/  LDL.LU R7, [R1+0x4a84] ;  /* 0x004a840001077983 */ /* 0x000f280000300800 */
[----:B------:R-:W-:Y:S04]  /*a6fe0*/  STL.64 [R1+0x19a0], R24 ;  /* 0x0019a01801007387 */ /* 0x000fe80000100a00 */
[----:B------:R0:W-:Y:S04]  /*a6ff0*/  STL.64 [R1+0x19a8], R26 ;  /* 0x0019a81a01007387 */ /* 0x0001e80000100a00 */
[----:B0-----:R-:W2:Y:S04]  /*a7000*/  LDL.LU.64 R26, [R1+0x9108] ;  /* 0x00910800011a7983 */ /* 0x001ea80000300a00 */
[----:B------:R-:W4:Y:S04]  /*a7010*/  LDL.LU.64 R24, [R1+0x9100] ;  /* 0x0091000001187983 */ /* 0x000f280000300a00 */
[----:B------:R-:W3:Y:S04]  /*a7020*/  LDL.LU R10, [R1+0x4a70] ;  /* 0x004a7000010a7983 */ /* 0x000ee80000300800 */
[----:B------:R-:W4:Y:S04]  /*a7030*/  LDL.LU R4, [R1+0x4a6c] ;  /* 0x004a6c0001047983 */ /* 0x000f280000300800 */
[----:B------:R-:W3:Y:S01]  /*a7040*/  LDL.LU R11, [R1+0x4a78] ;  /* 0x004a7800010b7983 */ /* 0x000ee20000300800 */
[C---:B--2---:R-:W-:Y:S03]  /*a7050*/  HMMA.16816.F32 R20, R12.reuse, R26, R20 ;  /* 0x0000001a0c14723c */ /* 0x044fe60000001814 */
[----:B---3--:R-:W-:Y:S04]  /*a7060*/  STL.64 [R1+0x90b8], R10 ;  /* 0x0090b80a01007387 */ /* 0x008fe80000100a00 */
[----:B------:R0:W-:Y:S04]  /*a7070*/  STL.64 [R1+0x90b0], R8 ;  /* 0x0090b00801007387 */ /* 0x0001e80000100a00 */
[----:B0-----:R-:W2:Y:S04]  /*a7080*/  LDL.LU R8, [R1+0x900] ;  /* 0x0009000001087983 */ /* 0x001ea80000300800 */
[----:B------:R-:W2:Y:S04]  /*a7090*/  LDL.LU R9, [R1+0x904] ;  /* 0x0009040001097983 */ /* 0x000ea80000300800 */
[----:B------:R-:W2:Y:S04]  /*a70a0*/  LDL.LU R10, [R1+0x908] ;  /* 0x00090800010a7983 */ /* 0x000ea80000300800 */
[----:B------:R-:W2:Y:S04]  /*a70b0*/  LDL.LU R11, [R1+0x90c] ;  /* 0x00090c00010b7983 */ /* 0x000ea80000300800 */
[----:B------:R-:W3:Y:S04]  /*a70c0*/  LDL.LU R5, [R1+0x4a74] ;  /* 0x004a740001057983 */ /* 0x000ee80000300800 */
        /* <DEDUP_REMOVED lines=19> */
[----:B----4-:R-:W-:-:S15]  /*a7200*/  HMMA.16816.F32 R16, R12, R22, R16 ;  /* 0x000000160c10723c */ /* 0x010fde0000001810 */
        /* <DEDUP_REMOVED lines=12> */
[----:B------:R-:W4:Y:S04]  /*a72d0*/  LDL.LU.64 R16, [R1+0x90c0] ;  /* 0x0090c00001107983 */ /* 0x000f280000300a00 */
[----:B------:R0:W-:Y:S04]  /*a72e0*/  STL [R1+0x8edc], R20 ;  /* 0x008edc1401007387 */ /* 0x0001e80000100800 */
[----:B------:R1:W-:Y:S04]  /*a72f0*/  STL [R1+0x8ed8], R21 ;  /* 0x008ed81501007387 */ /* 0x0003e80000100800 */
[----:B0-----:R-:W4:Y:S04]  /*a7300*/  LDL.LU R20, [R1+0x8f0] ;  /* 0x0008f00001147983 */ /* 0x001f280000300800 */
[----:B-1----:R-:W4:Y:S04]  /*a7310*/  LDL.LU R21, [R1+0x8f4] ;  /* 0x0008f40001157983 */ /* 0x002f280000300800 */
[----:B------:R-:W4:Y:S04]  /*a7320*/  LDL.LU R22, [R1+0x8f8] ;  /* 0x0008f80001167983 */ /* 0x000f280000300800 */
[----:B------:R-:W4:Y:S01]  /*a7330*/  LDL.LU R23, [R1+0x8fc] ;  /* 0x0008fc0001177983 */ /* 0x000f220000300800 */
[----:B--2---:R-:W-:-:S15]  /*a7340*/  HMMA.16816.F32 R8, R12, R18, R8 ;  /* 0x000000120c08723c */ /* 0x004fde0000001808 */
[----:B------:R-:W-:-:S08]  /*a7350*/  NOP ;  /* 0x0000000000007918 */ /* 0x000fd00000000000 */
[----:B------:R-:W-:Y:S04]  /*a7360*/  STL.64 [R1+0x1a20], R8 ;  /* 0x001a200801007387 */ /* 0x000fe80000100a00 */
[----:B------:R0:W-:Y:S04]  /*a7370*/  STL.64 [R1+0x1a28], R10 ;  /* 0x001a280a01007387 */ /* 0x0001e80000100a00 */
[----:B0-----:R-:W2:Y:S01]  /*a7380*/  LDL.LU.64 R10, [R1+0x90b8] ;  /* 0x0090b800010a7983 */ /* 0x001ea20000300a00 */
[----:B----4-:R-:W-:Y:S03]  /*a7390*/  HMMA.16816.F32 R20, R12, R16, R20 ;  /* 0x000000100c14723c */ /* 0x010fe60000001814 */
[----:B------:R-:W4:-:S15]  /*a73a0*/  LDL.LU.64 R8, [R1+0x90b0] ;  /* 0x0090b00001087983 */ /* 0x000f1e0000300a00 */
[----:B------:R-:W-:-:S05]  /*a73b0*/  NOP ;  /* 0x0000000000007918 */ /* 0x000fca0000000000 */
[----:B------:R0:W-:Y:S04]  /*a73c0*/  STL.64 [R1+0x1a40], R20 ;  /* 0x001a401401007387 */ /* 0x0001e80000100a00 */
[----:B------:R1:W-:Y:S04]  /*a73d0*/  STL.64 [R1+0x1a48], R22 ;  /* 0x001a481601007387 */ /* 0x0003e80000100a00 */
[----:B0-----:R-:W4:Y:S04]  /*a73e0*/  LDL.LU R20, [R1+0xaa0] ;  /* 0x000aa00001147983 */ /* 0x001f280000300800 */
[----:B------:R-:W4:Y:S04]  /*a73f0*/  LDL.LU R21, [R1+0xaa4] ;  /* 0x000aa40001157983 */ /* 0x000f280000300800 */
[----:B-1----:R-:W4:Y:S04]  /*a7400*/  LDL.LU R22, [R1+0xaa8] ;  /* 0x000aa80001167983 */ /* 0x002f280000300800 */
[----:B------:R-:W4:Y:S04]  /*a7410*/  LDL.LU R23, [R1+0xaac] ;  /* 0x000aac0001177983 */ /* 0x000f280000300800 */
[----:B------:R-:W-:Y:S04]  /*a7420*/  STL.64 [R1+0x8ee8], R18 ;  /* 0x008ee81201007387 */ /* 0x000fe80000100a00 */
[----:B------:R0:W-:Y:S04]  /*a7430*/  STL.64 [R1+0x8ee0], R16 ;  /* 0x008ee01001007387 */ /* 0x0001e80000100a00 */
[----:B0-----:R-:W4:Y:S04]  /*a7440*/  LDL.LU R16, [R1+0x8e0] ;  /* 0x0008e00001107983 */ /* 0x001f280000300800 */
[----:B------:R-:W4:Y:S04]  /*a7450*/  LDL.LU R17, [R1+0x8e4] ;  /* 0x0008e40001117983 */ /* 0x000f280000300800 */
[----:B------:R-:W4:Y:S04]  /*a7460*/  LDL.LU R18, [R1+0x8e8] ;  /* 0x0008e80001127983 */ /* 0x000f280000300800 */
[----:B------:R-:W4:Y:S01]  /*a7470*/  LDL.LU R19, [R1+0x8ec] ;  /* 0x0008ec0001137983 */ /* 0x000f220000300800 */
[----:B--2---:R-:W-:-:S02]  /*a7480*/  IMAD R4, R4, 0x100, R10 ;  /* 0x0000010004047824 */ /* 0x004fc400078e020a */
[----:B---3--:R-:W-:Y:S01]  /*a7490*/  IMAD R5, R5, 0x100, R11 ;  /* 0x0000010005057824 */ /* 0x008fe200078e020b */
[----:B------:R-:W4:Y:S04]  /*a74a0*/  LDL.LU R10, [R1+0x90ac] ;  /* 0x0090ac00010a7983 */ /* 0x000f280000300800 */
[----:B------:R-:W4:Y:S02]  /*a74b0*/  LDL.LU R11, [R1+0x90a8] ;  /* 0x0090a800010b7983 */ /* 0x000f240000300800 */
[----:B----4-:R-:W-:Y:S06]  /*a74c0*/  HMMA.16816.F32 R16, R12, R10, R16 ;  /* 0x0000000a0c10723c */ /* 0x010fec0000001810 */
[----:B------:R-:W-:Y:S04]  /*a74d0*/  STL [R1+0x8eac], R10 ;  /* 0x008eac0a01007387 */ /* 0x000fe80000100800 */
[----:B------:R-:W-:-:S13]  /*a74e0*/  STL [R1+0x8ea8], R11 ;  /* 0x008ea80b01007387 */ /* 0x000fda0000100800 */
[----:B------:R-:W-:Y:S04]  /*a74f0*/  STL.64 [R1+0x1a50], R16 ;  /* 0x001a501001007387 */ /* 0x000fe80000100a00 */
[----:B------:R0:W-:Y:S02]  /*a7500*/  STL.64 [R1+0x1a58], R18 ;  /* 0x001a581201007387 */ /* 0x0001e40000100a00 */
[----:B0-----:R-:W-:Y:S02]  /*a7510*/  HMMA.16816.F32 R16, R12, R8, R24 ;  /* 0x000000080c10723c */ /* 0x001fe40000001818 */
[----:B------:R-:W2:-:S15]  /*a7520*/  LDL.LU R24, [R1+0x840] ;  /* 0x0008400001187983 */ /* 0x000e9e0000300800 */
[----:B------:R-:W-:-:S06]  /*a7530*/  NOP ;  /* 0x0000000000007918 */ /* 0x000fcc0000000000 */
[----:B------:R-:W-:Y:S04]  /*a7540*/  STL.64 [R1+0x2ab0], R16 ;  /* 0x002ab01001007387 */ /* 0x000fe80000100a00 */
[----:B------:R0:W-:Y:S04]  /*a7550*/  STL.64 [R1+0x2ab8], R18 ;  /* 0x002ab81201007387 */ /* 0x0001e80000100a00 */
[----:B------:R-:W2:Y:S04]  /*a7560*/  LDL.LU R25, [R1+0x844] ;  /* 0x0008440001197983 */ /* 0x000ea80000300800 */
[----:B------:R-:W3:Y:S04]  /*a7570*/  LDL.LU R26, [R1+0x848] ;  /* 0x00084800011a7983 */ /* 0x000ee80000300800 */
[----:B------:R-:W3:Y:S01]  /*a7580*/  LDL.LU R27, [R1+0x84c] ;  /* 0x00084c00011b7983 */ /* 0x000ee20000300800 */
[----:B0-----:R-:W-:-:S02]  /*a7590*/  IMAD.MOV.U32 R18, RZ, RZ, R2 ;  /* 0x000000ffff127224 */ /* 0x001fc400078e0002 */
[----:B------:R-:W-:Y:S01]  /*a75a0*/  IMAD.MOV.U32 R19, RZ, RZ, R3 ;  /* 0x000000ffff137224 */ /* 0x000fe200078e0003 */
[----:B---3--:R-:W-:Y:S04]  /*a75b0*/  STL.64 [R1+0x9030], R26 ;  /* 0x0090301a01007387 */ /* 0x008fe80000100a00 */
[----:B--2---:R-:W-:Y:S04]  /*a75c0*/  STL.64 [R1+0x9028], R24 ;  /* 0x0090281801007387 */ /* 0x004fe80000100a00 */
[----:B------:R-:W2:Y:S04]  /*a75d0*/  LDL.LU R2, [R1+0x90a4] ;  /* 0x0090a40001027983 */ /* 0x000ea80000300800 */
[----:B------:R-:W2:Y:S04]  /*a75e0*/  LDL.LU R3, [R1+0x90a0] ;  /* 0x0090a00001037983 */ /* 0x000ea80000300800 */
[----:B------:R-:W3:Y:S04]  /*a75f0*/  LDL.64 R16, [R1+0x70] ;  /* 0x0000700001107983 */ /* 0x000ee80000100a00 */
[----:B------:R-:W-:Y:S01]  /*a7600*/  STL.64 [R1+0x9040], R18 ;  /* 0x0090401201007387 */ /* 0x000fe20000100a00 */
[----:B------:R-:W-:-:S02]  /*a7610*/  IMAD R6, R6, 0x100, R28 ;  /* 0x0000010006067824 */ /* 0x000fc400078e021c */
[----:B------:R-:W-:Y:S01]  /*a7620*/  IMAD R7, R7, 0x100, R29 ;  /* 0x0000010007077824 */ /* 0x000fe200078e021d */
[----:B---3--:R-:W-:Y:S04]  /*a7630*/  STL.64 [R1+0x9038], R16 ;  /* 0x0090381001007387 */ /* 0x008fe80000100a00 */
[----:B------:R-:W3:Y:S01]  /*a7640*/  LDL.64 R28, [R1+0x60] ;  /* 0x00006000011c7983 */ /* 0x000ee20000100a00 */
[----:B------:R-:W-:Y:S02]  /*a7650*/  F2FP.F16.E5M2.UNPACK_B R6, R6 ;  /* 0x00000006ff06723e */ /* 0x000fe400020004ff */
[----:B------:R-:W-:Y:S02]  /*a7660*/  F2FP.F16.E5M2.UNPACK_B R7, R7 ;  /* 0x00000007ff07723e */ /* 0x000fe400020004ff */
[----:B------:R-:W-:-:S02]  /*a7670*/  F2FP.F16.E5M2.UNPACK_B R4, R4 ;  /* 0x00000004ff04723e */ /* 0x000fc400020004ff */
[----:B------:R-:W-:Y:S01]  /*a7680*/  F2FP.F16.E5M2.UNPACK_B R5, R5 ;  /* 0x00000005ff05723e */ /* 0x000fe200020004ff */
[----:B---3--:R0:W-:Y:S04]  /*a7690*/  STL.64 [R1+0x9048], R28 ;  /* 0x0090481c01007387 */ /* 0x0081e80000100a00 */
[----:B------:R-:W-:Y:S04]  /*a76a0*/  STL [R1+0x8e8c], R8 ;  /* 0x008e8c0801007387 */ /* 0x000fe80000100800 */
[----:B------:R-:W-:Y:S04]  /*a76b0*/  STL [R1+0x8e88], R9 ;  /* 0x008e880901007387 */ /* 0x000fe80000100800 */
[----:B------:R-:W-:Y:S04]  /*a76c0*/  STL.64 [R1+0x9098], R6 ;  /* 0x0090980601007387 */ /* 0x000fe80000100a00 */
[----:B------:R2:W-:Y:S04]  /*a76d0*/  STL.64 [R1+0x9090], R4 ;  /* 0x0090900401007387 */ /* 0x0005e80000100a00 */
[----:B0-----:R-:W3:Y:S04]  /*a76e0*/  LDL.64 R28, [R1+0x88] ;  /* 0x00008800011c7983 */ /* 0x001ee80000100a00 */
[----:B------:R-:W4:Y:S01]  /*a76f0*/  LDL.LU R24, [R1+0x870] ;  /* 0x0008700001187983 */ /* 0x000f220000300800 */
[----:B--2---:R-:W-:-:S15]  /*a7700*/  HMMA.16816.F32 R4, R12, R2, R20 ;  /* 0x000000020c04723c */ /* 0x004fde0000001814 */
[----:B------:R-:W-:-:S08]  /*a7710*/  NOP ;  /* 0x0000000000007918 */ /* 0x000fd00000000000 */
[----:B------:R0:W-:Y:S04]  /*a7720*/  STL.64 [R1+0x2aa0], R4 ;  /* 0x002aa00401007387 */ /* 0x0001e80000100a00 */
[----:B------:R1:W-:Y:S04]  /*a7730*/  STL.64 [R1+0x2aa8], R6 ;  /* 0x002aa80601007387 */ /* 0x0003e80000100a00 */
[----:B------:R-:W4:Y:S04]  /*a7740*/  LDL.LU R25, [R1+0x874] ;  /* 0x0008740001197983 */ /* 0x000f280000300800 */
[----:B------:R-:W2:Y:S04]  /*a7750*/  LDL.LU R26, [R1+0x878] ;  /* 0x00087800011a7983 */ /* 0x000ea80000300800 */
[----:B------:R-:W2:Y:S04]  /*a7760*/  LDL.LU R27, [R1+0x87c] ;  /* 0x00087c00011b7983 */ /* 0x000ea80000300800 */
[----:B0-----:R-:W3:Y:S04]  /*a7770*/  LDL.LU R4, [R1+0x8d0] ;  /* 0x0008d00001047983 */ /* 0x001ee80000300800 */
[----:B------:R-:W3:Y:S04]  /*a7780*/  LDL.LU R5, [R1+0x8d4] ;  /* 0x0008d40001057983 */ /* 0x000ee80000300800 */
[----:B-1----:R-:W3:Y:S04]  /*a7790*/  LDL.LU R6, [R1+0x8d8] ;  /* 0x0008d80001067983 */ /* 0x002ee80000300800 */
[----:B------:R-:W3:Y:S04]  /*a77a0*/  LDL.LU R7, [R1+0x8dc] ;  /* 0x0008dc0001077983 */ /* 0x000ee80000300800 */
[----:B------:R-:W4:Y:S04]  /*a77b0*/  LDL.64 R22, [R1+0x98] ;  /* 0x0000980001167983 */ /* 0x000f280000100a00 */
[----:B------:R-:W2:Y:S04]  /*a77c0*/  LDL.64 R20, [R1+0x90] ;  /* 0x0000900001147983 */ /* 0x000ea80000100a00 */
[----:B------:R-:W3:Y:S04]  /*a77d0*/  LDL.64 R8, [R1+0xa0] ;  /* 0x0000a00001087983 */ /* 0x000ee80000100a00 */
        /* <DEDUP_REMOVED lines=8> */
[----:B0-----:R-:W4:Y:S04]  /*a7860*/  LDL.LU R24, [R1+0x890] ;  /* 0x0008900001187983 */ /* 0x001f280000300800 */
        /* <DEDUP_REMOVED lines=8> */
[----:B------:R-:W4:Y:S01]  /*a78f0*/  LDL.LU R27, [R1+0x8ac] ;  /* 0x0008ac00011b7983 */ /* 0x000f220000300800 */
[----:B------:R-:W-:Y:S03]  /*a7900*/  HMMA.16816.F32 R12, R12, R8, R4 ;  /* 0x000000080c0c723c */ /* 0x000fe60000001804 */
        /* <DEDUP_REMOVED lines=10> */
[----:B------:R-:W-:Y:S04]  /*a79b0*/  STL [R1+0x8e94], R2 ;  /* 0x008e940201007387 */ /* 0x000fe80000100800 */
[----:B------:R0:W-:Y:S04]  /*a79c0*/  STL [R1+0x8e90], R3 ;  /* 0x008e900301007387 */ /* 0x0001e80000100800 */
[----:B0-----:R-:W2:Y:S04]  /*a79d0*/  LDL.64 R2, [R1+0xb0] ;  /* 0x0000b00001027983 */ /* 0x001ea80000100a00 */
        /* <DEDUP_REMOVED lines=12> */
[----:B0-----:R-:W3:Y:S01]  /*a7aa0*/  LDL.LU.64 R22, [R1+0x9088] ;  /* 0x0090880001167983 */ /* 0x001ee20000300a00 */
[----:B------:R-:W-:Y:S02]  /*a7ab0*/  IMAD.MOV.U32 R11, RZ, RZ, R8 ;  /* 0x000000ffff0b7224 */ /* 0x000fe400078e0008 */
[----:B------:R-:W-:-:S02]  /*a7ac0*/  IMAD.MOV.U32 R10, RZ, RZ, R9 ;  /* 0x000000ffff0a7224 */ /* 0x000fc400078e0009 */
[----:B------:R-:W-:Y:S02]  /*a7ad0*/  IMAD.MOV.U32 R9, RZ, RZ, R2 ;  /* 0x000000ffff097224 */ /* 0x000fe400078e0002 */
[----:B------:R-:W-:Y:S01]  /*a7ae0*/  IMAD.MOV.U32 R8, RZ, RZ, R3 ;  /* 0x000000ffff087224 */ /* 0x000fe200078e0003 */
[----:B------:R-:W2:Y:S04]  /*a7af0*/  LDL.LU.64 R20, [R1+0x9080] ;  /* 0x0090800001147983 */ /* 0x000ea80000300a00 */
[----:B------:R-:W-:Y:S04]  /*a7b00*/  STL.64 [R1+0x8ef8], R10 ;  /* 0x008ef80a01007387 */ /* 0x000fe80000100a00 */
[----:B------:R0:W-:Y:S04]  /*a7b10*/  STL.64 [R1+0x8ef0], R8 ;  /* 0x008ef00801007387 */ /* 0x0001e80000100a00 */
[----:B0-----:R-:W4:Y:S04]  /*a7b20*/  LDL.LU R8, [R1+0x860] ;  /* 0x0008600001087983 */ /* 0x001f280000300800 */
[----:B------:R-:W4:Y:S04]  /*a7b30*/  LDL.LU R9, [R1+0x864] ;  /* 0x0008640001097983 */ /* 0x000f280000300800 */
[----:B------:R-:W4:Y:S04]  /*a7b40*/  LDL.LU R10, [R1+0x868] ;  /* 0x00086800010a7983 */ /* 0x000f280000300800 */
[----:B------:R-:W4:Y:S01]  /*a7b50*/  LDL.LU R11, [R1+0x86c] ;  /* 0x00086c00010b7983 */ /* 0x000f220000300800 */
        /* <DEDUP_REMOVED lines=17> */
[----:B------:R-:W-:Y:S01]  /*a7c70*/  IMAD.MOV.U32 R21, RZ, RZ, R29 ;  /* 0x000000ffff157224 */ /* 0x000fe200078e001d */
[----:B--2---:R-:W-:-:S15]  /*a7c80*/  HMMA.16816.F32 R24, R4, R28, R24 ;  /* 0x0000001c0418723c */ /* 0x004fde0000001818 */
[----:B------:R-:W-:-:S08]  /*a7c90*/  NOP ;  /* 0x0000000000007918 */ /* 0x000fd00000000000 */
[----:B------:R-:W-:Y:S04]  /*a7ca0*/  STL.64 [R1+0x1b80], R24 ;  /* 0x001b801801007387 */ /* 0x000fe80000100a00 */
[----:B------:R0:W-:Y:S04]  /*a7cb0*/  STL.64 [R1+0x1b88], R26 ;  /* 0x001b881a01007387 */ /* 0x0001e80000100a00 */
[----:B0-----:R-:W2:Y:S04]  /*a7cc0*/  LDL.LU.64 R26, [R1+0x9058] ;  /* 0x00905800011a7983 */ /* 0x001ea80000300a00 */
[----:B------:R-:W2:Y:S04]  /*a7cd0*/  LDL.LU.64 R24, [R1+0x9050] ;  /* 0x0090500001187983 */ /* 0x000ea80000300a00 */
[----:B------:R-:W3:Y:S04]  /*a7ce0*/  LDL.LU.64 R28, [R1+0x9048] ;  /* 0x00904800011c7983 */ /* 0x000ee80000300a00 */
[----:B------:R0:W-:Y:S04]  /*a7cf0*/  STL.64 [R1+0x8f20], R22 ;  /* 0x008f201601007387 */ /* 0x0001e80000100a00 */
[----:B0-----:R-:W2:Y:S04]  /*a7d00*/  LDL R22, [R1+0x78] ;  /* 0x0000780001167983 */ /* 0x001ea80000100800 */
[----:B------:R0:W-:Y:S04]  /*a7d10*/  STL.64 [R1+0x8f18], R20 ;  /* 0x008f181401007387 */ /* 0x0001e80000100a00 */
[----:B0-----:R-:W4:Y:S01]  /*a7d20*/  LDL.64 R20, [R1+0x80] ;  /* 0x0000800001147983 */ /* 0x001f220000100a00 */
[----:B------:R-:W-:Y:S01]  /*a7d30*/  IMAD.MOV.U32 R23, RZ, RZ, R0 ;  /* 0x000000ffff177224 */ /* 0x000fe200078e0000 */
[----:B----4-:R-:W-:-:S15]  /*a7d40*/  HMMA.16816.F32 R16, R4, R20, R16 ;  /* 0x000000140410723c */ /* 0x010fde0000001810 */
[----:B------:R-:W-:-:S08]  /*a7d50*/  NOP ;  /* 0x0000000000007918 */ /* 0x000fd00000000000 */
[----:B------:R-:W-:Y:S04]  /*a7d60*/  STL.64 [R1+0x1b90], R16 ;  /* 0x001b901001007387 */ /* 0x000fe80000100a00 */
[----:B------:R0:W-:Y:S04]  /*a7d70*/  STL.64 [R1+0x1b98], R18 ;  /* 0x001b981201007387 */ /* 0x0001e80000100a00 */
[----:B0-----:R-:W4:Y:S04]  /*a7d80*/  LDL.LU.64 R18, [R1+0x9040] ;  /* 0x0090400001127983 */ /* 0x001f280000300a00 */
[----:B------:R-:W3:Y:S01]  /*a7d90*/  LDL.LU.64 R16, [R1+0x9038] ;  /* 0x0090380001107983 */ /* 0x000ee20000300a00 */
[----:B------:R-:W-:-:S02]  /*a7da0*/  IMAD.MOV.U32 R0, RZ, RZ, R21 ;  /* 0x000000ffff007224 */ /* 0x000fc400078e0015 */
[----:B--2---:R-:W-:Y:S03]  /*a7db0*/  HMMA.16816.F32 R20, R4, R22, R24 ;  /* 0x000000160414723c */ /* 0x004fe60000001818 */
[----:B------:R0:W-:Y:S04]  /*a7dc0*/  STL [R1+0x8e18], R0 ;  /* 0x008e180001007387 */ /* 0x0001e80000100800 */
[----:B------:R-:W2:Y:S04]  /*a7dd0*/  LDL.LU.64 R26, [R1+0x9030] ;  /* 0x00903000011a7983 */ /* 0x000ea80000300a00 */
[----:B------:R-:W2:-:S12]  /*a7de0*/  LDL.LU.64 R24, [R1+0x9028] ;  /* 0x0090280001187983 */ /* 0x000e980000300a00 */
[----:B------:R-:W-:Y:S04]  /*a7df0*/  STL.64 [R1+0x1c30], R20 ;  /* 0x001c301401007387 */ /* 0x000fe80000100a00 */
[----:B------:R-:W-:Y:S01]  /*a7e00*/  STL.64 [R1+0x1c38], R22 ;  /* 0x001c381601007387 */ /* 0x000fe20000100a00 */
[----:B---3--:R-:W-:Y:S06]  /*a7e10*/  HMMA.16816.F32 R8, R4, R16, R8 ;  /* 0x000000100408723c */ /* 0x008fec0000001808 */
[----:B0-----:R-:W-:-:S05]  /*a7e20*/  IMAD.MOV.U32 R0, RZ, RZ, R17 ;  /* 0x000000ffff007224 */ /* 0x001fca00078e0011 */
[----:B------:R-:W-:-:S12]  /*a7e30*/  STL [R1+0x8e1c], R0 ;  /* 0x008e1c0001007387 */ /* 0x000fd80000100800 */
[----:B------:R-:W-:Y:S04]  /*a7e40*/  STL.64 [R1+0x1c90], R8 ;  /* 0x001c900801007387 */ /* 0x000fe80000100a00 */
[----:B------:R4:W-:Y:S02]  /*a7e50*/  STL.64 [R1+0x1c98], R10 ;  /* 0x001c980a01007387 */ /* 0x0009e40000100a00 */
        /* <DEDUP_REMOVED lines=9> */
[----:B-1----:R-:W3:Y:S04]  /*a7ef0*/  LDL.LU R10, [R1+0x768] ;  /* 0x00076800010a7983 */ /* 0x002ee80000300800 */
[----:B------:R-:W3:Y:S04]  /*a7f00*/  LDL.LU R11, [R1+0x76c] ;  /* 0x00076c00010b7983 */ /* 0x000ee80000300800 */
[----:B---3--:R0:W-:Y:S04]  /*a7f10*/  STL.64 [R1+0x8f30], R10 ;  /* 0x008f300a01007387 */ /* 0x0081e80000100a00 */
[----:B--2---:R-:W-:Y:S04]  /*a7f20*/  STL.64 [R1+0x8f28], R8 ;  /* 0x008f280801007387 */ /* 0x004fe80000100a00 */
[----:B------:R-:W2:Y:S04]  /*a7f30*/  LDL.LU R24, [R1+0x770] ;  /* 0x0007700001187983 */ /* 0x000ea80000300800 */
[----:B------:R-:W2:Y:S04]  /*a7f40*/  LDL.LU R25, [R1+0x774] ;  /* 0x0007740001197983 */ /* 0x000ea80000300800 */
[----:B------:R-:W3:Y:S04]  /*a7f50*/  LDL.LU R26, [R1+0x778] ;  /* 0x00077800011a7983 */ /* 0x000ee80000300800 */
[----:B------:R-:W3:Y:S04]  /*a7f60*/  LDL.LU R27, [R1+0x77c] ;  /* 0x00077c00011b7983 */ /* 0x000ee80000300800 */
[----:B---3--:R-:W-:Y:S04]  /*a7f70*/  STL.64 [R1+0x8f40], R26 ;  /* 0x008f401a01007387 */ /* 0x008fe80000100a00 */
[----:B--2---:R-:W-:Y:S04]  /*a7f80*/  STL.64 [R1+0x8f38], R24 ;  /* 0x008f381801007387 */ /* 0x004fe80000100a00 */
[----:B------:R-:W2:Y:S04]  /*a7f90*/  LDL.LU R20, [R1+0x780] ;  /* 0x0007800001147983 */ /* 0x000ea80000300800 */
[----:B------:R-:W2:Y:S04]  /*a7fa0*/  LDL.LU R21, [R1+0x784] ;  /* 0x0007840001157983 */ /* 0x000ea80000300800 */
[----:B------:R-:W3:Y:S04]  /*a7fb0*/  LDL.LU R22, [R1+0x788] ;  /* 0x0007880001167983 */ /* 0x000ee80000300800 */
[----:B------:R-:W3:Y:S04]  /*a7fc0*/  LDL.LU R23, [R1+0x78c] ;  /* 0x00078c0001177983 */ /* 0x000ee80000300800 */
[----:B---3--:R-:W-:Y:S04]  /*a7fd0*/  STL.64 [R1+0x8f50], R22 ;  /* 0x008f501601007387 */ /* 0x008fe80000100a00 */
[----:B--2---:R1:W-:Y:S04]  /*a7fe0*/  STL.64 [R1+0x8f48], R20 ;  /* 0x008f481401007387 */ /* 0x0043e80000100a00 */
[----:B0-----:R-:W2:Y:S04]  /*a7ff0*/  LDL R10, [R1+0x8] ;  /* 0x00000800010a7983 */ /* 0x001ea80000100800 */
[----:B------:R-:W2:Y:S04]  /*a8000*/  LDL R11, [R1+0xc] ;  /* 0x00000c00010b7983 */ /* 0x000ea80000100800 */
[----:B-1----:R-:W3:Y:S04]  /*a8010*/  LDL.LU R20, [R1+0x7a0] ;  /* 0x0007a00001147983 */ /* 0x002ee80000300800 */
        /* <DEDUP_REMOVED lines=41> */
[----:B------:R-:W2:Y:S04]  /*a82b0*/  LDL.64 R20, [R1+0x40] ;  /* 0x0000400001147983 */ /* 0x000ea80000100a00 */
[----:B------:R-:W-:Y:S04]  /*a82c0*/  STL.64 [R1+0x8ff0], R22 ;  /* 0x008ff01601007387 */ /* 0x000fe80000100a00 */
[----:B--2---:R0:W-:Y:S04]  /*a82d0*/  STL.64 [R1+0x8fe8], R20 ;  /* 0x008fe81401007387 */ /* 0x0041e80000100a00 */
        /* <DEDUP_REMOVED lines=158> */
[----:B0-----:R-:W2:Y:S04]  /*a8cc0*/  LDL.LU.64 R18, [R1+0x8ee8] ;  /* 0x008ee80001127983 */ /* 0x001ea80000300a00 */
[----:B------:R-:W2:Y:S04]  /*a8cd0*/  LDL.LU.64 R16, [R1+0x8ee0] ;  /* 0x008ee00001107983 */ /* 0x000ea80000300a00 */
[----:B------:R3:W-:Y:S02]  /*a8ce0*/  STL.64 [R1+0x8c70], R26 ;  /* 0x008c701a01007387 */ /* 0x0007e40000100a00 */
[----:B---3--:R-:W-:-:S02]  /*a8cf0*/  IMAD.MOV.U32 R26, RZ, RZ, R20 ;  /* 0x000000ffff1a7224 */ /* 0x008fc400078e0014 */
[----:B------:R-:W-:Y:S01]  /*a8d00*/  IMAD.MOV.U32 R27, RZ, RZ, R21 ;  /* 0x000000ffff1b7224 */ /* 0x000fe200078e0015 */
[----:B------:R-:W3:Y:S04]  /*a8d10*/  LDL.LU R20, [R1+0x8edc] ;  /* 0x008edc0001147983 */ /* 0x000ee80000300800 */
[----:B------:R-:W3:Y:S04]  /*a8d20*/  LDL.LU R21, [R1+0x8ed8] ;  /* 0x008ed80001157983 */ /* 0x000ee80000300800 */
[----:B------:R0:W-:Y:S02]  /*a8d30*/  STL.64 [R1+0x8c68], R24 ;  /* 0x008c681801007387 */ /* 0x0001e40000100a00 */
[----:B0-----:R-:W-:-:S02]  /*a8d40*/  IMAD.MOV.U32 R24, RZ, RZ, R22 ;  /* 0x000000ffff187224 */ /* 0x001fc400078e0016 */
[----:B------:R-:W-:Y:S01]  /*a8d50*/  IMAD.MOV.U32 R25, RZ, RZ, R23 ;  /* 0x000000ffff197224 */ /* 0x000fe200078e0017 */
[----:B------:R-:W4:Y:S04]  /*a8d60*/  LDL.LU R22, [R1+0x8ed4] ;  /* 0x008ed40001167983 */ /* 0x000f280000300800 */
[----:B------:R-:W4:Y:S04]  /*a8d70*/  LDL.LU R23, [R1+0x8ed0] ;  /* 0x008ed00001177983 */ /* 0x000f280000300800 */
[----:B------:R-:W-:Y:S04]  /*a8d80*/  STL.64 [R1+0x8e40], R26 ;  /* 0x008e401a01007387 */ /* 0x000fe80000100a00 */
[----:B------:R0:W-:Y:S04]  /*a8d90*/  STL.64 [R1+0x8e38], R24 ;  /* 0x008e381801007387 */ /* 0x0001e80000100a00 */
[----:B0-----:R-:W4:Y:S04]  /*a8da0*/  LDL.LU R24, [R1+0x740] ;  /* 0x0007400001187983 */ /* 0x001f280000300800 */
[----:B------:R-:W4:Y:S04]  /*a8db0*/  LDL.LU R25, [R1+0x744] ;  /* 0x0007440001197983 */ /* 0x000f280000300800 */
[----:B------:R-:W4:Y:S04]  /*a8dc0*/  LDL.LU R26, [R1+0x748] ;  /* 0x00074800011a7983 */ /* 0x000f280000300800 */
[----:B------:R-:W4:Y:S01]  /*a8dd0*/  LDL.LU R27, [R1+0x74c] ;  /* 0x00074c00011b7983 */ /* 0x000f220000300800 */
[C---:B---3--:R-:W-:Y:S06]  /*a8de0*/  HMMA.16816.F32 R12, R4.reuse, R20, R12 ;  /* 0x00000014040c723c */ /* 0x048fec000000180c */
[----:B----4-:R-:W-:Y:S06]  /*a8df0*/  HMMA.16816.F32 R24, R4, R22, R24 ;  /* 0x000000160418723c */ /* 0x010fec0000001818 */
[----:B------:R-:W-:-:S15]  /*a8e00*/  STL.64 [R1+0x8c50], R22 ;  /* 0x008c501601007387 */ /* 0x000fde0000100a00 */
[----:B------:R-:W-:-:S02]  /*a8e10*/  NOP ;  /* 0x0000000000007918 */ /* 0x000fc40000000000 */
[----:B------:R-:W-:Y:S04]  /*a8e20*/  STL.64 [R1+0x1f50], R24 ;  /* 0x001f501801007387 */ /* 0x000fe80000100a00 */
[----:B------:R-:W-:Y:S04]  /*a8e30*/  STL.64 [R1+0x1f58], R26 ;  /* 0x001f581a01007387 */ /* 0x000fe80000100a00 */
[----:B------:R0:W-:Y:S04]  /*a8e40*/  STL.64 [R1+0x8c48], R20 ;  /* 0x008c481401007387 */ /* 0x0001e80000100a00 */
[----:B------:R-:W-:Y:S04]  /*a8e50*/  STL.64 [R1+0x1f70], R12 ;  /* 0x001f700c01007387 */ /* 0x000fe80000100a00 */
[----:B------:R-:W-:Y:S04]  /*a8e60*/  STL.64 [R1+0x1f78], R14 ;  /* 0x001f780e01007387 */ /* 0x000fe80000100a00 */
        /* <DEDUP_REMOVED lines=8> */
[----:B----4-:R-:W-:Y:S04]  /*a8ef0*/  STL.64 [R1+0x8e50], R22 ;  /* 0x008e501601007387 */ /* 0x010fe80000100a00 */
[----:B---3--:R0:W-:Y:S04]  /*a8f00*/  STL.64 [R1+0x8e48], R20 ;  /* 0x008e481401007387 */ /* 0x0081e80000100a00 */
[----:B------:R-:W-:Y:S04]  /*a8f10*/  STL.64 [R1+0x8e70], R26 ;  /* 0x008e701a01007387 */ /* 0x000fe80000100a00 */
[----:B------:R-:W-:Y:S04]  /*a8f20*/  STL.64 [R1+0x8e68], R24 ;  /* 0x008e681801007387 */ /* 0x000fe80000100a00 */
[----:B0-----:R-:W2:Y:S04]  /*a8f30*/  LDL.LU R20, [R1+0x6e0] ;  /* 0x0006e00001147983 */ /* 0x001ea80000300800 */
[----:B------:R-:W2:Y:S04]  /*a8f40*/  LDL.LU R21, [R1+0x6e4] ;  /* 0x0006e40001157983 */ /* 0x000ea80000300800 */
[----:B------:R-:W3:Y:S04]  /*a8f50*/  LDL.LU R22, [R1+0x6e8] ;  /* 0x0006e80001167983 */ /* 0x000ee80000300800 */
[----:B------:R-:W3:Y:S04]  /*a8f60*/  LDL.LU R23, [R1+0x6ec] ;  /* 0x0006ec0001177983 */ /* 0x000ee80000300800 */
[----:B------:R-:W4:Y:S04]  /*a8f70*/  LDL.LU R10, [R1+0x4a90] ;  /* 0x004a9000010a7983 */ /* 0x000f280000300800 */
[----:B------:R-:W2:Y:S04]  /*a8f80*/  LDL.LU R12, [R1+0x4a8c] ;  /* 0x004a8c00010c7983 */ /* 0x000ea80000300800 */
[----:B------:R-:W4:Y:S04]  /*a8f90*/  LDL.LU R11, [R1+0x4a98] ;  /* 0x004a9800010b7983 */ /* 0x000f280000300800 */
[----:B------:R-:W2:Y:S04]  /*a8fa0*/  LDL.LU R13, [R1+0x4a94] ;  /* 0x004a9400010d7983 */ /* 0x000ea80000300800 */
[----:B------:R-:W3:Y:S04]  /*a8fb0*/  LDL.LU R8, [R1+0x4aa0] ;  /* 0x004aa00001087983 */ /* 0x000ee80000300800 */
        /* <DEDUP_REMOVED lines=58> */
[----:B--2---:R-:W-:Y:S02]  /*a9360*/  IMAD R14, R14, 0x100, R8 ;  /* 0x000001000e0e7824 */ /* 0x004fe400078e0208 */
[----:B------:R-:W-:Y:S01]  /*a9370*/  IMAD R15, R15, 0x100, R9 ;  /* 0x000001000f0f7824 */ /* 0x000fe200078e0209 */
[----:B----4-:R-:W-:-:S15]  /*a9380*/  HMMA.16816.F32 R24, R4, R10, R24 ;  /* 0x0000000a0418723c */ /* 0x010fde0000001818 */
        /* <DEDUP_REMOVED lines=9> */
[----:B------:R-:W4:Y:S04]  /*a9420*/  LDL.LU R2, [R1+0x8e94] ;  /* 0x008e940001027983 */ /* 0x000f280000300800 */
[----:B------:R-:W4:Y:S04]  /*a9430*/  LDL.LU R3, [R1+0x8e90] ;  /* 0x008e900001037983 */ /* 0x000f280000300800 */
        /* <DEDUP_REMOVED lines=20> */
[----:B---3--:R-:W-:Y:S01]  /*a9580*/  HMMA.16816.F32 R4, R4, R24, R20 ;  /* 0x000000180404723c */ /* 0x008fe20000001814 */
[----:B------:R-:W2:Y:S04]  /*a9590*/  LDL.LU.64 R22, [R1+0x8e60] ;  /* 0x008e600001167983 */ /* 0x000ea80000300a00 */
[----:B------:R-:W2:-:S15]  /*a95a0*/  LDL.LU.64 R20, [R1+0x8e58] ;  /* 0x008e580001147983 */ /* 0x000e9e0000300a00 */
[----:B------:R-:W-:-:S03]  /*a95b0*/  NOP ;  /* 0x0000000000007918 */ /* 0x000fc60000000000 */
        /* <DEDUP_REMOVED lines=14> */
[----:B---3--:R-:W-:-:S15]  /*a96a0*/  HMMA.16816.F32 R4, R12, R10, R4 ;  /* 0x0000000a0c04723c */ /* 0x008fde0000001804 */
[----:B------:R-:W-:-:S08]  /*a96b0*/  NOP ;  /* 0x0000000000007918 */ /* 0x000fd00000000000 */
        /* <DEDUP_REMOVED lines=18> */
[----:B0-----:R-:W2:Y:S01]  /*a97e0*/  LDL R26, [R1] ;  /* 0x00000000011a7983 */ /* 0x001ea20000100800 */
        /* <DEDUP_REMOVED lines=174> */
[----:B------:R-:W2:Y:S04]  /*aa2d0*/  LDL.LU R4, [R1+0x530] ;  /* 0x0005300001047983 */ /* 0x000ea80000300800 */
[----:B------:R-:W2:Y:S04]  /*aa2e0*/  LDL.LU R5, [R1+0x534] ;  /* 0x0005340001057983 */ /* 0x000ea80000300800 */
[----:B------:R-:W2:Y:S04]  /*aa2f0*/  LDL.LU R6, [R1+0x538] ;  /* 0x0005380001067983 */ /* 0x000ea80000300800 */
        /* <DEDUP_REMOVED lines=126> */
[----:B------:R-:W3:Y:S04]  /*aaae0*/  LDL.LU.64 R24, [R1+0x8c68] ;  /* 0x008c680001187983 */ /* 0x000ee80000300a00 */
        /* <DEDUP_REMOVED lines=13> */
[----:B------:R-:W-:Y:S04]  /*aabc0*/  STL.64 [R1+0x8a48], R26 ;  /* 0x008a481a01007387 */ /* 0x000fe80000100a00 */
[----:B------:R0:W-:Y:S04]  /*aabd0*/  STL.64 [R1+0x8a40], R24 ;  /* 0x008a401801007387 */ /* 0x0001e80000100a00 */
[----:B0-----:R-:W4:Y:S04]  /*aabe0*/  LDL.LU R24, [R1+0x540] ;  /* 0x0005400001187983 */ /* 0x001f280000300800 */
[----:B------:R-:W4:Y:S04]  /*aabf0*/  LDL.LU R25, [R1+0x544] ;  /* 0x0005440001197983 */ /* 0x000f280000300800 */
[----:B------:R-:W4:Y:S04]  /*aac00*/  LDL.LU R26, [R1+0x548] ;  /* 0x00054800011a7983 */ /* 0x000f280000300800 */
[----:B------:R-:W4:Y:S01]  /*aac10*/  LDL.LU R27, [R1+0x54c] ;  /* 0x00054c00011b7983 */ /* 0x000f220000300800 */
[C---:B---3--:R-:W-:Y:S06]  /*aac20*/  HMMA.16816.F32 R8, R12.reuse, R22, R8 ;  /* 0x000000160c08723c */ /* 0x048fec0000001808 */
[----:B--2---:R-:W-:-:S15]  /*aac30*/  HMMA.16816.F32 R16, R12, R20, R16 ;  /* 0x000000140c10723c */ /* 0x004fde0000001810 */
[----:B------:R-:W-:-:S02]  /*aac40*/  NOP ;  /* 0x0000000000007918 */ /* 0x000fc40000000000 */
[----:B------:R0:W-:Y:S04]  /*aac50*/  STL.64 [R1+0x1e20], R8 ;  /* 0x001e200801007387 */ /* 0x0001e80000100a00 */
[----:B------:R-:W-:Y:S04]  /*aac60*/  STL.64 [R1+0x1e28], R10 ;  /* 0x001e280a01007387 */ /* 0x000fe80000100a00 */
[----:B0-----:R-:W2:Y:S04]  /*aac70*/  LDL.LU R8, [R1+0x8c40] ;  /* 0x008c400001087983 */ /* 0x001ea80000300800 */
[----:B------:R-:W-:Y:S04]  /*aac80*/  STL.64 [R1+0x1e00], R16 ;  /* 0x001e001001007387 */ /* 0x000fe80000100a00 */
[----:B------:R0:W-:Y:S04]  /*aac90*/  STL.64 [R1+0x1e08], R18 ;  /* 0x001e081201007387 */ /* 0x0001e80000100a00 */
[----:B0-----:R-:W4:Y:S04]  /*aaca0*/  LDL.LU.64 R18, [R1+0x8c38] ;  /* 0x008c380001127983 */ /* 0x001f280000300a00 */
[----:B------:R-:W3:Y:S04]  /*aacb0*/  LDL.LU.64 R16, [R1+0x8c30] ;  /* 0x008c300001107983 */ /* 0x000ee80000300a00 */
[----:B------:R-:W-:Y:S04]  /*aacc0*/  STL.64 [R1+0x8a28], R22 ;  /* 0x008a281601007387 */ /* 0x000fe80000100a00 */
[----:B------:R4:W-:Y:S02]  /*aacd0*/  STL.64 [R1+0x8a20], R20 ;  /* 0x008a201401007387 */ /* 0x0009e40000100a00 */
[----:B----4-:R-:W-:Y:S06]  /*aace0*/  HMMA.16816.F32 R20, R12, R18, R24 ;  /* 0x000000120c14723c */ /* 0x010fec0000001818 */
[----:B------:R-:W-:Y:S04]  /*aacf0*/  STL [R1+0x8a0c], R18 ;  /* 0x008a0c1201007387 */ /* 0x000fe80000100800 */
[----:B------:R-:W-:-:S13]  /*aad00*/  STL [R1+0x8a08], R19 ;  /* 0x008a081301007387 */ /* 0x000fda0000100800 */
[----:B------:R-:W-:Y:S04]  /*aad10*/  STL.64 [R1+0x1df0], R20 ;  /* 0x001df01401007387 */ /* 0x000fe80000100a00 */
[----:B------:R3:W-:Y:S04]  /*aad20*/  STL.64 [R1+0x1df8], R22 ;  /* 0x001df81601007387 */ /* 0x0007e80000100a00 */
[----:B------:R-:W4:Y:S01]  /*aad30*/  LDL.LU R10, [R1+0x4ab0] ;  /* 0x004ab000010a7983 */ /* 0x000f220000300800 */
[----:B---3--:R-:W-:Y:S03]  /*aad40*/  HMMA.16816.F32 R20, R12, R16, R4 ;  /* 0x000000100c14723c */ /* 0x008fe60000001804 */
[----:B------:R-:W4:-:S15]  /*aad50*/  LDL.LU R4, [R1+0x4aac] ;  /* 0x004aac0001047983 */ /* 0x000f1e0000300800 */
[----:B------:R-:W-:-:S05]  /*aad60*/  NOP ;  /* 0x0000000000007918 */ /* 0x000fca0000000000 */
[----:B------:R0:W-:Y:S04]  /*aad70*/  STL.64 [R1+0x1de0], R20 ;  /* 0x001de01401007387 */ /* 0x0001e80000100a00 */
[----:B------:R1:W-:Y:S04]  /*aad80*/  STL.64 [R1+0x1de8], R22 ;  /* 0x001de81601007387 */ /* 0x0003e80000100a00 */
[----:B------:R-:W3:Y:S04]  /*aad90*/  LDL.LU R11, [R1+0x4ab8] ;  /* 0x004ab800010b7983 */ /* 0x000ee80000300800 */
[----:B------:R-:W3:Y:S04]  /*aada0*/  LDL.LU R5, [R1+0x4ab4] ;  /* 0x004ab40001057983 */ /* 0x000ee80000300800 */
[----:B------:R-:W2:Y:S04]  /*aadb0*/  LDL.LU R9, [R1+0x4ac0] ;  /* 0x004ac00001097983 */ /* 0x000ea80000300800 */
[----:B------:R-:W2:Y:S04]  /*aadc0*/  LDL.LU R6, [R1+0x4abc] ;  /* 0x004abc0001067983 */ /* 0x000ea80000300800 */
[----:B------:R-:W2:Y:S04]  /*aadd0*/  LDL.LU R7, [R1+0x4ac8] ;  /* 0x004ac80001077983 */ /* 0x000ea80000300800 */
[----:B------:R-:W2:Y:S04]  /*aade0*/  LDL.LU R0, [R1+0x4ac4] ;  /* 0x004ac40001007983 */ /* 0x000ea80000300800 */
[----:B0-----:R-:W4:Y:S04]  /*aadf0*/  LDL.64 R20, [R1+0xb0] ;  /* 0x0000b00001147983 */ /* 0x001f280000100a00 */
[----:B-1----:R-:W3:Y:S04]  /*aae00*/  LDL.64 R22, [R1+0x98] ;  /* 0x0000980001167983 */ /* 0x002ee80000100a00 */
        /* <DEDUP_REMOVED lines=31> */
[----:B------:R0:W-:Y:S04]  /*ab000*/  STL.64 [R1+0x8b90], R16 ;  /* 0x008b901001007387 */ /* 0x0001e80000100a00 */
[----:B0-----:R-:W4:Y:S04]  /*ab010*/  LDL.LU R16, [R1+0x4f0] ;  /* 0x0004f00001107983 */ /* 0x001f280000300800 */
[----:B------:R-:W4:Y:S04]  /*ab020*/  LDL.LU R17, [R1+0x4f4] ;  /* 0x0004f40001117983 */ /* 0x000f280000300800 */
[----:B------:R-:W4:Y:S04]  /*ab030*/  LDL.LU R18, [R1+0x4f8] ;  /* 0x0004f80001127983 */ /* 0x000f280000300800 */
[----:B------:R-:W4:Y:S04]  /*ab040*/  LDL.LU R19, [R1+0x4fc] ;  /* 0x0004fc0001137983 */ /* 0x000f280000300800 */
[----:B------:R-:W3:Y:S04]  /*ab050*/  LDL.LU R10, [R1+0x8c2c] ;  /* 0x008c2c00010a7983 */ /* 0x000ee80000300800 */
[----:B------:R-:W3:Y:S01]  /*ab060*/  LDL.LU R11, [R1+0x8c28] ;  /* 0x008c2800010b7983 */ /* 0x000ee20000300800 */
[----:B--2---:R-:W-:Y:S01]  /*ab070*/  IMAD R6, R6, 0x100, R9 ;  /* 0x0000010006067824 */ /* 0x004fe200078e0209 */
[----:B---3--:R-:W-:-:S15]  /*ab080*/  HMMA.16816.F32 R20, R12, R10, R20 ;  /* 0x0000000a0c14723c */ /* 0x008fde0000001814 */
[----:B------:R-:W-:-:S08]  /*ab090*/  NOP ;  /* 0x0000000000007918 */ /* 0x000fd00000000000 */
[----:B------:R-:W-:Y:S04]  /*ab0a0*/  STL.64 [R1+0x1dd0], R20 ;  /* 0x001dd01401007387 */ /* 0x000fe80000100a00 */
[----:B------:R0:W-:Y:S04]  /*ab0b0*/  STL.64 [R1+0x1dd8], R22 ;  /* 0x001dd81601007387 */ /* 0x0001e80000100a00 */
[----:B0-----:R-:W2:Y:S04]  /*ab0c0*/  LDL.LU.64 R22, [R1+0x8c20] ;  /* 0x008c200001167983 */ /* 0x001ea80000300a00 */
[----:B------:R-:W2:Y:S04]  /*ab0d0*/  LDL.LU.64 R20, [R1+0x8c18] ;  /* 0x008c180001147983 */ /* 0x000ea80000300a00 */
[----:B------:R-:W-:Y:S04]  /*ab0e0*/  STL [R1+0x89ec], R10 ;  /* 0x0089ec0a01007387 */ /* 0x000fe80000100800 */
[----:B------:R0:W-:Y:S04]  /*ab0f0*/  STL [R1+0x89e8], R11 ;  /* 0x0089e80b01007387 */ /* 0x0001e80000100800 */
[----:B0-----:R-:W3:Y:S04]  /*ab100*/  LDL.64 R10, [R1+0xa0] ;  /* 0x0000a000010a7983 */ /* 0x001ee80000100a00 */
        /* <DEDUP_REMOVED lines=13> */
[----:B0-----:R-:W3:Y:S04]  /*ab1e0*/  LDL.LU.64 R22, [R1+0x8bf8] ;  /* 0x008bf80001167983 */ /* 0x001ee80000300a00 */
[----:B------:R-:W3:Y:S04]  /*ab1f0*/  LDL.LU.64 R20, [R1+0x8bf0] ;  /* 0x008bf00001147983 */ /* 0x000ee80000300a00 */
[----:B------:R-:W-:Y:S04]  /*ab200*/  STL [R1+0x89f8], R2 ;  /* 0x0089f80201007387 */ /* 0x000fe80000100800 */
[----:B------:R-:W-:Y:S01]  /*ab210*/  STL [R1+0x89f4], R3 ;  /* 0x0089f40301007387 */ /* 0x000fe20000100800 */
[----:B---3--:R-:W-:Y:S03]  /*ab220*/  HMMA.16816.F32 R12, R12, R10, R20 ;  /* 0x0000000a0c0c723c */ /* 0x008fe60000001814 */
[----:B------:R-:W4:Y:S04]  /*ab230*/  LDL.LU.64 R22, [R1+0x8be8] ;  /* 0x008be80001167983 */ /* 0x000f280000300a00 */
[----:B------:R-:W2:-:S15]  /*ab240*/  LDL.LU.64 R20, [R1+0x8be0] ;  /* 0x008be00001147983 */ /* 0x000e9e0000300a00 */
[----:B------:R-:W-:-:S01]  /*ab250*/  NOP ;  /* 0x0000000000007918 */ /* 0x000fc20000000000 */
[----:B------:R0:W-:Y:S04]  /*ab260*/  STL.64 [R1+0x1dc0], R12 ;  /* 0x001dc00c01007387 */ /* 0x0001e80000100a00 */
[----:B------:R1:W-:Y:S04]  /*ab270*/  STL.64 [R1+0x1dc8], R14 ;  /* 0x001dc80e01007387 */ /* 0x0003e80000100a00 */
[----:B0-----:R-:W3:Y:S04]  /*ab280*/  LDL.LU R12, [R1+0x500] ;  /* 0x00050000010c7983 */ /* 0x001ee80000300800 */
[----:B------:R-:W3:Y:S04]  /*ab290*/  LDL.LU R13, [R1+0x504] ;  /* 0x00050400010d7983 */ /* 0x000ee80000300800 */
[----:B-1----:R-:W3:Y:S04]  /*ab2a0*/  LDL.LU R14, [R1+0x508] ;  /* 0x00050800010e7983 */ /* 0x002ee80000300800 */
[----:B------:R-:W3:Y:S01]  /*ab2b0*/  LDL.LU R15, [R1+0x50c] ;  /* 0x00050c00010f7983 */ /* 0x000ee20000300800 */
        /* <DEDUP_REMOVED lines=9> */
[----:B----4-:R-:W-:Y:S01]  /*ab350*/  HMMA.16816.F32 R16, R4, R22, R16 ;  /* 0x000000160410723c */ /* 0x010fe20000001810 */
[----:B--2---:R-:W-:-:S05]  /*ab360*/  IMAD.MOV.U32 R11, RZ, RZ, R20 ;  /* 0x000000ffff0b7224 */ /* 0x004fca00078e0014 */
[----:B---3--:R-:W-:-:S15]  /*ab370*/  HMMA.16816.F32 R12, R4, R20, R12 ;  /* 0x00000014040c723c */ /* 0x008fde000000180c */
[----:B------:R-:W-:-:S08]  /*ab380*/  NOP ;  /* 0x0000000000007918 */ /* 0x000fd00000000000 */
[----:B------:R-:W-:Y:S04]  /*ab390*/  STL.64 [R1+0x1db0], R12 ;  /* 0x001db00c01007387 */ /* 0x000fe80000100a00 */
[----:B------:R-:W-:Y:S04]  /*ab3a0*/  STL.64 [R1+0x1db8], R14 ;  /* 0x001db80e01007387 */ /* 0x000fe80000100a00 */
[----:B------:R-:W-:Y:S04]  /*ab3b0*/  STL [R1+0x8a04], R11 ;  /* 0x008a040b01007387 */ /* 0x000fe80000100800 */
[----:B------:R-:W-:Y:S04]  /*ab3c0*/  STL.64 [R1+0x1da0], R16 ;  /* 0x001da01001007387 */ /* 0x000fe80000100a00 */
[----:B------:R0:W-:Y:S02]  /*ab3d0*/  STL.64 [R1+0x1da8], R18 ;  /* 0x001da81201007387 */ /* 0x0001e40000100a00 */
[----:B0-----:R-:W-:Y:S01]  /*ab3e0*/  HMMA.16816.F32 R16, R4, R28, R24 ;  /* 0x0000001c0410723c */ /* 0x001fe20000001818 */
[----:B------:R-:W-:-:S02]  /*ab3f0*/  IMAD.MOV.U32 R10, RZ, RZ, R21 ;  /* 0x000000ffff0a7224 */ /* 0x000fc400078e0015 */
[----:B------:R-:W-:Y:S02]  /*ab400*/  IMAD.MOV.U32 R13, RZ, RZ, R22 ;  /* 0x000000ffff0d7224 */ /* 0x000fe400078e0016 */
[----:B------:R-:W-:-:S15]  /*ab410*/  IMAD.MOV.U32 R12, RZ, RZ, R23 ;  /* 0x000000ffff0c7224 */ /* 0x000fde00078e0017 */
[----:B------:R-:W-:-:S03]  /*ab420*/  NOP ;  /* 0x0000000000007918 */ /* 0x000fc60000000000 */
        /* <DEDUP_REMOVED lines=19> */
[----:B--2---:R1:W-:Y:S04]  /*ab560*/  STL.64 [R1+0x8a60], R24 ;  /* 0x008a601801007387 */ /* 0x0043e80000100a00 */
[----:B0-----:R-:W2:Y:S04]  /*ab570*/  LDL R22, [R1] ;  /* 0x0000000001167983 */ /* 0x001ea80000100800 */
[----:B------:R-:W2:Y:S04]  /*ab580*/  LDL R23, [R1+0x4] ;  /* 0x0000040001177983 */ /* 0x000ea80000100800 */
[----:B--2---:R0:W-:Y:S04]  /*ab590*/  STL.64 [R1+0x8a70], R22 ;  /* 0x008a701601007387 */ /* 0x0041e80000100a00 */
[----:B-1----:R-:W2:Y:S04]  /*ab5a0*/  LDL.LU R24, [R1+0x3c0] ;  /* 0x0003c00001187983 */ /* 0x002ea80000300800 */
[----:B------:R-:W2:Y:S04]  /*ab5b0*/  LDL.LU R25, [R1+0x3c4] ;  /* 0x0003c40001197983 */ /* 0x000ea80000300800 */
[----:B------:R-:W3:Y:S04]  /*ab5c0*/  LDL.LU R26, [R1+0x3c8] ;  /* 0x0003c800011a7983 */ /* 0x000ee80000300800 */
[----:B------:R-:W3:Y:S04]  /*ab5d0*/  LDL.LU R27, [R1+0x3cc] ;  /* 0x0003cc00011b7983 */ /* 0x000ee80000300800 */
[----:B---3--:R-:W-:Y:S04]  /*ab5e0*/  STL.64 [R1+0x8a80], R26 ;  /* 0x008a801a01007387 */ /* 0x008fe80000100a00 */
[----:B--2---:R1:W-:Y:S04]  /*ab5f0*/  STL.64 [R1+0x8a78], R24 ;  /* 0x008a781801007387 */ /* 0x0043e80000100a00 */
[----:B------:R-:W2:Y:S04]  /*ab600*/  LDL R20, [R1+0x8] ;  /* 0x0000080001147983 */ /* 0x000ea80000100800 */
[----:B------:R-:W2:Y:S04]  /*ab610*/  LDL R21, [R1+0xc] ;  /* 0x00000c0001157983 */ /* 0x000ea80000100800 */
[----:B0-----:R-:W3:Y:S04]  /*ab620*/  LDL R22, [R1+0x10] ;  /* 0x0000100001167983 */ /* 0x001ee80000100800 */
        /* <DEDUP_REMOVED lines=84> */
[----:B------:R-:W2:Y:S04]  /*abb70*/  LDL.LU R16, [R1+0x490] ;  /* 0x0004900001107983 */ /* 0x000ea80000300800 */
[----:B------:R-:W2:Y:S04]  /*abb80*/  LDL.LU R17, [R1+0x494] ;  /* 0x0004940001117983 */ /* 0x000ea80000300800 */
[----:B------:R-:W3:Y:S04]  /*abb90*/  LDL.LU R18, [R1+0x498] ;  /* 0x0004980001127983 */ /* 0x000ee80000300800 */
[----:B------:R-:W3:Y:S04]  /*abba0*/  LDL.LU R19, [R1+0x49c] ;  /* 0x00049c0001137983 */ /* 0x000ee80000300800 */
[----:B---3--:R0:W-:Y:S04]  /*abbb0*/  STL.64 [R1+0x8ba0], R18 ;  /* 0x008ba01201007387 */ /* 0x0081e80000100a00 */
[----:B0-----:R-:W3:Y:S04]  /*abbc0*/  LDL R18, [R1+0x70] ;  /* 0x0000700001127983 */ /* 0x001ee80000100800 */
[----:B------:R-:W3:Y:S04]  /*abbd0*/  LDL R19, [R1+0x74] ;  /* 0x0000740001137983 */ /* 0x000ee80000100800 */
[----:B--2---:R-:W-:Y:S04]  /*abbe0*/  STL.64 [R1+0x8b98], R16 ;  /* 0x008b981001007387 */ /* 0x004fe80000100a00 */
[----:B------:R-:W2:Y:S04]  /*abbf0*/  LDL.64 R20, [R1+0x68] ;  /* 0x0000680001147983 */ /* 0x000ea80000100a00 */
        /* <DEDUP_REMOVED lines=8> */
[----:B------:R-:W3:Y:S04]  /*abc80*/  LDL.64 R8, [R1+0x88] ;  /* 0x0000880001087983 */ /* 0x000ee80000100a00 */
[----:B------:R-:W3:Y:S04]  /*abc90*/  LDL.64 R28, [R1+0x80] ;  /* 0x00008000011c7983 */ /* 0x000ee80000100a00 */
        /* <DEDUP_REMOVED lines=12> */
[----:B------:R-:W2:Y:S04]  /*abd60*/  LDL.64 R16, [R1+0x78] ;  /* 0x0000780001107983 */ /* 0x000ea80000100a00 */
        /* <DEDUP_REMOVED lines=23> */
[----:B------:R-:W4:Y:S01]  /*abee0*/  LDL.LU R15, [R1+0x4dc] ;  /* 0x0004dc00010f7983 */ /* 0x000f220000300800 */
[C---:B------:R-:W-:Y:S06]  /*abef0*/  HMMA.16816.F32 R20, R4.reuse, R28, R20 ;  /* 0x0000001c0414723c */ /* 0x040fec0000001814 */
[----:B----4-:R-:W-:-:S15]  /*abf00*/  HMMA.16816.F32 R12, R4, R8, R12 ;  /* 0x00000008040c723c */ /* 0x010fde000000180c */
[----:B------:R-:W-:-:S08]  /*abf10*/  NOP ;  /* 0x0000000000007918 */ /* 0x000fd00000000000 */
        /* <DEDUP_REMOVED lines=23> */
[----:B--2---:R-:W-:Y:S01]  /*ac090*/  HMMA.16816.F32 R16, R4, R18, R20 ;  /* 0x000000120410723c */ /* 0x004fe20000001814 */
[----:B------:R-:W3:Y:S04]  /*ac0a0*/  LDL.LU.64 R22, [R1+0x8bb0] ;  /* 0x008bb00001167983 */ /* 0x000ee80000300a00 */
[----:B------:R-:W2:-:S15]  /*ac0b0*/  LDL.LU.64 R20, [R1+0x8ba8] ;  /* 0x008ba80001147983 */ /* 0x000e9e0000300a00 */
[----:B------:R-:W-:-:S03]  /*ac0c0*/  NOP ;  /* 0x0000000000007918 */ /* 0x000fc60000000000 */
[----:B------:R-:W-:Y:S04]  /*ac0d0*/  STL.64 [R1+0x1d30], R16 ;  /* 0x001d301001007387 */ /* 0x000fe80000100a00 */
[----:B------:R0:W-:Y:S04]  /*ac0e0*/  STL.64 [R1+0x1d38], R18 ;  /* 0x001d381201007387 */ /* 0x0001e80000100a00 */
[----:B0-----:R-:W2:Y:S04]  /*ac0f0*/  LDL.LU.64 R18, [R1+0x8ba0] ;  /* 0x008ba00001127983 */ /* 0x001ea80000300a00 */
[----:B------:R-:W2:Y:S02]  /*ac100*/  LDL.LU.64 R16, [R1+0x8b98] ;  /* 0x008b980001107983 */ /* 0x000ea40000300a00 */
[----:B--2---:R-:W-:-:S15]  /*ac110*/  HMMA.16816.F32 R16, R4, R20, R16 ;  /* 0x000000140410723c */ /* 0x004fde0000001810 */
[----:B------:R-:W-:-:S08]  /*ac120*/  NOP ;  /* 0x0000000000007918 */ /* 0x000fd00000000000 */
[----:B------:R0:W-:Y:S04]  /*ac130*/  STL.64 [R1+0x1d20], R16 ;  /* 0x001d201001007387 */ /* 0x0001e80000100a00 */
[----:B------:R1:W-:Y:S04]  /*ac140*/  STL.64 [R1+0x1d28], R18 ;  /* 0x001d281201007387 */ /* 0x0003e80000100a00 */
[----:B0-----:R-:W2:Y:S01]  /*ac150*/  LDL.LU.64 R16, [R1+0x8b90] ;  /* 0x008b900001107983 */ /* 0x001ea20000300a00 */
[----:B-1----:R-:W-:Y:S02]  /*ac160*/  IMAD.MOV.U32 R18, RZ, RZ, R20 ;  /* 0x000000ffff127224 */ /* 0x002fe400078e0014 */
        /* <DEDUP_REMOVED lines=98> */
[----:B------:R-:W4:Y:S01]  /*ac790*/  LDL.LU.64 R24, [R1+0x8a40] ;  /* 0x008a400001187983 */ /* 0x000f220000300a00 */
        /* <DEDUP_REMOVED lines=18> */
[C---:B---3--:R-:W-:Y:S06]  /*ac8c0*/  HMMA.16816.F32 R12, R4.reuse, R22, R12 ;  /* 0x00000016040c723c */ /* 0x048fec000000180c */
[----:B----4-:R-:W-:-:S15]  /*ac8d0*/  HMMA.16816.F32 R24, R4, R20, R24 ;  /* 0x000000140418723c */ /* 0x010fde0000001818 */
[----:B------:R-:W-:-:S02]  /*ac8e0*/  NOP ;  /* 0x0000000000007918 */ /* 0x000fc40000000000 */
[----:B------:R-:W-:Y:S04]  /*ac8f0*/  STL.64 [R1+0x1be0], R12 ;  /* 0x001be00c01007387 */ /* 0x000fe80000100a00 */
[----:B------:R0:W-:Y:S04]  /*ac900*/  STL.64 [R1+0x1be8], R14 ;  /* 0x001be80e01007387 */ /* 0x0001e80000100a00 */
[----:B0-----:R-:W3:Y:S04]  /*ac910*/  LDL.LU.64 R14, [R1+0x8a18] ;  /* 0x008a1800010e7983 */ /* 0x001ee80000300a00 */
[----:B------:R-:W4:Y:S04]  /*ac920*/  LDL.LU.64 R12, [R1+0x8a10] ;  /* 0x008a1000010c7983 */ /* 0x000f280000300a00 */
[----:B------:R0:W-:Y:S04]  /*ac930*/  STL.64 [R1+0x1bd0], R24 ;  /* 0x001bd01801007387 */ /* 0x0001e80000100a00 */
[----:B------:R1:W-:Y:S01]  /*ac940*/  STL.64 [R1+0x1bd8], R26 ;  /* 0x001bd81a01007387 */ /* 0x0003e20000100a00 */
[----:B0-----:R-:W-:-:S02]  /*ac950*/  IMAD.MOV.U32 R24, RZ, RZ, R18 ;  /* 0x000000ffff187224 */ /* 0x001fc400078e0012 */
[----:B------:R-:W-:Y:S01]  /*ac960*/  IMAD.MOV.U32 R25, RZ, RZ, R19 ;  /* 0x000000ffff197224 */ /* 0x000fe200078e0013 */
[----:B------:R-:W2:Y:S04]  /*ac970*/  LDL.LU R18, [R1+0x8a0c] ;  /* 0x008a0c0001127983 */ /* 0x000ea80000300800 */
[----:B------:R-:W2:Y:S04]  /*ac980*/  LDL.LU R19, [R1+0x8a08] ;  /* 0x008a080001137983 */ /* 0x000ea80000300800 */
[----:B-1----:R-:W3:Y:S04]  /*ac990*/  LDL.64 R26, [R1+0x60] ;  /* 0x00006000011a7983 */ /* 0x002ee80000100a00 */
[----:B---3--:R-:W-:Y:S04]  /*ac9a0*/  STL.64 [R1+0x8910], R26 ;  /* 0x0089101a01007387 */ /* 0x008fe80000100a00 */
[----:B------:R0:W-:Y:S04]  /*ac9b0*/  STL.64 [R1+0x8908], R24 ;  /* 0x0089081801007387 */ /* 0x0001e80000100a00 */
        /* <DEDUP_REMOVED lines=20> */
[----:B---3--:R-:W-:Y:S07]  /*acb00*/  HMMA.16816.F32 R20, R4, R16, R24 ;  /* 0x000000100414723c */ /* 0x008fee0000001818 */
        /* <DEDUP_REMOVED lines=8> */
[----:B------:R-:W4:Y:S04]  /*acb90*/  LDL.LU R9, [R1+0x89fc] ;  /* 0x0089fc0001097983 */ /* 0x000f280000300800 */
[----:B------:R-:W2:Y:S04]  /*acba0*/  LDL.LU R2, [R1+0x89f8] ;  /* 0x0089f80001027983 */ /* 0x000ea80000300800 */
[----:B------:R1:W-:Y:S04]  /*acbb0*/  STL.64 [R1+0x8928], R26 ;  /* 0x0089281a01007387 */ /* 0x0003e80000100a00 */
[----:B------:R-:W-:Y:S04]  /*acbc0*/  STL.64 [R1+0x8940], R24 ;  /* 0x0089401801007387 */ /* 0x000fe80000100a00 */
[----:B0-----:R-:W3:Y:S04]  /*acbd0*/  LDL.LU R20, [R1+0x2d0] ;  /* 0x0002d00001147983 */ /* 0x001ee80000300800 */
[----:B------:R-:W3:Y:S04]  /*acbe0*/  LDL.LU R21, [R1+0x2d4] ;  /* 0x0002d40001157983 */ /* 0x000ee80000300800 */
[----:B-1----:R-:W4:Y:S04]  /*acbf0*/  LDL.LU R22, [R1+0x2d8] ;  /* 0x0002d80001167983 */ /* 0x002f280000300800 */
        /* <DEDUP_REMOVED lines=13> */
[----:B------:R-:W-:-:S05]  /*accd0*/  IMAD.MOV.U32 R25, RZ, RZ, R14 ;  /* 0x000000ffff197224 */ /* 0x000fca00078e000e */
        /* <DEDUP_REMOVED lines=20> */
[----:B------:R-:W-:Y:S04]  /*ace20*/  STL.64 [R1+0x89b8], R26 ;  /* 0x0089b81a01007387 */ /* 0x000fe80000100a00 */
[----:B------:R-:W-:Y:S04]  /*ace30*/  STL.64 [R1+0x89b0], R24 ;  /* 0x0089b01801007387 */ /* 0x000fe80000100a00 */
[----:B----4-:R-:W-:Y:S04]  /*ace40*/  STL.64 [R1+0x8980], R22 ;  /* 0x0089801601007387 */ /* 0x010fe80000100a00 */
[----:B---3--:R0:W-:Y:S04]  /*ace50*/  STL.64 [R1+0x8978], R20 ;  /* 0x0089781401007387 */ /* 0x0081e80000100a00 */
        /* <DEDUP_REMOVED lines=59> */
[----:B0-----:R-:W4:Y:S04]  /*ad210*/  LDL.64 R10, [R1+0x70] ;  /* 0x00007000010a7983 */ /* 0x001f280000100a00 */
[----:B------:R-:W2:Y:S02]  /*ad220*/  LDL.LU R9, [R1+0x89d0] ;  /* 0x0089d00001097983 */ /* 0x000ea40000300800 */
        /* <DEDUP_REMOVED lines=12> */
[----:B------:R-:W-:Y:S01]  /*ad2f0*/  IMAD R15, R0, 0x100, R15 ;  /* 0x00000100000f7824 */ /* 0x000fe200078e020f */
[----:B------:R-:W-:-:S02]  /*ad300*/  F2FP.F16.E5M2.UNPACK_B R12, R12 ;  /* 0x0000000cff0c723e */ /* 0x000fc400020004ff */
[----:B------:R-:W-:Y:S02]  /*ad310*/  F2FP.F16.E5M2.UNPACK_B R13, R13 ;  /* 0x0000000dff0d723e */ /* 0x000fe400020004ff */
[----:B------:R-:W-:Y:S01]  /*ad320*/  F2FP.F16.E5M2.UNPACK_B R14, R14 ;  /* 0x0000000eff0e723e */ /* 0x000fe200020004ff */
[----:B---3--:R-:W-:Y:S01]  /*ad330*/  HMMA.16816.F32 R4, R4, R26, R20 ;  /* 0x0000001a0404723c */ /* 0x008fe20000001814 */
[----:B------:R-:W2:Y:S04]  /*ad340*/  LDL.LU.64 R22, [R1+0x89a8] ;  /* 0x0089a80001167983 */ /* 0x000ea80000300a00 */
[----:B------:R-:W2:Y:S01]  /*ad350*/  LDL.LU.64 R20, [R1+0x89a0] ;  /* 0x0089a00001147983 */ /* 0x000ea20000300a00 */
[----:B------:R-:W-:-:S15]  /*ad360*/  F2FP.F16.E5M2.UNPACK_B R15, R15 ;  /* 0x0000000fff0f723e */ /* 0x000fde00020004ff */
[----:B------:R-:W-:-:S02]  /*ad370*/  NOP ;  /* 0x0000000000007918 */ /* 0x000fc40000000000 */
[----:B------:R0:W-:Y:S04]  /*ad380*/  STL.64 [R1+0x1b70], R4 ;  /* 0x001b700401007387 */ /* 0x0001e80000100a00 */
[----:B------:R1:W-:Y:S04]  /*ad390*/  STL.64 [R1+0x1b78], R6 ;  /* 0x001b780601007387 */ /* 0x0003e80000100a00 */
[----:B0-----:R-:W4:Y:S04]  /*ad3a0*/  LDL.LU R4, [R1+0x2c0] ;  /* 0x0002c00001047983 */ /* 0x001f280000300800 */
[----:B------:R-:W4:Y:S04]  /*ad3b0*/  LDL.LU R5, [R1+0x2c4] ;  /* 0x0002c40001057983 */ /* 0x000f280000300800 */
[----:B-1----:R-:W4:Y:S04]  /*ad3c0*/  LDL.LU R6, [R1+0x2c8] ;  /* 0x0002c80001067983 */ /* 0x002f280000300800 */
[----:B------:R-:W4:Y:S01]  /*ad3d0*/  LDL.LU R7, [R1+0x2cc] ;  /* 0x0002cc0001077983 */ /* 0x000f220000300800 */
        /* <DEDUP_REMOVED lines=43> */
[----:B----4-:R-:W-:Y:S06]  /*ad690*/  HMMA.16816.F32 R4, R12, R10, R4 ;  /* 0x0000000a0c04723c */ /* 0x010fec0000001804 */
[----:B------:R-:W-:-:S05]  /*ad6a0*/  IMAD.MOV.U32 R0, RZ, RZ, R11 ;  /* 0x000000ffff007224 */ /* 0x000fca00078e000b */
[----:B------:R-:W-:-:S12]  /*ad6b0*/  STL [R1+0x8740], R0 ;  /* 0x0087400001007387 */ /* 0x000fd80000100800 */
[----:B------:R-:W-:Y:S04]  /*ad6c0*/  STL.64 [R1+0x1af0], R4 ;  /* 0x001af00401007387 */ /* 0x000fe80000100a00 */
[----:B------:R2:W-:Y:S01]  /*ad6d0*/  STL.64 [R1+0x1af8], R6 ;  /* 0x001af80601007387 */ /* 0x0005e20000100a00 */
[C---:B---3--:R-:W-:Y:S06]  /*ad6e0*/  HMMA.16816.F32 R16, R12.reuse, R24, R16 ;  /* 0x000000180c10723c */ /* 0x048fec0000001810 */
[----:B--2---:R-:W-:-:S15]  /*ad6f0*/  HMMA.16816.F32 R4, R12, R26, R20 ;  /* 0x0000001a0c04723c */ /* 0x004fde0000001814 */
[----:B------:R-:W-:-:S02]  /*ad700*/  NOP ;  /* 0x0000000000007918 */ /* 0x000fc40000000000 */
[----:B------:R-:W-:Y:S04]  /*ad710*/  STL.64 [R1+0x1ac0], R16 ;  /* 0x001ac01001007387 */ /* 0x000fe80000100a00 */
[----:B------:R-:W-:Y:S04]  /*ad720*/  STL.64 [R1+0x1ac8], R18 ;  /* 0x001ac81201007387 */ /* 0x000fe80000100a00 */
[----:B------:R-:W2:Y:S04]  /*ad730*/  LDL.LU R20, [R1+0x1b0] ;  /* 0x0001b00001147983 */ /* 0x000ea80000300800 */
[----:B------:R-:W-:Y:S04]  /*ad740*/  STL.64 [R1+0x1aa0], R4 ;  /* 0x001aa00401007387 */ /* 0x000fe80000100a00 */
[----:B------:R-:W-:Y:S04]  /*ad750*/  STL.64 [R1+0x1aa8], R6 ;  /* 0x001aa80601007387 */ /* 0x000fe80000100a00 */
[----:B------:R-:W2:Y:S04]  /*ad760*/  LDL.LU R21, [R1+0x1b4] ;  /* 0x0001b40001157983 */ /* 0x000ea80000300800 */
[----:B------:R-:W3:Y:S04]  /*ad770*/  LDL.LU R22, [R1+0x1b8] ;  /* 0x0001b80001167983 */ /* 0x000ee80000300800 */
[----:B------:R-:W3:Y:S01]  /*ad780*/  LDL.LU R23, [R1+0x1bc] ;  /* 0x0001bc0001177983 */ /* 0x000ee20000300800 */
[----:B------:R-:W-:-:S03]  /*ad790*/  IMAD.MOV.U32 R0, RZ, RZ, R27 ;  /* 0x000000ffff007224 */ /* 0x000fc600078e001b */
[----:B---3--:R-:W-:Y:S04]  /*ad7a0*/  STL.64 [R1+0x87f0], R22 ;  /* 0x0087f01601007387 */ /* 0x008fe80000100a00 */
[----:B--2---:R0:W-:Y:S04]  /*ad7b0*/  STL.64 [R1+0x87e8], R20 ;  /* 0x0087e81401007387 */ /* 0x0041e80000100a00 */
[----:B------:R-:W2:Y:S04]  /*ad7c0*/  LDL.LU R24, [R1+0x1d0] ;  /* 0x0001d00001187983 */ /* 0x000ea80000300800 */
[----:B------:R-:W2:Y:S04]  /*ad7d0*/  LDL.LU R25, [R1+0x1d4] ;  /* 0x0001d40001197983 */ /* 0x000ea80000300800 */
[----:B------:R-:W3:Y:S04]  /*ad7e0*/  LDL.LU R26, [R1+0x1d8] ;  /* 0x0001d800011a7983 */ /* 0x000ee80000300800 */
[----:B------:R-:W3:Y:S04]  /*ad7f0*/  LDL.LU R27, [R1+0x1dc] ;  /* 0x0001dc00011b7983 */ /* 0x000ee80000300800 */
[----:B---3--:R1:W-:Y:S04]  /*ad800*/  STL.64 [R1+0x8800], R26 ;  /* 0x0088001a01007387 */ /* 0x0083e80000100a00 */
[----:B--2---:R2:W-:Y:S04]  /*ad810*/  STL.64 [R1+0x87f8], R24 ;  /* 0x0087f81801007387 */ /* 0x0045e80000100a00 */
[----:B0-----:R-:W3:Y:S04]  /*ad820*/  LDL.LU R20, [R1+0x1e0] ;  /* 0x0001e00001147983 */ /* 0x001ee80000300800 */
[----:B------:R-:W3:Y:S04]  /*ad830*/  LDL.LU R21, [R1+0x1e4] ;  /* 0x0001e40001157983 */ /* 0x000ee80000300800 */
[----:B------:R-:W4:Y:S04]  /*ad840*/  LDL.LU R22, [R1+0x1e8] ;  /* 0x0001e80001167983 */ /* 0x000f280000300800 */
[----:B------:R-:W4:Y:S04]  /*ad850*/  LDL.LU R23, [R1+0x1ec] ;  /* 0x0001ec0001177983 */ /* 0x000f280000300800 */
[----:B----4-:R-:W-:Y:S04]  /*ad860*/  STL.64 [R1+0x8810], R22 ;  /* 0x0088101601007387 */ /* 0x010fe80000100a00 */
[----:B---3--:R0:W-:Y:S04]  /*ad870*/  STL.64 [R1+0x8808], R20 ;  /* 0x0088081401007387 */ /* 0x0081e80000100a00 */
[----:B-1----:R-:W3:Y:S04]  /*ad880*/  LDL R26, [R1+0x8] ;  /* 0x00000800011a7983 */ /* 0x002ee80000100800 */
[----:B------:R-:W3:Y:S04]  /*ad890*/  LDL R27, [R1+0xc] ;  /* 0x00000c00011b7983 */ /* 0x000ee80000100800 */
[----:B--2---:R-:W2:Y:S04]  /*ad8a0*/  LDL.64 R24, [R1+0x10] ;  /* 0x0000100001187983 */ /* 0x004ea80000100a00 */
[----:B---3--:R1:W-:Y:S04]  /*ad8b0*/  STL.64 [R1+0x8830], R26 ;  /* 0x0088301a01007387 */ /* 0x0083e80000100a00 */
[----:B--2---:R2:W-:Y:S04]  /*ad8c0*/  STL.64 [R1+0x8828], R24 ;  /* 0x0088281801007387 */ /* 0x0045e80000100a00 */
[----:B0-----:R-:W3:Y:S04]  /*ad8d0*/  LDL.LU R20, [R1+0x1f0] ;  /* 0x0001f00001147983 */ /* 0x001ee80000300800 */
[----:B------:R-:W3:Y:S04]  /*ad8e0*/  LDL.LU R21, [R1+0x1f4] ;  /* 0x0001f40001157983 */ /* 0x000ee80000300800 */
[----:B------:R-:W4:Y:S04]  /*ad8f0*/  LDL.LU R22, [R1+0x1f8] ;  /* 0x0001f80001167983 */ /* 0x000f280000300800 */
[----:B------:R-:W4:Y:S04]  /*ad900*/  LDL.LU R23, [R1+0x1fc] ;  /* 0x0001fc0001177983 */ /* 0x000f280000300800 */
[----:B-1----:R-:W3:Y:S04]  /*ad910*/  LDL R26, [R1+0x18] ;  /* 0x00001800011a7983 */ /* 0x002ee80000100800 */
[----:B------:R-:W3:Y:S04]  /*ad920*/  LDL R27, [R1+0x1c] ;  /* 0x00001c00011b7983 */ /* 0x000ee80000100800 */
[----:B--2---:R-:W2:Y:S04]  /*ad930*/  LDL.64 R24, [R1+0x20] ;  /* 0x0000200001187983 */ /* 0x004ea80000100a00 */
[----:B---3--:R-:W-:Y:S04]  /*ad940*/  STL.64 [R1+0x8860], R26 ;  /* 0x0088601a01007387 */ /* 0x008fe80000100a00 */
[----:B--2---:R-:W-:Y:S04]  /*ad950*/  STL.64 [R1+0x8858], R24 ;  /* 0x0088581801007387 */ /* 0x004fe80000100a00 */
[----:B----4-:R-:W-:Y:S04]  /*ad960*/  STL.64 [R1+0x8820], R22 ;  /* 0x0088201601007387 */ /* 0x010fe80000100a00 */
        /* <DEDUP_REMOVED lines=199> */
[----:B0-----:R-:W4:Y:S04]  /*ae5e0*/  LDL.LU R24, [R1+0x1a0] ;  /* 0x0001a00001187983 */ /* 0x001f280000300800 */
[----:B------:R-:W4:Y:S04]  /*ae5f0*/  LDL.LU R25, [R1+0x1a4] ;  /* 0x0001a40001197983 */ /* 0x000f280000300800 */
[----:B------:R-:W4:Y:S04]  /*ae600*/  LDL.LU R26, [R1+0x1a8] ;  /* 0x0001a800011a7983 */ /* 0x000f280000300800 */
[----:B------:R-:W4:Y:S01]  /*ae610*/  LDL.LU R27, [R1+0x1ac] ;  /* 0x0001ac00011b7983 */ /* 0x000f220000300800 */
[----:B------:R-:W-:Y:S01]  /*ae620*/  IMAD.MOV.U32 R0, RZ, RZ, R11 ;  /* 0x000000ffff007224 */ /* 0x000fe200078e000b */
[C---:B--2---:R-:W-:Y:S06]  /*ae630*/  HMMA.16816.F32 R4, R12.reuse, R20, R4 ;  /* 0x000000140c04723c */ /* 0x044fec0000001804 */
[----:B----4-:R-:W-:-:S15]  /*ae640*/  HMMA.16816.F32 R24, R12, R22, R24 ;  /* 0x000000160c18723c */ /* 0x010fde0000001818 */
[----:B------:R-:W-:-:S08]  /*ae650*/  NOP ;  /* 0x0000000000007918 */ /* 0x000fd00000000000 */
[----:B------:R0:W-:Y:S04]  /*ae660*/  STL.64 [R1+0x1860], R24 ;  /* 0x0018601801007387 */ /* 0x0001e80000100a00 */
[----:B------:R1:W-:Y:S04]  /*ae670*/  STL.64 [R1+0x1868], R26 ;  /* 0x0018681a01007387 */ /* 0x0003e80000100a00 */
[----:B0-----:R-:W2:Y:S04]  /*ae680*/  LDL.LU R24, [R1+0x130] ;  /* 0x0001300001187983 */ /* 0x001ea80000300800 */
[----:B------:R0:W-:Y:S04]  /*ae690*/  STL.64 [R1+0x1830], R4 ;  /* 0x0018300401007387 */ /* 0x0001e80000100a00 */
[----:B------:R-:W-:Y:S04]  /*ae6a0*/  STL.64 [R1+0x1838], R6 ;  /* 0x0018380601007387 */ /* 0x000fe80000100a00 */
[----:B------:R-:W2:Y:S04]  /*ae6b0*/  LDL.LU R25, [R1+0x134] ;  /* 0x0001340001197983 */ /* 0x000ea80000300800 */
[----:B-1----:R-:W4:Y:S04]  /*ae6c0*/  LDL.LU R26, [R1+0x138] ;  /* 0x00013800011a7983 */ /* 0x002f280000300800 */
[----:B------:R-:W4:Y:S04]  /*ae6d0*/  LDL.LU R27, [R1+0x13c] ;  /* 0x00013c00011b7983 */ /* 0x000f280000300800 */
[----:B------:R-:W3:Y:S04]  /*ae6e0*/  LDL.LU R10, [R1+0x4af0] ;  /* 0x004af000010a7983 */ /* 0x000ee80000300800 */
[----:B0-----:R-:W2:Y:S04]  /*ae6f0*/  LDL.LU R4, [R1+0x4aec] ;  /* 0x004aec0001047983 */ /* 0x001ea80000300800 */
[----:B------:R-:W3:Y:S04]  /*ae700*/  LDL.LU R11, [R1+0x4af8] ;  /* 0x004af800010b7983 */ /* 0x000ee80000300800 */
        /* <DEDUP_REMOVED lines=34> */
[----:B------:R-:W3:Y:S04]  /*ae930*/  LDL.LU.64 R28, [R1+0x98] ;  /* 0x00009800011c7983 */ /* 0x000ee80000300a00 */
[----:B------:R0:W-:Y:S04]  /*ae940*/  STL.64 [R1+0x8578], R22 ;  /* 0x0085781601007387 */ /* 0x0001e80000100a00 */
[----:B0-----:R-:W3:Y:S04]  /*ae950*/  LDL.LU.64 R22, [R1+0xb0] ;  /* 0x0000b00001167983 */ /* 0x001ee80000300a00 */
[----:B------:R0:W-:Y:S04]  /*ae960*/  STL.64 [R1+0x8570], R20 ;  /* 0x0085701401007387 */ /* 0x0001e80000100a00 */
[----:B0-----:R-:W3:Y:S04]  /*ae970*/  LDL.64 R20, [R1+0xa0] ;  /* 0x0000a00001147983 */ /* 0x001ee80000100a00 */
        /* <DEDUP_REMOVED lines=10> */
[----:B0-----:R-:W4:Y:S04]  /*aea20*/  LDL.LU.64 R10, [R1+0x87a0] ;  /* 0x0087a000010a7983 */ /* 0x001f280000300a00 */
[----:B------:R-:W3:Y:S04]  /*aea30*/  LDL.LU.64 R8, [R1+0x8798] ;  /* 0x0087980001087983 */ /* 0x000ee80000300a00 */
[----:B------:R0:W-:Y:S04]  /*aea40*/  STL [R1+0x855c], R16 ;  /* 0x00855c1001007387 */ /* 0x0001e80000100800 */
[----:B------:R1:W-:Y:S04]  /*aea50*/  STL [R1+0x8558], R17 ;  /* 0x0085581101007387 */ /* 0x0003e80000100800 */
[----:B0-----:R-:W3:Y:S04]  /*aea60*/  LDL.LU R16, [R1+0x140] ;  /* 0x0001400001107983 */ /* 0x001ee80000300800 */
[----:B-1----:R-:W3:Y:S04]  /*aea70*/  LDL.LU R17, [R1+0x144] ;  /* 0x0001440001117983 */ /* 0x002ee80000300800 */
[----:B------:R-:W3:Y:S04]  /*aea80*/  LDL.LU R18, [R1+0x148] ;  /* 0x0001480001127983 */ /* 0x000ee80000300800 */
[----:B------:R-:W3:Y:S01]  /*aea90*/  LDL.LU R19, [R1+0x14c] ;  /* 0x00014c0001137983 */ /* 0x000ee20000300800 */
[----:B----4-:R-:W-:-:S02]  /*aeaa0*/  IMAD R4, R4, 0x100, R10 ;  /* 0x0000010004047824 */ /* 0x010fc400078e020a */
[----:B------:R-:W-:Y:S01]  /*aeab0*/  IMAD R5, R5, 0x100, R11 ;  /* 0x0000010005057824 */ /* 0x000fe200078e020b */
        /* <DEDUP_REMOVED lines=8> */
[----:B------:R0:W-:Y:S04]  /*aeb40*/  STL [R1+0x852c], R10 ;  /* 0x00852c0a01007387 */ /* 0x0001e80000100800 */
[----:B0-----:R-:W2:Y:S04]  /*aeb50*/  LDL.LU R10, [R1+0x4b08] ;  /* 0x004b0800010a7983 */ /* 0x001ea80000300800 */
[----:B------:R0:W-:Y:S04]  /*aeb60*/  STL [R1+0x8528], R11 ;  /* 0x0085280b01007387 */ /* 0x0001e80000100800 */
[----:B0-----:R-:W4:Y:S01]  /*aeb70*/  LDL.LU R11, [R1+0x4b00] ;  /* 0x004b0000010b7983 */ /* 0x001f220000300800 */
[----:B---3--:R-:W-:-:S15]  /*aeb80*/  HMMA.16816.F32 R24, R12, R8, R24 ;  /* 0x000000080c18723c */ /* 0x008fde0000001818 */
[----:B------:R-:W-:-:S08]  /*aeb90*/  NOP ;  /* 0x0000000000007918 */ /* 0x000fd00000000000 */
[----:B------:R-:W-:Y:S04]  /*aeba0*/  STL.64 [R1+0x2a30], R24 ;  /* 0x002a301801007387 */ /* 0x000fe80000100a00 */
[----:B------:R0:W-:Y:S04]  /*aebb0*/  STL.64 [R1+0x2a38], R26 ;  /* 0x002a381a01007387 */ /* 0x0001e80000100a00 */
[----:B0-----:R-:W3:Y:S04]  /*aebc0*/  LDL.LU.64 R26, [R1+0x8778] ;  /* 0x00877800011a7983 */ /* 0x001ee80000300a00 */
[----:B------:R-:W3:Y:S04]  /*aebd0*/  LDL.LU.64 R24, [R1+0x8770] ;  /* 0x0087700001187983 */ /* 0x000ee80000300a00 */
[----:B------:R0:W-:Y:S04]  /*aebe0*/  STL [R1+0x8514], R8 ;  /* 0x0085140801007387 */ /* 0x0001e80000100800 */
[----:B------:R1:W-:Y:S01]  /*aebf0*/  STL [R1+0x8510], R9 ;  /* 0x0085100901007387 */ /* 0x0003e20000100800 */
[----:B--2---:R-:W-:-:S02]  /*aec00*/  IMAD R7, R7, 0x100, R10 ;  /* 0x0000010007077824 */ /* 0x004fc400078e020a */
[----:B----4-:R-:W-:Y:S01]  /*aec10*/  IMAD R6, R6, 0x100, R11 ;  /* 0x0000010006067824 */ /* 0x010fe200078e020b */
[----:B0-----:R-:W2:Y:S04]  /*aec20*/  LDL.LU R8, [R1+0x150] ;  /* 0x0001500001087983 */ /* 0x001ea80000300800 */
[----:B-1----:R-:W2:Y:S04]  /*aec30*/  LDL.LU R9, [R1+0x154] ;  /* 0x0001540001097983 */ /* 0x002ea80000300800 */
[----:B------:R-:W2:Y:S04]  /*aec40*/  LDL.LU R10, [R1+0x158] ;  /* 0x00015800010a7983 */ /* 0x000ea80000300800 */
[----:B------:R-:W2:Y:S01]  /*aec50*/  LDL.LU R11, [R1+0x15c] ;  /* 0x00015c00010b7983 */ /* 0x000ea20000300800 */
[----:B---3--:R-:W-:-:S15]  /*aec60*/  HMMA.16816.F32 R24, R12, R2, R24 ;  /* 0x000000020c18723c */ /* 0x008fde0000001818 */
[----:B------:R-:W-:-:S08]  /*aec70*/  NOP ;  /* 0x0000000000007918 */ /* 0x000fd00000000000 */
[----:B------:R-:W-:Y:S04]  /*aec80*/  STL.64 [R1+0x2a20], R24 ;  /* 0x002a201801007387 */ /* 0x000fe80000100a00 */
[----:B------:R0:W-:Y:S04]  /*aec90*/  STL.64 [R1+0x2a28], R26 ;  /* 0x002a281a01007387 */ /* 0x0001e80000100a00 */
[----:B0-----:R-:W3:Y:S04]  /*aeca0*/  LDL.LU.64 R26, [R1+0x8768] ;  /* 0x00876800011a7983 */ /* 0x001ee80000300a00 */
[----:B------:R-:W3:Y:S01]  /*aecb0*/  LDL.LU.64 R24, [R1+0x8760] ;  /* 0x0087600001187983 */ /* 0x000ee20000300a00 */
[----:B--2---:R-:W-:Y:S01]  /*aecc0*/  HMMA.16816.F32 R12, R12, R20, R8 ;  /* 0x000000140c0c723c */ /* 0x004fe20000001808 */
[----:B------:R-:W-:-:S02]  /*aecd0*/  F2FP.F16.E5M2.UNPACK_B R4, R4 ;  /* 0x00000004ff04723e */ /* 0x000fc400020004ff */
[----:B------:R-:W-:Y:S02]  /*aece0*/  F2FP.F16.E5M2.UNPACK_B R5, R5 ;  /* 0x00000005ff05723e */ /* 0x000fe400020004ff */
[----:B------:R-:W-:Y:S02]  /*aecf0*/  F2FP.F16.E5M2.UNPACK_B R6, R6 ;  /* 0x00000006ff06723e */ /* 0x000fe400020004ff */
[----:B------:R-:W-:-:S15]  /*aed00*/  F2FP.F16.E5M2.UNPACK_B R7, R7 ;  /* 0x00000007ff07723e */ /* 0x000fde00020004ff */
[----:B------:R-:W-:-:S01]  /*aed10*/  NOP ;  /* 0x0000000000007918 */ /* 0x000fc20000000000 */
[----:B------:R-:W-:Y:S04]  /*aed20*/  STL.64 [R1+0xf30], R12 ;  /* 0x000f300c01007387 */ /* 0x000fe80000100a00 */
[----:B------:R0:W-:Y:S02]  /*aed30*/  STL.64 [R1+0xf38], R14 ;  /* 0x000f380e01007387 */ /* 0x0001e40000100a00 */
[----:B0-----:R-:W-:Y:S06]  /*aed40*/  HMMA.16816.F32 R12, R4, R22, R16 ;  /* 0x00000016040c723c */ /* 0x001fec0000001810 */
[----:B------:R-:W-:-:S02]  /*aed50*/  IMAD.MOV.U32 R11, RZ, RZ, R22 ;  /* 0x000000ffff0b7224 */ /* 0x000fc400078e0016 */
[----:B------:R-:W-:Y:S02]  /*aed60*/  IMAD.MOV.U32 R10, RZ, RZ, R23 ;  /* 0x000000ffff0a7224 */ /* 0x000fe400078e0017 */
[----:B------:R-:W-:Y:S02]  /*aed70*/  IMAD.MOV.U32 R9, RZ, RZ, R20 ;  /* 0x000000ffff097224 */ /* 0x000fe400078e0014 */
[----:B------:R-:W-:-:S11]  /*aed80*/  IMAD.MOV.U32 R8, RZ, RZ, R21 ;  /* 0x000000ffff087224 */ /* 0x000fd600078e0015 */
[----:B------:R0:W-:Y:S04]  /*aed90*/  STL.64 [R1+0xf10], R12 ;  /* 0x000f100c01007387 */ /* 0x0001e80000100a00 */
[----:B------:R-:W-:Y:S04]  /*aeda0*/  STL.64 [R1+0xf18], R14 ;  /* 0x000f180e01007387 */ /* 0x000fe80000100a00 */
[----:B------:R-:W-:Y:S04]  /*aedb0*/  STL.64 [R1+0x8568], R10 ;  /* 0x0085680a01007387 */ /* 0x000fe80000100a00 */
[----:B------:R3:W-:Y:S01]  /*aedc0*/  STL.64 [R1+0x8560], R8 ;  /* 0x0085600801007387 */ /* 0x0007e20000100a00 */
[----:B0-----:R-:W-:-:S02]  /*aedd0*/  IMAD.MOV.U32 R13, RZ, RZ, R28 ;  /* 0x000000ffff0d7224 */ /* 0x001fc400078e001c */
[----:B------:R-:W-:Y:S01]  /*aede0*/  IMAD.MOV.U32 R12, RZ, RZ, R29 ;  /* 0x000000ffff0c7224 */ /* 0x000fe200078e001d */
[----:B---3--:R-:W-:-:S15]  /*aedf0*/  HMMA.16816.F32 R8, R4, R28, R24 ;  /* 0x0000001c0408723c */ /* 0x008fde0000001818 */
        /* <DEDUP_REMOVED lines=15> */
[----:B0-----:R-:W3:Y:S01]  /*aeef0*/  LDL R22, [R1] ;  /* 0x0000000001167983 */ /* 0x001ee20000100800 */
[----:B------:R-:W-:-:S03]  /*aef00*/  IMAD.MOV.U32 R23, RZ, RZ, R0 ;  /* 0x000000ffff177224 */ /* 0x000fc600078e0000 */
[----:B------:R-:W4:Y:S04]  /*aef10*/  LDL.LU R0, [R1+0x8758] ;  /* 0x0087580001007983 */ /* 0x000f280000300800 */
[----:B--2---:R0:W-:Y:S04]  /*aef20*/  STL.64 [R1+0x85a0], R20 ;  /* 0x0085a01401007387 */ /* 0x0041e80000100a00 */
[----:B---3--:R-:W-:Y:S04]  /*aef30*/  STL.64 [R1+0x85c0], R22 ;  /* 0x0085c01601007387 */ /* 0x008fe80000100a00 */
[----:B------:R-:W2:Y:S04]  /*aef40*/  LDL.LU R24, [R1+0xb70] ;  /* 0x000b700001187983 */ /* 0x000ea80000300800 */
        /* <DEDUP_REMOVED lines=129> */
[----:B------:R-:W2:Y:S04]  /*af760*/  LDL.LU.64 R28, [R1+0x90] ;  /* 0x00009000011c7983 */ /* 0x000ea80000300a00 */
[----:B------:R-:W2:Y:S04]  /*af770*/  LDL.64 R18, [R1+0x88] ;  /* 0x0000880001127983 */ /* 0x000ea80000100a00 */
[----:B------:R-:W2:Y:S04]  /*af780*/  LDL.LU.64 R16, [R1+0x80] ;  /* 0x0000800001107983 */ /* 0x000ea80000300a00 */
[----:B------:R-:W3:Y:S01]  /*af790*/  LDL.LU.64 R20, [R1+0x78] ;  /* 0x0000780001147983 */ /* 0x000ee20000300a00 */
[----:B------:R-:W-:-:S05]  /*af7a0*/  IMAD.MOV.U32 R23, RZ, RZ, R0 ;  /* 0x000000ffff177224 */ /* 0x000fca00078e0000 */
        /* <DEDUP_REMOVED lines=18> */
[C---:B------:R-:W-:Y:S06]  /*af8d0*/  HMMA.16816.F32 R12, R4.reuse, R28, R12 ;  /* 0x0000001c040c723c */ /* 0x040fec000000180c */
[C---:B------:R-:W-:Y:S01]  /*af8e0*/  HMMA.16816.F32 R8, R4.reuse, R18, R8 ;  /* 0x000000120408723c */ /* 0x040fe20000001808 */
[----:B----4-:R-:W-:Y:S04]  /*af8f0*/  STL.64 [R1+0x8708], R26 ;  /* 0x0087081a01007387 */ /* 0x010fe80000100a00 */
[----:B--2---:R0:W-:Y:S04]  /*af900*/  STL.64 [R1+0x8700], R24 ;  /* 0x0087001801007387 */ /* 0x0041e80000100a00 */
[----:B0-----:R-:W2:Y:S04]  /*af910*/  LDL.LU R24, [R1+0xe0] ;  /* 0x0000e00001187983 */ /* 0x001ea80000300800 */
[----:B------:R-:W2:Y:S04]  /*af920*/  LDL.LU R25, [R1+0xe4] ;  /* 0x0000e40001197983 */ /* 0x000ea80000300800 */
[----:B------:R-:W4:Y:S04]  /*af930*/  LDL.LU R26, [R1+0xe8] ;  /* 0x0000e800011a7983 */ /* 0x000f280000300800 */
[----:B------:R-:W4:Y:S01]  /*af940*/  LDL.LU R27, [R1+0xec] ;  /* 0x0000ec00011b7983 */ /* 0x000f220000300800 */
[----:B---3--:R-:W-:Y:S03]  /*af950*/  HMMA.16816.F32 R20, R4, R16, R20 ;  /* 0x000000100414723c */ /* 0x008fe60000001814 */
[----:B----4-:R-:W-:Y:S04]  /*af960*/  STL.64 [R1+0x8718], R26 ;  /* 0x0087181a01007387 */ /* 0x010fe80000100a00 */
[----:B--2---:R0:W-:Y:S04]  /*af970*/  STL.64 [R1+0x8710], R24 ;  /* 0x0087101801007387 */ /* 0x0041e80000100a00 */
[----:B0-----:R-:W2:Y:S04]  /*af980*/  LDL.LU R24, [R1+0xf0] ;  /* 0x0000f00001187983 */ /* 0x001ea80000300800 */
[----:B------:R-:W2:Y:S04]  /*af990*/  LDL.LU R25, [R1+0xf4] ;  /* 0x0000f40001197983 */ /* 0x000ea80000300800 */
[----:B------:R-:W2:Y:S04]  /*af9a0*/  LDL.LU R26, [R1+0xf8] ;  /* 0x0000f800011a7983 */ /* 0x000ea80000300800 */
[----:B------:R-:W2:Y:S04]  /*af9b0*/  LDL.LU R27, [R1+0xfc] ;  /* 0x0000fc00011b7983 */ /* 0x000ea80000300800 */
[----:B------:R0:W-:Y:S04]  /*af9c0*/  STL.64 [R1+0xed0], R12 ;  /* 0x000ed00c01007387 */ /* 0x0001e80000100a00 */
[----:B------:R1:W-:Y:S04]  /*af9d0*/  STL.64 [R1+0xed8], R14 ;  /* 0x000ed80e01007387 */ /* 0x0003e80000100a00 */
[----:B0-----:R-:W3:Y:S01]  /*af9e0*/  LDL.LU.64 R12, [R1+0x8738] ;  /* 0x00873800010c7983 */ /* 0x001ee20000300a00 */
[----:B-1----:R-:W-:-:S02]  /*af9f0*/  IMAD.MOV.U32 R15, RZ, RZ, R28 ;  /* 0x000000ffff0f7224 */ /* 0x002fc400078e001c */
[----:B------:R-:W-:Y:S02]  /*afa00*/  IMAD.MOV.U32 R14, RZ, RZ, R29 ;  /* 0x000000ffff0e7224 */ /* 0x000fe400078e001d */
[----:B------:R-:W4:Y:S04]  /*afa10*/  LDL.LU.64 R28, [R1+0x8730] ;  /* 0x00873000011c7983 */ /* 0x000f280000300a00 */
[----:B------:R0:W-:Y:S04]  /*afa20*/  STL.64 [R1+0xea0], R8 ;  /* 0x000ea00801007387 */ /* 0x0001e80000100a00 */
[----:B------:R1:W-:Y:S04]  /*afa30*/  STL.64 [R1+0xea8], R10 ;  /* 0x000ea80a01007387 */ /* 0x0003e80000100a00 */
[----:B0-----:R-:W3:Y:S04]  /*afa40*/  LDL.LU R8, [R1+0xba0] ;  /* 0x000ba00001087983 */ /* 0x001ee80000300800 */
[----:B------:R-:W3:Y:S04]  /*afa50*/  LDL.LU R9, [R1+0xba4] ;  /* 0x000ba40001097983 */ /* 0x000ee80000300800 */
[----:B-1----:R-:W3:Y:S04]  /*afa60*/  LDL.LU R10, [R1+0xba8] ;  /* 0x000ba800010a7983 */ /* 0x002ee80000300800 */
[----:B------:R-:W3:Y:S04]  /*afa70*/  LDL.LU R11, [R1+0xbac] ;  /* 0x000bac00010b7983 */ /* 0x000ee80000300800 */
        /* <DEDUP_REMOVED lines=12> */
[----:B------:R-:W-:Y:S02]  /*afb40*/  IMAD.MOV.U32 R19, RZ, RZ, R17 ;  /* 0x000000ffff137224 */ /* 0x000fe400078e0011 */
[----:B------:R-:W-:Y:S02]  /*afb50*/  IMAD.MOV.U32 R16, RZ, RZ, R20 ;  /* 0x000000ffff107224 */ /* 0x000fe400078e0014 */
[----:B------:R-:W-:Y:S02]  /*afb60*/  IMAD.MOV.U32 R17, RZ, RZ, R21 ;  /* 0x000000ffff117224 */ /* 0x000fe400078e0015 */
[----:B----4-:R-:W-:Y:S01]  /*afb70*/  HMMA.16816.F32 R20, R4, R22, R24 ;  /* 0x000000160414723c */ /* 0x010fe20000001818 */
[----:B------:R-:W2:Y:S04]  /*afb80*/  LDL.LU.64 R26, [R1+0x8708] ;  /* 0x00870800011a7983 */ /* 0x000ea80000300a00 */
[----:B------:R-:W2:-:S15]  /*afb90*/  LDL.LU.64 R24, [R1+0x8700] ;  /* 0x0087000001187983 */ /* 0x000e9e0000300a00 */
[----:B------:R-:W-:-:S03]  /*afba0*/  NOP ;  /* 0x0000000000007918 */ /* 0x000fc60000000000 */
        /* <DEDUP_REMOVED lines=120> */
[----:B------:R-:W-:Y:S04]  /*b0330*/  STL.64 [R1+0x8310], R26 ;  /* 0x0083101a01007387 */ /* 0x000fe80000100a00 */
[----:B------:R0:W-:Y:S04]  /*b0340*/  STL.64 [R1+0x8308], R24 ;  /* 0x0083081801007387 */ /* 0x0001e80000100a00 */
[----:B0-----:R-:W2:Y:S04]  /*b0350*/  LDL.LU R24, [R1+0xbb0] ;  /* 0x000bb00001187983 */ /* 0x001ea80000300800 */
[----:B------:R-:W2:Y:S04]  /*b0360*/  LDL.LU R25, [R1+0xbb4] ;  /* 0x000bb40001197983 */ /* 0x000ea80000300800 */
[----:B------:R-:W2:Y:S04]  /*b0370*/  LDL.LU R26, [R1+0xbb8] ;  /* 0x000bb800011a7983 */ /* 0x000ea80000300800 */
[----:B------:R-:W2:Y:S01]  /*b0380*/  LDL.LU R27, [R1+0xbbc] ;  /* 0x000bbc00011b7983 */ /* 0x000ea20000300800 */
[C---:B---3--:R-:W-:Y:S06]  /*b0390*/  HMMA.16816.F32 R8, R4.reuse, R22, R8 ;  /* 0x000000160408723c */ /* 0x048fec0000001808 */
[----:B--2---:R-:W-:-:S15]  /*b03a0*/  HMMA.16816.F32 R24, R4, R20, R24 ;  /* 0x000000140418723c */ /* 0x004fde0000001818 */
[----:B------:R-:W-:-:S02]  /*b03b0*/  NOP ;  /* 0x0000000000007918 */ /* 0x000fc40000000000 */
[----:B------:R-:W-:Y:S04]  /*b03c0*/  STL.64 [R1+0x7c0], R8 ;  /* 0x0007c00801007387 */ /* 0x000fe80000100a00 */
[----:B------:R0:W-:Y:S04]  /*b03d0*/  STL.64 [R1+0x7c8], R10 ;  /* 0x0007c80a01007387 */ /* 0x0001e80000100a00 */
[----:B0-----:R-:W2:Y:S04]  /*b03e0*/  LDL.LU.64 R10, [R1+0x8568] ;  /* 0x00856800010a7983 */ /* 0x001ea80000300a00 */
[----:B------:R-:W3:Y:S04]  /*b03f0*/  LDL.LU.64 R8, [R1+0x8560] ;  /* 0x0085600001087983 */ /* 0x000ee80000300a00 */
[----:B------:R0:W-:Y:S04]  /*b0400*/  STL.64 [R1+0x7b0], R24 ;  /* 0x0007b01801007387 */ /* 0x0001e80000100a00 */
[----:B------:R1:W-:Y:S01]  /*b0410*/  STL.64 [R1+0x7b8], R26 ;  /* 0x0007b81a01007387 */ /* 0x0003e20000100a00 */
[----:B0-----:R-:W-:-:S02]  /*b0420*/  IMAD.MOV.U32 R24, RZ, RZ, R18 ;  /* 0x000000ffff187224 */ /* 0x001fc400078e0012 */
[----:B-1----:R-:W-:Y:S02]  /*b0430*/  IMAD.MOV.U32 R26, RZ, RZ, R16 ;  /* 0x000000ffff1a7224 */ /* 0x002fe400078e0010 */
[----:B------:R-:W-:Y:S01]  /*b0440*/  IMAD.MOV.U32 R27, RZ, RZ, R17 ;  /* 0x000000ffff1b7224 */ /* 0x000fe200078e0011 */
[----:B------:R-:W4:Y:S01]  /*b0450*/  LDL.LU R16, [R1+0x855c] ;  /* 0x00855c0001107983 */ /* 0x000f220000300800 */
[----:B------:R-:W-:-:S03]  /*b0460*/  IMAD.MOV.U32 R25, RZ, RZ, R19 ;  /* 0x000000ffff197224 */ /* 0x000fc600078e0013 */
[----:B------:R-:W4:Y:S04]  /*b0470*/  LDL.LU R17, [R1+0x8558] ;  /* 0x0085580001117983 */ /* 0x000f280000300800 */
[----:B------:R-:W4:Y:S04]  /*b0480*/  LDL.LU R18, [R1+0x8554] ;  /* 0x0085540001127983 */ /* 0x000f280000300800 */
[----:B------:R-:W4:Y:S04]  /*b0490*/  LDL.LU R19, [R1+0x8550] ;  /* 0x0085500001137983 */ /* 0x000f280000300800 */
[----:B------:R-:W-:Y:S04]  /*b04a0*/  STL.64 [R1+0x8490], R26 ;  /* 0x0084901a01007387 */ /* 0x000fe80000100a00 */
[----:B------:R-:W-:Y:S04]  /*b04b0*/  STL.64 [R1+0x8488], R24 ;  /* 0x0084881801007387 */ /* 0x000fe80000100a00 */
[----:B------:R-:W-:Y:S04]  /*b04c0*/  STL.64 [R1+0x82f0], R22 ;  /* 0x0082f01601007387 */ /* 0x000fe80000100a00 */
[----:B------:R0:W-:Y:S04]  /*b04d0*/  STL.64 [R1+0x82e8], R20 ;  /* 0x0082e81401007387 */ /* 0x0001e80000100a00 */
        /* <DEDUP_REMOVED lines=8> */
[----:B---3--:R-:W-:Y:S04]  /*b0560*/  STL.64 [R1+0x84a0], R22 ;  /* 0x0084a01601007387 */ /* 0x008fe80000100a00 */
[----:B--2---:R0:W-:Y:S04]  /*b0570*/  STL.64 [R1+0x8498], R20 ;  /* 0x0084981401007387 */ /* 0x0041e80000100a00 */
[----:B------:R1:W-:Y:S04]  /*b0580*/  STL.64 [R1+0x84a8], R26 ;  /* 0x0084a81a01007387 */ /* 0x0003e80000100a00 */
[----:B------:R2:W-:Y:S04]  /*b0590*/  STL.64 [R1+0x84c0], R24 ;  /* 0x0084c01801007387 */ /* 0x0005e80000100a00 */
[----:B0-----:R-:W3:Y:S04]  /*b05a0*/  LDL.LU R20, [R1+0xda0] ;  /* 0x000da00001147983 */ /* 0x001ee80000300800 */
[----:B------:R-:W3:Y:S04]  /*b05b0*/  LDL.LU R21, [R1+0xda4] ;  /* 0x000da40001157983 */ /* 0x000ee80000300800 */
[----:B------:R-:W4:Y:S04]  /*b05c0*/  LDL.LU R22, [R1+0xda8] ;  /* 0x000da80001167983 */ /* 0x000f280000300800 */
[----:B------:R-:W4:Y:S01]  /*b05d0*/  LDL.LU R23, [R1+0xdac] ;  /* 0x000dac0001177983 */ /* 0x000f220000300800 */
[----:B-1----:R-:W-:-:S02]  /*b05e0*/  IMAD.MOV.U32 R26, RZ, RZ, R11 ;  /* 0x000000ffff1a7224 */ /* 0x002fc400078e000b */
        /* <DEDUP_REMOVED lines=16> */
[----:B------:R-:W4:Y:S04]  /*b06f0*/  LDL.LU R12, [R1+0x4b0c] ;  /* 0x004b0c00010c7983 */ /* 0x000f280000300800 */
[----:B------:R-:W3:Y:S04]  /*b0700*/  LDL.LU R11, [R1+0x4b18] ;  /* 0x004b1800010b7983 */ /* 0x000ee80000300800 */
[----:B------:R-:W4:Y:S04]  /*b0710*/  LDL.LU R13, [R1+0x4b14] ;  /* 0x004b1400010d7983 */ /* 0x000f280000300800 */
[----:B------:R-:W2:Y:S04]  /*b0720*/  LDL.LU R8, [R1+0x4b20] ;  /* 0x004b200001087983 */ /* 0x000ea80000300800 */
[----:B------:R-:W4:Y:S04]  /*b0730*/  LDL.LU R14, [R1+0x4b1c] ;  /* 0x004b1c00010e7983 */ /* 0x000f280000300800 */
[----:B------:R-:W2:Y:S04]  /*b0740*/  LDL.LU R9, [R1+0x4b28] ;  /* 0x004b280001097983 */ /* 0x000ea80000300800 */
        /* <DEDUP_REMOVED lines=13> */
[----:B------:R-:W-:Y:S04]  /*b0820*/  STL.64 [R1+0x8508], R26 ;  /* 0x0085081a01007387 */ /* 0x000fe80000100a00 */
[----:B----4-:R0:W-:Y:S04]  /*b0830*/  STL.64 [R1+0x8500], R24 ;  /* 0x0085001801007387 */ /* 0x0101e80000100a00 */
        /* <DEDUP_REMOVED lines=15> */
[----:B------:R-:W3:Y:S01]  /*b0930*/  LDL.LU R23, [R1+0xdcc] ;  /* 0x000dcc0001177983 */ /* 0x000ee20000300800 */
[C---:B------:R-:W-:Y:S03]  /*b0940*/  HMMA.16816.F32 R8, R4.reuse, R18, R8 ;  /* 0x000000120408723c */ /* 0x040fe60000001808 */
        /* <DEDUP_REMOVED lines=43> */
[----:B0-----:R-:W4:Y:S01]  /*b0c00*/  LDL.LU R10, [R1+0x88] ;  /* 0x00008800010a7983 */ /* 0x001f220000300800 */
[----:B------:R-:W-:-:S03]  /*b0c10*/  IMAD.MOV.U32 R11, RZ, RZ, R0 ;  /* 0x000000ffff0b7224 */ /* 0x000fc600078e0000 */
[----:B------:R-:W4:Y:S04]  /*b0c20*/  LDL.LU R0, [R1+0x84f8] ;  /* 0x0084f80001007983 */ /* 0x000f280000300800 */
[----:B------:R-:W-:Y:S01]  /*b0c30*/  STL.64 [R1+0x82a8], R8 ;  /* 0x0082a80801007387 */ /* 0x000fe20000100a00 */
[----:B--2---:R-:W-:-:S15]  /*b0c40*/  HMMA.16816.F32 R24, R4, R2, R24 ;  /* 0x000000020418723c */ /* 0x004fde0000001818 */
        /* <DEDUP_REMOVED lines=17> */
[----:B-1----:R-:W3:Y:S01]  /*b0d60*/  LDL.LU R6, [R1+0xd98] ;  /* 0x000d980001067983 */ /* 0x002ee20000300800 */
        /* <DEDUP_REMOVED lines=14> */
[----:B----4-:R-:W-:-:S07]  /*b0e50*/  IMAD.MOV.U32 R7, RZ, RZ, R0 ;  /* 0x000000ffff077224 */ /* 0x010fce00078e0000 */
[C---:B---3--:R-:W-:Y:S06]  /*b0e60*/  HMMA.16816.F32 R8, R12.reuse, R10, R4 ;  /* 0x0000000a0c08723c */ /* 0x048fec0000001804 */
[----:B--2---:R-:W-:Y:S01]  /*b0e70*/  HMMA.16816.F32 R24, R12, R26, R20 ;  /* 0x0000001a0c18723c */ /* 0x004fe20000001814 */
[----:B------:R-:W2:Y:S04]  /*b0e80*/  LDL.LU.64 R22, [R1+0x84a0] ;  /* 0x0084a00001167983 */ /* 0x000ea80000300a00 */
[----:B------:R-:W2:-:S15]  /*b0e90*/  LDL.LU.64 R20, [R1+0x8498] ;  /* 0x0084980001147983 */ /* 0x000e9e0000300a00 */
[----:B------:R-:W-:-:S03]  /*b0ea0*/  NOP ;  /* 0x0000000000007918 */ /* 0x000fc60000000000 */
[----:B------:R-:W-:Y:S04]  /*b0eb0*/  STL.64 [R1+0x740], R24 ;  /* 0x0007401801007387 */ /* 0x000fe80000100a00 */
[----:B------:R0:W-:Y:S04]  /*b0ec0*/  STL.64 [R1+0x748], R26 ;  /* 0x0007481a01007387 */ /* 0x0001e80000100a00 */
[----:B0-----:R-:W2:Y:S04]  /*b0ed0*/  LDL.LU.64 R26, [R1+0x8490] ;  /* 0x00849000011a7983 */ /* 0x001ea80000300a00 */
[----:B------:R-:W3:Y:S04]  /*b0ee0*/  LDL.LU.64 R24, [R1+0x8488] ;  /* 0x0084880001187983 */ /* 0x000ee80000300a00 */
[----:B------:R-:W4:Y:S04]  /*b0ef0*/  LDL.LU R4, [R1+0x4b30] ;  /* 0x004b300001047983 */ /* 0x000f280000300800 */
[----:B------:R-:W2:Y:S04]  /*b0f00*/  LDL.LU R0, [R1+0x4b2c] ;  /* 0x004b2c0001007983 */ /* 0x000ea80000300800 */
[----:B------:R-:W-:Y:S04]  /*b0f10*/  STL.64 [R1+0x730], R8 ;  /* 0x0007300801007387 */ /* 0x000fe80000100a00 */
[----:B------:R3:W-:Y:S04]  /*b0f20*/  STL.64 [R1+0x738], R10 ;  /* 0x0007380a01007387 */ /* 0x0007e80000100a00 */
[----:B------:R-:W4:Y:S04]  /*b0f30*/  LDL.LU R5, [R1+0x4b34] ;  /* 0x004b340001057983 */ /* 0x000f280000300800 */
[----:B------:R-:W2:Y:S04]  /*b0f40*/  LDL.LU R6, [R1+0x4b40] ;  /* 0x004b400001067983 */ /* 0x000ea80000300800 */
[----:B------:R-:W2:Y:S01]  /*b0f50*/  LDL.LU R7, [R1+0x4b3c] ;  /* 0x004b3c0001077983 */ /* 0x000ea20000300800 */
[C---:B---3--:R-:W-:Y:S03]  /*b0f60*/  HMMA.16816.F32 R8, R12.reuse, R24, R16 ;  /* 0x000000180c08723c */ /* 0x048fe60000001810 */
[----:B--2---:R-:W-:Y:S04]  /*b0f70*/  STL.64 [R1+0x82c0], R6 ;  /* 0x0082c00601007387 */ /* 0x004fe80000100a00 */
[----:B----4-:R0:W-:Y:S04]  /*b0f80*/  STL.64 [R1+0x82b8], R4 ;  /* 0x0082b80401007387 */ /* 0x0101e80000100a00 */
[----:B------:R-:W2:Y:S01]  /*b0f90*/  LDL.LU R16, [R1+0xc30] ;  /* 0x000c300001107983 */ /* 0x000ea20000300800 */
[C---:B0-----:R-:W-:Y:S11]  /*b0fa0*/  HMMA.16816.F32 R4, R12.reuse, R26, R20 ;  /* 0x0000001a0c04723c */ /* 0x041ff60000001814 */
[----:B------:R-:W-:Y:S04]  /*b0fb0*/  STL.64 [R1+0x720], R8 ;  /* 0x0007200801007387 */ /* 0x000fe80000100a00 */
[----:B------:R-:W-:Y:S08]  /*b0fc0*/  STL.64 [R1+0x728], R10 ;  /* 0x0007280a01007387 */ /* 0x000ff00000100a00 */
        /* <DEDUP_REMOVED lines=13> */
[----:B----4-:R0:W-:Y:S04]  /*b10a0*/  STL.64 [R1+0x8320], R26 ;  /* 0x0083201a01007387 */ /* 0x0101e80000100a00 */
[----:B0-----:R-:W4:Y:S04]  /*b10b0*/  LDL.LU R26, [R1] ;  /* 0x00000000011a7983 */ /* 0x001f280000300800 */
[----:B------:R-:W4:Y:S04]  /*b10c0*/  LDL.LU R27, [R1+0x4] ;  /* 0x00000400011b7983 */ /* 0x000f280000300800 */
[----:B---3--:R-:W-:Y:S04]  /*b10d0*/  STL.64 [R1+0x8318], R24 ;  /* 0x0083181801007387 */ /* 0x008fe80000100a00 */
[----:B----4-:R-:W-:Y:S04]  /*b10e0*/  STL.64 [R1+0x8338], R26 ;  /* 0x0083381a01007387 */ /* 0x010fe80000100a00 */
[----:B--2---:R-:W-:Y:S04]  /*b10f0*/  STL.64 [R1+0x8300], R22 ;  /* 0x0083001601007387 */ /* 0x004fe80000100a00 */
        /* <DEDUP_REMOVED lines=260> */
[----:B0-----:R-:W4:Y:S04]  /*b2140*/  LDL.LU.64 R26, [R1+0x8310] ;  /* 0x00831000011a7983 */ /* 0x001f280000300a00 */
[----:B------:R-:W2:Y:S04]  /*b2150*/  LDL.LU.64 R24, [R1+0x8308] ;  /* 0x0083080001187983 */ /* 0x000ea80000300a00 */
[----:B------:R-:W3:Y:S01]  /*b2160*/  LDL.LU R29, [R1+0x4b38] ;  /* 0x004b3800011d7983 */ /* 0x000ee20000300800 */
[----:B----4-:R-:W-:-:S15]  /*b2170*/  HMMA.16816.F32 R20, R12, R26, R20 ;  /* 0x0000001a0c14723c */ /* 0x010fde0000001814 */
[----:B------:R-:W-:-:S08]  /*b2180*/  NOP ;  /* 0x0000000000007918 */ /* 0x000fd00000000000 */
[----:B------:R-:W-:Y:S04]  /*b2190*/  STL.64 [R1+0x220], R20 ;  /* 0x0002201401007387 */ /* 0x000fe80000100a00 */
[----:B------:R0:W-:Y:S04]  /*b21a0*/  STL.64 [R1+0x228], R22 ;  /* 0x0002281601007387 */ /* 0x0001e80000100a00 */
[----:B0-----:R-:W2:Y:S04]  /*b21b0*/  LDL.LU.64 R22, [R1+0x8300] ;  /* 0x0083000001167983 */ /* 0x001ea80000300a00 */
[----:B------:R-:W2:Y:S02]  /*b21c0*/  LDL.LU.64 R20, [R1+0x82f8] ;  /* 0x0082f80001147983 */ /* 0x000ea40000300a00 */
[----:B--2---:R-:W-:Y:S02]  /*b21d0*/  HMMA.16816.F32 R24, R12, R24, R20 ;  /* 0x000000180c18723c */ /* 0x004fe40000001814 */
[----:B------:R-:W2:Y:S04]  /*b21e0*/  LDL.LU.64 R22, [R1+0x82f0] ;  /* 0x0082f00001167983 */ /* 0x000ea80000300a00 */
[----:B------:R-:W4:-:S15]  /*b21f0*/  LDL.LU.64 R20, [R1+0x82e8] ;  /* 0x0082e80001147983 */ /* 0x000f1e0000300a00 */
[----:B------:R-:W-:-:S02]  /*b2200*/  NOP ;  /* 0x0000000000007918 */ /* 0x000fc40000000000 */
[----:B------:R0:W-:Y:S04]  /*b2210*/  STL.64 [R1+0x200], R24 ;  /* 0x0002001801007387 */ /* 0x0001e80000100a00 */
[----:B------:R1:W-:Y:S04]  /*b2220*/  STL.64 [R1+0x208], R26 ;  /* 0x0002081a01007387 */ /* 0x0003e80000100a00 */
[----:B0-----:R-:W3:Y:S04]  /*b2230*/  LDL.LU R24, [R1+0xbf0] ;  /* 0x000bf00001187983 */ /* 0x001ee80000300800 */
[----:B------:R-:W3:Y:S04]  /*b2240*/  LDL.LU R25, [R1+0xbf4] ;  /* 0x000bf40001197983 */ /* 0x000ee80000300800 */
[----:B-1----:R-:W3:Y:S04]  /*b2250*/  LDL.LU R26, [R1+0xbf8] ;  /* 0x000bf800011a7983 */ /* 0x002ee80000300800 */
[----:B------:R-:W3:Y:S01]  /*b2260*/  LDL.LU R27, [R1+0xbfc] ;  /* 0x000bfc00011b7983 */ /* 0x000ee20000300800 */
[----:B--2---:R-:W-:-:S15]  /*b2270*/  HMMA.16816.F32 R16, R12, R22, R16 ;  /* 0x000000160c10723c */ /* 0x004fde0000001810 */
[----:B------:R-:W-:-:S08]  /*b2280*/  NOP ;  /* 0x0000000000007918 */ /* 0x000fd00000000000 */
[----:B------:R-:W-:Y:S04]  /*b2290*/  STL.64 [R1+0x1d0], R16 ;  /* 0x0001d01001007387 */ /* 0x000fe80000100a00 */
[----:B------:R0:W-:Y:S04]  /*b22a0*/  STL.64 [R1+0x1d8], R18 ;  /* 0x0001d81201007387 */ /* 0x0001e80000100a00 */
[----:B0-----:R-:W4:Y:S04]  /*b22b0*/  LDL.LU.64 R18, [R1+0x82e0] ;  /* 0x0082e00001127983 */ /* 0x001f280000300a00 */
[----:B------:R-:W4:Y:S02]  /*b22c0*/  LDL.LU.64 R16, [R1+0x82d8] ;  /* 0x0082d80001107983 */ /* 0x000f240000300a00 */
[----:B----4-:R-:W-:Y:S02]  /*b22d0*/  HMMA.16816.F32 R20, R12, R20, R16 ;  /* 0x000000140c14723c */ /* 0x010fe40000001810 */
[----:B------:R-:W3:Y:S04]  /*b22e0*/  LDL.LU.64 R18, [R1+0x82d0] ;  /* 0x0082d00001127983 */ /* 0x000ee80000300a00 */
[----:B------:R-:W2:-:S15]  /*b22f0*/  LDL.LU.64 R16, [R1+0x82c8] ;  /* 0x0082c80001107983 */ /* 0x000e9e0000300a00 */
[----:B------:R-:W-:-:S02]  /*b2300*/  NOP ;  /* 0x0000000000007918 */ /* 0x000fc40000000000 */
[----:B------:R0:W-:Y:S04]  /*b2310*/  STL.64 [R1+0x1c0], R20 ;  /* 0x0001c01401007387 */ /* 0x0001e80000100a00 */
[----:B------:R1:W-:Y:S04]  /*b2320*/  STL.64 [R1+0x1c8], R22 ;  /* 0x0001c81601007387 */ /* 0x0003e80000100a00 */
[----:B0-----:R-:W4:Y:S04]  /*b2330*/  LDL.LU R20, [R1+0xc00] ;  /* 0x000c000001147983 */ /* 0x001f280000300800 */
[----:B------:R-:W4:Y:S04]  /*b2340*/  LDL.LU R21, [R1+0xc04] ;  /* 0x000c040001157983 */ /* 0x000f280000300800 */
[----:B-1----:R-:W4:Y:S04]  /*b2350*/  LDL.LU R22, [R1+0xc08] ;  /* 0x000c080001167983 */ /* 0x002f280000300800 */
[----:B------:R-:W4:Y:S01]  /*b2360*/  LDL.LU R23, [R1+0xc0c] ;  /* 0x000c0c0001177983 */ /* 0x000f220000300800 */
[C---:B---3--:R-:W-:Y:S06]  /*b2370*/  HMMA.16816.F32 R4, R12.reuse, R18, R4 ;  /* 0x000000120c04723c */ /* 0x048fec0000001804 */
[----:B--2---:R-:W-:-:S15]  /*b2380*/  HMMA.16816.F32 R16, R12, R16, R8 ;  /* 0x000000100c10723c */ /* 0x004fde0000001808 */
[----:B------:R-:W-:-:S02]  /*b2390*/  NOP ;  /* 0x0000000000007918 */ /* 0x000fc40000000000 */
[----:B------:R-:W-:Y:S04]  /*b23a0*/  STL.64 [R1+0x190], R4 ;  /* 0x0001900401007387 */ /* 0x000fe80000100a00 */
[----:B------:R0:W-:Y:S04]  /*b23b0*/  STL.64 [R1+0x198], R6 ;  /* 0x0001980601007387 */ /* 0x0001e80000100a00 */
[----:B0-----:R-:W2:Y:S04]  /*b23c0*/  LDL.LU.64 R6, [R1+0x82c0] ;  /* 0x0082c00001067983 */ /* 0x001ea80000300a00 */
[----:B------:R-:W3:Y:S04]  /*b23d0*/  LDL.LU.64 R4, [R1+0x82b8] ;  /* 0x0082b80001047983 */ /* 0x000ee80000300a00 */
[----:B------:R-:W4:Y:S04]  /*b23e0*/  LDL.LU.64 R10, [R1+0x82b0] ;  /* 0x0082b000010a7983 */ /* 0x000f280000300a00 */
[----:B------:R-:W2:Y:S04]  /*b23f0*/  LDL.LU.64 R8, [R1+0x82a8] ;  /* 0x0082a80001087983 */ /* 0x000ea80000300a00 */
[----:B------:R-:W-:Y:S04]  /*b2400*/  STL.64 [R1+0x180], R16 ;  /* 0x0001801001007387 */ /* 0x000fe80000100a00 */
[----:B------:R4:W-:Y:S02]  /*b2410*/  STL.64 [R1+0x188], R18 ;  /* 0x0001881201007387 */ /* 0x0009e40000100a00 */
[C---:B----4-:R-:W-:Y:S06]  /*b2420*/  HMMA.16816.F32 R16, R12.reuse, R10, R20 ;  /* 0x0000000a0c10723c */ /* 0x050fec0000001814 */
[----:B--2---:R-:W-:Y:S01]  /*b2430*/  HMMA.16816.F32 R8, R12, R8, R24 ;  /* 0x000000080c08723c */ /* 0x004fe20000001818 */
[----:B---3--:R-:W-:-:S15]  /*b2440*/  IMAD R4, R0, 0x100, R4 ;  /* 0x0000010000047824 */ /* 0x008fde00078e0204 */
[----:B------:R-:W-:-:S01]  /*b2450*/  NOP ;  /* 0x0000000000007918 */ /* 0x000fc20000000000 */
[----:B------:R0:W-:Y:S07]  /*b2460*/  STL.64 [R1+0x140], R16 ;  /* 0x0001401001007387 */ /* 0x0001ee0000100a00 */
[----:B------:R-:W-:Y:S01]  /*b2470*/  IMAD.MOV.U32 R0, RZ, RZ, R11 ;  /* 0x000000ffff007224 */ /* 0x000fe200078e000b */
[----:B------:R1:W-:Y:S04]  /*b2480*/  STL.64 [R1+0x148], R18 ;  /* 0x0001481201007387 */ /* 0x0003e80000100a00 */
[----:B------:R-:W-:Y:S04]  /*b2490*/  STL.64 [R1+0x120], R8 ;  /* 0x0001200801007387 */ /* 0x000fe80000100a00 */
[----:B------:R-:W-:Y:S04]  /*b24a0*/  STL [R1+0x128], R10 ;  /* 0x0001280a01007387 */ /* 0x000fe80000100800 */
[----:B------:R2:W-:Y:S04]  /*b24b0*/  STL [R1+0x5f10], R0 ;  /* 0x005f100001007387 */ /* 0x0005e80000100800 */
[----:B0-----:R-:W3:Y:S04]  /*b24c0*/  LDL.LU R16, [R1+0xe60] ;  /* 0x000e600001107983 */ /* 0x001ee80000300800 */
[----:B------:R-:W3:Y:S04]  /*b24d0*/  LDL.LU R17, [R1+0xe64] ;  /* 0x000e640001117983 */ /* 0x000ee80000300800 */
[----:B-1----:R-:W4:Y:S04]  /*b24e0*/  LDL.LU R18, [R1+0xe68] ;  /* 0x000e680001127983 */ /* 0x002f280000300800 */
[----:B------:R-:W4:Y:S01]  /*b24f0*/  LDL.LU R19, [R1+0xe6c] ;  /* 0x000e6c0001137983 */ /* 0x000f220000300800 */
[----:B------:R-:W-:-:S03]  /*b2500*/  IMAD R6, R7, 0x100, R6 ;  /* 0x0000010007067824 */ /* 0x000fc600078e0206 */
[----:B--2---:R-:W2:Y:S04]  /*b2510*/  LDL.LU R0, [R1+0x4b48] ;  /* 0x004b480001007983 */ /* 0x004ea80000300800 */
[----:B------:R-:W2:Y:S04]  /*b2520*/  LDL.LU R7, [R1+0x4b44] ;  /* 0x004b440001077983 */ /* 0x000ea80000300800 */
[----:B------:R-:W2:Y:S04]  /*b2530*/  LDL.LU R8, [R1+0x2cc8] ;  /* 0x002cc80001087983 */ /* 0x000ea80000300800 */
[----:B------:R-:W2:Y:S04]  /*b2540*/  LDL.LU R9, [R1+0x2ccc] ;  /* 0x002ccc0001097983 */ /* 0x000ea80000300800 */
[----:B----4-:R-:W-:Y:S04]  /*b2550*/  STL.64 [R1+0x8278], R18 ;  /* 0x0082781201007387 */ /* 0x010fe80000100a00 */
[----:B---3--:R0:W-:Y:S04]  /*b2560*/  STL.64 [R1+0x8270], R16 ;  /* 0x0082701001007387 */ /* 0x0081e80000100a00 */
[----:B0-----:R-:W3:Y:S04]  /*b2570*/  LDL.LU R16, [R1+0xe30] ;  /* 0x000e300001107983 */ /* 0x001ee80000300800 */
[----:B------:R-:W3:Y:S04]  /*b2580*/  LDL.LU R17, [R1+0xe34] ;  /* 0x000e340001117983 */ /* 0x000ee80000300800 */
        /* <DEDUP_REMOVED lines=19> */
[----:B------:R-:W-:-:S02]  /*b26c0*/  IMAD R5, R5, 0x100, R29 ;  /* 0x0000010005057824 */ /* 0x000fc400078e021d */
[----:B--2---:R-:W-:Y:S01]  /*b26d0*/  IMAD R7, R7, 0x100, R0 ;  /* 0x0000010007077824 */ /* 0x004fe200078e0200 */
[----:B---3--:R-:W-:Y:S01]  /*b26e0*/  HMMA.16816.F32 R16, R12, R2, R16 ;  /* 0x000000020c10723c */ /* 0x008fe20000001810 */
[----:B----4-:R-:W-:Y:S04]  /*b26f0*/  STL.64 [R1+0x8290], R26 ;  /* 0x0082901a01007387 */ /* 0x010fe80000100a00 */
[----:B------:R0:W-:Y:S04]  /*b2700*/  STL.64 [R1+0x8288], R24 ;  /* 0x0082881801007387 */ /* 0x0001e80000100a00 */
[----:B0-----:R-:W2:Y:S04]  /*b2710*/  LDL.LU R24, [R1+0xde0] ;  /* 0x000de00001187983 */ /* 0x001ea80000300800 */
[----:B------:R-:W2:Y:S04]  /*b2720*/  LDL.LU R25, [R1+0xde4] ;  /* 0x000de40001197983 */ /* 0x000ea80000300800 */
[----:B------:R-:W2:Y:S04]  /*b2730*/  LDL.LU R26, [R1+0xde8] ;  /* 0x000de800011a7983 */ /* 0x000ea80000300800 */
[----:B------:R-:W2:Y:S04]  /*b2740*/  LDL.LU R27, [R1+0xdec] ;  /* 0x000dec00011b7983 */ /* 0x000ea80000300800 */
[----:B------:R-:W3:Y:S04]  /*b2750*/  LDL.LU R22, [R1+0x2d08] ;  /* 0x002d080001167983 */ /* 0x000ee80000300800 */
[----:B------:R-:W4:Y:S04]  /*b2760*/  LDL.LU R23, [R1+0x2d0c] ;  /* 0x002d0c0001177983 */ /* 0x000f280000300800 */
[----:B------:R-:W3:Y:S04]  /*b2770*/  LDL.LU R28, [R1+0x2d18] ;  /* 0x002d1800011c7983 */ /* 0x000ee80000300800 */
[----:B------:R-:W4:Y:S04]  /*b2780*/  LDL.LU R29, [R1+0x2d1c] ;  /* 0x002d1c00011d7983 */ /* 0x000f280000300800 */
[----:B------:R-:W-:Y:S04]  /*b2790*/  STL.64 [R1+0x110], R16 ;  /* 0x0001101001007387 */ /* 0x000fe80000100a00 */
[----:B------:R0:W-:Y:S01]  /*b27a0*/  STL [R1+0x11c], R19 ;  /* 0x00011c1301007387 */ /* 0x0001e20000100800 */
[----:B------:R-:W-:-:S03]  /*b27b0*/  IMAD.MOV.U32 R0, RZ, RZ, R18 ;  /* 0x000000ffff007224 */ /* 0x000fc600078e0012 */
[----:B0-----:R-:W3:Y:S04]  /*b27c0*/  LDL.LU.64 R18, [R1+0x82a0] ;  /* 0x0082a00001127983 */ /* 0x001ee80000300a00 */
[----:B------:R-:W2:Y:S01]  /*b27d0*/  LDL.LU.64 R16, [R1+0x8298] ;  /* 0x0082980001107983 */ /* 0x000ea20000300a00 */
[----:B------:R-:W-:Y:S02]  /*b27e0*/  F2FP.F16.E5M2.UNPACK_B R8, R8.H1 ;  /* 0x00000008ff08723e */ /* 0x000fe400030004ff */
[----:B------:R-:W-:Y:S01]  /*b27f0*/  F2FP.F16.E5M2.UNPACK_B R9, R9.H1 ;  /* 0x00000009ff09723e */ /* 0x000fe200030004ff */
[----:B------:R-:W4:Y:S04]  /*b2800*/  LDL.LU R2, [R1+0x2cd8] ;  /* 0x002cd80001027983 */ /* 0x000f280000300800 */
[----:B------:R-:W4:Y:S04]  /*b2810*/  LDL.LU R3, [R1+0x2cdc] ;  /* 0x002cdc0001037983 */ /* 0x000f280000300800 */
[----:B------:R-:W-:Y:S04]  /*b2820*/  STL [R1+0xa8], R8 ;  /* 0x0000a80801007387 */ /* 0x000fe80000100800 */
[----:B------:R-:W-:Y:S04]  /*b2830*/  STL [R1+0x5f14], R0 ;  /* 0x005f140001007387 */ /* 0x000fe80000100800 */
[----:B------:R-:W-:Y:S01]  /*b2840*/  STL [R1+0xac], R9 ;  /* 0x0000ac0901007387 */ /* 0x000fe20000100800 */
[----:B--2---:R-:W-:Y:S03]  /*b2850*/  HMMA.16816.F32 R12, R12, R16, R24 ;  /* 0x000000100c0c723c */ /* 0x004fe60000001818 */
[----:B------:R-:W2:Y:S04]  /*b2860*/  LDL.LU.64 R26, [R1+0x8290] ;  /* 0x00829000011a7983 */ /* 0x000ea80000300a00 */
[----:B------:R-:W2:Y:S04]  /*b2870*/  LDL.LU.64 R24, [R1+0x8288] ;  /* 0x0082880001187983 */ /* 0x000ea80000300a00 */
[----:B------:R-:W3:Y:S01]  /*b2880*/  LDL.LU.64 R16, [R1+0x8280] ;  /* 0x0082800001107983 */ /* 0x000ee20000300a00 */
[----:B------:R-:W-:-:S02]  /*b2890*/  F2FP.F16.E5M2.UNPACK_B R4, R4 ;  /* 0x00000004ff04723e */ /* 0x000fc400020004ff */
[----:B------:R-:W-:Y:S02]  /*b28a0*/  F2FP.F16.E5M2.UNPACK_B R5, R5 ;  /* 0x00000005ff05723e */ /* 0x000fe400020004ff */
[----:B------:R-:W-:Y:S02]  /*b28b0*/  F2FP.F16.E5M2.UNPACK_B R6, R6 ;  /* 0x00000006ff06723e */ /* 0x000fe400020004ff */
[----:B------:R-:W-:-:S05]  /*b28c0*/  F2FP.F16.E5M2.UNPACK_B R7, R7 ;  /* 0x00000007ff07723e */ /* 0x000fca00020004ff */
[----:B------:R0:W-:Y:S04]  /*b28d0*/  STL.64 [R1+0xd0], R12 ;  /* 0x0000d00c01007387 */ /* 0x0001e80000100a00 */
[----:B------:R1:W-:Y:S04]  /*b28e0*/  STL.64 [R1+0xd8], R14 ;  /* 0x0000d80e01007387 */ /* 0x0003e80000100a00 */
[----:B0-----:R-:W2:Y:S04]  /*b28f0*/  LDL.LU R12, [R1+0xe50] ;  /* 0x000e5000010c7983 */ /* 0x001ea80000300800 */
[----:B------:R-:W2:Y:S04]  /*b2900*/  LDL.LU R13, [R1+0xe54] ;  /* 0x000e5400010d7983 */ /* 0x000ea80000300800 */
[----:B-1----:R-:W2:Y:S04]  /*b2910*/  LDL.LU R14, [R1+0xe58] ;  /* 0x000e5800010e7983 */ /* 0x002ea80000300800 */
[----:B------:R-:W2:Y:S01]  /*b2920*/  LDL.LU R15, [R1+0xe5c] ;  /* 0x000e5c00010f7983 */ /* 0x000ea20000300800 */
[----:B---3--:R-:W-:-:S15]  /*b2930*/  HMMA.16816.F32 R16, R4, R8, R16 ;  /* 0x000000080410723c */ /* 0x008fde0000001810 */
[----:B------:R-:W-:-:S08]  /*b2940*/  NOP ;  /* 0x0000000000007918 */ /* 0x000fd00000000000 */
[----:B------:R-:W-:Y:S04]  /*b2950*/  STL.64 [R1+0x8d0], R16 ;  /* 0x0008d01001007387 */ /* 0x000fe80000100a00 */
[----:B------:R0:W-:Y:S04]  /*b2960*/  STL.64 [R1+0x8d8], R18 ;  /* 0x0008d81201007387 */ /* 0x0001e80000100a00 */
[----:B0-----:R-:W3:Y:S04]  /*b2970*/  LDL.LU.64 R18, [R1+0x8278] ;  /* 0x0082780001127983 */ /* 0x001ee80000300a00 */
[----:B------:R-:W3:Y:S01]  /*b2980*/  LDL.LU.64 R16, [R1+0x8270] ;  /* 0x0082700001107983 */ /* 0x000ee20000300a00 */
[----:B----4-:R-:W-:-:S02]  /*b2990*/  F2FP.F16.E5M2.UNPACK_B R2, R2.H1 ;  /* 0x00000002ff02723e */ /* 0x010fc400030004ff */
[----:B------:R-:W-:-:S07]  /*b29a0*/  F2FP.F16.E5M2.UNPACK_B R3, R3.H1 ;  /* 0x00000003ff03723e */ /* 0x000fce00030004ff */
[----:B--2---:R-:W-:Y:S01]  /*b29b0*/  HMMA.16816.F32 R12, R4, R2, R12 ;  /* 0x00000002040c723c */ /* 0x004fe2000000180c */
[----:B------:R-:W-:Y:S01]  /*b29c0*/  IMAD.MOV.U32 R0, RZ, RZ, R9 ;  /* 0x000000ffff007224 */ /* 0x000fe200078e0009 */
[----:B------:R-:W-:Y:S02]  /*b29d0*/  F2FP.F16.E5M2.UNPACK_B R8, R10.H1 ;  /* 0x0000000aff08723e */ /* 0x000fe400030004ff */
[----:B------:R-:W-:Y:S02]  /*b29e0*/  F2FP.F16.E5M2.UNPACK_B R9, R11.H1 ;  /* 0x0000000bff09723e */ /* 0x000fe400030004ff */
[----:B------:R0:W-:Y:S04]  /*b29f0*/  STL [R1+0xa0], R2 ;  /* 0x0000a00201007387 */ /* 0x0001e80000100800 */
[----:B------:R1:W-:Y:S04]  /*b2a00*/  STL [R1+0x80e0], R0 ;  /* 0x0080e00001007387 */ /* 0x0003e80000100800 */
[----:B------:R2:W-:Y:S04]  /*b2a10*/  STL [R1+0xa4], R3 ;  /* 0x0000a40301007387 */ /* 0x0005e80000100800 */
[----:B------:R-:W-:Y:S01]  /*b2a20*/  STL [R1+0x98], R8 ;  /* 0x0000980801007387 */ /* 0x000fe20000100800 */
[----:B0-----:R-:W-:Y:S01]  /*b2a30*/  F2FP.F16.E5M2.UNPACK_B R2, R20.H1 ;  /* 0x00000014ff02723e */ /* 0x001fe200030004ff */
[----:B-1----:R-:W-:Y:S01]  /*b2a40*/  IMAD.MOV.U32 R0, RZ, RZ, R3 ;  /* 0x000000ffff007224 */ /* 0x002fe200078e0003 */
[----:B--2---:R-:W-:-:S02]  /*b2a50*/  F2FP.F16.E5M2.UNPACK_B R3, R21.H1 ;  /* 0x00000015ff03723e */ /* 0x004fc400030004ff */
[----:B------:R-:W-:Y:S04]  /*b2a60*/  STL.64 [R1+0xb0], R12 ;  /* 0x0000b00c01007387 */ /* 0x000fe80000100a00 */
[----:B------:R-:W-:Y:S04]  /*b2a70*/  STL.64 [R1+0xb8], R14 ;  /* 0x0000b80e01007387 */ /* 0x000fe80000100a00 */
[----:B------:R0:W-:Y:S04]  /*b2a80*/  STL [R1+0x80e4], R0 ;  /* 0x0080e40001007387 */ /* 0x0001e80000100800 */
[----:B------:R1:W-:Y:S01]  /*b2a90*/  STL [R1+0x9c], R9 ;  /* 0x00009c0901007387 */ /* 0x0003e20000100800 */
[----:B0-----:R-:W-:-:S03]  /*b2aa0*/  IMAD.MOV.U32 R0, RZ, RZ, R9 ;  /* 0x000000ffff007224 */ /* 0x001fc600078e0009 */
[----:B------:R0:W-:Y:S01]  /*b2ab0*/  STL [R1+0x90], R2 ;  /* 0x0000900201007387 */ /* 0x0001e20000100800 */
[C---:B---3--:R-:W-:Y:S06]  /*b2ac0*/  HMMA.16816.F32 R12, R4.reuse, R8, R16 ;  /* 0x00000008040c723c */ /* 0x048fec0000001810 */
[----:B-1----:R-:W-:Y:S07]  /*b2ad0*/  HMMA.16816.F32 R8, R4, R2, R24 ;  /* 0x000000020408723c */ /* 0x002fee0000001818 */
[----:B0-----:R-:W-:-:S10]  /*b2ae0*/  F2FP.F16.E5M2.UNPACK_B R2, R28.H1 ;  /* 0x0000001cff02723e */ /* 0x001fd400030004ff */
[----:B------:R0:W-:Y:S04]  /*b2af0*/  STL.64 [R1+0xc0], R12 ;  /* 0x0000c00c01007387 */ /* 0x0001e80000100a00 */
[----:B------:R-:W-:Y:S04]  /*b2b00*/  STL.64 [R1+0xc8], R14 ;  /* 0x0000c80e01007387 */ /* 0x000fe80000100a00 */
[----:B------:R1:W-:Y:S04]  /*b2b10*/  STL [R1+0x80e8], R0 ;  /* 0x0080e80001007387 */ /* 0x0003e80000100800 */
[----:B------:R-:W-:Y:S01]  /*b2b20*/  STL [R1+0x94], R3 ;  /* 0x0000940301007387 */ /* 0x000fe20000100800 */
[----:B0-----:R-:W-:-:S02]  /*b2b30*/  F2FP.F16.E5M2.UNPACK_B R12, R22.H1 ;  /* 0x00000016ff0c723e */ /* 0x001fc400030004ff */
[----:B-1----:R-:W-:-:S03]  /*b2b40*/  F2FP.F16.E5M2.UNPACK_B R0, R23.H1 ;  /* 0x00000017ff00723e */ /* 0x002fc600030004ff */
[----:B------:R-:W-:Y:S04]  /*b2b50*/  STL [R1+0x88], R12 ;  /* 0x0000880c01007387 */ /* 0x000fe80000100800 */
[----:B------:R0:W-:Y:S04]  /*b2b60*/  STL [R1+0x8c], R0 ;  /* 0x00008c0001007387 */ /* 0x0001e80000100800 */
[----:B------:R-:W-:Y:S04]  /*b2b70*/  STL.64 [R1+0xe0], R8 ;  /* 0x0000e00801007387 */ /* 0x000fe80000100a00 */
[----:B------:R-:W-:Y:S04]  /*b2b80*/  STL.64 [R1+0xe8], R10 ;  /* 0x0000e80a01007387 */ /* 0x000fe80000100a00 */
[----:B------:R-:W2:Y:S04]  /*b2b90*/  LDL.LU R20, [R1+0xf40] ;  /* 0x000f400001147983 */ /* 0x000ea80000300800 */
[----:B------:R-:W-:Y:S01]  /*b2ba0*/  STL [R1+0x80], R2 ;  /* 0x0000800201007387 */ /* 0x000fe20000100800 */
[----:B0-----:R-:W-:-:S05]  /*b2bb0*/  F2FP.F16.E5M2.UNPACK_B R0, R29.H1 ;  /* 0x0000001dff00723e */ /* 0x001fca00030004ff */
[----:B------:R-:W-:Y:S04]  /*b2bc0*/  STL [R1+0x84], R0 ;  /* 0x0000840001007387 */ /* 0x000fe80000100800 */
        /* <DEDUP_REMOVED lines=11> */
[----:B----4-:R0:W-:Y:S04]  /*b2c80*/  STL.64 [R1+0x8258], R2 ;  /* 0x0082580201007387 */ /* 0x0101e80000100a00 */
[----:B0-----:R-:W4:Y:S04]  /*b2c90*/  LDL.64 R2, [R1+0x88] ;  /* 0x0000880001027983 */ /* 0x001f280000100a00 */
[----:B------:R-:W2:Y:S04]  /*b2ca0*/  LDL.LU R8, [R1+0x2d38] ;  /* 0x002d380001087983 */ /* 0x000ea80000300800 */
[----:B------:R-:W2:Y:S04]  /*b2cb0*/  LDL.LU R9, [R1+0x2d3c] ;  /* 0x002d3c0001097983 */ /* 0x000ea80000300800 */
[----:B--2---:R0:W-:Y:S04]  /*b2cc0*/  STL.64 [R1+0x8240], R8 ;  /* 0x0082400801007387 */ /* 0x0041e80000100a00 */
[----:B0-----:R-:W2:Y:S04]  /*b2cd0*/  LDL.64 R8, [R1+0x80] ;  /* 0x0000800001087983 */ /* 0x001ea80000100a00 */
        /* <DEDUP_REMOVED lines=39> */
[----:B------:R-:W2:Y:S01]  /*b2f50*/  LDL.LU.64 R20, [R1+0x8260] ;  /* 0x0082600001147983 */ /* 0x000ea20000300a00 */
[----:B------:R-:W-:-:S03]  /*b2f60*/  IMAD.MOV.U32 R0, RZ, RZ, R3 ;  /* 0x000000ffff007224 */ /* 0x000fc600078e0003 */
[----:B------:R-:W3:Y:S04]  /*b2f70*/  LDL.LU.64 R2, [R1+0x8258] ;  /* 0x0082580001027983 */ /* 0x000ee80000300a00 */
[----:B------:R-:W-:Y:S01]  /*b2f80*/  STL [R1+0x80ec], R0 ;  /* 0x0080ec0001007387 */ /* 0x000fe20000100800 */
        /* <DEDUP_REMOVED lines=8> */
[----:B------:R-:W-:Y:S02]  /*b3010*/  IMAD.MOV.U32 R0, RZ, RZ, R9 ;  /* 0x000000ffff007224 */ /* 0x000fe400078e0009 */
[----:B------:R-:W3:Y:S04]  /*b3020*/  LDL.LU.64 R8, [R1+0x8240] ;  /* 0x0082400001087983 */ /* 0x000ee80000300a00 */
[----:B------:R-:W-:Y:S04]  /*b3030*/  STL [R1+0x78], R2 ;  /* 0x0000780201007387 */ /* 0x000fe80000100800 */
        /* <DEDUP_REMOVED lines=22> */
[----:B------:R-:W-:Y:S01]  /*b31a0*/  HMMA.16816.F32 R12, R4, R2, R12 ;  /* 0x00000002040c723c */ /* 0x000fe2000000180c */
[----:B------:R-:W-:Y:S01]  /*b31b0*/  IMAD.MOV.U32 R0, RZ, RZ, R9 ;  /* 0x000000ffff007224 */ /* 0x000fe200078e0009 */
[----:B------:R-:W-:Y:S02]  /*b31c0*/  F2FP.F16.E5M2.UNPACK_B R8, R16.H1 ;  /* 0x00000010ff08723e */ /* 0x000fe400030004ff */
[----:B------:R-:W-:Y:S02]  /*b31d0*/  F2FP.F16.E5M2.UNPACK_B R9, R17.H1 ;  /* 0x00000011ff09723e */ /* 0x000fe400030004ff */
[----:B------:R-:W-:Y:S04]  /*b31e0*/  STL [R1+0x68], R2 ;  /* 0x0000680201007387 */ /* 0x000fe80000100800 */
[----:B------:R0:W-:Y:S04]  /*b31f0*/  STL [R1+0x80f8], R0 ;  /* 0x0080f80001007387 */ /* 0x0001e80000100800 */
[----:B------:R1:W-:Y:S04]  /*b3200*/  STL [R1+0x6c], R3 ;  /* 0x00006c0301007387 */ /* 0x0003e80000100800 */
[----:B------:R-:W-:Y:S05]  /*b3210*/  STL [R1+0x60], R8 ;  /* 0x0000600801007387 */ /* 0x000fea0000100800 */
[----:B------:R-:W-:Y:S04]  /*b3220*/  STL.64 [R1+0x160], R12 ;  /* 0x0001600c01007387 */ /* 0x000fe80000100a00 */
[----:B------:R-:W-:Y:S01]  /*b3230*/  STL.64 [R1+0x168], R14 ;  /* 0x0001680e01007387 */ /* 0x000fe20000100a00 */
[----:B0-----:R-:W-:Y:S01]  /*b3240*/  IMAD.MOV.U32 R0, RZ, RZ, R3 ;  /* 0x000000ffff007224 */ /* 0x001fe200078e0003 */
[----:B------:R-:W-:-:S02]  /*b3250*/  F2FP.F16.E5M2.UNPACK_B R2, R18.H1 ;  /* 0x00000012ff02723e */ /* 0x000fc400030004ff */
[----:B-1----:R-:W-:Y:S02]  /*b3260*/  F2FP.F16.E5M2.UNPACK_B R3, R19.H1 ;  /* 0x00000013ff03723e */ /* 0x002fe400030004ff */
[----:B------:R0:W-:Y:S04]  /*b3270*/  STL [R1+0x80fc], R0 ;  /* 0x0080fc0001007387 */ /* 0x0001e80000100800 */
[----:B------:R-:W-:Y:S04]  /*b3280*/  STL [R1+0x64], R9 ;  /* 0x0000640901007387 */ /* 0x000fe80000100800 */
[----:B------:R-:W-:Y:S01]  /*b3290*/  STL [R1+0x58], R2 ;  /* 0x0000580201007387 */ /* 0x000fe20000100800 */
[----:B0-----:R-:W-:Y:S01]  /*b32a0*/  F2FP.F16.E5M2.UNPACK_B R0, R29.H1 ;  /* 0x0000001dff00723e */ /* 0x001fe200030004ff */
[----:B--2---:R-:W-:Y:S07]  /*b32b0*/  HMMA.16816.F32 R12, R4, R8, R20 ;  /* 0x00000008040c723c */ /* 0x004fee0000001814 */
[----:B------:R-:W-:-:S15]  /*b32c0*/  F2FP.F16.E5M2.UNPACK_B R8, R28.H1 ;  /* 0x0000001cff08723e */ /* 0x000fde00030004ff */
[----:B------:R-:W-:-:S01]  /*b32d0*/  NOP ;  /* 0x0000000000007918 */ /* 0x000fc20000000000 */
[----:B------:R-:W-:Y:S04]  /*b32e0*/  STL.64 [R1+0x170], R12 ;  /* 0x0001700c01007387 */ /* 0x000fe80000100a00 */
[----:B------:R-:W-:Y:S04]  /*b32f0*/  STL.64 [R1+0x178], R14 ;  /* 0x0001780e01007387 */ /* 0x000fe80000100a00 */
[----:B------:R0:W-:Y:S02]  /*b3300*/  STL [R1+0x50], R8 ;  /* 0x0000500801007387 */ /* 0x0001e40000100800 */
[----:B0-----:R-:W-:Y:S06]  /*b3310*/  HMMA.16816.F32 R8, R4, R2, R24 ;  /* 0x000000020408723c */ /* 0x001fec0000001818 */
[----:B------:R-:W-:Y:S04]  /*b3320*/  STL [R1+0x5c], R3 ;  /* 0x00005c0301007387 */ /* 0x000fe80000100800 */
[----:B------:R-:W-:Y:S04]  /*b3330*/  STL [R1+0x54], R0 ;  /* 0x0000540001007387 */ /* 0x000fe80000100800 */
[----:B------:R-:W2:Y:S09]  /*b3340*/  LDL.LU R16, [R1+0xfc0] ;  /* 0x000fc00001107983 */ /* 0x000eb20000300800 */
        /* <DEDUP_REMOVED lines=9> */
[----:B--2---:R0:W-:Y:S04]  /*b33e0*/  STL.64 [R1+0x81f0], R16 ;  /* 0x0081f01001007387 */ /* 0x0041e80000100a00 */
[----:B------:R-:W2:Y:S04]  /*b33f0*/  LDL.LU R18, [R1+0xf98] ;  /* 0x000f980001127983 */ /* 0x000ea80000300800 */
[----:B------:R-:W2:Y:S01]  /*b3400*/  LDL.LU R19, [R1+0xf9c] ;  /* 0x000f9c0001137983 */ /* 0x000ea20000300800 */
[----:B------:R-:W-:-:S03]  /*b3410*/  IMAD.MOV.U32 R0, RZ, RZ, R3 ;  /* 0x000000ffff007224 */ /* 0x000fc600078e0003 */
[----:B0-----:R-:W3:Y:S04]  /*b3420*/  LDL.LU R16, [R1+0x2d88] ;  /* 0x002d880001107983 */ /* 0x001ee80000300800 */
[----:B------:R-:W4:Y:S04]  /*b3430*/  LDL.LU R17, [R1+0x2d8c] ;  /* 0x002d8c0001117983 */ /* 0x000f280000300800 */
[----:B--2---:R0:W-:Y:S04]  /*b3440*/  STL.64 [R1+0x8208], R18 ;  /* 0x0082081201007387 */ /* 0x0041e80000100a00 */
[----:B0-----:R-:W2:Y:S04]  /*b3450*/  LDL.64 R18, [R1+0x50] ;  /* 0x0000500001127983 */ /* 0x001ea80000100a00 */
[----:B------:R-:W3:Y:S04]  /*b3460*/  LDL.LU R8, [R1+0x2d98] ;  /* 0x002d980001087983 */ /* 0x000ee80000300800 */
[----:B------:R-:W3:Y:S04]  /*b3470*/  LDL.LU R9, [R1+0x2d9c] ;  /* 0x002d9c0001097983 */ /* 0x000ee80000300800 */
[----:B------:R-:W2:Y:S04]  /*b3480*/  LDL.LU R2, [R1+0x2da8] ;  /* 0x002da80001027983 */ /* 0x000ea80000300800 */
[----:B------:R-:W2:Y:S04]  /*b3490*/  LDL.LU R3, [R1+0x2dac] ;  /* 0x002dac0001037983 */ /* 0x000ea80000300800 */
[----:B------:R-:W4:Y:S04]  /*b34a0*/  LDL.LU R10, [R1+0x2db8] ;  /* 0x002db800010a7983 */ /* 0x000f280000300800 */
[----:B------:R-:W4:Y:S04]  /*b34b0*/  LDL.LU R11, [R1+0x2dbc] ;  /* 0x002dbc00010b7983 */ /* 0x000f280000300800 */
        /* <DEDUP_REMOVED lines=10> */
[----:B------:R-:W-:-:S02]  /*b3560*/  F2FP.F16.E5M2.UNPACK_B R16, R16.H1 ;  /* 0x00000010ff10723e */ /* 0x000fc400030004ff */
[----:B------:R-:W-:Y:S01]  /*b3570*/  F2FP.F16.E5M2.UNPACK_B R17, R17.H1 ;  /* 0x00000011ff11723e */ /* 0x000fe200030004ff */
[----:B----4-:R-:W-:Y:S04]  /*b3580*/  STL.64 [R1+0x8200], R14 ;  /* 0x0082000e01007387 */ /* 0x010fe80000100a00 */
[----:B---3--:R0:W-:Y:S04]  /*b3590*/  STL.64 [R1+0x81f8], R12 ;  /* 0x0081f80c01007387 */ /* 0x0081e80000100a00 */
[----:B0-----:R-:W3:Y:S04]  /*b35a0*/  LDL.LU R12, [R1+0xf80] ;  /* 0x000f8000010c7983 */ /* 0x001ee80000300800 */
[----:B------:R-:W3:Y:S04]  /*b35b0*/  LDL.LU R13, [R1+0xf84] ;  /* 0x000f8400010d7983 */ /* 0x000ee80000300800 */
[----:B------:R-:W3:Y:S04]  /*b35c0*/  LDL.LU R14, [R1+0xf88] ;  /* 0x000f8800010e7983 */ /* 0x000ee80000300800 */
[----:B------:R-:W3:Y:S01]  /*b35d0*/  LDL.LU R15, [R1+0xf8c] ;  /* 0x000f8c00010f7983 */ /* 0x000ee20000300800 */
[----:B--2---:R-:W-:Y:S03]  /*b35e0*/  HMMA.16816.F32 R8, R4, R18, R8 ;  /* 0x000000120408723c */ /* 0x004fe60000001808 */
[----:B------:R-:W2:Y:S04]  /*b35f0*/  LDL.LU R20, [R1+0x2dc8] ;  /* 0x002dc80001147983 */ /* 0x000ea80000300800 */
        /* <DEDUP_REMOVED lines=9> */
[----:B------:R0:W-:Y:S02]  /*b3690*/  STL [R1+0x8100], R0 ;  /* 0x0081000001007387 */ /* 0x0001e40000100800 */
[----:B0-----:R-:W-:-:S02]  /*b36a0*/  IMAD.MOV.U32 R0, RZ, RZ, R19 ;  /* 0x000000ffff007224 */ /* 0x001fc400078e0013 */
[----:B------:R-:W-:Y:S04]  /*b36b0*/  STL.64 [R1+0x1b0], R8 ;  /* 0x0001b00801007387 */ /* 0x000fe80000100a00 */
[----:B------:R0:W-:Y:S04]  /*b36c0*/  STL.64 [R1+0x1b8], R10 ;  /* 0x0001b80a01007387 */ /* 0x0001e80000100a00 */
[----:B0-----:R-:W2:Y:S04]  /*b36d0*/  LDL.LU.64 R10, [R1+0x8218] ;  /* 0x00821800010a7983 */ /* 0x001ea80000300a00 */
[----:B------:R-:W4:Y:S04]  /*b36e0*/  LDL.LU.64 R8, [R1+0x8210] ;  /* 0x0082100001087983 */ /* 0x000f280000300a00 */
[----:B------:R-:W2:Y:S04]  /*b36f0*/  LDL.LU.64 R18, [R1+0x8208] ;  /* 0x0082080001127983 */ /* 0x000ea80000300a00 */
[----:B------:R-:W-:Y:S04]  /*b3700*/  STL [R1+0x48], R16 ;  /* 0x0000481001007387 */ /* 0x000fe80000100800 */
[----:B------:R0:W-:Y:S04]  /*b3710*/  STL [R1+0x8104], R0 ;  /* 0x0081040001007387 */ /* 0x0001e80000100800 */
[----:B------:R-:W-:Y:S01]  /*b3720*/  STL [R1+0x4c], R17 ;  /* 0x00004c1101007387 */ /* 0x000fe20000100800 */
[----:B0-----:R-:W-:Y:S01]  /*b3730*/  IMAD.MOV.U32 R0, RZ, RZ, R17 ;  /* 0x000000ffff007224 */ /* 0x001fe200078e0011 */
[----:B---3--:R-:W-:-:S15]  /*b3740*/  HMMA.16816.F32 R12, R4, R16, R12 ;  /* 0x00000010040c723c */ /* 0x008fde000000180c */
[----:B------:R-:W-:-:S08]  /*b3750*/  NOP ;  /* 0x0000000000007918 */ /* 0x000fd00000000000 */
[----:B------:R-:W-:Y:S04]  /*b3760*/  STL.64 [R1+0x1e0], R12 ;  /* 0x0001e00c01007387 */ /* 0x000fe80000100a00 */
[----:B------:R0:W-:Y:S04]  /*b3770*/  STL.64 [R1+0x1e8], R14 ;  /* 0x0001e80e01007387 */ /* 0x0001e80000100a00 */
[----:B0-----:R-:W3:Y:S04]  /*b3780*/  LDL.LU.64 R14, [R1+0x8200] ;  /* 0x00820000010e7983 */ /* 0x001ee80000300a00 */
[----:B------:R-:W3:Y:S04]  /*b3790*/  LDL.LU.64 R12, [R1+0x81f8] ;  /* 0x0081f800010c7983 */ /* 0x000ee80000300a00 */
[----:B------:R-:W2:Y:S01]  /*b37a0*/  LDL.LU.64 R16, [R1+0x81f0] ;  /* 0x0081f00001107983 */ /* 0x000ea20000300a00 */
[----:B----4-:R-:W-:-:S02]  /*b37b0*/  F2FP.F16.E5M2.UNPACK_B R8, R8.H1 ;  /* 0x00000008ff08723e */ /* 0x010fc400030004ff */
[----:B------:R-:W-:-:S03]  /*b37c0*/  F2FP.F16.E5M2.UNPACK_B R9, R9.H1 ;  /* 0x00000009ff09723e */ /* 0x000fc600030004ff */
        /* <DEDUP_REMOVED lines=13> */
[----:B------:R-:W-:-:S04]  /*b38a0*/  F2FP.F16.E5M2.UNPACK_B R8, R10.H1 ;  /* 0x0000000aff08723e */ /* 0x000fc800030004ff */
[----:B------:R-:W-:Y:S04]  /*b38b0*/  STL [R1+0x38], R2 ;  /* 0x0000380201007387 */ /* 0x000fe80000100800 */
[----:B------:R0:W-:Y:S01]  /*b38c0*/  STL [R1+0x810c], R0 ;  /* 0x00810c0001007387 */ /* 0x0001e20000100800 */
[----:B------:R-:W-:-:S03]  /*b38d0*/  F2FP.F16.E5M2.UNPACK_B R9, R11.H1 ;  /* 0x0000000bff09723e */ /* 0x000fc600030004ff */
[----:B------:R1:W-:Y:S04]  /*b38e0*/  STL [R1+0x3c], R3 ;  /* 0x00003c0301007387 */ /* 0x0003e80000100800 */
[----:B------:R-:W-:Y:S01]  /*b38f0*/  STL [R1+0x30], R8 ;  /* 0x0000300801007387 */ /* 0x000fe20000100800 */
[----:B0-----:R-:W-:-:S04]  /*b3900*/  IMAD.MOV.U32 R0, RZ, RZ, R3 ;  /* 0x000000ffff007224 */ /* 0x001fc800078e0003 */
[----:B------:R-:W-:Y:S04]  /*b3910*/  STL.64 [R1+0x210], R12 ;  /* 0x0002100c01007387 */ /* 0x000fe80000100a00 */
[----:B------:R-:W-:Y:S04]  /*b3920*/  STL.64 [R1+0x218], R14 ;  /* 0x0002180e01007387 */ /* 0x000fe80000100a00 */
[----:B------:R0:W-:Y:S04]  /*b3930*/  STL [R1+0x8110], R0 ;  /* 0x0081100001007387 */ /* 0x0001e80000100800 */
[----:B------:R2:W-:Y:S01]  /*b3940*/  STL [R1+0x34], R9 ;  /* 0x0000340901007387 */ /* 0x0005e20000100800 */
[----:B------:R-:W-:-:S02]  /*b3950*/  F2FP.F16.E5M2.UNPACK_B R2, R20.H1 ;  /* 0x00000014ff02723e */ /* 0x000fc400030004ff */
[----:B-1----:R-:W-:-:S03]  /*b3960*/  F2FP.F16.E5M2.UNPACK_B R3, R21.H1 ;  /* 0x00000015ff03723e */ /* 0x002fc600030004ff */
[----:B------:R-:W-:Y:S01]  /*b3970*/  STL [R1+0x28], R2 ;  /* 0x0000280201007387 */ /* 0x000fe20000100800 */
[----:B------:R-:W-:Y:S01]  /*b3980*/  F2FP.F16.E5M2.UNPACK_B R20, R22.H1 ;  /* 0x00000016ff14723e */ /* 0x000fe200030004ff */
[----:B0-----:R-:W-:Y:S01]  /*b3990*/  IMAD.MOV.U32 R0, RZ, RZ, R3 ;  /* 0x000000ffff007224 */ /* 0x001fe200078e0003 */
[----:B------:R-:W-:Y:S01]  /*b39a0*/  F2FP.F16.E5M2.UNPACK_B R21, R23.H1 ;  /* 0x00000017ff15723e */ /* 0x000fe200030004ff */
[----:B--2---:R-:W-:-:S15]  /*b39b0*/  HMMA.16816.F32 R8, R4, R8, R16 ;  /* 0x000000080408723c */ /* 0x004fde0000001810 */
[----:B------:R-:W-:-:S08]  /*b39c0*/  NOP ;  /* 0x0000000000007918 */ /* 0x000fd00000000000 */
[----:B------:R-:W-:Y:S04]  /*b39d0*/  STL.64 [R1+0x230], R8 ;  /* 0x0002300801007387 */ /* 0x000fe80000100a00 */
[----:B------:R0:W-:Y:S02]  /*b39e0*/  STL.64 [R1+0x238], R10 ;  /* 0x0002380a01007387 */ /* 0x0001e40000100a00 */
[----:B0-----:R-:W-:Y:S06]  /*b39f0*/  HMMA.16816.F32 R8, R4, R2, R24 ;  /* 0x000000020408723c */ /* 0x001fec0000001818 */
[----:B------:R-:W-:Y:S04]  /*b3a00*/  STL [R1+0x2c], R3 ;  /* 0x00002c0301007387 */ /* 0x000fe80000100800 */
[----:B------:R-:W-:Y:S01]  /*b3a10*/  STL [R1+0x20], R20 ;  /* 0x0000201401007387 */ /* 0x000fe20000100800 */
[----:B------:R-:W-:-:S12]  /*b3a20*/  F2FP.F16.E5M2.UNPACK_B R2, R28.H1 ;  /* 0x0000001cff02723e */ /* 0x000fd800030004ff */
[----:B------:R-:W-:Y:S04]  /*b3a30*/  STL.64 [R1+0x240], R8 ;  /* 0x0002400801007387 */ /* 0x000fe80000100a00 */
[----:B------:R-:W-:Y:S04]  /*b3a40*/  STL.64 [R1+0x248], R10 ;  /* 0x0002480a01007387 */ /* 0x000fe80000100a00 */
[----:B------:R0:W-:Y:S04]  /*b3a50*/  STL [R1+0x8114], R0 ;  /* 0x0081140001007387 */ /* 0x0001e80000100800 */
[----:B------:R-:W-:Y:S04]  /*b3a60*/  STL [R1+0x24], R21 ;  /* 0x0000241501007387 */ /* 0x000fe80000100800 */
        /* <DEDUP_REMOVED lines=9> */
[----:B------:R-:W2:Y:S04]  /*b3b00*/  LDL.LU R12, [R1+0x1050] ;  /* 0x00105000010c7983 */ /* 0x000ea80000300800 */
[----:B------:R-:W2:Y:S04]  /*b3b10*/  LDL.LU R13, [R1+0x1054] ;  /* 0x00105400010d7983 */ /* 0x000ea80000300800 */
[----:B--2---:R-:W-:Y:S04]  /*b3b20*/  STL.64 [R1+0x8188], R12 ;  /* 0x0081880c01007387 */ /* 0x004fe80000100a00 */
[----:B------:R-:W2:Y:S04]  /*b3b30*/  LDL.LU R14, [R1+0x1058] ;  /* 0x00105800010e7983 */ /* 0x000ea80000300800 */
[----:B------:R-:W2:Y:S04]  /*b3b40*/  LDL.LU R15, [R1+0x105c] ;  /* 0x00105c00010f7983 */ /* 0x000ea80000300800 */
[----:B0-----:R-:W3:Y:S04]  /*b3b50*/  LDL.LU R16, [R1+0x1040] ;  /* 0x0010400001107983 */ /* 0x001ee80000300800 */
[----:B------:R-:W3:Y:S04]  /*b3b60*/  LDL.LU R17, [R1+0x1044] ;  /* 0x0010440001117983 */ /* 0x000ee80000300800 */
[----:B------:R-:W4:Y:S04]  /*b3b70*/  LDL.LU R18, [R1+0x1048] ;  /* 0x0010480001127983 */ /* 0x000f280000300800 */
[----:B------:R-:W4:Y:S04]  /*b3b80*/  LDL.LU R19, [R1+0x104c] ;  /* 0x00104c0001137983 */ /* 0x000f280000300800 */
        /* <DEDUP_REMOVED lines=22> */
[----:B----4-:R0:W-:Y:S04]  /*b3cf0*/  STL.64 [R1+0x81a8], R18 ;  /* 0x0081a81201007387 */ /* 0x0101e80000100a00 */
[----:B0-----:R-:W3:Y:S04]  /*b3d00*/  LDL.64 R18, [R1+0x18] ;  /* 0x0000180001127983 */ /* 0x001ee80000100a00 */
[----:B------:R0:W-:Y:S04]  /*b3d10*/  STL.64 [R1+0x81a0], R16 ;  /* 0x0081a01001007387 */ /* 0x0001e80000100a00 */
[----:B0-----:R-:W4:Y:S04]  /*b3d20*/  LDL.LU R16, [R1+0x2df8] ;  /* 0x002df80001107983 */ /* 0x001f280000300800 */
[----:B------:R-:W3:Y:S04]  /*b3d30*/  LDL.LU R17, [R1+0x2dfc] ;  /* 0x002dfc0001117983 */ /* 0x000ee80000300800 */
[----:B------:R-:W3:Y:S04]  /*b3d40*/  LDL.LU R28, [R1+0x2e28] ;  /* 0x002e2800011c7983 */ /* 0x000ee80000300800 */
[----:B------:R-:W3:Y:S04]  /*b3d50*/  LDL.LU R29, [R1+0x2e2c] ;  /* 0x002e2c00011d7983 */ /* 0x000ee80000300800 */
[----:B------:R-:W4:Y:S04]  /*b3d60*/  LDL.LU R26, [R1+0x2e38] ;  /* 0x002e3800011a7983 */ /* 0x000f280000300800 */
[----:B------:R-:W4:Y:S04]  /*b3d70*/  LDL.LU R27, [R1+0x2e3c] ;  /* 0x002e3c00011b7983 */ /* 0x000f280000300800 */
[----:B------:R-:W3:Y:S04]  /*b3d80*/  LDL.LU R24, [R1+0x2e48] ;  /* 0x002e480001187983 */ /* 0x000ee80000300800 */
[----:B------:R-:W3:Y:S01]  /*b3d90*/  LDL.LU R25, [R1+0x2e4c] ;  /* 0x002e4c0001197983 */ /* 0x000ee20000300800 */
[----:B--2---:R-:W-:Y:S03]  /*b3da0*/  HMMA.16816.F32 R12, R4, R20, R12 ;  /* 0x00000014040c723c */ /* 0x004fe6000000180c */
        /* <DEDUP_REMOVED lines=12> */
[----:B------:R-:W-:Y:S04]  /*b3e70*/  STL.64 [R1+0x260], R12 ;  /* 0x0002600c01007387 */ /* 0x000fe80000100a00 */
[----:B------:R0:W-:Y:S04]  /*b3e80*/  STL.64 [R1+0x268], R14 ;  /* 0x0002680e01007387 */ /* 0x0001e80000100a00 */
[----:B0-----:R-:W2:Y:S04]  /*b3e90*/  LDL.LU.64 R14, [R1+0x81d8] ;  /* 0x0081d800010e7983 */ /* 0x001ea80000300a00 */
[----:B------:R-:W2:Y:S01]  /*b3ea0*/  LDL.LU.64 R12, [R1+0x81d0] ;  /* 0x0081d000010c7983 */ /* 0x000ea20000300a00 */
[----:B------:R-:W-:-:S03]  /*b3eb0*/  IMAD.MOV.U32 R0, RZ, RZ, R21 ;  /* 0x000000ffff007224 */ /* 0x000fc600078e0015 */
[----:B------:R-:W4:Y:S04]  /*b3ec0*/  LDL.LU R20, [R1+0x2e68] ;  /* 0x002e680001147983 */ /* 0x000f280000300800 */
[----:B------:R-:W4:Y:S04]  /*b3ed0*/  LDL.LU R21, [R1+0x2e6c] ;  /* 0x002e6c0001157983 */ /* 0x000f280000300800 */
[----:B------:R0:W-:Y:S01]  /*b3ee0*/  STL [R1+0x8118], R0 ;  /* 0x0081180001007387 */ /* 0x0001e20000100800 */
[----:B------:R-:W-:Y:S02]  /*b3ef0*/  F2FP.F16.E5M2.UNPACK_B R16, R16.H1 ;  /* 0x00000010ff10723e */ /* 0x000fe400030004ff */
[----:B------:R-:W-:Y:S01]  /*b3f00*/  F2FP.F16.E5M2.UNPACK_B R17, R17.H1 ;  /* 0x00000011ff11723e */ /* 0x000fe200030004ff */
[----:B0-----:R-:W-:Y:S01]  /*b3f10*/  IMAD.MOV.U32 R0, RZ, RZ, R19 ;  /* 0x000000ffff007224 */ /* 0x001fe200078e0013 */
[----:B--2---:R-:W-:-:S15]  /*b3f20*/  HMMA.16816.F32 R12, R4, R18, R12 ;  /* 0x00000012040c723c */ /* 0x004fde000000180c */
[----:B------:R-:W-:-:S08]  /*b3f30*/  NOP ;  /* 0x0000000000007918 */ /* 0x000fd00000000000 */
[----:B------:R-:W-:Y:S04]  /*b3f40*/  STL.64 [R1+0x280], R12 ;  /* 0x0002800c01007387 */ /* 0x000fe80000100a00 */
[----:B------:R0:W-:Y:S04]  /*b3f50*/  STL.64 [R1+0x288], R14 ;  /* 0x0002880e01007387 */ /* 0x0001e80000100a00 */
[----:B0-----:R-:W2:Y:S04]  /*b3f60*/  LDL.LU.64 R14, [R1+0x81c8] ;  /* 0x0081c800010e7983 */ /* 0x001ea80000300a00 */
[----:B------:R-:W3:Y:S04]  /*b3f70*/  LDL.LU.64 R12, [R1+0x81c0] ;  /* 0x0081c000010c7983 */ /* 0x000ee80000300a00 */
[----:B------:R-:W-:Y:S04]  /*b3f80*/  STL [R1+0x10], R16 ;  /* 0x0000101001007387 */ /* 0x000fe80000100800 */
[----:B------:R-:W-:Y:S04]  /*b3f90*/  STL [R1+0x811c], R0 ;  /* 0x00811c0001007387 */ /* 0x000fe80000100800 */
[----:B------:R0:W-:Y:S02]  /*b3fa0*/  STL [R1+0x14], R17 ;  /* 0x0000141101007387 */ /* 0x0001e40000100800 */
[----:B0-----:R-:W-:Y:S02]  /*b3fb0*/  HMMA.16816.F32 R16, R4, R16, R24 ;  /* 0x000000100410723c */ /* 0x001fe40000001818 */
[----:B------:R-:W4:Y:S04]  /*b3fc0*/  LDL.LU.64 R26, [R1+0x81b8] ;  /* 0x0081b800011a7983 */ /* 0x000f280000300a00 */
        /* <DEDUP_REMOVED lines=18> */
[----:B------:R-:W-:Y:S02]  /*b40f0*/  IMAD.MOV.U32 R0, RZ, RZ, R13 ;  /* 0x000000ffff007224 */ /* 0x000fe400078e000d */
[----:B------:R-:W2:Y:S04]  /*b4100*/  LDL.LU.64 R12, [R1+0x8188] ;  /* 0x00818800010c7983 */ /* 0x000ea80000300a00 */
[----:B------:R-:W-:Y:S04]  /*b4110*/  STL [R1], R2 ;  /* 0x0000000201007387 */ /* 0x000fe80000100800 */
        /* <DEDUP_REMOVED lines=10> */
[----:B------:R-:W-:Y:S02]  /*b41c0*/  F2FP.F16.E5M2.UNPACK_B R26, R26.H1 ;  /* 0x0000001aff1a723e */ /* 0x000fe400030004ff */
[----:B------:R-:W-:-:S03]  /*b41d0*/  F2FP.F16.E5M2.UNPACK_B R27, R27.H1 ;  /* 0x0000001bff1b723e */ /* 0x000fc600030004ff */
[C---:B--2---:R-:W-:Y:S06]  /*b41e0*/  HMMA.16816.F32 R12, R4.reuse, R28, R12 ;  /* 0x0000001c040c723c */ /* 0x044fec000000180c */
[C---:B------:R-:W-:Y:S01]  /*b41f0*/  HMMA.16816.F32 R8, R4.reuse, R26, R8 ;  /* 0x0000001a0408723c */ /* 0x040fe20000001808 */
[----:B------:R-:W-:Y:S02]  /*b4200*/  F2FP.F16.E5M2.UNPACK_B R24, R24.H1 ;  /* 0x00000018ff18723e */ /* 0x000fe400030004ff */
[----:B------:R-:W-:Y:S01]  /*b4210*/  F2FP.F16.E5M2.UNPACK_B R25, R25.H1 ;  /* 0x00000019ff19723e */ /* 0x000fe200030004ff */
[----:B------:R-:W-:Y:S04]  /*b4220*/  STL [R1+0x814c], R28 ;  /* 0x00814c1c01007387 */ /* 0x000fe80000100800 */
[----:B------:R-:W-:Y:S09]  /*b4230*/  STL [R1+0x8148], R29 ;  /* 0x0081481d01007387 */ /* 0x000ff20000100800 */
[----:B------:R-:W-:Y:S04]  /*b4240*/  STL.64 [R1+0x300], R12 ;  /* 0x0003000c01007387 */ /* 0x000fe80000100a00 */
[----:B------:R-:W-:Y:S04]  /*b4250*/  STL.64 [R1+0x308], R14 ;  /* 0x0003080e01007387 */ /* 0x000fe80000100a00 */
[----:B------:R-:W-:Y:S04]  /*b4260*/  STL.64 [R1+0x310], R8 ;  /* 0x0003100801007387 */ /* 0x000fe80000100a00 */
[----:B------:R3:W-:Y:S04]  /*b4270*/  STL.64 [R1+0x318], R10 ;  /* 0x0003180a01007387 */ /* 0x0007e80000100a00 */
[----:B------:R-:W-:Y:S04]  /*b4280*/  STL.64 [R1+0x7eb8], R26 ;  /* 0x007eb81a01007387 */ /* 0x000fe80000100a00 */
[----:B------:R-:W-:Y:S01]  /*b4290*/  STL.64 [R1+0x7eb0], R24 ;  /* 0x007eb01801007387 */ /* 0x000fe20000100a00 */
[----:B---3--:R-:W-:-:S15]  /*b42a0*/  HMMA.16816.F32 R8, R4, R24, R16 ;  /* 0x000000180408723c */ /* 0x008fde0000001810 */
[----:B------:R-:W-:-:S08]  /*b42b0*/  NOP ;  /* 0x0000000000007918 */ /* 0x000fd00000000000 */
[----:B------:R-:W-:Y:S04]  /*b42c0*/  STL.64 [R1+0x330], R8 ;  /* 0x0003300801007387 */ /* 0x000fe80000100a00 */
[----:B------:R-:W-:Y:S04]  /*b42d0*/  STL.64 [R1+0x338], R10 ;  /* 0x0003380a01007387 */ /* 0x000fe80000100a00 */
        /* <DEDUP_REMOVED lines=8> */
[----:B------:R-:W3:Y:S04]  /*b4360*/  LDL.LU R14, [R1+0x4b5c] ;  /* 0x004b5c00010e7983 */ /* 0x000ee80000300800 */
[----:B------:R-:W4:Y:S04]  /*b4370*/  LDL.LU R16, [R1+0x2e88] ;  /* 0x002e880001107983 */ /* 0x000f280000300800 */
[----:B------:R-:W4:Y:S04]  /*b4380*/  LDL.LU R17, [R1+0x2e8c] ;  /* 0x002e8c0001117983 */ /* 0x000f280000300800 */
[----:B--2---:R-:W-:Y:S04]  /*b4390*/  STL.64 [R1+0x8170], R18 ;  /* 0x0081701201007387 */ /* 0x004fe80000100a00 */
[----:B----4-:R0:W-:Y:S04]  /*b43a0*/  STL.64 [R1+0x8168], R16 ;  /* 0x0081681001007387 */ /* 0x0101e80000100a00 */
[----:B0-----:R-:W2:Y:S04]  /*b43b0*/  LDL.LU R16, [R1+0x1090] ;  /* 0x0010900001107983 */ /* 0x001ea80000300800 */
[----:B------:R-:W2:Y:S04]  /*b43c0*/  LDL.LU R17, [R1+0x1094] ;  /* 0x0010940001117983 */ /* 0x000ea80000300800 */
[----:B------:R-:W2:Y:S04]  /*b43d0*/  LDL.LU R18, [R1+0x1098] ;  /* 0x0010980001127983 */ /* 0x000ea80000300800 */
[----:B------:R-:W2:Y:S04]  /*b43e0*/  LDL.LU R19, [R1+0x109c] ;  /* 0x00109c0001137983 */ /* 0x000ea80000300800 */
[----:B------:R-:W4:Y:S04]  /*b43f0*/  LDL.LU R0, [R1+0x4b68] ;  /* 0x004b680001007983 */ /* 0x000f280000300800 */
[----:B------:R-:W3:Y:S04]  /*b4400*/  LDL.LU R15, [R1+0x4b64] ;  /* 0x004b6400010f7983 */ /* 0x000ee80000300800 */
[----:B---3--:R-:W-:Y:S04]  /*b4410*/  STL.64 [R1+0x8160], R14 ;  /* 0x0081600e01007387 */ /* 0x008fe80000100a00 */
[----:B------:R0:W-:Y:S04]  /*b4420*/  STL.64 [R1+0x8158], R12 ;  /* 0x0081580c01007387 */ /* 0x0001e80000100a00 */
[----:B0-----:R-:W3:Y:S04]  /*b4430*/  LDL.LU R12, [R1+0x10c0] ;  /* 0x0010c000010c7983 */ /* 0x001ee80000300800 */
[----:B------:R-:W3:Y:S04]  /*b4440*/  LDL.LU R13, [R1+0x10c4] ;  /* 0x0010c400010d7983 */ /* 0x000ee80000300800 */
[----:B------:R-:W3:Y:S04]  /*b4450*/  LDL.LU R14, [R1+0x10c8] ;  /* 0x0010c800010e7983 */ /* 0x000ee80000300800 */
[----:B------:R-:W3:Y:S04]  /*b4460*/  LDL.LU R15, [R1+0x10cc] ;  /* 0x0010cc00010f7983 */ /* 0x000ee80000300800 */
[----:B------:R-:W2:Y:S04]  /*b4470*/  LDL.LU R10, [R1+0x2e98] ;  /* 0x002e9800010a7983 */ /* 0x000ea80000300800 */
[----:B------:R-:W2:Y:S04]  /*b4480*/  LDL.LU R11, [R1+0x2e9c] ;  /* 0x002e9c00010b7983 */ /* 0x000ea80000300800 */
[----:B------:R-:W4:Y:S04]  /*b4490*/  LDL.LU R8, [R1+0x2ea8] ;  /* 0x002ea80001087983 */ /* 0x000f280000300800 */
[----:B------:R-:W4:Y:S01]  /*b44a0*/  LDL.LU R9, [R1+0x2eac] ;  /* 0x002eac0001097983 */ /* 0x000f220000300800 */
[----:B------:R-:W-:-:S02]  /*b44b0*/  F2FP.F16.E5M2.UNPACK_B R22, R22.H1 ;  /* 0x00000016ff16723e */ /* 0x000fc400030004ff */
[----:B------:R-:W-:Y:S02]  /*b44c0*/  F2FP.F16.E5M2.UNPACK_B R23, R23.H1 ;  /* 0x00000017ff17723e */ /* 0x000fe400030004ff */
[----:B------:R-:W-:Y:S02]  /*b44d0*/  F2FP.F16.E5M2.UNPACK_B R20, R20.H1 ;  /* 0x00000014ff14723e */ /* 0x000fe400030004ff */
[----:B------:R-:W-:Y:S01]  /*b44e0*/  F2FP.F16.E5M2.UNPACK_B R21, R21.H1 ;  /* 0x00000015ff15723e */ /* 0x000fe200030004ff */
        /* <DEDUP_REMOVED lines=8> */
[----:B------:R-:W2:Y:S04]  /*b4570*/  LDL.LU R24, [R1+0x1120] ;  /* 0x0011200001187983 */ /* 0x000ea80000300800 */
        /* <DEDUP_REMOVED lines=25> */
[----:B---3--:R-:W-:-:S03]  /*b4710*/  IMAD R12, R12, 0x100, R28 ;  /* 0x000001000c0c7824 */ /* 0x008fc600078e021c */
[----:B------:R-:W3:Y:S01]  /*b4720*/  LDL.LU R28, [R1+0x8150] ;  /* 0x00815000011c7983 */ /* 0x000ee20000300800 */
[----:B------:R-:W-:Y:S02]  /*b4730*/  F2FP.F16.E5M2.UNPACK_B R18, R18.H1 ;  /* 0x00000012ff12723e */ /* 0x000fe400030004ff */
[----:B------:R-:W-:-:S07]  /*b4740*/  F2FP.F16.E5M2.UNPACK_B R19, R19.H1 ;  /* 0x00000013ff13723e */ /* 0x000fce00030004ff */
[----:B------:R-:W-:Y:S01]  /*b4750*/  HMMA.16816.F32 R8, R4, R18, R8 ;  /* 0x000000120408723c */ /* 0x000fe20000001808 */
[----:B--2---:R-:W-:Y:S01]  /*b4760*/  IMAD R14, R14, 0x100, R29 ;  /* 0x000001000e0e7824 */ /* 0x004fe200078e021d */
[----:B----4-:R-:W-:Y:S02]  /*b4770*/  F2FP.F16.E5M2.UNPACK_B R16, R16.H1 ;  /* 0x00000010ff10723e */ /* 0x010fe400030004ff */
[----:B------:R-:W-:-:S07]  /*b4780*/  F2FP.F16.E5M2.UNPACK_B R17, R17.H1 ;  /* 0x00000011ff11723e */ /* 0x000fce00030004ff */
[----:B------:R-:W-:Y:S01]  /*b4790*/  HMMA.16816.F32 R24, R4, R16, R24 ;  /* 0x000000100418723c */ /* 0x000fe20000001818 */
[----:B------:R-:W-:Y:S02]  /*b47a0*/  IMAD R15, R15, 0x100, R0 ;  /* 0x000001000f0f7824 */ /* 0x000fe400078e0200 */
[----:B---3--:R-:W-:Y:S02]  /*b47b0*/  IMAD R13, R13, 0x100, R28 ;  /* 0x000001000d0d7824 */ /* 0x008fe400078e021c */
[----:B------:R-:W2:Y:S04]  /*b47c0*/  LDL.LU R28, [R1+0x814c] ;  /* 0x00814c00011c7983 */ /* 0x000ea80000300800 */
[----:B------:R-:W2:Y:S04]  /*b47d0*/  LDL.LU R29, [R1+0x8148] ;  /* 0x00814800011d7983 */ /* 0x000ea80000300800 */
[----:B------:R-:W-:Y:S04]  /*b47e0*/  STL.64 [R1+0x370], R8 ;  /* 0x0003700801007387 */ /* 0x000fe80000100a00 */
[----:B------:R0:W-:Y:S04]  /*b47f0*/  STL.64 [R1+0x378], R10 ;  /* 0x0003780a01007387 */ /* 0x0001e80000100a00 */
[----:B0-----:R-:W3:Y:S04]  /*b4800*/  LDL.LU.64 R10, [R1+0x8140] ;  /* 0x00814000010a7983 */ /* 0x001ee80000300a00 */
[----:B------:R-:W4:Y:S04]  /*b4810*/  LDL.LU.64 R8, [R1+0x8138] ;  /* 0x0081380001087983 */ /* 0x000f280000300a00 */
[----:B------:R-:W2:Y:S04]  /*b4820*/  LDL.LU R0, [R1+0x8130] ;  /* 0x0081300001007983 */ /* 0x000ea80000300800 */
[----:B------:R-:W-:Y:S04]  /*b4830*/  STL.64 [R1+0x380], R24 ;  /* 0x0003801801007387 */ /* 0x000fe80000100a00 */
[----:B------:R0:W-:Y:S04]  /*b4840*/  STL.64 [R1+0x388], R26 ;  /* 0x0003881a01007387 */ /* 0x0001e80000100a00 */
[----:B0-----:R-:W2:Y:S04]  /*b4850*/  LDL.LU.64 R26, [R1+0x8128] ;  /* 0x00812800011a7983 */ /* 0x001ea80000300a00 */
[----:B------:R-:W2:Y:S04]  /*b4860*/  LDL.LU.64 R24, [R1+0x8120] ;  /* 0x0081200001187983 */ /* 0x000ea80000300a00 */
[----:B------:R-:W-:Y:S04]  /*b4870*/  STL [R1+0x7e7c], R16 ;  /* 0x007e7c1001007387 */ /* 0x000fe80000100800 */
[----:B------:R-:W-:Y:S04]  /*b4880*/  STL [R1+0x7e78], R17 ;  /* 0x007e781101007387 */ /* 0x000fe80000100800 */
[----:B------:R0:W-:Y:S01]  /*b4890*/  STL.64 [R1+0x7ec0], R18 ;  /* 0x007ec01201007387 */ /* 0x0001e20000100a00 */
[----:B------:R-:W-:-:S02]  /*b48a0*/  F2FP.F16.E5M2.UNPACK_B R14, R14 ;  /* 0x0000000eff0e723e */ /* 0x000fc400020004ff */
[----:B------:R-:W-:Y:S02]  /*b48b0*/  F2FP.F16.E5M2.UNPACK_B R15, R15 ;  /* 0x0000000fff0f723e */ /* 0x000fe400020004ff */
[----:B------:R-:W-:Y:S02]  /*b48c0*/  F2FP.F16.E5M2.UNPACK_B R12, R12 ;  /* 0x0000000cff0c723e */ /* 0x000fe400020004ff */
[----:B------:R-:W-:Y:S01]  /*b48d0*/  F2FP.F16.E5M2.UNPACK_B R13, R13 ;  /* 0x0000000dff0d723e */ /* 0x000fe200020004ff */
[----:B------:R-:W-:Y:S01]  /*b48e0*/  STL.64 [R1+0x80d8], R14 ;  /* 0x0080d80e01007387 */ /* 0x000fe20000100a00 */
[----:B---3--:R-:W-:Y:S02]  /*b48f0*/  F2FP.F16.E5M2.UNPACK_B R10, R10.H1 ;  /* 0x0000000aff0a723e */ /* 0x008fe400030004ff */
[----:B------:R-:W-:-:S07]  /*b4900*/  F2FP.F16.E5M2.UNPACK_B R11, R11.H1 ;  /* 0x0000000bff0b723e */ /* 0x000fce00030004ff */
[----:B0-----:R-:W-:Y:S01]  /*b4910*/  HMMA.16816.F32 R16, R4, R10, R20 ;  /* 0x0000000a0410723c */ /* 0x001fe20000001814 */
[----:B----4-:R-:W-:Y:S02]  /*b4920*/  F2FP.F16.E5M2.UNPACK_B R8, R8.H1 ;  /* 0x00000008ff08723e */ /* 0x010fe400030004ff */
[----:B------:R-:W-:-:S15]  /*b4930*/  F2FP.F16.E5M2.UNPACK_B R9, R9.H1 ;  /* 0x00000009ff09723e */ /* 0x000fde00030004ff */
[----:B------:R-:W-:-:S05]  /*b4940*/  NOP ;  /* 0x0000000000007918 */ /* 0x000fca0000000000 */
[----:B------:R-:W-:Y:S04]  /*b4950*/  STL.64 [R1+0x390], R16 ;  /* 0x0003901001007387 */ /* 0x000fe80000100a00 */
[----:B------:R-:W-:Y:S04]  /*b4960*/  STL.64 [R1+0x398], R18 ;  /* 0x0003981201007387 */ /* 0x000fe80000100a00 */
[----:B------:R2:W-:Y:S04]  /*b4970*/  STL.64 [R1+0x80d0], R12 ;  /* 0x0080d00c01007387 */ /* 0x0005e80000100a00 */
[----:B------:R-:W3:Y:S01]  /*b4980*/  LDL.LU R20, [R1+0x12f0] ;  /* 0x0012f00001147983 */ /* 0x000ee20000300800 */
[----:B--2---:R-:W-:-:S15]  /*b4990*/  HMMA.16816.F32 R12, R4, R8, R24 ;  /* 0x00000008040c723c */ /* 0x004fde0000001818 */
[----:B------:R-:W-:-:S08]  /*b49a0*/  NOP ;  /* 0x0000000000007918 */ /* 0x000fd00000000000 */
[----:B------:R-:W-:Y:S04]  /*b49b0*/  STL.64 [R1+0x3c0], R12 ;  /* 0x0003c00c01007387 */ /* 0x000fe80000100a00 */
[----:B------:R-:W-:Y:S04]  /*b49c0*/  STL.64 [R1+0x3c8], R14 ;  /* 0x0003c80e01007387 */ /* 0x000fe80000100a00 */
[----:B------:R-:W3:Y:S04]  /*b49d0*/  LDL.LU R21, [R1+0x12f4] ;  /* 0x0012f40001157983 */ /* 0x000ee80000300800 */
[----:B------:R-:W2:Y:S04]  /*b49e0*/  LDL.LU R22, [R1+0x12f8] ;  /* 0x0012f80001167983 */ /* 0x000ea80000300800 */
[----:B------:R-:W2:Y:S04]  /*b49f0*/  LDL.LU R23, [R1+0x12fc] ;  /* 0x0012fc0001177983 */ /* 0x000ea80000300800 */
[----:B--2---:R-:W-:Y:S04]  /*b4a00*/  STL.64 [R1+0x7ed0], R22 ;  /* 0x007ed01601007387 */ /* 0x004fe80000100a00 */
[----:B---3--:R0:W-:Y:S04]  /*b4a10*/  STL.64 [R1+0x7ec8], R20 ;  /* 0x007ec81401007387 */ /* 0x0081e80000100a00 */
[----:B------:R-:W2:Y:S04]  /*b4a20*/  LDL.LU R24, [R1+0x12e0] ;  /* 0x0012e00001187983 */ /* 0x000ea80000300800 */
[----:B------:R-:W2:Y:S04]  /*b4a30*/  LDL.LU R25, [R1+0x12e4] ;  /* 0x0012e40001197983 */ /* 0x000ea80000300800 */
[----:B------:R-:W3:Y:S04]  /*b4a40*/  LDL.LU R26, [R1+0x12e8] ;  /* 0x0012e800011a7983 */ /* 0x000ee80000300800 */
[----:B------:R-:W3:Y:S04]  /*b4a50*/  LDL.LU R27, [R1+0x12ec] ;  /* 0x0012ec00011b7983 */ /* 0x000ee80000300800 */
[----:B---3--:R-:W-:Y:S04]  /*b4a60*/  STL.64 [R1+0x7ee0], R26 ;  /* 0x007ee01a01007387 */ /* 0x008fe80000100a00 */
[----:B--2---:R1:W-:Y:S04]  /*b4a70*/  STL.64 [R1+0x7ed8], R24 ;  /* 0x007ed81801007387 */ /* 0x0043e80000100a00 */
[----:B------:R-:W2:Y:S04]  /*b4a80*/  LDL R16, [R1] ;  /* 0x0000000001107983 */ /* 0x000ea80000100800 */
[----:B------:R-:W2:Y:S04]  /*b4a90*/  LDL R17, [R1+0x4] ;  /* 0x0000040001117983 */ /* 0x000ea80000100800 */
[----:B0-----:R-:W3:Y:S04]  /*b4aa0*/  LDL.LU R20, [R1+0x12d0] ;  /* 0x0012d00001147983 */ /* 0x001ee80000300800 */
[----:B------:R-:W3:Y:S04]  /*b4ab0*/  LDL.LU R21, [R1+0x12d4] ;  /* 0x0012d40001157983 */ /* 0x000ee80000300800 */
[----:B------:R-:W4:Y:S04]  /*b4ac0*/  LDL.LU R22, [R1+0x12d8] ;  /* 0x0012d80001167983 */ /* 0x000f280000300800 */
[----:B------:R-:W4:Y:S01]  /*b4ad0*/  LDL.LU R23, [R1+0x12dc] ;  /* 0x0012dc0001177983 */ /* 0x000f220000300800 */
[----:B------:R-:W-:-:S03]  /*b4ae0*/  IMAD.MOV.U32 R19, RZ, RZ, R0 ;  /* 0x000000ffff137224 */ /* 0x000fc600078e0000 */
[----:B----4-:R-:W-:Y:S04]  /*b4af0*/  STL.64 [R1+0x7ef0], R22 ;  /* 0x007ef01601007387 */ /* 0x010fe80000100a00 */
[----:B---3--:R0:W-:Y:S04]  /*b4b00*/  STL.64 [R1+0x7ee8], R20 ;  /* 0x007ee81401007387 */ /* 0x0081e80000100a00 */
[----:B------:R-:W3:Y:S04]  /*b4b10*/  LDL R18, [R1+0x8] ;  /* 0x0000080001127983 */ /* 0x000ee80000100800 */
[----:B------:R-:W0:Y:S04]  /*b4b20*/  LDL.LU R0, [R1+0x811c] ;  /* 0x00811c0001007983 */ /* 0x000e280000300800 */
[----:B---3--:R-:W-:Y:S04]  /*b4b30*/  STL.64 [R1+0x7f00], R18 ;  /* 0x007f001201007387 */ /* 0x008fe80000100a00 */
[----:B--2---:R-:W-:Y:S04]  /*b4b40*/  STL.64 [R1+0x7ef8], R16 ;  /* 0x007ef81001007387 */ /* 0x004fe80000100a00 */
[----:B-1----:R-:W2:Y:S04]  /*b4b50*/  LDL.LU R24, [R1+0x12c0] ;  /* 0x0012c00001187983 */ /* 0x002ea80000300800 */
[----:B------:R-:W2:Y:S04]  /*b4b60*/  LDL.LU R25, [R1+0x12c4] ;  /* 0x0012c40001197983 */ /* 0x000ea80000300800 */
[----:B------:R-:W3:Y:S04]  /*b4b70*/  LDL.LU R26, [R1+0x12c8] ;  /* 0x0012c800011a7983 */ /* 0x000ee80000300800 */
[----:B------:R-:W3:Y:S01]  /*b4b80*/  LDL.LU R27, [R1+0x12cc] ;  /* 0x0012cc00011b7983 */ /* 0x000ee20000300800 */
[----:B0-----:R-:W-:-:S03]  /*b4b90*/  IMAD.MOV.U32 R21, RZ, RZ, R0 ;  /* 0x000000ffff157224 */ /* 0x001fc600078e0000 */
[----:B---3--:R-:W-:Y:S04]  /*b4ba0*/  STL.64 [R1+0x7f10], R26 ;  /* 0x007f101a01007387 */ /* 0x008fe80000100a00 */
[----:B--2---:R0:W-:Y:S04]  /*b4bb0*/  STL.64 [R1+0x7f08], R24 ;  /* 0x007f081801007387 */ /* 0x0041e80000100a00 */
[----:B------:R-:W2:Y:S04]  /*b4bc0*/  LDL R22, [R1+0x10] ;  /* 0x0000100001167983 */ /* 0x000ea80000100800 */
[----:B------:R-:W2:Y:S04]  /*b4bd0*/  LDL R23, [R1+0x14] ;  /* 0x0000140001177983 */ /* 0x000ea80000100800 */
[----:B------:R-:W3:Y:S04]  /*b4be0*/  LDL R20, [R1+0x18] ;  /* 0x0000180001147983 */ /* 0x000ee80000100800 */
[----:B------:R-:W4:Y:S04]  /*b4bf0*/  LDL.LU R0, [R1+0x8118] ;  /* 0x0081180001007983 */ /* 0x000f280000300800 */
[----:B--2---:R1:W-:Y:S04]  /*b4c00*/  STL.64 [R1+0x7f20], R22 ;  /* 0x007f201601007387 */ /* 0x0043e80000100a00 */
[----:B---3--:R-:W-:Y:S04]  /*b4c10*/  STL.64 [R1+0x7f18], R20 ;  /* 0x007f181401007387 */ /* 0x008fe80000100a00 */
[----:B0-----:R-:W2:Y:S04]  /*b4c20*/  LDL.LU R24, [R1+0x12a0] ;  /* 0x0012a00001187983 */ /* 0x001ea80000300800 */
[----:B------:R-:W2:Y:S04]  /*b4c30*/  LDL.LU R25, [R1+0x12a4] ;  /* 0x0012a40001197983 */ /* 0x000ea80000300800 */
[----:B------:R-:W3:Y:S04]  /*b4c40*/  LDL.LU R26, [R1+0x12a8] ;  /* 0x0012a800011a7983 */ /* 0x000ee80000300800 */
[----:B------:R-:W3:Y:S04]  /*b4c50*/  LDL.LU R27, [R1+0x12ac] ;  /* 0x0012ac00011b7983 */ /* 0x000ee80000300800 */
[----:B---3--:R-:W-:Y:S04]  /*b4c60*/  STL.64 [R1+0x7f30], R26 ;  /* 0x007f301a01007387 */ /* 0x008fe80000100a00 */
[----:B--2---:R0:W-:Y:S04]  /*b4c70*/  STL.64 [R1+0x7f28], R24 ;  /* 0x007f281801007387 */ /* 0x0041e80000100a00 */
[----:B-1----:R-:W2:Y:S01]  /*b4c80*/  LDL R22, [R1+0x20] ;  /* 0x0000200001167983 */ /* 0x002ea20000100800 */
[----:B----4-:R-:W-:-:S03]  /*b4c90*/  IMAD.MOV.U32 R23, RZ, RZ, R0 ;  /* 0x000000ffff177224 */ /* 0x010fc600078e0000 */
[----:B------:R-:W3:Y:S04]  /*b4ca0*/  LDL.LU R0, [R1+0x8114] ;  /* 0x0081140001007983 */ /* 0x000ee80000300800 */
        /* <DEDUP_REMOVED lines=17> */
[----:B------:R-:W2:Y:S04]  /*b4dc0*/  LDL R22, [R1+0x30] ;  /* 0x0000300001167983 */ /* 0x000ea80000100800 */
[----:B------:R-:W2:Y:S04]  /*b4dd0*/  LDL R23, [R1+0x34] ;  /* 0x0000340001177983 */ /* 0x000ea80000100800 */
[----:B-1----:R-:W4:Y:S01]  /*b4de0*/  LDL R20, [R1+0x38] ;  /* 0x0000380001147983 */ /* 0x002f220000100800 */
        /* <DEDUP_REMOVED lines=48> */
[----:B------:R-:W2:Y:S04]  /*b50f0*/  LDL R22, [R1+0x60] ;  /* 0x0000600001167983 */ /* 0x000ea80000100800 */
[----:B------:R-:W2:Y:S04]  /*b5100*/  LDL R23, [R1+0x64] ;  /* 0x0000640001177983 */ /* 0x000ea80000100800 */
[----:B------:R-:W4:Y:S01]  /*b5110*/  LDL R20, [R1+0x68] ;  /* 0x0000680001147983 */ /* 0x000f220000100800 */
[----:B---3--:R-:W-:-:S03]  /*b5120*/  IMAD.MOV.U32 R21, RZ, RZ, R0 ;  /* 0x000000ffff157224 */ /* 0x008fc600078e0000 */
[----:B------:R-:W3:Y:S04]  /*b5130*/  LDL.LU R0, [R1+0x80f8] ;  /* 0x0080f80001007983 */ /* 0x000ee80000300800 */
[----:B--2---:R-:W-:Y:S04]  /*b5140*/  STL.64 [R1+0x7ff8], R22 ;  /* 0x007ff81601007387 */ /* 0x004fe80000100a00 */
[----:B----4-:R-:W-:Y:S04]  /*b5150*/  STL.64 [R1+0x8010], R20 ;  /* 0x0080101401007387 */ /* 0x010fe80000100a00 */
        /* <DEDUP_REMOVED lines=70> */
[----:B------:R-:W3:Y:S04]  /*b55c0*/  LDL.LU R12, [R1+0x1110] ;  /* 0x00111000010c7983 */ /* 0x000ee80000300800 */
[----:B------:R-:W3:Y:S04]  /*b55d0*/  LDL.LU R13, [R1+0x1114] ;  /* 0x00111400010d7983 */ /* 0x000ee80000300800 */
        /* <DEDUP_REMOVED lines=20> */
[----:B------:R-:W-:-:S02]  /*b5720*/  F2FP.F16.E5M2.UNPACK_B R2, R2.H1 ;  /* 0x00000002ff02723e */ /* 0x000fc400030004ff */
[----:B------:R-:W-:-:S07]  /*b5730*/  F2FP.F16.E5M2.UNPACK_B R3, R3.H1 ;  /* 0x00000003ff03723e */ /* 0x000fce00030004ff */
        /* <DEDUP_REMOVED lines=17> */
[----:B------:R-:W2:Y:S04]  /*b5850*/  LDL.LU.64 R14, [R1+0x80d8] ;  /* 0x0080d800010e7983 */ /* 0x000ea80000300a00 */
[----:B------:R-:W2:Y:S01]  /*b5860*/  LDL.LU.64 R12, [R1+0x80d0] ;  /* 0x0080d000010c7983 */ /* 0x000ea20000300a00 */
[----:B------:R-:W-:-:S03]  /*b5870*/  IMAD.MOV.U32 R21, RZ, RZ, R0 ;  /* 0x000000ffff157224 */ /* 0x000fc600078e0000 */
        /* <DEDUP_REMOVED lines=133> */
[C---:B--2---:R-:W-:Y:S06]  /*b60d0*/  HMMA.16816.F32 R24, R12.reuse, R20, R24 ;  /* 0x000000140c18723c */ /* 0x044fec0000001818 */
[----:B---3--:R-:W-:-:S15]  /*b60e0*/  HMMA.16816.F32 R20, R12, R22, R16 ;  /* 0x000000160c14723c */ /* 0x008fde0000001810 */
[----:B------:R-:W-:-:S02]  /*b60f0*/  NOP ;  /* 0x0000000000007918 */ /* 0x000fc40000000000 */
[----:B------:R-:W-:Y:S04]  /*b6100*/  STL.64 [R1+0x560], R24 ;  /* 0x0005601801007387 */ /* 0x000fe80000100a00 */
[----:B------:R0:W-:Y:S04]  /*b6110*/  STL.64 [R1+0x568], R26 ;  /* 0x0005681a01007387 */ /* 0x0001e80000100a00 */
[----:B0-----:R-:W2:Y:S04]  /*b6120*/  LDL.LU.64 R26, [R1+0x7f10] ;  /* 0x007f1000011a7983 */ /* 0x001ea80000300a00 */
[----:B------:R-:W2:Y:S04]  /*b6130*/  LDL.LU.64 R24, [R1+0x7f08] ;  /* 0x007f080001187983 */ /* 0x000ea80000300a00 */
[----:B------:R-:W2:Y:S04]  /*b6140*/  LDL.LU.64 R18, [R1+0x7f00] ;  /* 0x007f000001127983 */ /* 0x000ea80000300a00 */
        /* <DEDUP_REMOVED lines=17> */
[----:B0-----:R-:W4:Y:S01]  /*b6260*/  LDL.LU.64 R18, [R1+0x7ec0] ;  /* 0x007ec00001127983 */ /* 0x001f220000300a00 */
[----:B--2---:R-:W-:-:S15]  /*b6270*/  HMMA.16816.F32 R24, R12, R28, R24 ;  /* 0x0000001c0c18723c */ /* 0x004fde0000001818 */
[----:B------:R-:W-:-:S08]  /*b6280*/  NOP ;  /* 0x0000000000007918 */ /* 0x000fd00000000000 */
[----:B------:R-:W-:Y:S04]  /*b6290*/  STL.64 [R1+0x520], R24 ;  /* 0x0005201801007387 */ /* 0x000fe80000100a00 */
[----:B------:R0:W-:Y:S04]  /*b62a0*/  STL.64 [R1+0x528], R26 ;  /* 0x0005281a01007387 */ /* 0x0001e80000100a00 */
[----:B0-----:R-:W3:Y:S04]  /*b62b0*/  LDL.LU.64 R26, [R1+0x7eb8] ;  /* 0x007eb800011a7983 */ /* 0x001ee80000300a00 */
[----:B------:R-:W4:Y:S04]  /*b62c0*/  LDL.LU.64 R24, [R1+0x7eb0] ;  /* 0x007eb00001187983 */ /* 0x000f280000300a00 */
[----:B------:R-:W-:Y:S01]  /*b62d0*/  STL.64 [R1+0x7d40], R28 ;  /* 0x007d401c01007387 */ /* 0x000fe20000100a00 */
[----:B---3--:R-:W-:-:S15]  /*b62e0*/  HMMA.16816.F32 R20, R12, R26, R20 ;  /* 0x0000001a0c14723c */ /* 0x008fde0000001814 */
[----:B------:R-:W-:-:S08]  /*b62f0*/  NOP ;  /* 0x0000000000007918 */ /* 0x000fd00000000000 */
[----:B------:R-:W-:Y:S04]  /*b6300*/  STL.64 [R1+0x510], R20 ;  /* 0x0005101401007387 */ /* 0x000fe80000100a00 */
[----:B------:R0:W-:Y:S04]  /*b6310*/  STL.64 [R1+0x518], R22 ;  /* 0x0005181601007387 */ /* 0x0001e80000100a00 */
[----:B0-----:R-:W2:Y:S01]  /*b6320*/  LDL.LU.64 R22, [R1+0x7ea8] ;  /* 0x007ea80001167983 */ /* 0x001ea20000300a00 */
[----:B----4-:R-:W-:Y:S03]  /*b6330*/  HMMA.16816.F32 R4, R12, R24, R4 ;  /* 0x000000180c04723c */ /* 0x010fe60000001804 */
[----:B------:R-:W3:Y:S04]  /*b6340*/  LDL.LU.64 R20, [R1+0x7ea0] ;  /* 0x007ea00001147983 */ /* 0x000ee80000300a00 */
[----:B------:R-:W-:Y:S04]  /*b6350*/  STL.64 [R1+0x7d38], R26 ;  /* 0x007d381a01007387 */ /* 0x000fe80000100a00 */
[----:B------:R0:W-:-:S12]  /*b6360*/  STL.64 [R1+0x7d30], R24 ;  /* 0x007d301801007387 */ /* 0x0001d80000100a00 */
[----:B------:R-:W-:Y:S04]  /*b6370*/  STL.64 [R1+0x500], R4 ;  /* 0x0005000401007387 */ /* 0x000fe80000100a00 */
[----:B------:R2:W-:Y:S04]  /*b6380*/  STL.64 [R1+0x508], R6 ;  /* 0x0005080601007387 */ /* 0x0005e80000100a00 */
[----:B0-----:R-:W4:Y:S01]  /*b6390*/  LDL.LU R24, [R1+0x13a0] ;  /* 0x0013a00001187983 */ /* 0x001f220000300800 */
[----:B--2---:R-:W-:-:S15]  /*b63a0*/  HMMA.16816.F32 R4, R12, R22, R8 ;  /* 0x000000160c04723c */ /* 0x004fde0000001808 */
[----:B------:R-:W-:-:S08]  /*b63b0*/  NOP ;  /* 0x0000000000007918 */ /* 0x000fd00000000000 */
[----:B------:R0:W-:Y:S04]  /*b63c0*/  STL.64 [R1+0x4f0], R4 ;  /* 0x0004f00401007387 */ /* 0x0001e80000100a00 */
[----:B------:R-:W-:Y:S04]  /*b63d0*/  STL.64 [R1+0x4f8], R6 ;  /* 0x0004f80601007387 */ /* 0x000fe80000100a00 */
[----:B------:R-:W4:Y:S04]  /*b63e0*/  LDL.LU R25, [R1+0x13a4] ;  /* 0x0013a40001197983 */ /* 0x000f280000300800 */
[----:B------:R-:W2:Y:S04]  /*b63f0*/  LDL.LU R26, [R1+0x13a8] ;  /* 0x0013a800011a7983 */ /* 0x000ea80000300800 */
[----:B------:R-:W2:Y:S04]  /*b6400*/  LDL.LU R27, [R1+0x13ac] ;  /* 0x0013ac00011b7983 */ /* 0x000ea80000300800 */
[----:B------:R-:W3:Y:S04]  /*b6410*/  LDL.LU R16, [R1+0x4b70] ;  /* 0x004b700001107983 */ /* 0x000ee80000300800 */
[----:B0-----:R-:W4:Y:S04]  /*b6420*/  LDL.LU R4, [R1+0x4b6c] ;  /* 0x004b6c0001047983 */ /* 0x001f280000300800 */
[----:B------:R-:W3:Y:S04]  /*b6430*/  LDL.LU R17, [R1+0x4b78] ;  /* 0x004b780001117983 */ /* 0x000ee80000300800 */
[----:B------:R-:W-:Y:S04]  /*b6440*/  STL.64 [R1+0x7e98], R18 ;  /* 0x007e981201007387 */ /* 0x000fe80000100a00 */
[----:B---3--:R0:W-:Y:S04]  /*b6450*/  STL.64 [R1+0x7e90], R16 ;  /* 0x007e901001007387 */ /* 0x0081e80000100a00 */
[----:B0-----:R-:W3:Y:S04]  /*b6460*/  LDL.LU R16, [R1+0x1320] ;  /* 0x0013200001107983 */ /* 0x001ee80000300800 */
[----:B------:R-:W3:Y:S04]  /*b6470*/  LDL.LU R17, [R1+0x1324] ;  /* 0x0013240001117983 */ /* 0x000ee80000300800 */
[----:B------:R-:W3:Y:S04]  /*b6480*/  LDL.LU R18, [R1+0x1328] ;  /* 0x0013280001127983 */ /* 0x000ee80000300800 */
[----:B------:R-:W3:Y:S04]  /*b6490*/  LDL.LU R19, [R1+0x132c] ;  /* 0x00132c0001137983 */ /* 0x000ee80000300800 */
[----:B------:R-:W3:Y:S04]  /*b64a0*/  LDL.LU R5, [R1+0x4b74] ;  /* 0x004b740001057983 */ /* 0x000ee80000300800 */
[----:B------:R-:W2:Y:S04]  /*b64b0*/  LDL.LU R8, [R1+0x1340] ;  /* 0x0013400001087983 */ /* 0x000ea80000300800 */
        /* <DEDUP_REMOVED lines=31> */
[----:B------:R-:W3:Y:S04]  /*b66b0*/  LDL.64 R28, [R1+0x98] ;  /* 0x00009800011c7983 */ /* 0x000ee80000100a00 */
[----:B------:R-:W-:Y:S04]  /*b66c0*/  STL.64 [R1+0x4e0], R16 ;  /* 0x0004e01001007387 */ /* 0x000fe80000100a00 */
[----:B------:R0:W-:Y:S04]  /*b66d0*/  STL.64 [R1+0x4e8], R18 ;  /* 0x0004e81201007387 */ /* 0x0001e80000100a00 */
[----:B0-----:R-:W4:Y:S04]  /*b66e0*/  LDL.LU.64 R18, [R1+0x7e98] ;  /* 0x007e980001127983 */ /* 0x001f280000300a00 */
[----:B------:R-:W2:Y:S04]  /*b66f0*/  LDL.LU.64 R16, [R1+0x7e90] ;  /* 0x007e900001107983 */ /* 0x000ea80000300a00 */
[----:B------:R0:W-:Y:S04]  /*b6700*/  STL.64 [R1+0x7d18], R22 ;  /* 0x007d181601007387 */ /* 0x0001e80000100a00 */
[----:B0-----:R-:W3:Y:S04]  /*b6710*/  LDL.64 R22, [R1+0xa0] ;  /* 0x0000a00001167983 */ /* 0x001ee80000100a00 */
[----:B------:R0:W-:Y:S04]  /*b6720*/  STL.64 [R1+0x7d10], R20 ;  /* 0x007d101401007387 */ /* 0x0001e80000100a00 */
[----:B0-----:R-:W3:Y:S01]  /*b6730*/  LDL.64 R20, [R1+0xa8] ;  /* 0x0000a80001147983 */ /* 0x001ee20000100a00 */
[----:B----4-:R-:W-:Y:S01]  /*b6740*/  HMMA.16816.F32 R8, R12, R18, R8 ;  /* 0x000000120c08723c */ /* 0x010fe20000001808 */
[----:B--2---:R-:W-:-:S02]  /*b6750*/  IMAD R4, R4, 0x100, R16 ;  /* 0x0000010004047824 */ /* 0x004fc400078e0210 */
[----:B------:R-:W-:-:S15]  /*b6760*/  IMAD R5, R5, 0x100, R17 ;  /* 0x0000010005057824 */ /* 0x000fde00078e0211 */
[----:B------:R-:W-:-:S05]  /*b6770*/  NOP ;  /* 0x0000000000007918 */ /* 0x000fca0000000000 */
        /* <DEDUP_REMOVED lines=11> */
[----:B------:R-:W4:Y:S04]  /*b6830*/  LDL.LU.64 R8, [R1+0x7e68] ;  /* 0x007e680001087983 */ /* 0x000f280000300a00 */
[----:B------:R0:W-:Y:S04]  /*b6840*/  STL [R1+0x7cdc], R16 ;  /* 0x007cdc1001007387 */ /* 0x0001e80000100800 */
[----:B0-----:R-:W3:Y:S04]  /*b6850*/  LDL.LU R16, [R1+0x4b80] ;  /* 0x004b800001107983 */ /* 0x001ee80000300800 */
[----:B------:R-:W-:Y:S01]  /*b6860*/  STL [R1+0x7cd8], R17 ;  /* 0x007cd81101007387 */ /* 0x000fe20000100800 */
        /* <DEDUP_REMOVED lines=11> */
[----:B------:R-:W2:Y:S04]  /*b6920*/  LDL.LU.64 R24, [R1+0x7e48] ;  /* 0x007e480001187983 */ /* 0x000ea80000300a00 */
[----:B------:R-:W-:Y:S04]  /*b6930*/  STL.64 [R1+0x7cd0], R10 ;  /* 0x007cd00a01007387 */ /* 0x000fe80000100a00 */
[----:B------:R0:W-:Y:S04]  /*b6940*/  STL.64 [R1+0x7cc8], R8 ;  /* 0x007cc80801007387 */ /* 0x0001e80000100a00 */
[----:B0-----:R-:W4:Y:S04]  /*b6950*/  LDL.LU R8, [R1+0x1390] ;  /* 0x0013900001087983 */ /* 0x001f280000300800 */
[----:B------:R-:W4:Y:S04]  /*b6960*/  LDL.LU R9, [R1+0x1394] ;  /* 0x0013940001097983 */ /* 0x000f280000300800 */
[----:B------:R-:W4:Y:S04]  /*b6970*/  LDL.LU R10, [R1+0x1398] ;  /* 0x00139800010a7983 */ /* 0x000f280000300800 */
[----:B------:R-:W4:Y:S01]  /*b6980*/  LDL.LU R11, [R1+0x139c] ;  /* 0x00139c00010b7983 */ /* 0x000f220000300800 */
[----:B--2---:R-:W-:Y:S03]  /*b6990*/  HMMA.16816.F32 R12, R12, R2, R24 ;  /* 0x000000020c0c723c */ /* 0x004fe60000001818 */
[----:B------:R-:W2:Y:S04]  /*b69a0*/  LDL.LU.64 R26, [R1+0x7e40] ;  /* 0x007e4000011a7983 */ /* 0x000ea80000300a00 */
[----:B------:R-:W2:-:S15]  /*b69b0*/  LDL.LU.64 R24, [R1+0x7e38] ;  /* 0x007e380001187983 */ /* 0x000e9e0000300a00 */
[----:B------:R-:W-:-:S01]  /*b69c0*/  NOP ;  /* 0x0000000000007918 */ /* 0x000fc20000000000 */
[----:B------:R0:W-:Y:S04]  /*b69d0*/  STL.64 [R1+0x3a0], R12 ;  /* 0x0003a00c01007387 */ /* 0x0001e80000100a00 */
[----:B------:R1:W-:Y:S04]  /*b69e0*/  STL.64 [R1+0x3a8], R14 ;  /* 0x0003a80e01007387 */ /* 0x0003e80000100a00 */
[----:B0-----:R-:W2:Y:S04]  /*b69f0*/  LDL.LU R12, [R1+0x1380] ;  /* 0x00138000010c7983 */ /* 0x001ea80000300800 */
[----:B------:R-:W2:Y:S04]  /*b6a00*/  LDL.LU R13, [R1+0x1384] ;  /* 0x00138400010d7983 */ /* 0x000ea80000300800 */
[----:B-1----:R-:W2:Y:S04]  /*b6a10*/  LDL.LU R14, [R1+0x1388] ;  /* 0x00138800010e7983 */ /* 0x002ea80000300800 */
[----:B------:R-:W2:Y:S01]  /*b6a20*/  LDL.LU R15, [R1+0x138c] ;  /* 0x00138c00010f7983 */ /* 0x000ea20000300800 */
[----:B---3--:R-:W-:-:S02]  /*b6a30*/  IMAD R6, R6, 0x100, R16 ;  /* 0x0000010006067824 */ /* 0x008fc400078e0210 */
[----:B------:R-:W-:Y:S01]  /*b6a40*/  IMAD R7, R0, 0x100, R7 ;  /* 0x0000010000077824 */ /* 0x000fe200078e0207 */
[----:B------:R-:W-:Y:S02]  /*b6a50*/  F2FP.F16.E5M2.UNPACK_B R4, R4 ;  /* 0x00000004ff04723e */ /* 0x000fe400020004ff */
[----:B------:R-:W-:Y:S02]  /*b6a60*/  F2FP.F16.E5M2.UNPACK_B R5, R5 ;  /* 0x00000005ff05723e */ /* 0x000fe400020004ff */
[----:B------:R-:W-:Y:S02]  /*b6a70*/  F2FP.F16.E5M2.UNPACK_B R6, R6 ;  /* 0x00000006ff06723e */ /* 0x000fe400020004ff */
[----:B------:R-:W-:-:S07]  /*b6a80*/  F2FP.F16.E5M2.UNPACK_B R7, R7 ;  /* 0x00000007ff07723e */ /* 0x000fce00020004ff */
[----:B----4-:R-:W-:Y:S01]  /*b6a90*/  HMMA.16816.F32 R8, R4, R22, R8 ;  /* 0x000000160408723c */ /* 0x010fe20000001808 */
[----:B------:R-:W-:Y:S01]  /*b6aa0*/  IMAD.MOV.U32 R0, RZ, RZ, R21 ;  /* 0x000000ffff007224 */ /* 0x000fe200078e0015 */
[----:B------:R0:W-:Y:S04]  /*b6ab0*/  STL [R1+0x7c4c], R2 ;  /* 0x007c4c0201007387 */ /* 0x0001e80000100800 */
[----:B------:R1:W-:Y:S04]  /*b6ac0*/  STL [R1+0x7c48], R3 ;  /* 0x007c480301007387 */ /* 0x0003e80000100800 */
[----:B------:R-:W-:Y:S01]  /*b6ad0*/  STL [R1+0x7c50], R0 ;  /* 0x007c500001007387 */ /* 0x000fe20000100800 */
[----:B0-----:R-:W-:-:S02]  /*b6ae0*/  IMAD.MOV.U32 R2, RZ, RZ, R22 ;  /* 0x000000ffff027224 */ /* 0x001fc400078e0016 */
[----:B-1----:R-:W-:Y:S01]  /*b6af0*/  IMAD.MOV.U32 R3, RZ, RZ, R23 ;  /* 0x000000ffff037224 */ /* 0x002fe200078e0017 */
[----:B--2---:R-:W-:-:S15]  /*b6b00*/  HMMA.16816.F32 R12, R4, R20, R12 ;  /* 0x00000014040c723c */ /* 0x004fde000000180c */
[----:B------:R-:W-:-:S08]  /*b6b10*/  NOP ;  /* 0x0000000000007918 */ /* 0x000fd00000000000 */
[----:B------:R-:W-:Y:S04]  /*b6b20*/  STL.64 [R1+0x490], R12 ;  /* 0x0004900c01007387 */ /* 0x000fe80000100a00 */
[----:B------:R-:W-:Y:S04]  /*b6b30*/  STL.64 [R1+0x498], R14 ;  /* 0x0004980e01007387 */ /* 0x000fe80000100a00 */
[----:B------:R-:W-:Y:S04]  /*b6b40*/  STL.64 [R1+0x480], R8 ;  /* 0x0004800801007387 */ /* 0x000fe80000100a00 */
[----:B------:R0:W-:Y:S04]  /*b6b50*/  STL.64 [R1+0x488], R10 ;  /* 0x0004880a01007387 */ /* 0x0001e80000100a00 */
[----:B------:R-:W-:Y:S04]  /*b6b60*/  STL [R1+0x7c58], R3 ;  /* 0x007c580301007387 */ /* 0x000fe80000100800 */
[----:B------:R-:W-:Y:S04]  /*b6b70*/  STL [R1+0x7c54], R2 ;  /* 0x007c540201007387 */ /* 0x000fe80000100800 */
[----:B------:R-:W2:Y:S01]  /*b6b80*/  LDL.64 R16, [R1+0x70] ;  /* 0x0000700001107983 */ /* 0x000ea20000100a00 */
[----:B0-----:R-:W-:-:S15]  /*b6b90*/  HMMA.16816.F32 R8, R4, R28, R24 ;  /* 0x0000001c0408723c */ /* 0x001fde0000001818 */
[----:B------:R-:W-:-:S08]  /*b6ba0*/  NOP ;  /* 0x0000000000007918 */ /* 0x000fd00000000000 */
[----:B------:R-:W-:Y:S04]  /*b6bb0*/  STL.64 [R1+0x470], R8 ;  /* 0x0004700801007387 */ /* 0x000fe80000100a00 */
[----:B------:R-:W-:Y:S04]  /*b6bc0*/  STL.64 [R1+0x478], R10 ;  /* 0x0004780a01007387 */ /* 0x000fe80000100a00 */
[----:B------:R-:W-:Y:S04]  /*b6bd0*/  STL.64 [R1+0x7df0], R18 ;  /* 0x007df01201007387 */ /* 0x000fe80000100a00 */
[----:B--2---:R0:W-:Y:S04]  /*b6be0*/  STL.64 [R1+0x7de8], R16 ;  /* 0x007de81001007387 */ /* 0x0041e80000100a00 */
[----:B------:R-:W2:Y:S04]  /*b6bf0*/  LDL.LU R12, [R1+0x1400] ;  /* 0x00140000010c7983 */ /* 0x000ea80000300800 */
[----:B------:R-:W2:Y:S04]  /*b6c00*/  LDL.LU R13, [R1+0x1404] ;  /* 0x00140400010d7983 */ /* 0x000ea80000300800 */
[----:B------:R-:W3:Y:S04]  /*b6c10*/  LDL.LU R14, [R1+0x1408] ;  /* 0x00140800010e7983 */ /* 0x000ee80000300800 */
[----:B------:R-:W3:Y:S04]  /*b6c20*/  LDL.LU R15, [R1+0x140c] ;  /* 0x00140c00010f7983 */ /* 0x000ee80000300800 */
[----:B0-----:R-:W4:Y:S04]  /*b6c30*/  LDL.LU R16, [R1+0x13e0] ;  /* 0x0013e00001107983 */ /* 0x001f280000300800 */
[----:B------:R-:W4:Y:S04]  /*b6c40*/  LDL.LU R17, [R1+0x13e4] ;  /* 0x0013e40001117983 */ /* 0x000f280000300800 */
[----:B----4-:R0:W-:Y:S04]  /*b6c50*/  STL.64 [R1+0x7df8], R16 ;  /* 0x007df81001007387 */ /* 0x0101e80000100a00 */
[----:B0-----:R-:W4:Y:S04]  /*b6c60*/  LDL.64 R16, [R1+0x80] ;  /* 0x0000800001107983 */ /* 0x001f280000100a00 */
[----:B------:R-:W2:Y:S04]  /*b6c70*/  LDL.LU R18, [R1+0x13e8] ;  /* 0x0013e80001127983 */ /* 0x000ea80000300800 */
[----:B------:R-:W2:Y:S04]  /*b6c80*/  LDL.LU R19, [R1+0x13ec] ;  /* 0x0013ec0001137983 */ /* 0x000ea80000300800 */
[----:B--2---:R-:W-:Y:S04]  /*b6c90*/  STL.64 [R1+0x7e18], R18 ;  /* 0x007e181201007387 */ /* 0x004fe80000100a00 */
[----:B----4-:R0:W-:Y:S04]  /*b6ca0*/  STL.64 [R1+0x7e10], R16 ;  /* 0x007e101001007387 */ /* 0x0101e80000100a00 */
[----:B0-----:R-:W2:Y:S04]  /*b6cb0*/  LDL.LU R16, [R1+0x13c0] ;  /* 0x0013c00001107983 */ /* 0x001ea80000300800 */
[----:B------:R-:W2:Y:S04]  /*b6cc0*/  LDL.LU R17, [R1+0x13c4] ;  /* 0x0013c40001117983 */ /* 0x000ea80000300800 */
[----:B--2---:R0:W-:Y:S04]  /*b6cd0*/  STL.64 [R1+0x7e20], R16 ;  /* 0x007e201001007387 */ /* 0x0041e80000100a00 */
[----:B0-----:R-:W2:Y:S04]  /*b6ce0*/  LDL.64 R16, [R1+0x90] ;  /* 0x0000900001107983 */ /* 0x001ea80000100a00 */
[----:B------:R-:W4:Y:S04]  /*b6cf0*/  LDL.LU R18, [R1+0x13c8] ;  /* 0x0013c80001127983 */ /* 0x000f280000300800 */
[----:B------:R-:W4:Y:S04]  /*b6d00*/  LDL.LU R19, [R1+0x13cc] ;  /* 0x0013cc0001137983 */ /* 0x000f280000300800 */
        /* <DEDUP_REMOVED lines=23> */
[----:B------:R-:W3:Y:S01]  /*b6e80*/  LDL.64 R22, [R1+0x60] ;  /* 0x0000600001167983 */ /* 0x000ee20000100a00 */
[----:B------:R-:W-:-:S03]  /*b6e90*/  IMAD.MOV.U32 R0, RZ, RZ, R29 ;  /* 0x000000ffff007224 */ /* 0x000fc600078e001d */
[----:B------:R-:W3:Y:S04]  /*b6ea0*/  LDL.LU R24, [R1+0x1420] ;  /* 0x0014200001187983 */ /* 0x000ee80000300800 */
[----:B------:R-:W3:Y:S04]  /*b6eb0*/  LDL.LU R25, [R1+0x1424] ;  /* 0x0014240001197983 */ /* 0x000ee80000300800 */
[----:B------:R-:W3:Y:S04]  /*b6ec0*/  LDL.LU R26, [R1+0x1428] ;  /* 0x00142800011a7983 */ /* 0x000ee80000300800 */
[----:B------:R-:W3:Y:S04]  /*b6ed0*/  LDL.LU R27, [R1+0x142c] ;  /* 0x00142c00011b7983 */ /* 0x000ee80000300800 */
[----:B------:R-:W3:Y:S04]  /*b6ee0*/  LDL.64 R28, [R1+0x58] ;  /* 0x00005800011c7983 */ /* 0x000ee80000100a00 */
[----:B------:R-:W-:Y:S01]  /*b6ef0*/  STL [R1+0x7c5c], R0 ;  /* 0x007c5c0001007387 */ /* 0x000fe20000100800 */
[----:B------:R-:W-:-:S02]  /*b6f00*/  IMAD.MOV.U32 R2, RZ, RZ, R17 ;  /* 0x000000ffff027224 */ /* 0x000fc400078e0011 */
[----:B------:R-:W-:Y:S01]  /*b6f10*/  IMAD.MOV.U32 R3, RZ, RZ, R16 ;  /* 0x000000ffff037224 */ /* 0x000fe200078e0010 */
[----:B--2---:R-:W-:-:S15]  /*b6f20*/  HMMA.16816.F32 R12, R4, R16, R12 ;  /* 0x00000010040c723c */ /* 0x004fde000000180c */
[----:B------:R-:W-:-:S08]  /*b6f30*/  NOP ;  /* 0x0000000000007918 */ /* 0x000fd00000000000 */
[----:B------:R-:W-:Y:S04]  /*b6f40*/  STL.64 [R1+0x460], R12 ;  /* 0x0004600c01007387 */ /* 0x000fe80000100a00 */
[----:B------:R0:W-:Y:S04]  /*b6f50*/  STL.64 [R1+0x468], R14 ;  /* 0x0004680e01007387 */ /* 0x0001e80000100a00 */
[----:B0-----:R-:W2:Y:S04]  /*b6f60*/  LDL.LU.64 R14, [R1+0x7e30] ;  /* 0x007e3000010e7983 */ /* 0x001ea80000300a00 */
[----:B------:R-:W2:Y:S04]  /*b6f70*/  LDL.LU.64 R12, [R1+0x7e28] ;  /* 0x007e2800010c7983 */ /* 0x000ea80000300a00 */
[----:B------:R-:W4:Y:S04]  /*b6f80*/  LDL.LU.64 R16, [R1+0x7e20] ;  /* 0x007e200001107983 */ /* 0x000f280000300a00 */
[----:B------:R-:W-:Y:S04]  /*b6f90*/  STL [R1+0x7c64], R2 ;  /* 0x007c640201007387 */ /* 0x000fe80000100800 */
[----:B------:R0:W-:Y:S04]  /*b6fa0*/  STL [R1+0x7c60], R3 ;  /* 0x007c600301007387 */ /* 0x0001e80000100800 */
[----:B0-----:R-:W4:Y:S02]  /*b6fb0*/  LDL.64 R2, [R1+0x88] ;  /* 0x0000880001027983 */ /* 0x001f240000100a00 */
[----:B----4-:R-:W-:-:S15]  /*b6fc0*/  HMMA.16816.F32 R16, R4, R2, R16 ;  /* 0x000000020410723c */ /* 0x010fde0000001810 */
[----:B------:R-:W-:-:S08]  /*b6fd0*/  NOP ;  /* 0x0000000000007918 */ /* 0x000fd00000000000 */
[----:B------:R-:W-:Y:S04]  /*b6fe0*/  STL.64 [R1+0x450], R16 ;  /* 0x0004501001007387 */ /* 0x000fe80000100a00 */
[----:B------:R0:W-:Y:S04]  /*b6ff0*/  STL.64 [R1+0x458], R18 ;  /* 0x0004581201007387 */ /* 0x0001e80000100a00 */
[----:B0-----:R-:W4:Y:S04]  /*b7000*/  LDL.LU.64 R18, [R1+0x7e18] ;  /* 0x007e180001127983 */ /* 0x001f280000300a00 */
[----:B------:R-:W2:Y:S01]  /*b7010*/  LDL.LU.64 R16, [R1+0x7e10] ;  /* 0x007e100001107983 */ /* 0x000ea20000300a00 */
[----:B------:R-:W-:-:S05]  /*b7020*/  IMAD.MOV.U32 R0, RZ, RZ, R3 ;  /* 0x000000ffff007224 */ /* 0x000fca00078e0003 */
[----:B------:R-:W-:Y:S01]  /*b7030*/  STL [R1+0x7c68], R0 ;  /* 0x007c680001007387 */ /* 0x000fe20000100800 */
[----:B--2---:R-:W-:Y:S06]  /*b7040*/  HMMA.16816.F32 R12, R4, R16, R12 ;  /* 0x00000010040c723c */ /* 0x004fec000000180c */
[----:B------:R-:W-:Y:S02]  /*b7050*/  IMAD.MOV.U32 R3, RZ, RZ, R17 ;  /* 0x000000ffff037224 */ /* 0x000fe400078e0011 */
[----:B------:R-:W-:-:S15]  /*b7060*/  IMAD.MOV.U32 R2, RZ, RZ, R16 ;  /* 0x000000ffff027224 */ /* 0x000fde00078e0010 */
        /* <DEDUP_REMOVED lines=24> */
[----:B------:R-:W-:Y:S02]  /*b71f0*/  IMAD.MOV.U32 R3, RZ, RZ, R16 ;  /* 0x000000ffff037224 */ /* 0x000fe400078e0010 */
        /* <DEDUP_REMOVED lines=19> */
[----:B----4-:R-:W-:Y:S04]  /*b7330*/  STL.64 [R1+0x7d90], R18 ;  /* 0x007d901201007387 */ /* 0x010fe80000100a00 */
        /* <DEDUP_REMOVED lines=97> */
[----:B---3--:R-:W-:Y:S01]  /*b7950*/  IMAD.MOV.U32 R0, RZ, RZ, R21 ;  /* 0x000000ffff007224 */ /* 0x008fe200078e0015 */
[----:B------:R-:W-:Y:S01]  /*b7960*/  HMMA.16816.F32 R8, R4, R22, R8 ;  /* 0x000000160408723c */ /* 0x000fe20000001808 */
        /* <DEDUP_REMOVED lines=8> */
[----:B------:R0:W-:Y:S02]  /*b79f0*/  STL.64 [R1+0xa78], R14 ;  /* 0x000a780e01007387 */ /* 0x0001e40000100a00 */
[----:B0-----:R-:W-:Y:S02]  /*b7a00*/  HMMA.16816.F32 R12, R4, R28, R24 ;  /* 0x0000001c040c723c */ /* 0x001fe40000001818 */
[----:B------:R0:W-:Y:S04]  /*b7a10*/  STL.64 [R1+0xa60], R8 ;  /* 0x000a600801007387 */ /* 0x0001e80000100a00 */
[----:B------:R1:W-:Y:S04]  /*b7a20*/  STL.64 [R1+0xa68], R10 ;  /* 0x000a680a01007387 */ /* 0x0003e80000100a00 */
[----:B------:R-:W-:Y:S04]  /*b7a30*/  STL [R1+0x7cb8], R3 ;  /* 0x007cb80301007387 */ /* 0x000fe80000100800 */
[----:B------:R-:W-:Y:S04]  /*b7a40*/  STL [R1+0x7cb4], R2 ;  /* 0x007cb40201007387 */ /* 0x000fe80000100800 */
[----:B0-----:R-:W2:Y:S05]  /*b7a50*/  LDL.LU R8, [R1+0x1550] ;  /* 0x0015500001087983 */ /* 0x001eaa0000300800 */
[----:B------:R-:W-:Y:S04]  /*b7a60*/  STL.64 [R1+0xa50], R12 ;  /* 0x000a500c01007387 */ /* 0x000fe80000100a00 */
[----:B------:R-:W-:Y:S04]  /*b7a70*/  STL.64 [R1+0xa58], R14 ;  /* 0x000a580e01007387 */ /* 0x000fe80000100a00 */
        /* <DEDUP_REMOVED lines=29> */
[----:B------:R-:W4:Y:S01]  /*b7c50*/  LDL.LU R27, [R1+0x14dc] ;  /* 0x0014dc00011b7983 */ /* 0x000f220000300800 */
[----:B------:R-:W-:-:S03]  /*b7c60*/  IMAD.MOV.U32 R0, RZ, RZ, R29 ;  /* 0x000000ffff007224 */ /* 0x000fc600078e001d */
[----:B----4-:R-:W-:Y:S04]  /*b7c70*/  STL.64 [R1+0x7d70], R26 ;  /* 0x007d701a01007387 */ /* 0x010fe80000100a00 */
[----:B---3--:R0:W-:Y:S04]  /*b7c80*/  STL.64 [R1+0x7d68], R24 ;  /* 0x007d681801007387 */ /* 0x0081e80000100a00 */
[----:B0-----:R-:W3:Y:S04]  /*b7c90*/  LDL.LU R24, [R1+0x14c0] ;  /* 0x0014c00001187983 */ /* 0x001ee80000300800 */
[----:B------:R-:W3:Y:S04]  /*b7ca0*/  LDL.LU R25, [R1+0x14c4] ;  /* 0x0014c40001197983 */ /* 0x000ee80000300800 */
[----:B------:R-:W3:Y:S04]  /*b7cb0*/  LDL.LU R26, [R1+0x14c8] ;  /* 0x0014c800011a7983 */ /* 0x000ee80000300800 */
[----:B------:R-:W3:Y:S04]  /*b7cc0*/  LDL.LU R27, [R1+0x14cc] ;  /* 0x0014cc00011b7983 */ /* 0x000ee80000300800 */
[----:B------:R-:W4:Y:S04]  /*b7cd0*/  LDL.64 R28, [R1] ;  /* 0x00000000011c7983 */ /* 0x000f280000100a00 */
[----:B--2---:R-:W-:Y:S04]  /*b7ce0*/  STL.64 [R1+0x7d28], R22 ;  /* 0x007d281601007387 */ /* 0x004fe80000100a00 */
[----:B------:R0:W-:Y:S04]  /*b7cf0*/  STL.64 [R1+0x7d20], R20 ;  /* 0x007d201401007387 */ /* 0x0001e80000100a00 */
        /* <DEDUP_REMOVED lines=8> */
[----:B------:R-:W2:Y:S04]  /*b7d80*/  LDL.LU R10, [R1+0x1538] ;  /* 0x00153800010a7983 */ /* 0x000ea80000300800 */
[----:B------:R-:W2:Y:S01]  /*b7d90*/  LDL.LU R11, [R1+0x153c] ;  /* 0x00153c00010b7983 */ /* 0x000ea20000300800 */
[----:B------:R-:W-:-:S02]  /*b7da0*/  IMAD.MOV.U32 R2, RZ, RZ, R15 ;  /* 0x000000ffff027224 */ /* 0x000fc400078e000f */
[----:B------:R-:W-:Y:S01]  /*b7db0*/  IMAD.MOV.U32 R3, RZ, RZ, R14 ;  /* 0x000000ffff037224 */ /* 0x000fe200078e000e */
[C---:B---3--:R-:W-:Y:S01]  /*b7dc0*/  HMMA.16816.F32 R24, R4.reuse, R14, R24 ;  /* 0x0000000e0418723c */ /* 0x048fe20000001818 */
[----:B--2---:R-:W-:Y:S04]  /*b7dd0*/  STL.64 [R1+0x7d08], R10 ;  /* 0x007d080a01007387 */ /* 0x004fe80000100a00 */
[----:B----4-:R0:W-:Y:S04]  /*b7de0*/  STL.64 [R1+0x7d00], R8 ;  /* 0x007d000801007387 */ /* 0x0101e80000100a00 */
        /* <DEDUP_REMOVED lines=8> */
[----:B------:R-:W-:Y:S04]  /*b7e70*/  STL [R1+0x7cbc], R0 ;  /* 0x007cbc0001007387 */ /* 0x000fe80000100800 */
[----:B------:R-:W-:Y:S04]  /*b7e80*/  STL.64 [R1+0xa40], R24 ;  /* 0x000a401801007387 */ /* 0x000fe80000100a00 */
[----:B------:R0:W-:Y:S04]  /*b7e90*/  STL.64 [R1+0xa48], R26 ;  /* 0x000a481a01007387 */ /* 0x0001e80000100a00 */
[----:B0-----:R-:W2:Y:S04]  /*b7ea0*/  LDL.LU.64 R26, [R1+0x7d70] ;  /* 0x007d7000011a7983 */ /* 0x001ea80000300a00 */
[----:B------:R-:W2:Y:S04]  /*b7eb0*/  LDL.LU.64 R24, [R1+0x7d68] ;  /* 0x007d680001187983 */ /* 0x000ea80000300a00 */
[----:B------:R-:W4:Y:S04]  /*b7ec0*/  LDL.LU R14, [R1+0x4b9c] ;  /* 0x004b9c00010e7983 */ /* 0x000f280000300800 */
[----:B------:R-:W4:Y:S04]  /*b7ed0*/  LDL.LU R15, [R1+0x4ba4] ;  /* 0x004ba400010f7983 */ /* 0x000f280000300800 */
        /* <DEDUP_REMOVED lines=18> */
[----:B------:R-:W2:Y:S02]  /*b8000*/  LDL.LU.64 R28, [R1+0x7d40] ;  /* 0x007d4000011c7983 */ /* 0x000ea40000300a00 */
        /* <DEDUP_REMOVED lines=35> */
[----:B------:R-:W2:Y:S04]  /*b8240*/  LDL.LU.64 R8, [R1+0x7cf0] ;  /* 0x007cf00001087983 */ /* 0x000ea80000300a00 */
[----:B------:R-:W-:Y:S04]  /*b8250*/  STL.64 [R1+0x7a10], R22 ;  /* 0x007a101601007387 */ /* 0x000fe80000100a00 */
[----:B------:R0:W-:Y:S01]  /*b8260*/  STL.64 [R1+0x7a08], R20 ;  /* 0x007a081401007387 */ /* 0x0001e20000100a00 */
[----:B------:R-:W-:-:S02]  /*b8270*/  IMAD R12, R12, 0x100, R16 ;  /* 0x000001000c0c7824 */ /* 0x000fc400078e0210 */
[----:B----4-:R-:W-:Y:S01]  /*b8280*/  IMAD R13, R13, 0x100, R17 ;  /* 0x000001000d0d7824 */ /* 0x010fe200078e0211 */
        /* <DEDUP_REMOVED lines=16> */
[----:B0-----:R-:W3:Y:S04]  /*b8390*/  LDL.LU.64 R10, [R1+0x7cd0] ;  /* 0x007cd000010a7983 */ /* 0x001ee80000300a00 */
[----:B------:R-:W2:Y:S04]  /*b83a0*/  LDL.LU.64 R8, [R1+0x7cc8] ;  /* 0x007cc80001087983 */ /* 0x000ea80000300a00 */
[----:B------:R0:W-:Y:S04]  /*b83b0*/  STL [R1+0x79e4], R16 ;  /* 0x0079e41001007387 */ /* 0x0001e80000100800 */
[----:B0-----:R-:W4:Y:S04]  /*b83c0*/  LDL.LU R16, [R1+0x4ba8] ;  /* 0x004ba80001107983 */ /* 0x001f280000300800 */
[----:B------:R0:W-:Y:S04]  /*b83d0*/  STL [R1+0x79e0], R17 ;  /* 0x0079e01101007387 */ /* 0x0001e80000100800 */
[----:B0-----:R-:W3:Y:S04]  /*b83e0*/  LDL.LU R17, [R1+0x4ba0] ;  /* 0x004ba00001117983 */ /* 0x001ee80000300800 */
[----:B------:R0:W-:Y:S01]  /*b83f0*/  STL.64 [R1+0x7a28], R18 ;  /* 0x007a281201007387 */ /* 0x0001e20000100a00 */
[----:B------:R-:W-:-:S02]  /*b8400*/  F2FP.F16.E5M2.UNPACK_B R12, R12 ;  /* 0x0000000cff0c723e */ /* 0x000fc400020004ff */
[----:B------:R-:W-:Y:S01]  /*b8410*/  F2FP.F16.E5M2.UNPACK_B R13, R13 ;  /* 0x0000000dff0d723e */ /* 0x000fe200020004ff */
[----:B----4-:R-:W-:Y:S02]  /*b8420*/  IMAD R15, R15, 0x100, R16 ;  /* 0x000001000f0f7824 */ /* 0x010fe400078e0210 */
[----:B---3--:R-:W-:Y:S02]  /*b8430*/  IMAD R14, R14, 0x100, R17 ;  /* 0x000001000e0e7824 */ /* 0x008fe400078e0211 */
[----:B0-----:R-:W-:Y:S01]  /*b8440*/  HMMA.16816.F32 R16, R4, R10, R20 ;  /* 0x0000000a0410723c */ /* 0x001fe20000001814 */
[----:B------:R-:W-:Y:S02]  /*b8450*/  F2FP.F16.E5M2.UNPACK_B R15, R15 ;  /* 0x0000000fff0f723e */ /* 0x000fe400020004ff */
[----:B------:R-:W-:-:S05]  /*b8460*/  F2FP.F16.E5M2.UNPACK_B R14, R14 ;  /* 0x0000000eff0e723e */ /* 0x000fca00020004ff */
[----:B------:R-:W-:-:S15]  /*b8470*/  STL.64 [R1+0x7c40], R14 ;  /* 0x007c400e01007387 */ /* 0x000fde0000100a00 */
        /* <DEDUP_REMOVED lines=27> */
[----:B------:R-:W-:-:S03]  /*b8630*/  IMAD.MOV.U32 R19, RZ, RZ, R0 ;  /* 0x000000ffff137224 */ /* 0x000fc600078e0000 */
[----:B--2---:R3:W-:Y:S04]  /*b8640*/  STL.64 [R1+0x7a58], R22 ;  /* 0x007a581601007387 */ /* 0x0047e80000100a00 */
[----:B----4-:R0:W-:Y:S04]  /*b8650*/  STL.64 [R1+0x7a50], R20 ;  /* 0x007a501401007387 */ /* 0x0101e80000100a00 */
[----:B------:R-:W2:Y:S04]  /*b8660*/  LDL R18, [R1+0x8] ;  /* 0x0000080001127983 */ /* 0x000ea80000100800 */
[----:B------:R-:W4:Y:S04]  /*b8670*/  LDL.LU R0, [R1+0x7cbc] ;  /* 0x007cbc0001007983 */ /* 0x000f280000300800 */
[----:B--2---:R-:W-:Y:S04]  /*b8680*/  STL.64 [R1+0x7a68], R18 ;  /* 0x007a681201007387 */ /* 0x004fe80000100a00 */
[----:B------:R-:W-:Y:S04]  /*b8690*/  STL.64 [R1+0x7a60], R16 ;  /* 0x007a601001007387 */ /* 0x000fe80000100a00 */
[----:B-1----:R-:W2:Y:S04]  /*b86a0*/  LDL.LU R24, [R1+0x16d0] ;  /* 0x0016d00001187983 */ /* 0x002ea80000300800 */
[----:B------:R-:W2:Y:S04]  /*b86b0*/  LDL.LU R25, [R1+0x16d4] ;  /* 0x0016d40001197983 */ /* 0x000ea80000300800 */
[----:B------:R-:W4:Y:S04]  /*b86c0*/  LDL.LU R26, [R1+0x16d8] ;  /* 0x0016d800011a7983 */ /* 0x000f280000300800 */
[----:B------:R-:W4:Y:S01]  /*b86d0*/  LDL.LU R27, [R1+0x16dc] ;  /* 0x0016dc00011b7983 */ /* 0x000f220000300800 */
[----:B---3--:R-:W-:-:S02]  /*b86e0*/  IMAD.MOV.U32 R22, RZ, RZ, R3 ;  /* 0x000000ffff167224 */ /* 0x008fc400078e0003 */
[----:B------:R-:W-:Y:S01]  /*b86f0*/  IMAD.MOV.U32 R23, RZ, RZ, R2 ;  /* 0x000000ffff177224 */ /* 0x000fe200078e0002 */
[----:B----4-:R-:W-:Y:S04]  /*b8700*/  STL.64 [R1+0x7a78], R26 ;  /* 0x007a781a01007387 */ /* 0x010fe80000100a00 */
[----:B--2---:R1:W-:Y:S04]  /*b8710*/  STL.64 [R1+0x7a70], R24 ;  /* 0x007a701801007387 */ /* 0x0043e80000100a00 */
[----:B------:R-:W2:Y:S04]  /*b8720*/  LDL.LU R3, [R1+0x7cb8] ;  /* 0x007cb80001037983 */ /* 0x000ea80000300800 */
[----:B------:R-:W3:Y:S04]  /*b8730*/  LDL.LU R2, [R1+0x7cb4] ;  /* 0x007cb40001027983 */ /* 0x000ee80000300800 */
[----:B0-----:R-:W4:Y:S01]  /*b8740*/  LDL R20, [R1+0x18] ;  /* 0x0000180001147983 */ /* 0x001f220000100800 */
[----:B------:R-:W-:-:S03]  /*b8750*/  IMAD.MOV.U32 R21, RZ, RZ, R0 ;  /* 0x000000ffff157224 */ /* 0x000fc600078e0000 */
[----:B------:R-:W2:Y:S04]  /*b8760*/  LDL.LU R0, [R1+0x7cb0] ;  /* 0x007cb00001007983 */ /* 0x000ea80000300800 */
[----:B------:R3:W-:Y:S04]  /*b8770*/  STL.64 [R1+0x7a88], R22 ;  /* 0x007a881601007387 */ /* 0x0007e80000100a00 */
[----:B----4-:R-:W-:Y:S04]  /*b8780*/  STL.64 [R1+0x7a80], R20 ;  /* 0x007a801401007387 */ /* 0x010fe80000100a00 */
        /* <DEDUP_REMOVED lines=15> */
[----:B------:R-:W-:-:S03]  /*b8880*/  IMAD.MOV.U32 R21, RZ, RZ, R0 ;  /* 0x000000ffff157224 */ /* 0x000fc600078e0000 */
[----:B--2---:R-:W-:Y:S04]  /*b8890*/  STL.64 [R1+0x7ab0], R26 ;  /* 0x007ab01a01007387 */ /* 0x004fe80000100a00 */
[----:B----4-:R0:W-:Y:S04]  /*b88a0*/  STL.64 [R1+0x7aa8], R24 ;  /* 0x007aa81801007387 */ /* 0x0101e80000100a00 */
[----:B------:R-:W2:Y:S04]  /*b88b0*/  LDL R20, [R1+0x28] ;  /* 0x0000280001147983 */ /* 0x000ea80000100800 */
[----:B------:R-:W4:Y:S04]  /*b88c0*/  LDL.LU R0, [R1+0x7ca4] ;  /* 0x007ca40001007983 */ /* 0x000f280000300800 */
[----:B--2---:R1:W-:Y:S04]  /*b88d0*/  STL.64 [R1+0x7ab8], R20 ;  /* 0x007ab81401007387 */ /* 0x0043e80000100a00 */
[----:B0-----:R-:W2:Y:S04]  /*b88e0*/  LDL.LU R24, [R1+0x1690] ;  /* 0x0016900001187983 */ /* 0x001ea80000300800 */
        /* <DEDUP_REMOVED lines=9> */
[----:B-1----:R-:W4:Y:S01]  /*b8980*/  LDL R20, [R1+0x38] ;  /* 0x0000380001147983 */ /* 0x002f220000100800 */
[----:B------:R-:W-:-:S03]  /*b8990*/  IMAD.MOV.U32 R21, RZ, RZ, R0 ;  /* 0x000000ffff157224 */ /* 0x000fc600078e0000 */
[----:B------:R-:W2:Y:S04]  /*b89a0*/  LDL.LU R0, [R1+0x7c98] ;  /* 0x007c980001007983 */ /* 0x000ea80000300800 */
[----:B------:R3:W-:Y:S04]  /*b89b0*/  STL.64 [R1+0x7ad0], R22 ;  /* 0x007ad01601007387 */ /* 0x0007e80000100a00 */
[----:B----4-:R-:W-:Y:S04]  /*b89c0*/  STL.64 [R1+0x7ae8], R20 ;  /* 0x007ae81401007387 */ /* 0x010fe80000100a00 */
[----:B0-----:R-:W4:Y:S04]  /*b89d0*/  LDL.LU R24, [R1+0x1680] ;  /* 0x0016800001187983 */ /* 0x001f280000300800 */
[----:B------:R-:W4:Y:S04]  /*b89e0*/  LDL.LU R25, [R1+0x1684] ;  /* 0x0016840001197983 */ /* 0x000f280000300800 */
[----:B------:R-:W4:Y:S04]  /*b89f0*/  LDL.LU R26, [R1+0x1688] ;  /* 0x00168800011a7983 */ /* 0x000f280000300800 */
[----:B------:R-:W4:Y:S01]  /*b8a00*/  LDL.LU R27, [R1+0x168c] ;  /* 0x00168c00011b7983 */ /* 0x000f220000300800 */
[----:B---3--:R-:W-:-:S02]  /*b8a10*/  IMAD.MOV.U32 R22, RZ, RZ, R2 ;  /* 0x000000ffff167224 */ /* 0x008fc400078e0002 */
[----:B--2---:R-:W-:Y:S01]  /*b8a20*/  IMAD.MOV.U32 R23, RZ, RZ, R3 ;  /* 0x000000ffff177224 */ /* 0x004fe200078e0003 */
[----:B------:R-:W2:Y:S04]  /*b8a30*/  LDL.LU R2, [R1+0x7c94] ;  /* 0x007c940001027983 */ /* 0x000ea80000300800 */
[----:B------:R-:W3:Y:S04]  /*b8a40*/  LDL.LU R3, [R1+0x7c90] ;  /* 0x007c900001037983 */ /* 0x000ee80000300800 */
[----:B------:R-:W-:Y:S04]  /*b8a50*/  STL.64 [R1+0x7b00], R22 ;  /* 0x007b001601007387 */ /* 0x000fe80000100a00 */
[----:B----4-:R-:W-:Y:S04]  /*b8a60*/  STL.64 [R1+0x7ae0], R26 ;  /* 0x007ae01a01007387 */ /* 0x010fe80000100a00 */
[----:B------:R0:W-:Y:S04]  /*b8a70*/  STL.64 [R1+0x7ad8], R24 ;  /* 0x007ad81801007387 */ /* 0x0001e80000100a00 */
[----:B0-----:R-:W4:Y:S04]  /*b8a80*/  LDL.LU R24, [R1+0x1670] ;  /* 0x0016700001187983 */ /* 0x001f280000300800 */
[----:B------:R-:W4:Y:S04]  /*b8a90*/  LDL.LU R25, [R1+0x1674] ;  /* 0x0016740001197983 */ /* 0x000f280000300800 */
[----:B------:R-:W2:Y:S04]  /*b8aa0*/  LDL.LU R26, [R1+0x1678] ;  /* 0x00167800011a7983 */ /* 0x000ea80000300800 */
[----:B------:R-:W2:Y:S04]  /*b8ab0*/  LDL.LU R27, [R1+0x167c] ;  /* 0x00167c00011b7983 */ /* 0x000ea80000300800 */
[----:B------:R-:W3:Y:S01]  /*b8ac0*/  LDL R20, [R1+0x48] ;  /* 0x0000480001147983 */ /* 0x000ee20000100800 */
[----:B------:R-:W-:-:S03]  /*b8ad0*/  IMAD.MOV.U32 R21, RZ, RZ, R0 ;  /* 0x000000ffff157224 */ /* 0x000fc600078e0000 */
[----:B------:R-:W4:Y:S04]  /*b8ae0*/  LDL.LU R0, [R1+0x7c8c] ;  /* 0x007c8c0001007983 */ /* 0x000f280000300800 */
[----:B---3--:R-:W-:Y:S04]  /*b8af0*/  STL.64 [R1+0x7b18], R20 ;  /* 0x007b181401007387 */ /* 0x008fe80000100a00 */
[----:B--2---:R-:W-:Y:S04]  /*b8b00*/  STL.64 [R1+0x7af8], R26 ;  /* 0x007af81a01007387 */ /* 0x004fe80000100a00 */
[----:B----4-:R0:W-:Y:S04]  /*b8b10*/  STL.64 [R1+0x7af0], R24 ;  /* 0x007af01801007387 */ /* 0x0101e80000100a00 */
        /* <DEDUP_REMOVED lines=8> */
[----:B------:R-:W-:Y:S04]  /*b8ba0*/  STL.64 [R1+0x7b30], R22 ;  /* 0x007b301601007387 */ /* 0x000fe80000100a00 */
[----:B---3--:R-:W-:Y:S04]  /*b8bb0*/  STL.64 [R1+0x7b10], R26 ;  /* 0x007b101a01007387 */ /* 0x008fe80000100a00 */
[----:B--2---:R0:W-:Y:S04]  /*b8bc0*/  STL.64 [R1+0x7b08], R24 ;  /* 0x007b081801007387 */ /* 0x0041e80000100a00 */
[----:B0-----:R-:W2:Y:S04]  /*b8bd0*/  LDL.LU R24, [R1+0x1650] ;  /* 0x0016500001187983 */ /* 0x001ea80000300800 */
[----:B------:R-:W2:Y:S04]  /*b8be0*/  LDL.LU R25, [R1+0x1654] ;  /* 0x0016540001197983 */ /* 0x000ea80000300800 */
[----:B------:R-:W3:Y:S04]  /*b8bf0*/  LDL.LU R26, [R1+0x1658] ;  /* 0x00165800011a7983 */ /* 0x000ee80000300800 */
[----:B------:R-:W3:Y:S04]  /*b8c00*/  LDL.LU R27, [R1+0x165c] ;  /* 0x00165c00011b7983 */ /* 0x000ee80000300800 */
[----:B------:R-:W2:Y:S01]  /*b8c10*/  LDL R20, [R1+0x58] ;  /* 0x0000580001147983 */ /* 0x000ea20000100800 */
[----:B------:R-:W-:-:S03]  /*b8c20*/  IMAD.MOV.U32 R21, RZ, RZ, R0 ;  /* 0x000000ffff157224 */ /* 0x000fc600078e0000 */
[----:B------:R-:W3:Y:S01]  /*b8c30*/  LDL.LU R0, [R1+0x7c80] ;  /* 0x007c800001007983 */ /* 0x000ee20000300800 */
[----:B----4-:R-:W-:Y:S02]  /*b8c40*/  IMAD.MOV.U32 R22, RZ, RZ, R2 ;  /* 0x000000ffff167224 */ /* 0x010fe400078e0002 */
[----:B------:R-:W-:Y:S01]  /*b8c50*/  IMAD.MOV.U32 R23, RZ, RZ, R3 ;  /* 0x000000ffff177224 */ /* 0x000fe200078e0003 */
        /* <DEDUP_REMOVED lines=9> */
[----:B------:R-:W2:Y:S01]  /*b8cf0*/  LDL R20, [R1+0x68] ;  /* 0x0000680001147983 */ /* 0x000ea20000100800 */
[----:B------:R-:W-:-:S03]  /*b8d00*/  IMAD.MOV.U32 R21, RZ, RZ, R0 ;  /* 0x000000ffff157224 */ /* 0x000fc600078e0000 */
[----:B------:R-:W4:Y:S04]  /*b8d10*/  LDL.LU R0, [R1+0x7c74] ;  /* 0x007c740001007983 */ /* 0x000f280000300800 */
[----:B------:R-:W-:Y:S04]  /*b8d20*/  STL.64 [R1+0x7b60], R22 ;  /* 0x007b601601007387 */ /* 0x000fe80000100a00 */
[----:B--2---:R-:W-:Y:S04]  /*b8d30*/  STL.64 [R1+0x7b78], R20 ;  /* 0x007b781401007387 */ /* 0x004fe80000100a00 */
[----:B---3--:R-:W-:Y:S04]  /*b8d40*/  STL.64 [R1+0x7b40], R26 ;  /* 0x007b401a01007387 */ /* 0x008fe80000100a00 */
[----:B------:R0:W-:Y:S04]  /*b8d50*/  STL.64 [R1+0x7b38], R24 ;  /* 0x007b381801007387 */ /* 0x0001e80000100a00 */
[----:B0-----:R-:W2:Y:S04]  /*b8d60*/  LDL.LU R24, [R1+0x1630] ;  /* 0x0016300001187983 */ /* 0x001ea80000300800 */
[----:B------:R-:W2:Y:S04]  /*b8d70*/  LDL.LU R25, [R1+0x1634] ;  /* 0x0016340001197983 */ /* 0x000ea80000300800 */
[----:B------:R-:W3:Y:S04]  /*b8d80*/  LDL.LU R26, [R1+0x1638] ;  /* 0x00163800011a7983 */ /* 0x000ee80000300800 */
[----:B------:R-:W3:Y:S01]  /*b8d90*/  LDL.LU R27, [R1+0x163c] ;  /* 0x00163c00011b7983 */ /* 0x000ee20000300800 */
[----:B----4-:R-:W-:-:S02]  /*b8da0*/  IMAD.MOV.U32 R22, RZ, RZ, R3 ;  /* 0x000000ffff167224 */ /* 0x010fc400078e0003 */
        /* <DEDUP_REMOVED lines=67> */
[----:B------:R-:W4:Y:S04]  /*b91e0*/  LDL R20, [R1+0xa8] ;  /* 0x0000a80001147983 */ /* 0x000f280000100800 */
        /* <DEDUP_REMOVED lines=1471> */
[----:B------:R-:W3:Y:S01]  /*bede0*/  LDL.LU R10, [R1+0x2538] ;  /* 0x00253800010a7983 */ /* 0x000ee20000300800 */
[----:B------:R-:W-:-:S03]  /*bedf0*/  IMAD.MOV.U32 R0, RZ, RZ, R29 ;  /* 0x000000ffff007224 */ /* 0x000fc600078e001d */
[----:B------:R-:W3:Y:S04]  /*bee00*/  LDL.LU R11, [R1+0x253c] ;  /* 0x00253c00010b7983 */ /* 0x000ee80000300800 */
[----:B------:R-:W3:Y:S04]  /*bee10*/  LDL.64 R22, [R1+0x20] ;  /* 0x0000200001167983 */ /* 0x000ee80000100a00 */
[----:B------:R-:W3:Y:S04]  /*bee20*/  LDL R28, [R1+0x18] ;  /* 0x00001800011c7983 */ /* 0x000ee80000100800 */
[----:B------:R-:W3:Y:S04]  /*bee30*/  LDL R29, [R1+0x1c] ;  /* 0x00001c00011d7983 */ /* 0x000ee80000100800 */
[----:B------:R-:W3:Y:S04]  /*bee40*/  LDL.LU R24, [R1+0x2520] ;  /* 0x0025200001187983 */ /* 0x000ee80000300800 */
[----:B------:R-:W3:Y:S04]  /*bee50*/  LDL.LU R25, [R1+0x2524] ;  /* 0x0025240001197983 */ /* 0x000ee80000300800 */
[----:B------:R-:W3:Y:S04]  /*bee60*/  LDL.LU R26, [R1+0x2528] ;  /* 0x00252800011a7983 */ /* 0x000ee80000300800 */
[----:B------:R-:W3:Y:S04]  /*bee70*/  LDL.LU R27, [R1+0x252c] ;  /* 0x00252c00011b7983 */ /* 0x000ee80000300800 */
        /* <DEDUP_REMOVED lines=60> */
[----:B------:R0:W-:Y:S02]  /*bf240*/  STL.64 [R1+0x1278], R10 ;  /* 0x0012780a01007387 */ /* 0x0001e40000100a00 */
[----:B0-----:R-:W-:Y:S02]  /*bf250*/  HMMA.16816.F32 R8, R4, R28, R24 ;  /* 0x0000001c0408723c */ /* 0x001fe40000001818 */
[----:B------:R-:W-:Y:S04]  /*bf260*/  STL [R1+0x7380], R3 ;  /* 0x0073800301007387 */ /* 0x000fe80000100800 */
[----:B------:R-:W-:Y:S04]  /*bf270*/  STL [R1+0x737c], R2 ;  /* 0x00737c0201007387 */ /* 0x000fe80000100800 */
[----:B------:R-:W2:-:S13]  /*bf280*/  LDL.LU R20, [R1+0x24c0] ;  /* 0x0024c00001147983 */ /* 0x000e9a0000300800 */
        /* <DEDUP_REMOVED lines=28> */
[----:B0-----:R-:W4:Y:S04]  /*bf450*/  LDL.LU R20, [R1+0x2500] ;  /* 0x0025000001147983 */ /* 0x001f280000300800 */
[----:B------:R-:W4:Y:S04]  /*bf460*/  LDL.LU R21, [R1+0x2504] ;  /* 0x0025040001157983 */ /* 0x000f280000300800 */
[----:B------:R-:W3:Y:S04]  /*bf470*/  LDL.LU R22, [R1+0x2508] ;  /* 0x0025080001167983 */ /* 0x000ee80000300800 */
[----:B------:R-:W3:Y:S04]  /*bf480*/  LDL.LU R23, [R1+0x250c] ;  /* 0x00250c0001177983 */ /* 0x000ee80000300800 */
[----:B---3--:R-:W-:Y:S04]  /*bf490*/  STL.64 [R1+0x7440], R22 ;  /* 0x0074401601007387 */ /* 0x008fe80000100a00 */
[----:B----4-:R0:W-:Y:S04]  /*bf4a0*/  STL.64 [R1+0x7438], R20 ;  /* 0x0074381401007387 */ /* 0x0101e80000100a00 */
[----:B0-----:R-:W2:Y:S04]  /*bf4b0*/  LDL.LU R20, [R1+0x2510] ;  /* 0x0025100001147983 */ /* 0x001ea80000300800 */
[----:B------:R-:W2:Y:S04]  /*bf4c0*/  LDL.LU R21, [R1+0x2514] ;  /* 0x0025140001157983 */ /* 0x000ea80000300800 */
[----:B------:R-:W2:Y:S04]  /*bf4d0*/  LDL.LU R22, [R1+0x2518] ;  /* 0x0025180001167983 */ /* 0x000ea80000300800 */
[----:B------:R-:W2:Y:S04]  /*bf4e0*/  LDL.LU R23, [R1+0x251c] ;  /* 0x00251c0001177983 */ /* 0x000ea80000300800 */
[----:B------:R-:W3:Y:S04]  /*bf4f0*/  LDL.64 R28, [R1] ;  /* 0x00000000011c7983 */ /* 0x000ee80000100a00 */
[----:B------:R-:W4:Y:S04]  /*bf500*/  LDL.LU R16, [R1+0x4c10] ;  /* 0x004c100001107983 */ /* 0x000f280000300800 */
[----:B------:R-:W3:Y:S04]  /*bf510*/  LDL.LU R12, [R1+0x4c0c] ;  /* 0x004c0c00010c7983 */ /* 0x000ee80000300800 */
[----:B------:R-:W4:Y:S04]  /*bf520*/  LDL.LU R17, [R1+0x4c18] ;  /* 0x004c180001117983 */ /* 0x000f280000300800 */
[----:B------:R-:W-:Y:S04]  /*bf530*/  STL.64 [R1+0x73b8], R18 ;  /* 0x0073b81201007387 */ /* 0x000fe80000100a00 */
[----:B----4-:R0:W-:Y:S04]  /*bf540*/  STL.64 [R1+0x73b0], R16 ;  /* 0x0073b01001007387 */ /* 0x0101e80000100a00 */
[----:B0-----:R-:W4:Y:S04]  /*bf550*/  LDL.LU R16, [R1+0x24a0] ;  /* 0x0024a00001107983 */ /* 0x001f280000300800 */
[----:B------:R-:W4:Y:S04]  /*bf560*/  LDL.LU R17, [R1+0x24a4] ;  /* 0x0024a40001117983 */ /* 0x000f280000300800 */
[----:B------:R-:W3:Y:S04]  /*bf570*/  LDL.LU R18, [R1+0x24a8] ;  /* 0x0024a80001127983 */ /* 0x000ee80000300800 */
[----:B------:R-:W3:Y:S01]  /*bf580*/  LDL.LU R19, [R1+0x24ac] ;  /* 0x0024ac0001137983 */ /* 0x000ee20000300800 */
[----:B--2---:R-:W-:Y:S03]  /*bf590*/  HMMA.16816.F32 R20, R4, R24, R20 ;  /* 0x000000180414723c */ /* 0x004fe60000001814 */
        /* <DEDUP_REMOVED lines=19> */
[----:B------:R-:W-:Y:S04]  /*bf6d0*/  STL.64 [R1+0x1290], R20 ;  /* 0x0012901401007387 */ /* 0x000fe80000100a00 */
[----:B------:R0:W-:Y:S04]  /*bf6e0*/  STL.64 [R1+0x1298], R22 ;  /* 0x0012981601007387 */ /* 0x0001e80000100a00 */
[----:B0-----:R-:W3:Y:S04]  /*bf6f0*/  LDL.LU.64 R22, [R1+0x7440] ;  /* 0x0074400001167983 */ /* 0x001ee80000300a00 */
[----:B------:R-:W3:Y:S01]  /*bf700*/  LDL.LU.64 R20, [R1+0x7438] ;  /* 0x0074380001147983 */ /* 0x000ee20000300a00 */
[----:B------:R-:W-:-:S02]  /*bf710*/  IMAD.MOV.U32 R2, RZ, RZ, R24 ;  /* 0x000000ffff027224 */ /* 0x000fc400078e0018 */
[----:B------:R-:W-:-:S03]  /*bf720*/  IMAD.MOV.U32 R0, RZ, RZ, R25 ;  /* 0x000000ffff007224 */ /* 0x000fc600078e0019 */
[----:B------:R0:W-:Y:S01]  /*bf730*/  STL [R1+0x7384], R2 ;  /* 0x0073840201007387 */ /* 0x0001e20000100800 */
[----:B---3--:R-:W-:Y:S03]  /*bf740*/  HMMA.16816.F32 R24, R4, R26, R20 ;  /* 0x0000001a0418723c */ /* 0x008fe60000001814 */
[----:B------:R-:W3:Y:S04]  /*bf750*/  LDL.LU.64 R22, [R1+0x7430] ;  /* 0x0074300001167983 */ /* 0x000ee80000300a00 */
[----:B------:R-:W3:Y:S01]  /*bf760*/  LDL.LU.64 R20, [R1+0x7428] ;  /* 0x0074280001147983 */ /* 0x000ee20000300a00 */
[----:B0-----:R-:W-:Y:S02]  /*bf770*/  IMAD.MOV.U32 R2, RZ, RZ, R28 ;  /* 0x000000ffff027224 */ /* 0x001fe400078e001c */
[----:B------:R-:W-:-:S13]  /*bf780*/  IMAD.MOV.U32 R3, RZ, RZ, R29 ;  /* 0x000000ffff037224 */ /* 0x000fda00078e001d */
        /* <DEDUP_REMOVED lines=53> */
[----:B--2---:R-:W-:Y:S01]  /*bfae0*/  HMMA.16816.F32 R8, R4, R18, R8 ;  /* 0x000000120408723c */ /* 0x004fe20000001808 */
[----:B---3--:R-:W-:-:S02]  /*bfaf0*/  IMAD R12, R12, 0x100, R16 ;  /* 0x000001000c0c7824 */ /* 0x008fc400078e0210 */
        /* <DEDUP_REMOVED lines=13> */
[----:B------:R-:W3:Y:S04]  /*bfbd0*/  LDL.LU.64 R8, [R1+0x7388] ;  /* 0x0073880001087983 */ /* 0x000ee80000300a00 */
[----:B------:R0:W-:Y:S04]  /*bfbe0*/  STL.64 [R1+0x70c8], R18 ;  /* 0x0070c81201007387 */ /* 0x0001e80000100a00 */
[----:B0-----:R-:W4:Y:S04]  /*bfbf0*/  LDL.LU R18, [R1+0x4c20] ;  /* 0x004c200001127983 */ /* 0x001f280000300800 */
[----:B------:R-:W2:Y:S04]  /*bfc00*/  LDL.LU R19, [R1+0x4c28] ;  /* 0x004c280001137983 */ /* 0x000ea80000300800 */
[----:B------:R0:W-:Y:S01]  /*bfc10*/  STL.64 [R1+0x70c0], R16 ;  /* 0x0070c01001007387 */ /* 0x0001e20000100a00 */
[----:B------:R-:W-:-:S02]  /*bfc20*/  F2FP.F16.E5M2.UNPACK_B R12, R12 ;  /* 0x0000000cff0c723e */ /* 0x000fc400020004ff */
[----:B------:R-:W-:Y:S01]  /*bfc30*/  F2FP.F16.E5M2.UNPACK_B R13, R13 ;  /* 0x0000000dff0d723e */ /* 0x000fe200020004ff */
[----:B----4-:R-:W-:Y:S02]  /*bfc40*/  IMAD R14, R14, 0x100, R18 ;  /* 0x000001000e0e7824 */ /* 0x010fe400078e0212 */
[----:B--2---:R-:W-:Y:S02]  /*bfc50*/  IMAD R15, R15, 0x100, R19 ;  /* 0x000001000f0f7824 */ /* 0x004fe400078e0213 */
[----:B0-----:R-:W-:Y:S06]  /*bfc60*/  HMMA.16816.F32 R16, R4, R10, R20 ;  /* 0x0000000a0410723c */ /* 0x001fec0000001814 */
[----:B------:R-:W-:Y:S01]  /*bfc70*/  STL [R1+0x709c], R10 ;  /* 0x00709c0a01007387 */ /* 0x000fe20000100800 */
[----:B------:R-:W-:-:S02]  /*bfc80*/  F2FP.F16.E5M2.UNPACK_B R14, R14 ;  /* 0x0000000eff0e723e */ /* 0x000fc400020004ff */
[----:B------:R-:W-:Y:S01]  /*bfc90*/  F2FP.F16.E5M2.UNPACK_B R15, R15 ;  /* 0x0000000fff0f723e */ /* 0x000fe200020004ff */
[----:B------:R-:W-:-:S13]  /*bfca0*/  STL [R1+0x7098], R11 ;  /* 0x0070980b01007387 */ /* 0x000fda0000100800 */
[----:B------:R-:W-:Y:S04]  /*bfcb0*/  STL.64 [R1+0x1330], R16 ;  /* 0x0013301001007387 */ /* 0x000fe80000100a00 */
[----:B------:R-:W-:Y:S04]  /*bfcc0*/  STL.64 [R1+0x1338], R18 ;  /* 0x0013381201007387 */ /* 0x000fe80000100a00 */
[----:B------:R-:W-:Y:S04]  /*bfcd0*/  STL.64 [R1+0x7308], R14 ;  /* 0x0073080e01007387 */ /* 0x000fe80000100a00 */
[----:B------:R3:W-:Y:S02]  /*bfce0*/  STL.64 [R1+0x7300], R12 ;  /* 0x0073000c01007387 */ /* 0x0007e40000100a00 */
[----:B---3--:R-:W-:Y:S06]  /*bfcf0*/  HMMA.16816.F32 R12, R4, R8, R24 ;  /* 0x00000008040c723c */ /* 0x008fec0000001818 */
[----:B------:R0:W-:Y:S04]  /*bfd00*/  STL.64 [R1+0x7100], R8 ;  /* 0x0071000801007387 */ /* 0x0001e80000100a00 */
[----:B------:R-:W2:-:S13]  /*bfd10*/  LDL.LU R16, [R1+0x22e0] ;  /* 0x0022e00001107983 */ /* 0x000e9a0000300800 */
[----:B------:R-:W-:Y:S04]  /*bfd20*/  STL.64 [R1+0x1350], R12 ;  /* 0x0013500c01007387 */ /* 0x000fe80000100a00 */
[----:B------:R-:W-:Y:S04]  /*bfd30*/  STL.64 [R1+0x1358], R14 ;  /* 0x0013580e01007387 */ /* 0x000fe80000100a00 */
        /* <DEDUP_REMOVED lines=13> */
[----:B--2---:R0:W-:Y:S04]  /*bfe10*/  STL.64 [R1+0x7120], R10 ;  /* 0x0071200a01007387 */ /* 0x0041e80000100a00 */
[----:B----4-:R2:W-:Y:S04]  /*bfe20*/  STL.64 [R1+0x7118], R8 ;  /* 0x0071180801007387 */ /* 0x0105e80000100a00 */
[----:B-1----:R-:W4:Y:S04]  /*bfe30*/  LDL.LU R16, [R1+0x2320] ;  /* 0x0023200001107983 */ /* 0x002f280000300800 */
[----:B------:R-:W4:Y:S04]  /*bfe40*/  LDL.LU R17, [R1+0x2324] ;  /* 0x0023240001117983 */ /* 0x000f280000300800 */
[----:B------:R-:W3:Y:S04]  /*bfe50*/  LDL.LU R18, [R1+0x2328] ;  /* 0x0023280001127983 */ /* 0x000ee80000300800 */
[----:B------:R-:W3:Y:S01]  /*bfe60*/  LDL.LU R19, [R1+0x232c] ;  /* 0x00232c0001137983 */ /* 0x000ee20000300800 */
[----:B0-----:R-:W-:-:S02]  /*bfe70*/  IMAD.MOV.U32 R10, RZ, RZ, R2 ;  /* 0x000000ffff0a7224 */ /* 0x001fc400078e0002 */
[----:B------:R-:W-:Y:S01]  /*bfe80*/  IMAD.MOV.U32 R11, RZ, RZ, R0 ;  /* 0x000000ffff0b7224 */ /* 0x000fe200078e0000 */
[----:B---3--:R-:W-:Y:S04]  /*bfe90*/  STL.64 [R1+0x7130], R18 ;  /* 0x0071301201007387 */ /* 0x008fe80000100a00 */
[----:B----4-:R0:W-:Y:S04]  /*bfea0*/  STL.64 [R1+0x7128], R16 ;  /* 0x0071281001007387 */ /* 0x0101e80000100a00 */
[----:B------:R-:W3:Y:S04]  /*bfeb0*/  LDL.LU R2, [R1+0x737c] ;  /* 0x00737c0001027983 */ /* 0x000ee80000300800 */
[----:B------:R-:W4:Y:S04]  /*bfec0*/  LDL.LU R0, [R1+0x7378] ;  /* 0x0073780001007983 */ /* 0x000f280000300800 */
[----:B--2---:R-:W2:Y:S04]  /*bfed0*/  LDL.64 R8, [R1+0x18] ;  /* 0x0000180001087983 */ /* 0x004ea80000100a00 */
[----:B------:R3:W-:Y:S04]  /*bfee0*/  STL.64 [R1+0x7150], R10 ;  /* 0x0071500a01007387 */ /* 0x0007e80000100a00 */
[----:B--2---:R-:W-:Y:S04]  /*bfef0*/  STL.64 [R1+0x7148], R8 ;  /* 0x0071480801007387 */ /* 0x004fe80000100a00 */
        /* <DEDUP_REMOVED lines=14> */
[----:B------:R-:W4:Y:S04]  /*bffe0*/  LDL.LU R19, [R1+0x234c] ;  /* 0x00234c0001137983 */ /* 0x000f280000300800 */
[----:B------:R-:W3:Y:S01]  /*bfff0*/  LDL R8, [R1+0x28] ;  /* 0x0000280001087983 */ /* 0x000ee20000100800 */
[----:B------:R-:W-:-:S03]  /*c0000*/  IMAD.MOV.U32 R9, RZ, RZ, R0 ;  /* 0x000000ffff097224 */ /* 0x000fc600078e0000 */
[----:B------:R-:W2:Y:S04]  /*c0010*/  LDL.LU R0, [R1+0x736c] ;  /* 0x00736c0001007983 */ /* 0x000ea80000300800 */
[----:B---3--:R-:W-:Y:S04]  /*c0020*/  STL.64 [R1+0x7180], R8 ;  /* 0x0071800801007387 */ /* 0x008fe80000100a00 */
[----:B----4-:R-:W-:Y:S04]  /*c0030*/  STL.64 [R1+0x7160], R18 ;  /* 0x0071601201007387 */ /* 0x010fe80000100a00 */
        /* <DEDUP_REMOVED lines=17> */
[----:B------:R-:W-:-:S02]  /*c0150*/  IMAD.MOV.U32 R9, RZ, RZ, R0 ;  /* 0x000000ffff097224 */ /* 0x000fc400078e0000 */
[----:B----4-:R-:W-:Y:S02]  /*c0160*/  IMAD.MOV.U32 R10, RZ, RZ, R2 ;  /* 0x000000ffff0a7224 */ /* 0x010fe400078e0002 */
[----:B------:R-:W-:Y:S01]  /*c0170*/  IMAD.MOV.U32 R11, RZ, RZ, R3 ;  /* 0x000000ffff0b7224 */ /* 0x000fe200078e0003 */
[----:B------:R-:W4:Y:S04]  /*c0180*/  LDL.LU R0, [R1+0x7360] ;  /* 0x0073600001007983 */ /* 0x000f280000300800 */
[----:B------:R-:W4:Y:S04]  /*c0190*/  LDL.LU R2, [R1+0x735c] ;  /* 0x00735c0001027983 */ /* 0x000f280000300800 */
[----:B------:R-:W4:Y:S04]  /*c01a0*/  LDL.LU R3, [R1+0x7358] ;  /* 0x0073580001037983 */ /* 0x000f280000300800 */
[----:B--2---:R-:W-:Y:S04]  /*c01b0*/  STL.64 [R1+0x71b0], R8 ;  /* 0x0071b00801007387 */ /* 0x004fe80000100a00 */
[----:B------:R-:W-:Y:S04]  /*c01c0*/  STL.64 [R1+0x71c8], R10 ;  /* 0x0071c80a01007387 */ /* 0x000fe80000100a00 */
        /* <DEDUP_REMOVED lines=9> */
[----:B--2---:R-:W-:Y:S04]  /*c0260*/  STL.64 [R1+0x71e0], R8 ;  /* 0x0071e00801007387 */ /* 0x004fe80000100a00 */
[----:B---3--:R-:W-:Y:S04]  /*c0270*/  STL.64 [R1+0x71a8], R18 ;  /* 0x0071a81201007387 */ /* 0x008fe80000100a00 */
[----:B------:R0:W-:Y:S04]  /*c0280*/  STL.64 [R1+0x71a0], R16 ;  /* 0x0071a01001007387 */ /* 0x0001e80000100a00 */
        /* <DEDUP_REMOVED lines=37> */
[----:B----4-:R-:W-:-:S02]  /*c04e0*/  IMAD.MOV.U32 R9, RZ, RZ, R0 ;  /* 0x000000ffff097224 */ /* 0x010fc400078e0000 */
[----:B------:R-:W-:Y:S02]  /*c04f0*/  IMAD.MOV.U32 R10, RZ, RZ, R3 ;  /* 0x000000ffff0a7224 */ /* 0x000fe400078e0003 */
        /* <DEDUP_REMOVED lines=263> */
[C---:B----4-:R-:W-:Y:S06]  /*c1570*/  HMMA.16816.F32 R24, R12.reuse, R28, R24 ;  /* 0x0000001c0c18723c */ /* 0x050fec0000001818 */
        /* <DEDUP_REMOVED lines=38> */
[----:B------:R-:W4:Y:S04]  /*c17e0*/  LDL.LU R10, [R1+0x4c40] ;  /* 0x004c4000010a7983 */ /* 0x000f280000300800 */
[----:B------:R-:W3:Y:S04]  /*c17f0*/  LDL.LU R6, [R1+0x4c3c] ;  /* 0x004c3c0001067983 */ /* 0x000ee80000300800 */
[----:B------:R-:W4:Y:S04]  /*c1800*/  LDL.LU R11, [R1+0x4c48] ;  /* 0x004c4800010b7983 */ /* 0x000f280000300800 */
[----:B----4-:R-:W-:Y:S04]  /*c1810*/  STL.64 [R1+0x70a8], R10 ;  /* 0x0070a80a01007387 */ /* 0x010fe80000100a00 */
[----:B------:R0:W-:Y:S04]  /*c1820*/  STL.64 [R1+0x70a0], R8 ;  /* 0x0070a00801007387 */ /* 0x0001e80000100a00 */
[----:B0-----:R-:W4:Y:S04]  /*c1830*/  LDL.LU R8, [R1+0x22a0] ;  /* 0x0022a00001087983 */ /* 0x001f280000300800 */
        /* <DEDUP_REMOVED lines=45> */
[----:B------:R0:W-:Y:S04]  /*c1b10*/  STL.64 [R1+0x7010], R18 ;  /* 0x0070101201007387 */ /* 0x0001e80000100a00 */
[----:B0-----:R-:W3:Y:S04]  /*c1b20*/  LDL.LU R18, [R1+0x4c30] ;  /* 0x004c300001127983 */ /* 0x001ee80000300800 */
[----:B------:R-:W2:Y:S01]  /*c1b30*/  LDL.LU R19, [R1+0x4c38] ;  /* 0x004c380001137983 */ /* 0x000ea20000300800 */
[----:B----4-:R-:W-:-:S15]  /*c1b40*/  HMMA.16816.F32 R8, R12, R16, R8 ;  /* 0x000000100c08723c */ /* 0x010fde0000001808 */
[----:B------:R-:W-:-:S08]  /*c1b50*/  NOP ;  /* 0x0000000000007918 */ /* 0x000fd00000000000 */
[----:B------:R-:W-:Y:S04]  /*c1b60*/  STL.64 [R1+0x1530], R8 ;  /* 0x0015300801007387 */ /* 0x000fe80000100a00 */
[----:B------:R0:W-:Y:S04]  /*c1b70*/  STL.64 [R1+0x1538], R10 ;  /* 0x0015380a01007387 */ /* 0x0001e80000100a00 */
[----:B0-----:R-:W4:Y:S04]  /*c1b80*/  LDL.LU.64 R10, [R1+0x70a8] ;  /* 0x0070a800010a7983 */ /* 0x001f280000300a00 */
[----:B------:R-:W4:Y:S04]  /*c1b90*/  LDL.LU.64 R8, [R1+0x70a0] ;  /* 0x0070a00001087983 */ /* 0x000f280000300a00 */
[----:B------:R0:W-:Y:S04]  /*c1ba0*/  STL [R1+0x6f28], R16 ;  /* 0x006f281001007387 */ /* 0x0001e80000100800 */
[----:B------:R1:W-:Y:S01]  /*c1bb0*/  STL [R1+0x6f24], R17 ;  /* 0x006f241101007387 */ /* 0x0003e20000100800 */
[----:B---3--:R-:W-:-:S02]  /*c1bc0*/  IMAD R4, R4, 0x100, R18 ;  /* 0x0000010004047824 */ /* 0x008fc400078e0212 */
[----:B--2---:R-:W-:Y:S01]  /*c1bd0*/  IMAD R5, R5, 0x100, R19 ;  /* 0x0000010005057824 */ /* 0x004fe200078e0213 */
[----:B0-----:R-:W2:Y:S04]  /*c1be0*/  LDL.LU R16, [R1+0x2ae0] ;  /* 0x002ae00001107983 */ /* 0x001ea80000300800 */
[----:B-1----:R-:W2:Y:S04]  /*c1bf0*/  LDL.LU R17, [R1+0x2ae4] ;  /* 0x002ae40001117983 */ /* 0x002ea80000300800 */
[----:B------:R-:W2:Y:S04]  /*c1c00*/  LDL.LU R18, [R1+0x2ae8] ;  /* 0x002ae80001127983 */ /* 0x000ea80000300800 */
[----:B------:R-:W2:Y:S01]  /*c1c10*/  LDL.LU R19, [R1+0x2aec] ;  /* 0x002aec0001137983 */ /* 0x000ea20000300800 */
[----:B----4-:R-:W-:-:S02]  /*c1c20*/  IMAD R6, R6, 0x100, R10 ;  /* 0x0000010006067824 */ /* 0x010fc400078e020a */
[----:B------:R-:W-:Y:S01]  /*c1c30*/  IMAD R7, R7, 0x100, R11 ;  /* 0x0000010007077824 */ /* 0x000fe200078e020b */
[----:B------:R-:W3:Y:S04]  /*c1c40*/  LDL.LU R10, [R1+0x709c] ;  /* 0x00709c00010a7983 */ /* 0x000ee80000300800 */
[----:B------:R-:W3:Y:S02]  /*c1c50*/  LDL.LU R11, [R1+0x7098] ;  /* 0x00709800010b7983 */ /* 0x000ee40000300800 */
        /* <DEDUP_REMOVED lines=10> */
[----:B------:R-:W-:Y:S01]  /*c1d00*/  F2FP.F16.E5M2.UNPACK_B R7, R7 ;  /* 0x00000007ff07723e */ /* 0x000fe200020004ff */
[----:B------:R-:W-:Y:S04]  /*c1d10*/  STL [R1+0x6ebc], R10 ;  /* 0x006ebc0a01007387 */ /* 0x000fe80000100800 */
[----:B------:R-:W-:Y:S04]  /*c1d20*/  STL [R1+0x6eb8], R11 ;  /* 0x006eb80b01007387 */ /* 0x000fe80000100800 */
[----:B------:R-:W-:Y:S04]  /*c1d30*/  STL [R1+0x6ec4], R8 ;  /* 0x006ec40801007387 */ /* 0x000fe80000100800 */
[----:B------:R0:W-:Y:S02]  /*c1d40*/  STL [R1+0x6ec0], R9 ;  /* 0x006ec00901007387 */ /* 0x0001e40000100800 */
[----:B0-----:R-:W-:Y:S02]  /*c1d50*/  HMMA.16816.F32 R8, R12, R2, R20 ;  /* 0x000000020c08723c */ /* 0x001fe40000001814 */
[----:B------:R-:W-:Y:S04]  /*c1d60*/  STL.64 [R1+0x1560], R16 ;  /* 0x0015601001007387 */ /* 0x000fe80000100a00 */
[----:B------:R3:W-:Y:S04]  /*c1d70*/  STL.64 [R1+0x1568], R18 ;  /* 0x0015681201007387 */ /* 0x0007e80000100a00 */
[----:B------:R-:W-:Y:S04]  /*c1d80*/  STL [R1+0x6ecc], R2 ;  /* 0x006ecc0201007387 */ /* 0x000fe80000100800 */
[----:B------:R0:W-:Y:S09]  /*c1d90*/  STL [R1+0x6ec8], R3 ;  /* 0x006ec80301007387 */ /* 0x0001f20000100800 */
[----:B------:R-:W-:Y:S04]  /*c1da0*/  STL.64 [R1+0x1550], R8 ;  /* 0x0015500801007387 */ /* 0x000fe80000100a00 */
[----:B------:R-:W-:Y:S01]  /*c1db0*/  STL.64 [R1+0x1558], R10 ;  /* 0x0015580a01007387 */ /* 0x000fe20000100a00 */
[----:B---3--:R-:W-:-:S15]  /*c1dc0*/  HMMA.16816.F32 R16, R4, R28, R24 ;  /* 0x0000001c0410723c */ /* 0x008fde0000001818 */
[----:B------:R-:W-:-:S08]  /*c1dd0*/  NOP ;  /* 0x0000000000007918 */ /* 0x000fd00000000000 */
[----:B------:R1:W-:Y:S04]  /*c1de0*/  STL.64 [R1+0x1570], R16 ;  /* 0x0015701001007387 */ /* 0x0003e80000100a00 */
[----:B------:R2:W-:Y:S04]  /*c1df0*/  STL.64 [R1+0x1578], R18 ;  /* 0x0015781201007387 */ /* 0x0005e80000100a00 */
[----:B0-----:R-:W3:Y:S04]  /*c1e00*/  LDL.64 R2, [R1+0xa0] ;  /* 0x0000a00001027983 */ /* 0x001ee80000100a00 */
[----:B------:R-:W4:Y:S04]  /*c1e10*/  LDL.64 R12, [R1+0x90] ;  /* 0x00009000010c7983 */ /* 0x000f280000100a00 */
[----:B------:R-:W4:Y:S04]  /*c1e20*/  LDL.64 R20, [R1+0x80] ;  /* 0x0000800001147983 */ /* 0x000f280000100a00 */
[----:B-1----:R-:W3:Y:S04]  /*c1e30*/  LDL.LU R16, [R1+0x2220] ;  /* 0x0022200001107983 */ /* 0x002ee80000300800 */
[----:B------:R-:W3:Y:S04]  /*c1e40*/  LDL.LU R17, [R1+0x2224] ;  /* 0x0022240001117983 */ /* 0x000ee80000300800 */
[----:B--2---:R-:W2:Y:S04]  /*c1e50*/  LDL.LU R18, [R1+0x2228] ;  /* 0x0022280001127983 */ /* 0x004ea80000300800 */
        /* <DEDUP_REMOVED lines=27> */
[----:B------:R0:W-:Y:S04]  /*c2010*/  STL [R1+0x6ed4], R11 ;  /* 0x006ed40b01007387 */ /* 0x0001e80000100800 */
[----:B------:R-:W4:Y:S04]  /*c2020*/  LDL.LU R8, [R1+0x2270] ;  /* 0x0022700001087983 */ /* 0x000f280000300800 */
[----:B------:R-:W4:Y:S04]  /*c2030*/  LDL.LU R9, [R1+0x2274] ;  /* 0x0022740001097983 */ /* 0x000f280000300800 */
[----:B------:R-:W4:Y:S04]  /*c2040*/  LDL.LU R10, [R1+0x2278] ;  /* 0x00227800010a7983 */ /* 0x000f280000300800 */
[----:B0-----:R-:W4:Y:S04]  /*c2050*/  LDL.LU R11, [R1+0x227c] ;  /* 0x00227c00010b7983 */ /* 0x001f280000300800 */
[----:B------:R0:W-:Y:S04]  /*c2060*/  STL [R1+0x6ed0], R15 ;  /* 0x006ed00f01007387 */ /* 0x0001e80000100800 */
[----:B0-----:R-:W2:Y:S01]  /*c2070*/  LDL.64 R14, [R1+0x98] ;  /* 0x00009800010e7983 */ /* 0x001ea20000100a00 */
[C---:B----4-:R-:W-:Y:S06]  /*c2080*/  HMMA.16816.F32 R8, R4.reuse, R2, R8 ;  /* 0x000000020408723c */ /* 0x050fec0000001808 */
[----:B--2---:R-:W-:-:S15]  /*c2090*/  HMMA.16816.F32 R16, R4, R14, R16 ;  /* 0x0000000e0410723c */ /* 0x004fde0000001810 */
[----:B------:R-:W-:-:S02]  /*c20a0*/  NOP ;  /* 0x0000000000007918 */ /* 0x000fc40000000000 */
[----:B------:R-:W-:Y:S04]  /*c20b0*/  STL.64 [R1+0x1580], R8 ;  /* 0x0015800801007387 */ /* 0x000fe80000100a00 */
[----:B------:R0:W-:Y:S02]  /*c20c0*/  STL.64 [R1+0x1588], R10 ;  /* 0x0015880a01007387 */ /* 0x0001e40000100a00 */
[----:B0-----:R-:W-:Y:S02]  /*c20d0*/  IMAD.MOV.U32 R10, RZ, RZ, R3 ;  /* 0x000000ffff0a7224 */ /* 0x001fe400078e0003 */
[----:B------:R-:W-:-:S03]  /*c20e0*/  IMAD.MOV.U32 R9, RZ, RZ, R2 ;  /* 0x000000ffff097224 */ /* 0x000fc600078e0002 */
[----:B------:R0:W-:Y:S04]  /*c20f0*/  STL [R1+0x6edc], R10 ;  /* 0x006edc0a01007387 */ /* 0x0001e80000100800 */
[----:B0-----:R-:W2:Y:S04]  /*c2100*/  LDL.64 R10, [R1+0x88] ;  /* 0x00008800010a7983 */ /* 0x001ea80000100a00 */
[----:B------:R-:W-:Y:S04]  /*c2110*/  STL [R1+0x6ed8], R9 ;  /* 0x006ed80901007387 */ /* 0x000fe80000100800 */
        /* <DEDUP_REMOVED lines=17> */
[----:B------:R0:W-:Y:S04]  /*c2230*/  STL [R1+0x6ee8], R15 ;  /* 0x006ee80f01007387 */ /* 0x0001e80000100800 */
[----:B------:R-:W4:Y:S04]  /*c2240*/  LDL.LU R12, [R1+0x2230] ;  /* 0x00223000010c7983 */ /* 0x000f280000300800 */
[----:B------:R-:W4:Y:S04]  /*c2250*/  LDL.LU R13, [R1+0x2234] ;  /* 0x00223400010d7983 */ /* 0x000f280000300800 */
[----:B------:R-:W4:Y:S04]  /*c2260*/  LDL.LU R14, [R1+0x2238] ;  /* 0x00223800010e7983 */ /* 0x000f280000300800 */
[----:B0-----:R-:W4:Y:S01]  /*c2270*/  LDL.LU R15, [R1+0x223c] ;  /* 0x00223c00010f7983 */ /* 0x001f220000300800 */
[----:B--2---:R-:W-:-:S15]  /*c2280*/  HMMA.16816.F32 R16, R4, R10, R16 ;  /* 0x0000000a0410723c */ /* 0x004fde0000001810 */
[----:B------:R-:W-:-:S08]  /*c2290*/  NOP ;  /* 0x0000000000007918 */ /* 0x000fd00000000000 */
[----:B------:R-:W-:Y:S04]  /*c22a0*/  STL.64 [R1+0x15b0], R16 ;  /* 0x0015b01001007387 */ /* 0x000fe80000100a00 */
[----:B------:R0:W-:Y:S04]  /*c22b0*/  STL.64 [R1+0x15b8], R18 ;  /* 0x0015b81201007387 */ /* 0x0001e80000100a00 */
[----:B0-----:R-:W2:Y:S04]  /*c22c0*/  LDL.LU.64 R18, [R1+0x7060] ;  /* 0x0070600001127983 */ /* 0x001ea80000300a00 */
[----:B------:R-:W2:Y:S01]  /*c22d0*/  LDL.LU.64 R16, [R1+0x7058] ;  /* 0x0070580001107983 */ /* 0x000ea20000300a00 */
[----:B----4-:R-:W-:Y:S01]  /*c22e0*/  HMMA.16816.F32 R12, R4, R20, R12 ;  /* 0x00000014040c723c */ /* 0x010fe2000000180c */
[----:B------:R-:W-:-:S05]  /*c22f0*/  IMAD.MOV.U32 R9, RZ, RZ, R10 ;  /* 0x000000ffff097224 */ /* 0x000fca00078e000a */
[----:B------:R-:W-:Y:S01]  /*c2300*/  IMAD.MOV.U32 R10, RZ, RZ, R21 ;  /* 0x000000ffff0a7224 */ /* 0x000fe200078e0015 */
[----:B------:R-:W-:Y:S01]  /*c2310*/  STL [R1+0x6ef4], R11 ;  /* 0x006ef40b01007387 */ /* 0x000fe20000100800 */
[----:B------:R-:W-:-:S03]  /*c2320*/  IMAD.MOV.U32 R3, RZ, RZ, R20 ;  /* 0x000000ffff037224 */ /* 0x000fc600078e0014 */
[----:B------:R-:W-:Y:S01]  /*c2330*/  STL [R1+0x6ef0], R9 ;  /* 0x006ef00901007387 */ /* 0x000fe20000100800 */
[----:B---3--:R-:W-:-:S11]  /*c2340*/  IMAD.MOV.U32 R8, RZ, RZ, R23 ;  /* 0x000000ffff087224 */ /* 0x008fd600078e0017 */
[----:B------:R-:W-:Y:S04]  /*c2350*/  STL.64 [R1+0x15c0], R12 ;  /* 0x0015c00c01007387 */ /* 0x000fe80000100a00 */
[----:B------:R0:W-:Y:S04]  /*c2360*/  STL.64 [R1+0x15c8], R14 ;  /* 0x0015c80e01007387 */ /* 0x0001e80000100a00 */
[----:B------:R1:W-:Y:S04]  /*c2370*/  STL [R1+0x6efc], R10 ;  /* 0x006efc0a01007387 */ /* 0x0003e80000100800 */
[----:B------:R-:W-:Y:S01]  /*c2380*/  STL [R1+0x6ef8], R3 ;  /* 0x006ef80301007387 */ /* 0x000fe20000100800 */
[----:B0-----:R-:W-:Y:S01]  /*c2390*/  IMAD.MOV.U32 R15, RZ, RZ, R22 ;  /* 0x000000ffff0f7224 */ /* 0x001fe200078e0016 */
[----:B--2---:R-:W-:-:S15]  /*c23a0*/  HMMA.16816.F32 R16, R4, R22, R16 ;  /* 0x000000160410723c */ /* 0x004fde0000001810 */
[----:B------:R-:W-:-:S08]  /*c23b0*/  NOP ;  /* 0x0000000000007918 */ /* 0x000fd00000000000 */
[----:B------:R-:W-:Y:S04]  /*c23c0*/  STL.64 [R1+0x15d0], R16 ;  /* 0x0015d01001007387 */ /* 0x000fe80000100a00 */
[----:B------:R-:W-:Y:S04]  /*c23d0*/  STL.64 [R1+0x15d8], R18 ;  /* 0x0015d81201007387 */ /* 0x000fe80000100a00 */
[----:B-1----:R-:W2:Y:S04]  /*c23e0*/  LDL.64 R10, [R1+0x68] ;  /* 0x00006800010a7983 */ /* 0x002ea80000100a00 */
[----:B------:R-:W-:Y:S04]  /*c23f0*/  STL [R1+0x6f04], R8 ;  /* 0x006f040801007387 */ /* 0x000fe80000100800 */
[----:B------:R0:W-:Y:S02]  /*c2400*/  STL [R1+0x6f00], R15 ;  /* 0x006f000f01007387 */ /* 0x0001e40000100800 */
[----:B0-----:R-:W-:-:S15]  /*c2410*/  HMMA.16816.F32 R12, R4, R28, R24 ;  /* 0x0000001c040c723c */ /* 0x001fde0000001818 */
[----:B------:R-:W-:-:S08]  /*c2420*/  NOP ;  /* 0x0000000000007918 */ /* 0x000fd00000000000 */
[----:B------:R0:W-:Y:S04]  /*c2430*/  STL.64 [R1+0x15e0], R12 ;  /* 0x0015e00c01007387 */ /* 0x0001e80000100a00 */
[----:B------:R-:W-:Y:S04]  /*c2440*/  STL.64 [R1+0x15e8], R14 ;  /* 0x0015e80e01007387 */ /* 0x000fe80000100a00 */
[----:B0-----:R-:W3:Y:S01]  /*c2450*/  LDL.64 R12, [R1+0x60] ;  /* 0x00006000010c7983 */ /* 0x001ee20000100a00 */
[----:B------:R-:W-:Y:S02]  /*c2460*/  IMAD.MOV.U32 R9, RZ, RZ, R28 ;  /* 0x000000ffff097224 */ /* 0x000fe400078e001c */
[----:B------:R-:W-:Y:S01]  /*c2470*/  IMAD.MOV.U32 R2, RZ, RZ, R29 ;  /* 0x000000ffff027224 */ /* 0x000fe200078e001d */
[----:B------:R-:W4:Y:S04]  /*c2480*/  LDL R28, [R1+0x38] ;  /* 0x00003800011c7983 */ /* 0x000f280000100800 */
[----:B------:R-:W4:Y:S04]  /*c2490*/  LDL R29, [R1+0x3c] ;  /* 0x00003c00011d7983 */ /* 0x000f280000100800 */
        /* <DEDUP_REMOVED lines=15> */
[----:B------:R-:W4:Y:S01]  /*c2590*/  LDL.LU R19, [R1+0x21dc] ;  /* 0x0021dc0001137983 */ /* 0x000f220000300800 */
[C---:B------:R-:W-:Y:S06]  /*c25a0*/  HMMA.16816.F32 R12, R4.reuse, R10, R12 ;  /* 0x0000000a040c723c */ /* 0x040fec000000180c */
[----:B------:R-:W-:Y:S01]  /*c25b0*/  IMAD.MOV.U32 R3, RZ, RZ, R10 ;  /* 0x000000ffff037224 */ /* 0x000fe200078e000a */
[----:B----4-:R-:W-:Y:S04]  /*c25c0*/  STL.64 [R1+0x7048], R18 ;  /* 0x0070481201007387 */ /* 0x010fe80000100a00 */
[----:B--2---:R0:W-:Y:S04]  /*c25d0*/  STL.64 [R1+0x7040], R16 ;  /* 0x0070401001007387 */ /* 0x0041e80000100a00 */
[----:B0-----:R-:W2:Y:S04]  /*c25e0*/  LDL.LU R16, [R1+0x21e0] ;  /* 0x0021e00001107983 */ /* 0x001ea80000300800 */
[----:B------:R-:W2:Y:S04]  /*c25f0*/  LDL.LU R17, [R1+0x21e4] ;  /* 0x0021e40001117983 */ /* 0x000ea80000300800 */
[----:B------:R-:W2:Y:S04]  /*c2600*/  LDL.LU R18, [R1+0x21e8] ;  /* 0x0021e80001127983 */ /* 0x000ea80000300800 */
[----:B------:R-:W2:Y:S04]  /*c2610*/  LDL.LU R19, [R1+0x21ec] ;  /* 0x0021ec0001137983 */ /* 0x000ea80000300800 */
[----:B------:R-:W4:Y:S04]  /*c2620*/  LDL.64 R22, [R1+0x40] ;  /* 0x0000400001167983 */ /* 0x000f280000100a00 */
[----:B------:R-:W4:Y:S04]  /*c2630*/  LDL.LU R24, [R1+0x21a0] ;  /* 0x0021a00001187983 */ /* 0x000f280000300800 */
[----:B------:R-:W4:Y:S04]  /*c2640*/  LDL.LU R25, [R1+0x21a4] ;  /* 0x0021a40001197983 */ /* 0x000f280000300800 */
[----:B------:R-:W4:Y:S04]  /*c2650*/  LDL.LU R26, [R1+0x21a8] ;  /* 0x0021a800011a7983 */ /* 0x000f280000300800 */
[----:B------:R-:W4:Y:S04]  /*c2660*/  LDL.LU R27, [R1+0x21ac] ;  /* 0x0021ac00011b7983 */ /* 0x000f280000300800 */
[----:B------:R-:W-:Y:S04]  /*c2670*/  STL [R1+0x6f0c], R2 ;  /* 0x006f0c0201007387 */ /* 0x000fe80000100800 */
[----:B------:R-:W-:Y:S04]  /*c2680*/  STL [R1+0x6f08], R9 ;  /* 0x006f080901007387 */ /* 0x000fe80000100800 */
[----:B------:R0:W-:Y:S04]  /*c2690*/  STL.64 [R1+0x15f0], R12 ;  /* 0x0015f00c01007387 */ /* 0x0001e80000100a00 */
[----:B------:R-:W-:Y:S04]  /*c26a0*/  STL.64 [R1+0x15f8], R14 ;  /* 0x0015f80e01007387 */ /* 0x000fe80000100a00 */
[----:B0-----:R-:W3:Y:S04]  /*c26b0*/  LDL.LU.64 R12, [R1+0x7050] ;  /* 0x00705000010c7983 */ /* 0x001ee80000300a00 */
[----:B------:R0:W-:Y:S04]  /*c26c0*/  STL [R1+0x6f14], R11 ;  /* 0x006f140b01007387 */ /* 0x0001e80000100800 */
[----:B------:R-:W3:Y:S04]  /*c26d0*/  LDL.LU R8, [R1+0x21f0] ;  /* 0x0021f00001087983 */ /* 0x000ee80000300800 */
[----:B------:R-:W3:Y:S04]  /*c26e0*/  LDL.LU R9, [R1+0x21f4] ;  /* 0x0021f40001097983 */ /* 0x000ee80000300800 */
[----:B------:R-:W3:Y:S04]  /*c26f0*/  LDL.LU R10, [R1+0x21f8] ;  /* 0x0021f800010a7983 */ /* 0x000ee80000300800 */
[----:B0-----:R-:W3:Y:S04]  /*c2700*/  LDL.LU R11, [R1+0x21fc] ;  /* 0x0021fc00010b7983 */ /* 0x001ee80000300800 */
[----:B------:R0:W-:Y:S04]  /*c2710*/  STL [R1+0x6f10], R3 ;  /* 0x006f100301007387 */ /* 0x0001e80000100800 */
[----:B0-----:R-:W2:Y:S01]  /*c2720*/  LDL.64 R2, [R1+0x58] ;  /* 0x0000580001027983 */ /* 0x001ea20000100a00 */
[C---:B---3--:R-:W-:Y:S06]  /*c2730*/  HMMA.16816.F32 R8, R4.reuse, R12, R8 ;  /* 0x0000000c0408723c */ /* 0x048fec0000001808 */
[----:B--2---:R-:W-:Y:S01]  /*c2740*/  HMMA.16816.F32 R16, R4, R2, R16 ;  /* 0x000000020410723c */ /* 0x004fe20000001810 */
[----:B------:R-:W-:-:S15]  /*c2750*/  IMAD.MOV.U32 R15, RZ, RZ, R12 ;  /* 0x000000ffff0f7224 */ /* 0x000fde00078e000c */
[----:B------:R-:W-:-:S01]  /*c2760*/  NOP ;  /* 0x0000000000007918 */ /* 0x000fc20000000000 */
[----:B------:R-:W-:Y:S04]  /*c2770*/  STL.64 [R1+0x1600], R8 ;  /* 0x0016000801007387 */ /* 0x000fe80000100a00 */
[----:B------:R0:W-:Y:S02]  /*c2780*/  STL.64 [R1+0x1608], R10 ;  /* 0x0016080a01007387 */ /* 0x0001e40000100a00 */
[----:B0-----:R-:W-:-:S05]  /*c2790*/  IMAD.MOV.U32 R10, RZ, RZ, R13 ;  /* 0x000000ffff0a7224 */ /* 0x001fca00078e000d */
[----:B------:R0:W-:Y:S04]  /*c27a0*/  STL [R1+0x6f1c], R10 ;  /* 0x006f1c0a01007387 */ /* 0x0001e80000100800 */
[----:B0-----:R-:W2:Y:S04]  /*c27b0*/  LDL.64 R10, [R1+0x50] ;  /* 0x00005000010a7983 */ /* 0x001ea80000100a00 */
        /* <DEDUP_REMOVED lines=9> */
[----:B------:R-:W-:-:S02]  /*c2850*/  IMAD.MOV.U32 R8, RZ, RZ, R3 ;  /* 0x000000ffff087224 */ /* 0x000fc400078e0003 */
[----:B------:R-:W-:-:S03]  /*c2860*/  IMAD.MOV.U32 R9, RZ, RZ, R2 ;  /* 0x000000ffff097224 */ /* 0x000fc600078e0002 */
[----:B------:R-:W-:Y:S04]  /*c2870*/  STL [R1+0x6f2c], R8 ;  /* 0x006f2c0801007387 */ /* 0x000fe80000100800 */
[----:B------:R3:W-:Y:S01]  /*c2880*/  STL [R1+0x6f20], R9 ;  /* 0x006f200901007387 */ /* 0x0007e20000100800 */
[----:B--2---:R-:W-:Y:S02]  /*c2890*/  IMAD.MOV.U32 R3, RZ, RZ, R10 ;  /* 0x000000ffff037224 */ /* 0x004fe400078e000a */
[----:B------:R-:W-:Y:S01]  /*c28a0*/  IMAD.MOV.U32 R2, RZ, RZ, R11 ;  /* 0x000000ffff027224 */ /* 0x000fe200078e000b */
[C---:B----4-:R-:W-:Y:S06]  /*c28b0*/  HMMA.16816.F32 R16, R4.reuse, R10, R16 ;  /* 0x0000000a0410723c */ /* 0x050fec0000001810 */
[----:B---3--:R-:W-:-:S15]  /*c28c0*/  HMMA.16816.F32 R8, R4, R20, R12 ;  /* 0x000000140408723c */ /* 0x008fde000000180c */
[----:B------:R-:W-:-:S02]  /*c28d0*/  NOP ;  /* 0x0000000000007918 */ /* 0x000fc40000000000 */
[----:B------:R-:W-:Y:S04]  /*c28e0*/  STL.64 [R1+0x1620], R16 ;  /* 0x0016201001007387 */ /* 0x000fe80000100a00 */
[----:B------:R0:W-:Y:S04]  /*c28f0*/  STL.64 [R1+0x1628], R18 ;  /* 0x0016281201007387 */ /* 0x0001e80000100a00 */
[----:B0-----:R-:W2:Y:S04]  /*c2900*/  LDL.LU.64 R18, [R1+0x7038] ;  /* 0x0070380001127983 */ /* 0x001ea80000300a00 */
[----:B------:R-:W2:Y:S04]  /*c2910*/  LDL.LU.64 R16, [R1+0x7030] ;  /* 0x0070300001107983 */ /* 0x000ea80000300a00 */
[----:B------:R-:W-:Y:S04]  /*c2920*/  STL [R1+0x6f30], R3 ;  /* 0x006f300301007387 */ /* 0x000fe80000100800 */
[----:B------:R0:W-:Y:S04]  /*c2930*/  STL.64 [R1+0x1630], R8 ;  /* 0x0016300801007387 */ /* 0x0001e80000100a00 */
[----:B------:R1:W-:Y:S04]  /*c2940*/  STL.64 [R1+0x1638], R10 ;  /* 0x0016380a01007387 */ /* 0x0003e80000100a00 */
[----:B------:R-:W3:Y:S01]  /*c2950*/  LDL.LU R12, [R1+0x4c4c] ;  /* 0x004c4c00010c7983 */ /* 0x000ee20000300800 */
[----:B------:R-:W-:-:S05]  /*c2960*/  IMAD.MOV.U32 R15, RZ, RZ, R20 ;  /* 0x000000ffff0f7224 */ /* 0x000fca00078e0014 */
[----:B------:R-:W-:Y:S01]  /*c2970*/  STL [R1+0x6fa4], R15 ;  /* 0x006fa40f01007387 */ /* 0x000fe20000100800 */
[----:B0-----:R-:W-:Y:S02]  /*c2980*/  IMAD.MOV.U32 R9, RZ, RZ, R22 ;  /* 0x000000ffff097224 */ /* 0x001fe400078e0016 */
[----:B-1----:R-:W-:Y:S02]  /*c2990*/  IMAD.MOV.U32 R11, RZ, RZ, R21 ;  /* 0x000000ffff0b7224 */ /* 0x002fe400078e0015 */
[----:B------:R-:W-:Y:S01]  /*c29a0*/  IMAD.MOV.U32 R10, RZ, RZ, R23 ;  /* 0x000000ffff0a7224 */ /* 0x000fe200078e0017 */
[----:B---3--:R2:W-:Y:S02]  /*c29b0*/  STL [R1+0x6fa0], R12 ;  /* 0x006fa00c01007387 */ /* 0x0085e40000100800 */
[----:B--2---:R-:W-:-:S15]  /*c29c0*/  HMMA.16816.F32 R12, R4, R22, R16 ;  /* 0x00000016040c723c */ /* 0x004fde0000001810 */
[----:B------:R-:W-:-:S08]  /*c29d0*/  NOP ;  /* 0x0000000000007918 */ /* 0x000fd00000000000 */
[----:B------:R-:W-:Y:S04]  /*c29e0*/  STL.64 [R1+0x1640], R12 ;  /* 0x0016400c01007387 */ /* 0x000fe80000100a00 */
[----:B------:R0:W-:Y:S02]  /*c29f0*/  STL.64 [R1+0x1648], R14 ;  /* 0x0016480e01007387 */ /* 0x0001e40000100a00 */
[----:B0-----:R-:W-:Y:S02]  /*c2a00*/  HMMA.16816.F32 R12, R4, R28, R24 ;  /* 0x0000001c040c723c */ /* 0x001fe40000001818 */
[----:B------:R-:W-:Y:S04]  /*c2a10*/  STL [R1+0x6ff8], R9 ;  /* 0x006ff80901007387 */ /* 0x000fe80000100800 */
[----:B------:R-:W2:-:S15]  /*c2a20*/  LDL.LU R20, [R1+0x2100] ;  /* 0x0021000001147983 */ /* 0x000e9e0000300800 */
[----:B------:R-:W-:-:S02]  /*c2a30*/  NOP ;  /* 0x0000000000007918 */ /* 0x000fc40000000000 */
        /* <DEDUP_REMOVED lines=22> */
[----:B------:R-:W4:Y:S04]  /*c2ba0*/  LDL.64 R12, [R1+0x10] ;  /* 0x00001000010c7983 */ /* 0x000f280000100a00 */
[----:B--2---:R1:W-:Y:S04]  /*c2bb0*/  STL.64 [R1+0x6fd0], R14 ;  /* 0x006fd00e01007387 */ /* 0x0043e80000100a00 */
[----:B----4-:R2:W-:Y:S04]  /*c2bc0*/  STL.64 [R1+0x6fc8], R12 ;  /* 0x006fc80c01007387 */ /* 0x0105e80000100a00 */
[----:B0-----:R-:W4:Y:S04]  /*c2bd0*/  LDL.LU R20, [R1+0x2140] ;  /* 0x0021400001147983 */ /* 0x001f280000300800 */
[----:B------:R-:W4:Y:S04]  /*c2be0*/  LDL.LU R21, [R1+0x2144] ;  /* 0x0021440001157983 */ /* 0x000f280000300800 */
[----:B------:R-:W4:Y:S04]  /*c2bf0*/  LDL.LU R22, [R1+0x2148] ;  /* 0x0021480001167983 */ /* 0x000f280000300800 */
[----:B------:R-:W4:Y:S04]  /*c2c00*/  LDL.LU R23, [R1+0x214c] ;  /* 0x00214c0001177983 */ /* 0x000f280000300800 */
[----:B------:R-:W4:Y:S04]  /*c2c10*/  LDL.64 R18, [R1+0x30] ;  /* 0x0000300001127983 */ /* 0x000f280000100a00 */
[----:B-1----:R-:W4:Y:S04]  /*c2c20*/  LDL R14, [R1+0x18] ;  /* 0x00001800010e7983 */ /* 0x002f280000100800 */
[----:B--2---:R-:W2:Y:S01]  /*c2c30*/  LDL.64 R12, [R1+0x20] ;  /* 0x00002000010c7983 */ /* 0x004ea20000100a00 */
[----:B---3--:R-:W-:-:S05]  /*c2c40*/  IMAD.MOV.U32 R15, RZ, RZ, R0 ;  /* 0x000000ffff0f7224 */ /* 0x008fca00078e0000 */
[----:B----4-:R-:W-:Y:S04]  /*c2c50*/  STL.64 [R1+0x7008], R14 ;  /* 0x0070080e01007387 */ /* 0x010fe80000100a00 */
[----:B--2---:R-:W-:Y:S04]  /*c2c60*/  STL.64 [R1+0x7000], R12 ;  /* 0x0070000c01007387 */ /* 0x004fe80000100a00 */
        /* <DEDUP_REMOVED lines=16> */
[----:B------:R-:W4:Y:S04]  /*c2d70*/  LDL.64 R8, [R1+0x28] ;  /* 0x0000280001087983 */ /* 0x000f280000100a00 */
[----:B---3--:R-:W-:Y:S04]  /*c2d80*/  STL.64 [R1+0x6fe0], R22 ;  /* 0x006fe01601007387 */ /* 0x008fe80000100a00 */
[----:B------:R0:W-:Y:S04]  /*c2d90*/  STL.64 [R1+0x6fd8], R20 ;  /* 0x006fd81401007387 */ /* 0x0001e80000100a00 */
[----:B0-----:R-:W3:Y:S04]  /*c2da0*/  LDL.LU R20, [R1+0x2160] ;  /* 0x0021600001147983 */ /* 0x001ee80000300800 */
[----:B------:R-:W3:Y:S04]  /*c2db0*/  LDL.LU R21, [R1+0x2164] ;  /* 0x0021640001157983 */ /* 0x000ee80000300800 */
[----:B------:R-:W4:Y:S04]  /*c2dc0*/  LDL.LU R22, [R1+0x2168] ;  /* 0x0021680001167983 */ /* 0x000f280000300800 */
[----:B------:R-:W4:Y:S01]  /*c2dd0*/  LDL.LU R23, [R1+0x216c] ;  /* 0x00216c0001177983 */ /* 0x000f220000300800 */
[----:B------:R-:W-:-:S02]  /*c2de0*/  IMAD.MOV.U32 R16, RZ, RZ, R18 ;  /* 0x000000ffff107224 */ /* 0x000fc400078e0012 */
[----:B------:R-:W-:Y:S01]  /*c2df0*/  IMAD.MOV.U32 R17, RZ, RZ, R19 ;  /* 0x000000ffff117224 */ /* 0x000fe200078e0013 */
[C---:B--2---:R-:W-:Y:S01]  /*c2e00*/  HMMA.16816.F32 R12, R4.reuse, R18, R12 ;  /* 0x00000012040c723c */ /* 0x044fe2000000180c */
[----:B----4-:R-:W-:Y:S04]  /*c2e10*/  STL.64 [R1+0x6ff0], R22 ;  /* 0x006ff01601007387 */ /* 0x010fe80000100a00 */
[----:B---3--:R0:W-:Y:S04]  /*c2e20*/  STL.64 [R1+0x6fe8], R20 ;  /* 0x006fe81401007387 */ /* 0x0081e80000100a00 */
        /* <DEDUP_REMOVED lines=9> */
[----:B------:R-:W-:Y:S04]  /*c2ec0*/  STL.64 [R1+0x1660], R12 ;  /* 0x0016600c01007387 */ /* 0x000fe80000100a00 */
[----:B------:R0:W-:Y:S04]  /*c2ed0*/  STL.64 [R1+0x1668], R14 ;  /* 0x0016680e01007387 */ /* 0x0001e80000100a00 */
[----:B0-----:R-:W2:Y:S04]  /*c2ee0*/  LDL.LU.64 R14, [R1+0x7020] ;  /* 0x00702000010e7983 */ /* 0x001ea80000300a00 */
[----:B------:R-:W2:Y:S04]  /*c2ef0*/  LDL.LU.64 R12, [R1+0x7018] ;  /* 0x00701800010c7983 */ /* 0x000ea80000300a00 */
[----:B------:R-:W3:Y:S04]  /*c2f00*/  LDL.LU.64 R18, [R1+0x7010] ;  /* 0x0070100001127983 */ /* 0x000ee80000300a00 */
[----:B---3--:R-:W-:Y:S04]  /*c2f10*/  STL.64 [R1+0x6f40], R18 ;  /* 0x006f401201007387 */ /* 0x008fe80000100a00 */
[----:B------:R0:W-:Y:S04]  /*c2f20*/  STL.64 [R1+0x6f38], R16 ;  /* 0x006f381001007387 */ /* 0x0001e80000100a00 */
[----:B0-----:R-:W3:Y:S04]  /*c2f30*/  LDL.LU R16, [R1+0x20e0] ;  /* 0x0020e00001107983 */ /* 0x001ee80000300800 */
[----:B------:R-:W3:Y:S04]  /*c2f40*/  LDL.LU R17, [R1+0x20e4] ;  /* 0x0020e40001117983 */ /* 0x000ee80000300800 */
[----:B------:R-:W4:Y:S04]  /*c2f50*/  LDL.LU R18, [R1+0x20e8] ;  /* 0x0020e80001127983 */ /* 0x000f280000300800 */
[----:B------:R-:W4:Y:S01]  /*c2f60*/  LDL.LU R19, [R1+0x20ec] ;  /* 0x0020ec0001137983 */ /* 0x000f220000300800 */
[----:B--2---:R-:W-:Y:S03]  /*c2f70*/  HMMA.16816.F32 R12, R4, R8, R12 ;  /* 0x00000008040c723c */ /* 0x004fe6000000180c */
[----:B----4-:R-:W-:Y:S04]  /*c2f80*/  STL.64 [R1+0x6f50], R18 ;  /* 0x006f501201007387 */ /* 0x010fe80000100a00 */
        /* <DEDUP_REMOVED lines=8> */
[----:B------:R-:W4:Y:S01]  /*c3010*/  LDL.LU.64 R12, [R1+0x7000] ;  /* 0x00700000010c7983 */ /* 0x000f220000300a00 */
[----:B------:R-:W-:-:S02]  /*c3020*/  IMAD.MOV.U32 R3, RZ, RZ, R8 ;  /* 0x000000ffff037224 */ /* 0x000fc400078e0008 */
[----:B------:R-:W-:Y:S02]  /*c3030*/  IMAD.MOV.U32 R8, RZ, RZ, R9 ;  /* 0x000000ffff087224 */ /* 0x000fe400078e0009 */
[----:B------:R-:W2:Y:S01]  /*c3040*/  LDL.LU R9, [R1+0x6ff8] ;  /* 0x006ff80001097983 */ /* 0x000ea20000300800 */
[----:B----4-:R-:W-:-:S15]  /*c3050*/  HMMA.16816.F32 R20, R4, R12, R20 ;  /* 0x0000000c0414723c */ /* 0x010fde0000001814 */
        /* <DEDUP_REMOVED lines=9> */
[----:B------:R-:W3:-:S15]  /*c30f0*/  LDL.LU.64 R20, [R1+0x6fd8] ;  /* 0x006fd80001147983 */ /* 0x000ede0000300a00 */
[----:B------:R-:W-:-:S01]  /*c3100*/  NOP ;  /* 0x0000000000007918 */ /* 0x000fc20000000000 */
        /* <DEDUP_REMOVED lines=13> */
[----:B------:R-:W3:Y:S04]  /*c31e0*/  LDL.LU.64 R22, [R1+0x6fb0] ;  /* 0x006fb00001167983 */ /* 0x000ee80000300a00 */
[----:B------:R-:W3:Y:S01]  /*c31f0*/  LDL.LU.64 R20, [R1+0x6fa8] ;  /* 0x006fa80001147983 */ /* 0x000ee20000300a00 */
[----:B0-----:R-:W-:-:S15]  /*c3200*/  IMAD.MOV.U32 R0, RZ, RZ, R29 ;  /* 0x000000ffff007224 */ /* 0x001fde00078e001d */
        /* <DEDUP_REMOVED lines=48> */
[----:B0-----:R-:W2:Y:S04]  /*c3510*/  LDL.LU R20, [R1+0x1ab0] ;  /* 0x001ab00001147983 */ /* 0x001ea80000300800 */
[----:B------:R-:W2:Y:S04]  /*c3520*/  LDL.LU R21, [R1+0x1ab4] ;  /* 0x001ab40001157983 */ /* 0x000ea80000300800 */
[----:B------:R-:W2:Y:S04]  /*c3530*/  LDL.LU R22, [R1+0x1ab8] ;  /* 0x001ab80001167983 */ /* 0x000ea80000300800 */
[----:B------:R-:W2:Y:S01]  /*c3540*/  LDL.LU R23, [R1+0x1abc] ;  /* 0x001abc0001177983 */ /* 0x000ea20000300800 */
[----:B----4-:R-:W-:-:S02]  /*c3550*/  IMAD R12, R12, 0x100, R27 ;  /* 0x000001000c0c7824 */ /* 0x010fc400078e021b */
[----:B------:R-:W-:Y:S02]  /*c3560*/  IMAD.MOV.U32 R26, RZ, RZ, R3 ;  /* 0x000000ffff1a7224 */ /* 0x000fe400078e0003 */
[----:B------:R-:W-:Y:S01]  /*c3570*/  IMAD.MOV.U32 R27, RZ, RZ, R8 ;  /* 0x000000ffff1b7224 */ /* 0x000fe200078e0008 */
[----:B--2---:R-:W-:Y:S01]  /*c3580*/  HMMA.16816.F32 R20, R4, R18, R20 ;  /* 0x000000120414723c */ /* 0x004fe20000001814 */
[----:B---3--:R-:W-:Y:S02]  /*c3590*/  IMAD.MOV.U32 R24, RZ, RZ, R16 ;  /* 0x000000ffff187224 */ /* 0x008fe400078e0010 */
[----:B------:R-:W-:-:S15]  /*c35a0*/  IMAD.MOV.U32 R25, RZ, RZ, R17 ;  /* 0x000000ffff197224 */ /* 0x000fde00078e0011 */
[----:B------:R-:W-:-:S05]  /*c35b0*/  NOP ;  /* 0x0000000000007918 */ /* 0x000fca0000000000 */
[----:B------:R-:W-:Y:S04]  /*c35c0*/  STL.64 [R1+0x1720], R20 ;  /* 0x0017201401007387 */ /* 0x000fe80000100a00 */
[----:B------:R-:W-:Y:S04]  /*c35d0*/  STL.64 [R1+0x1728], R22 ;  /* 0x0017281601007387 */ /* 0x000fe80000100a00 */
[----:B------:R-:W2:Y:S04]  /*c35e0*/  LDL.LU R3, [R1+0x6f30] ;  /* 0x006f300001037983 */ /* 0x000ea80000300800 */
[----:B------:R-:W3:Y:S04]  /*c35f0*/  LDL.LU R8, [R1+0x6f2c] ;  /* 0x006f2c0001087983 */ /* 0x000ee80000300800 */
[----:B------:R-:W4:Y:S04]  /*c3600*/  LDL.LU R16, [R1+0x6f28] ;  /* 0x006f280001107983 */ /* 0x000f280000300800 */
[----:B------:R-:W2:Y:S04]  /*c3610*/  LDL.LU R17, [R1+0x6f24] ;  /* 0x006f240001117983 */ /* 0x000ea80000300800 */
[----:B------:R0:W-:Y:S04]  /*c3620*/  STL.64 [R1+0x6d30], R26 ;  /* 0x006d301a01007387 */ /* 0x0001e80000100a00 */
[----:B0-----:R-:W3:Y:S04]  /*c3630*/  LDL.LU R26, [R1+0x4c58] ;  /* 0x004c5800011a7983 */ /* 0x001ee80000300800 */
[----:B------:R-:W3:Y:S04]  /*c3640*/  LDL.LU R27, [R1+0x4c60] ;  /* 0x004c6000011b7983 */ /* 0x000ee80000300800 */
[----:B------:R-:W-:Y:S04]  /*c3650*/  STL.64 [R1+0x6d28], R24 ;  /* 0x006d281801007387 */ /* 0x000fe80000100a00 */
        /* <DEDUP_REMOVED lines=10> */
[----:B------:R-:W-:Y:S04]  /*c3700*/  STL [R1+0x6c38], R17 ;  /* 0x006c381101007387 */ /* 0x000fe80000100800 */
[----:B------:R-:W-:Y:S01]  /*c3710*/  STL.64 [R1+0x6d50], R18 ;  /* 0x006d501201007387 */ /* 0x000fe20000100a00 */
[----:B--2---:R-:W-:-:S15]  /*c3720*/  HMMA.16816.F32 R20, R4, R16, R20 ;  /* 0x000000100414723c */ /* 0x004fde0000001814 */
[----:B------:R-:W-:-:S08]  /*c3730*/  NOP ;  /* 0x0000000000007918 */ /* 0x000fd00000000000 */
[----:B------:R-:W-:Y:S04]  /*c3740*/  STL.64 [R1+0x1730], R20 ;  /* 0x0017301401007387 */ /* 0x000fe80000100a00 */
[----:B------:R0:W-:Y:S04]  /*c3750*/  STL.64 [R1+0x1738], R22 ;  /* 0x0017381601007387 */ /* 0x0001e80000100a00 */
[----:B------:R1:W-:Y:S01]  /*c3760*/  STL [R1+0x6d48], R16 ;  /* 0x006d481001007387 */ /* 0x0003e20000100800 */
[----:B0-----:R-:W-:Y:S02]  /*c3770*/  IMAD.MOV.U32 R22, RZ, RZ, R9 ;  /* 0x000000ffff167224 */ /* 0x001fe400078e0009 */
[----:B------:R-:W-:Y:S01]  /*c3780*/  IMAD.MOV.U32 R23, RZ, RZ, R10 ;  /* 0x000000ffff177224 */ /* 0x000fe200078e000a */
[----:B------:R-:W2:Y:S04]  /*c3790*/  LDL.LU R9, [R1+0x6f20] ;  /* 0x006f200001097983 */ /* 0x000ea80000300800 */
[----:B------:R-:W4:Y:S04]  /*c37a0*/  LDL.LU R10, [R1+0x6f1c] ;  /* 0x006f1c00010a7983 */ /* 0x000f280000300800 */
[----:B------:R-:W-:Y:S04]  /*c37b0*/  STL.64 [R1+0x6d58], R22 ;  /* 0x006d581601007387 */ /* 0x000fe80000100a00 */
[----:B-1----:R-:W3:Y:S04]  /*c37c0*/  LDL.LU R16, [R1+0x18c0] ;  /* 0x0018c00001107983 */ /* 0x002ee80000300800 */
        /* <DEDUP_REMOVED lines=21> */
[----:B0-----:R-:W3:Y:S04]  /*c3920*/  LDL.LU R16, [R1+0x1880] ;  /* 0x0018800001107983 */ /* 0x001ee80000300800 */
[----:B------:R-:W3:Y:S04]  /*c3930*/  LDL.LU R17, [R1+0x1884] ;  /* 0x0018840001117983 */ /* 0x000ee80000300800 */
[----:B------:R-:W2:Y:S04]  /*c3940*/  LDL.LU R18, [R1+0x1888] ;  /* 0x0018880001127983 */ /* 0x000ea80000300800 */
[----:B------:R-:W2:Y:S01]  /*c3950*/  LDL.LU R19, [R1+0x188c] ;  /* 0x00188c0001137983 */ /* 0x000ea20000300800 */
[----:B------:R-:W-:-:S02]  /*c3960*/  IMAD.MOV.U32 R20, RZ, RZ, R9 ;  /* 0x000000ffff147224 */ /* 0x000fc400078e0009 */
[----:B------:R-:W-:Y:S02]  /*c3970*/  IMAD.MOV.U32 R21, RZ, RZ, R8 ;  /* 0x000000ffff157224 */ /* 0x000fe400078e0008 */
[----:B-1----:R-:W-:Y:S02]  /*c3980*/  IMAD.MOV.U32 R22, RZ, RZ, R15 ;  /* 0x000000ffff167224 */ /* 0x002fe400078e000f */
[----:B------:R-:W-:Y:S01]  /*c3990*/  IMAD.MOV.U32 R23, RZ, RZ, R10 ;  /* 0x000000ffff177224 */ /* 0x000fe200078e000a */
[----:B--2---:R-:W-:Y:S04]  /*c39a0*/  STL.64 [R1+0x6d98], R18 ;  /* 0x006d981201007387 */ /* 0x004fe80000100a00 */
[----:B---3--:R0:W-:Y:S04]  /*c39b0*/  STL.64 [R1+0x6d90], R16 ;  /* 0x006d901001007387 */ /* 0x0081e80000100a00 */
[----:B------:R-:W2:Y:S04]  /*c39c0*/  LDL.LU R9, [R1+0x6f08] ;  /* 0x006f080001097983 */ /* 0x000ea80000300800 */
[----:B------:R-:W3:Y:S04]  /*c39d0*/  LDL.LU R8, [R1+0x6f04] ;  /* 0x006f040001087983 */ /* 0x000ee80000300800 */
[----:B------:R-:W3:Y:S04]  /*c39e0*/  LDL.LU R15, [R1+0x6f00] ;  /* 0x006f0000010f7983 */ /* 0x000ee80000300800 */
[----:B------:R-:W3:Y:S04]  /*c39f0*/  LDL.LU R10, [R1+0x6efc] ;  /* 0x006efc00010a7983 */ /* 0x000ee80000300800 */
[----:B------:R1:W-:Y:S04]  /*c3a00*/  STL.64 [R1+0x6da0], R20 ;  /* 0x006da01401007387 */ /* 0x0003e80000100a00 */
[----:B------:R-:W-:Y:S04]  /*c3a10*/  STL.64 [R1+0x6db8], R22 ;  /* 0x006db81601007387 */ /* 0x000fe80000100a00 */
        /* <DEDUP_REMOVED lines=50> */
[----:B------:R-:W2:Y:S01]  /*c3d40*/  LDL.LU R9, [R1+0x6ed8] ;  /* 0x006ed80001097983 */ /* 0x000ea20000300800 */
[----:B---3--:R-:W-:Y:S02]  /*c3d50*/  IMAD.MOV.U32 R22, RZ, RZ, R15 ;  /* 0x000000ffff167224 */ /* 0x008fe400078e000f */
[----:B------:R-:W-:Y:S01]  /*c3d60*/  IMAD.MOV.U32 R23, RZ, RZ, R2 ;  /* 0x000000ffff177224 */ /* 0x000fe200078e0002 */
[----:B------:R-:W3:Y:S04]  /*c3d70*/  LDL.LU R11, [R1+0x6ed4] ;  /* 0x006ed400010b7983 */ /* 0x000ee80000300800 */
[----:B------:R-:W3:Y:S04]  /*c3d80*/  LDL.LU R15, [R1+0x6ed0] ;  /* 0x006ed000010f7983 */ /* 0x000ee80000300800 */
[----:B------:R-:W3:Y:S04]  /*c3d90*/  LDL.LU R2, [R1+0x6ecc] ;  /* 0x006ecc0001027983 */ /* 0x000ee80000300800 */
[----:B------:R-:W-:Y:S04]  /*c3da0*/  STL.64 [R1+0x6e30], R20 ;  /* 0x006e301401007387 */ /* 0x000fe80000100a00 */
        /* <DEDUP_REMOVED lines=20> */
[----:B------:R-:W2:Y:S04]  /*c3ef0*/  LDL.LU R9, [R1+0x6ec0] ;  /* 0x006ec00001097983 */ /* 0x000ea80000300800 */
[----:B------:R-:W2:Y:S01]  /*c3f00*/  LDL.LU R10, [R1+0x6ebc] ;  /* 0x006ebc00010a7983 */ /* 0x000ea20000300800 */
[----:B---3--:R-:W-:-:S03]  /*c3f10*/  IMAD.MOV.U32 R20, RZ, RZ, R15 ;  /* 0x000000ffff147224 */ /* 0x008fc600078e000f */
[----:B------:R-:W-:Y:S01]  /*c3f20*/  STL.64 [R1+0x6e78], R22 ;  /* 0x006e781601007387 */ /* 0x000fe20000100a00 */
[----:B------:R-:W-:-:S03]  /*c3f30*/  IMAD.MOV.U32 R21, RZ, RZ, R11 ;  /* 0x000000ffff157224 */ /* 0x000fc600078e000b */
[----:B----4-:R-:W-:Y:S04]  /*c3f40*/  STL.64 [R1+0x6e40], R18 ;  /* 0x006e401201007387 */ /* 0x010fe80000100a00 */
[----:B--2---:R0:W-:Y:S04]  /*c3f50*/  STL.64 [R1+0x6e38], R16 ;  /* 0x006e381001007387 */ /* 0x0041e80000100a00 */
[----:B0-----:R-:W2:Y:S04]  /*c3f60*/  LDL.LU R16, [R1+0x17a0] ;  /* 0x0017a00001107983 */ /* 0x001ea80000300800 */
[----:B------:R-:W2:Y:S04]  /*c3f70*/  LDL.LU R17, [R1+0x17a4] ;  /* 0x0017a40001117983 */ /* 0x000ea80000300800 */
[----:B------:R-:W3:Y:S04]  /*c3f80*/  LDL.LU R18, [R1+0x17a8] ;  /* 0x0017a80001127983 */ /* 0x000ee80000300800 */
[----:B------:R-:W3:Y:S04]  /*c3f90*/  LDL.LU R19, [R1+0x17ac] ;  /* 0x0017ac0001137983 */ /* 0x000ee80000300800 */
[----:B------:R0:W-:Y:S04]  /*c3fa0*/  STL.64 [R1+0x6e90], R20 ;  /* 0x006e901401007387 */ /* 0x0001e80000100a00 */
[----:B0-----:R-:W4:Y:S04]  /*c3fb0*/  LDL.LU R20, [R1+0x1a80] ;  /* 0x001a800001147983 */ /* 0x001f280000300800 */
[----:B------:R-:W4:Y:S04]  /*c3fc0*/  LDL.LU R21, [R1+0x1a84] ;  /* 0x001a840001157983 */ /* 0x000f280000300800 */
[----:B------:R-:W2:Y:S04]  /*c3fd0*/  LDL.LU R22, [R1+0x1a88] ;  /* 0x001a880001167983 */ /* 0x000ea80000300800 */
[----:B------:R-:W2:Y:S04]  /*c3fe0*/  LDL.LU R23, [R1+0x1a8c] ;  /* 0x001a8c0001177983 */ /* 0x000ea80000300800 */
        /* <DEDUP_REMOVED lines=59> */
[----:B------:R-:W3:Y:S01]  /*c43a0*/  LDL.LU.64 R20, [R1+0x6e90] ;  /* 0x006e900001147983 */ /* 0x000ee20000300a00 */
[----:B------:R-:W-:-:S02]  /*c43b0*/  F2FP.F16.E5M2.UNPACK_B R12, R12 ;  /* 0x0000000cff0c723e */ /* 0x000fc400020004ff */
[----:B------:R-:W-:Y:S02]  /*c43c0*/  F2FP.F16.E5M2.UNPACK_B R13, R13 ;  /* 0x0000000dff0d723e */ /* 0x000fe400020004ff */
[----:B------:R-:W-:Y:S02]  /*c43d0*/  F2FP.F16.E5M2.UNPACK_B R14, R14 ;  /* 0x0000000eff0e723e */ /* 0x000fe400020004ff */
[----:B------:R-:W-:-:S13]  /*c43e0*/  F2FP.F16.E5M2.UNPACK_B R15, R15 ;  /* 0x0000000fff0f723e */ /* 0x000fda00020004ff */
[----:B------:R-:W-:Y:S04]  /*c43f0*/  STL.64 [R1+0x1750], R4 ;  /* 0x0017500401007387 */ /* 0x000fe80000100a00 */
[----:B------:R0:W-:Y:S04]  /*c4400*/  STL.64 [R1+0x1758], R6 ;  /* 0x0017580601007387 */ /* 0x0001e80000100a00 */
[----:B0-----:R-:W4:Y:S04]  /*c4410*/  LDL R6, [R1+0x38] ;  /* 0x0000380001067983 */ /* 0x001f280000100800 */
[----:B------:R-:W4:Y:S01]  /*c4420*/  LDL R7, [R1+0x3c] ;  /* 0x00003c0001077983 */ /* 0x000f220000100800 */
        /* <DEDUP_REMOVED lines=91> */
[C---:B----4-:R-:W-:Y:S06]  /*c49e0*/  HMMA.16816.F32 R4, R12.reuse, R6, R24 ;  /* 0x000000060c04723c */ /* 0x050fec0000001818 */
[----:B--2---:R-:W-:Y:S01]  /*c49f0*/  HMMA.16816.F32 R20, R12, R22, R16 ;  /* 0x000000160c14723c */ /* 0x004fe20000001810 */
[----:B------:R-:W2:Y:S04]  /*c4a00*/  LDL.LU.64 R18, [R1+0x6d50] ;  /* 0x006d500001127983 */ /* 0x000ea80000300a00 */
[----:B------:R-:W3:-:S15]  /*c4a10*/  LDL.LU R16, [R1+0x6d48] ;  /* 0x006d480001107983 */ /* 0x000ede0000300800 */
[----:B------:R-:W-:-:S03]  /*c4a20*/  NOP ;  /* 0x0000000000007918 */ /* 0x000fc60000000000 */
[----:B------:R-:W-:Y:S04]  /*c4a30*/  STL.64 [R1+0x18c0], R20 ;  /* 0x0018c01401007387 */ /* 0x000fe80000100a00 */
[----:B------:R0:W-:Y:S04]  /*c4a40*/  STL.64 [R1+0x18c8], R22 ;  /* 0x0018c81601007387 */ /* 0x0001e80000100a00 */
[----:B0-----:R-:W4:Y:S04]  /*c4a50*/  LDL.LU.64 R22, [R1+0x6d40] ;  /* 0x006d400001167983 */ /* 0x001f280000300a00 */
[----:B------:R-:W4:Y:S04]  /*c4a60*/  LDL.LU.64 R20, [R1+0x6d38] ;  /* 0x006d380001147983 */ /* 0x000f280000300a00 */
[----:B------:R-:W4:Y:S04]  /*c4a70*/  LDL.LU.64 R26, [R1+0x6d30] ;  /* 0x006d3000011a7983 */ /* 0x000f280000300a00 */
[----:B------:R-:W2:Y:S04]  /*c4a80*/  LDL.LU.64 R24, [R1+0x6d28] ;  /* 0x006d280001187983 */ /* 0x000ea80000300a00 */
[----:B------:R-:W-:Y:S04]  /*c4a90*/  STL.64 [R1+0x18d0], R4 ;  /* 0x0018d00401007387 */ /* 0x000fe80000100a00 */
[----:B------:R4:W-:Y:S04]  /*c4aa0*/  STL.64 [R1+0x18d8], R6 ;  /* 0x0018d80601007387 */ /* 0x0009e80000100a00 */
[----:B------:R-:W3:Y:S01]  /*c4ab0*/  LDL.LU R17, [R1+0x4c70] ;  /* 0x004c700001117983 */ /* 0x000ee20000300800 */
[C---:B--2---:R-:W-:Y:S06]  /*c4ac0*/  HMMA.16816.F32 R8, R12.reuse, R24, R8 ;  /* 0x000000180c08723c */ /* 0x044fec0000001808 */
[----:B----4-:R-:W-:-:S15]  /*c4ad0*/  HMMA.16816.F32 R4, R12, R26, R20 ;  /* 0x0000001a0c04723c */ /* 0x010fde0000001814 */
[----:B------:R-:W-:-:S02]  /*c4ae0*/  NOP ;  /* 0x0000000000007918 */ /* 0x000fc40000000000 */
[----:B------:R-:W-:Y:S04]  /*c4af0*/  STL.64 [R1+0x18f0], R8 ;  /* 0x0018f00801007387 */ /* 0x000fe80000100a00 */
[----:B------:R-:W-:Y:S04]  /*c4b00*/  STL.64 [R1+0x18f8], R10 ;  /* 0x0018f80a01007387 */ /* 0x000fe80000100a00 */
[----:B------:R-:W-:Y:S04]  /*c4b10*/  STL.64 [R1+0x6c58], R18 ;  /* 0x006c581201007387 */ /* 0x000fe80000100a00 */
[----:B------:R-:W-:Y:S04]  /*c4b20*/  STL.64 [R1+0x1900], R4 ;  /* 0x0019000401007387 */ /* 0x000fe80000100a00 */
[----:B------:R-:W-:Y:S04]  /*c4b30*/  STL.64 [R1+0x1908], R6 ;  /* 0x0019080601007387 */ /* 0x000fe80000100a00 */
        /* <DEDUP_REMOVED lines=14> */
[----:B0-----:R-:W4:Y:S01]  /*c4c20*/  LDL R26, [R1] ;  /* 0x00000000011a7983 */ /* 0x001f220000100800 */
[----:B------:R-:W-:-:S03]  /*c4c30*/  IMAD.MOV.U32 R27, RZ, RZ, R0 ;  /* 0x000000ffff1b7224 */ /* 0x000fc600078e0000 */
[----:B------:R-:W2:Y:S04]  /*c4c40*/  LDL.LU R0, [R1+0x6d24] ;  /* 0x006d240001007983 */ /* 0x000ea80000300800 */
        /* <DEDUP_REMOVED lines=152> */
[----:B---3--:R-:W-:-:S15]  /*c55d0*/  IMAD R4, R4, 0x100, R17 ;  /* 0x0000010004047824 */ /* 0x008fde00078e0211 */
[----:B------:R-:W-:-:S07]  /*c55e0*/  NOP ;  /* 0x0000000000007918 */ /* 0x000fce0000000000 */
        /* <DEDUP_REMOVED lines=10> */
[----:B------:R-:W3:Y:S04]  /*c5690*/  LDL.LU.64 R8, [R1+0x6c28] ;  /* 0x006c280001087983 */ /* 0x000ee80000300a00 */
[----:B------:R-:W-:Y:S04]  /*c56a0*/  STL.64 [R1+0x6b00], R18 ;  /* 0x006b001201007387 */ /* 0x000fe80000100a00 */
[----:B------:R2:W-:Y:S01]  /*c56b0*/  STL.64 [R1+0x6af8], R16 ;  /* 0x006af81001007387 */ /* 0x0005e20000100a00 */
[----:B----4-:R-:W-:-:S02]  /*c56c0*/  IMAD R6, R6, 0x100, R29 ;  /* 0x0000010006067824 */ /* 0x010fc400078e021d */
[----:B------:R-:W-:-:S03]  /*c56d0*/  IMAD R7, R0, 0x100, R7 ;  /* 0x0000010000077824 */ /* 0x000fc600078e0207 */
[----:B------:R-:W-:Y:S02]  /*c56e0*/  F2FP.F16.E5M2.UNPACK_B R6, R6 ;  /* 0x00000006ff06723e */ /* 0x000fe400020004ff */
[----:B------:R-:W-:-:S05]  /*c56f0*/  F2FP.F16.E5M2.UNPACK_B R7, R7 ;  /* 0x00000007ff07723e */ /* 0x000fca00020004ff */
[----:B------:R-:W-:Y:S01]  /*c5700*/  STL.64 [R1+0x6c20], R6 ;  /* 0x006c200601007387 */ /* 0x000fe20000100a00 */
[----:B------:R-:W-:Y:S01]  /*c5710*/  IMAD R5, R5, 0x100, R28 ;  /* 0x0000010005057824 */ /* 0x000fe200078e021c */
[----:B------:R-:W-:-:S04]  /*c5720*/  F2FP.F16.E5M2.UNPACK_B R4, R4 ;  /* 0x00000004ff04723e */ /* 0x000fc800020004ff */
[----:B------:R-:W-:Y:S01]  /*c5730*/  F2FP.F16.E5M2.UNPACK_B R5, R5 ;  /* 0x00000005ff05723e */ /* 0x000fe200020004ff */
[----:B--2---:R-:W-:-:S15]  /*c5740*/  HMMA.16816.F32 R16, R12, R10, R20 ;  /* 0x0000000a0c10723c */ /* 0x004fde0000001814 */
[----:B------:R-:W-:-:S08]  /*c5750*/  NOP ;  /* 0x0000000000007918 */ /* 0x000fd00000000000 */
[----:B------:R-:W-:Y:S04]  /*c5760*/  STL.64 [R1+0x1a80], R16 ;  /* 0x001a801001007387 */ /* 0x000fe80000100a00 */
[----:B------:R3:W-:Y:S02]  /*c5770*/  STL.64 [R1+0x1a88], R18 ;  /* 0x001a881201007387 */ /* 0x0007e40000100a00 */
[----:B---3--:R-:W-:Y:S02]  /*c5780*/  HMMA.16816.F32 R16, R12, R8, R24 ;  /* 0x000000080c10723c */ /* 0x008fe40000001818 */
[----:B------:R0:W-:Y:S04]  /*c5790*/  STL.64 [R1+0x6c18], R4 ;  /* 0x006c180401007387 */ /* 0x0001e80000100a00 */
[----:B0-----:R-:W2:-:S15]  /*c57a0*/  LDL.LU R4, [R1+0x1a90] ;  /* 0x001a900001047983 */ /* 0x001e9e0000300800 */
[----:B------:R-:W-:-:S02]  /*c57b0*/  NOP ;  /* 0x0000000000007918 */ /* 0x000fc40000000000 */
[----:B------:R0:W-:Y:S04]  /*c57c0*/  STL.64 [R1+0x1ab0], R16 ;  /* 0x001ab01001007387 */ /* 0x0001e80000100a00 */
[----:B------:R1:W-:Y:S04]  /*c57d0*/  STL.64 [R1+0x1ab8], R18 ;  /* 0x001ab81201007387 */ /* 0x0003e80000100a00 */
[----:B------:R-:W2:Y:S04]  /*c57e0*/  LDL.LU R5, [R1+0x1a94] ;  /* 0x001a940001057983 */ /* 0x000ea80000300800 */
[----:B------:R-:W2:Y:S04]  /*c57f0*/  LDL.LU R6, [R1+0x1a98] ;  /* 0x001a980001067983 */ /* 0x000ea80000300800 */
[----:B------:R-:W2:Y:S04]  /*c5800*/  LDL.LU R7, [R1+0x1a9c] ;  /* 0x001a9c0001077983 */ /* 0x000ea80000300800 */
        /* <DEDUP_REMOVED lines=10> */
[----:B------:R-:W4:Y:S01]  /*c58b0*/  LDL.LU R19, [R1+0x1b6c] ;  /* 0x001b6c0001137983 */ /* 0x000f220000300800 */
[----:B------:R-:W-:Y:S03]  /*c58c0*/  HMMA.16816.F32 R12, R12, R2, R4 ;  /* 0x000000020c0c723c */ /* 0x000fe60000001804 */
        /* <DEDUP_REMOVED lines=17> */
[----:B------:R-:W4:Y:S04]  /*c59e0*/  LDL.64 R28, [R1+0x80] ;  /* 0x00008000011c7983 */ /* 0x000f280000100a00 */
[----:B------:R-:W-:Y:S04]  /*c59f0*/  STL [R1+0x6a2c], R8 ;  /* 0x006a2c0801007387 */ /* 0x000fe80000100800 */
[----:B------:R-:W-:Y:S04]  /*c5a00*/  STL [R1+0x6a28], R9 ;  /* 0x006a280901007387 */ /* 0x000fe80000100800 */
[----:B------:R-:W2:Y:S04]  /*c5a10*/  LDL.LU.64 R6, [R1+0x6c20] ;  /* 0x006c200001067983 */ /* 0x000ea80000300a00 */
[----:B------:R-:W2:Y:S04]  /*c5a20*/  LDL.LU.64 R4, [R1+0x6c18] ;  /* 0x006c180001047983 */ /* 0x000ea80000300a00 */
        /* <DEDUP_REMOVED lines=43> */
[----:B------:R-:W-:Y:S02]  /*c5ce0*/  IMAD.MOV.U32 R3, RZ, RZ, R20 ;  /* 0x000000ffff037224 */ /* 0x000fe400078e0014 */
[----:B----4-:R-:W-:Y:S02]  /*c5cf0*/  IMAD.MOV.U32 R8, RZ, RZ, R23 ;  /* 0x000000ffff087224 */ /* 0x010fe400078e0017 */
[----:B0-----:R-:W-:Y:S01]  /*c5d00*/  IMAD.MOV.U32 R9, RZ, RZ, R22 ;  /* 0x000000ffff097224 */ /* 0x001fe200078e0016 */
[----:B------:R-:W-:Y:S04]  /*c5d10*/  STL [R1+0x6a54], R0 ;  /* 0x006a540001007387 */ /* 0x000fe80000100800 */
[----:B------:R-:W-:Y:S01]  /*c5d20*/  STL [R1+0x6a50], R3 ;  /* 0x006a500301007387 */ /* 0x000fe20000100800 */
[----:B--2---:R-:W-:-:S15]  /*c5d30*/  HMMA.16816.F32 R12, R4, R22, R16 ;  /* 0x00000016040c723c */ /* 0x004fde0000001810 */
[----:B------:R-:W-:-:S08]  /*c5d40*/  NOP ;  /* 0x0000000000007918 */ /* 0x000fd00000000000 */
        /* <DEDUP_REMOVED lines=197> */
[----:B----4-:R-:W-:Y:S02]  /*c69a0*/  IMAD.MOV.U32 R0, RZ, RZ, R23 ;  /* 0x000000ffff007224 */ /* 0x010fe400078e0017 */
[----:B0-----:R-:W-:-:S02]  /*c69b0*/  IMAD.MOV.U32 R9, RZ, RZ, R22 ;  /* 0x000000ffff097224 */ /* 0x001fc400078e0016 */
[----:B------:R-:W-:Y:S01]  /*c69c0*/  IMAD.MOV.U32 R8, RZ, RZ, R29 ;  /* 0x000000ffff087224 */ /* 0x000fe200078e001d */
[----:B--2---:R-:W-:-:S15]  /*c69d0*/  HMMA.16816.F32 R12, R4, R20, R12 ;  /* 0x00000014040c723c */ /* 0x004fde000000180c */
[----:B------:R-:W-:-:S08]  /*c69e0*/  NOP ;  /* 0x0000000000007918 */ /* 0x000fd00000000000 */
[----:B------:R-:W-:Y:S04]  /*c69f0*/  STL.64 [R1+0x1ed0], R12 ;  /* 0x001ed00c01007387 */ /* 0x000fe80000100a00 */
[----:B------:R0:W-:Y:S02]  /*c6a00*/  STL.64 [R1+0x1ed8], R14 ;  /* 0x001ed80e01007387 */ /* 0x0001e40000100a00 */
[C---:B0-----:R-:W-:Y:S06]  /*c6a10*/  HMMA.16816.F32 R12, R4.reuse, R22, R16 ;  /* 0x00000016040c723c */ /* 0x041fec0000001810 */
[----:B------:R-:W-:Y:S01]  /*c6a20*/  HMMA.16816.F32 R16, R4, R28, R24 ;  /* 0x0000001c0410723c */ /* 0x000fe20000001818 */
[----:B------:R-:W-:Y:S04]  /*c6a30*/  STL [R1+0x6ac4], R2 ;  /* 0x006ac40201007387 */ /* 0x000fe80000100800 */
[----:B------:R-:W-:-:S12]  /*c6a40*/  STL [R1+0x6ac0], R3 ;  /* 0x006ac00301007387 */ /* 0x000fd80000100800 */
[----:B------:R-:W-:Y:S04]  /*c6a50*/  STL.64 [R1+0x1ee0], R12 ;  /* 0x001ee00c01007387 */ /* 0x000fe80000100a00 */
[----:B------:R0:W-:Y:S04]  /*c6a60*/  STL.64 [R1+0x1ee8], R14 ;  /* 0x001ee80e01007387 */ /* 0x0001e80000100a00 */
[----:B0-----:R-:W2:Y:S04]  /*c6a70*/  LDL.LU R14, [R1+0x4c9c] ;  /* 0x004c9c00010e7983 */ /* 0x001ea80000300800 */
[----:B------:R-:W2:Y:S04]  /*c6a80*/  LDL.LU R15, [R1+0x4ca4] ;  /* 0x004ca400010f7983 */ /* 0x000ea80000300800 */
[----:B------:R-:W-:Y:S04]  /*c6a90*/  STL [R1+0x6acc], R0 ;  /* 0x006acc0001007387 */ /* 0x000fe80000100800 */
[----:B------:R-:W-:Y:S04]  /*c6aa0*/  STL [R1+0x6ac8], R9 ;  /* 0x006ac80901007387 */ /* 0x000fe80000100800 */
[----:B------:R-:W-:Y:S04]  /*c6ab0*/  STL.64 [R1+0x1ef0], R16 ;  /* 0x001ef01001007387 */ /* 0x000fe80000100a00 */
[----:B------:R-:W-:Y:S04]  /*c6ac0*/  STL.64 [R1+0x1ef8], R18 ;  /* 0x001ef81201007387 */ /* 0x000fe80000100a00 */
[----:B------:R-:W-:Y:S04]  /*c6ad0*/  STL.64 [R1+0x6b68], R10 ;  /* 0x006b680a01007387 */ /* 0x000fe80000100a00 */
[----:B------:R-:W-:Y:S04]  /*c6ae0*/  STL [R1+0x6b60], R8 ;  /* 0x006b600801007387 */ /* 0x000fe80000100800 */
        /* <DEDUP_REMOVED lines=12> */
[----:B------:R-:W2:Y:S04]  /*c6bb0*/  LDL.LU R10, [R1+0x1f08] ;  /* 0x001f0800010a7983 */ /* 0x000ea80000300800 */
[----:B------:R-:W2:Y:S01]  /*c6bc0*/  LDL.LU R11, [R1+0x1f0c] ;  /* 0x001f0c00010b7983 */ /* 0x000ea20000300800 */
[----:B------:R-:W-:-:S03]  /*c6bd0*/  IMAD.MOV.U32 R3, RZ, RZ, R28 ;  /* 0x000000ffff037224 */ /* 0x000fc600078e001c */
[----:B----4-:R-:W-:Y:S04]  /*c6be0*/  STL.64 [R1+0x6b58], R22 ;  /* 0x006b581601007387 */ /* 0x010fe80000100a00 */
[----:B---3--:R0:W-:Y:S04]  /*c6bf0*/  STL.64 [R1+0x6b50], R20 ;  /* 0x006b501401007387 */ /* 0x0081e80000100a00 */
[----:B0-----:R-:W3:Y:S04]  /*c6c00*/  LDL.LU R20, [R1+0x1f10] ;  /* 0x001f100001147983 */ /* 0x001ee80000300800 */
[----:B------:R-:W3:Y:S04]  /*c6c10*/  LDL.LU R21, [R1+0x1f14] ;  /* 0x001f140001157983 */ /* 0x000ee80000300800 */
[----:B------:R-:W3:Y:S04]  /*c6c20*/  LDL.LU R22, [R1+0x1f18] ;  /* 0x001f180001167983 */ /* 0x000ee80000300800 */
[----:B------:R-:W3:Y:S04]  /*c6c30*/  LDL.LU R23, [R1+0x1f1c] ;  /* 0x001f1c0001177983 */ /* 0x000ee80000300800 */
[----:B------:R-:W3:Y:S04]  /*c6c40*/  LDL.64 R28, [R1] ;  /* 0x00000000011c7983 */ /* 0x000ee80000100a00 */
        /* <DEDUP_REMOVED lines=17> */
[----:B---3--:R0:W-:Y:S04]  /*c6d60*/  STL.64 [R1+0x6ae8], R12 ;  /* 0x006ae80c01007387 */ /* 0x0081e80000100a00 */
[----:B0-----:R-:W3:Y:S04]  /*c6d70*/  LDL.LU R12, [R1+0x20d0] ;  /* 0x0020d000010c7983 */ /* 0x001ee80000300800 */
[----:B------:R-:W3:Y:S04]  /*c6d80*/  LDL.LU R13, [R1+0x20d4] ;  /* 0x0020d400010d7983 */ /* 0x000ee80000300800 */
[----:B------:R-:W3:Y:S04]  /*c6d90*/  LDL.LU R14, [R1+0x20d8] ;  /* 0x0020d800010e7983 */ /* 0x000ee80000300800 */
[----:B------:R-:W3:Y:S04]  /*c6da0*/  LDL.LU R15, [R1+0x20dc] ;  /* 0x0020dc00010f7983 */ /* 0x000ee80000300800 */
[----:B------:R0:W-:Y:S04]  /*c6db0*/  STL [R1+0x6ad0], R3 ;  /* 0x006ad00301007387 */ /* 0x0001e80000100800 */
[----:B0-----:R-:W4:Y:S02]  /*c6dc0*/  LDL.64 R2, [R1+0x8] ;  /* 0x0000080001027983 */ /* 0x001f240000100a00 */
[----:B----4-:R-:W-:-:S15]  /*c6dd0*/  HMMA.16816.F32 R8, R4, R2, R8 ;  /* 0x000000020408723c */ /* 0x010fde0000001808 */
[----:B------:R-:W-:-:S08]  /*c6de0*/  NOP ;  /* 0x0000000000007918 */ /* 0x000fd00000000000 */
[----:B------:R-:W-:Y:S04]  /*c6df0*/  STL.64 [R1+0x1f00], R8 ;  /* 0x001f000801007387 */ /* 0x000fe80000100a00 */
[----:B------:R0:W-:Y:S04]  /*c6e00*/  STL.64 [R1+0x1f08], R10 ;  /* 0x001f080a01007387 */ /* 0x0001e80000100a00 */
[----:B0-----:R-:W4:Y:S04]  /*c6e10*/  LDL.LU.64 R10, [R1+0x6b68] ;  /* 0x006b6800010a7983 */ /* 0x001f280000300a00 */
[----:B------:R-:W2:Y:S01]  /*c6e20*/  LDL.LU R8, [R1+0x6b60] ;  /* 0x006b600001087983 */ /* 0x000ea20000300800 */
[----:B------:R-:W-:Y:S01]  /*c6e30*/  HMMA.16816.F32 R20, R4, R28, R20 ;  /* 0x0000001c0414723c */ /* 0x000fe20000001814 */
[----:B------:R-:W-:-:S02]  /*c6e40*/  IMAD.MOV.U32 R9, RZ, RZ, R2 ;  /* 0x000000ffff097224 */ /* 0x000fc400078e0002 */
[----:B------:R-:W-:-:S03]  /*c6e50*/  IMAD.MOV.U32 R2, RZ, RZ, R3 ;  /* 0x000000ffff027224 */ /* 0x000fc600078e0003 */
[----:B------:R-:W-:Y:S02]  /*c6e60*/  IMAD.MOV.U32 R3, RZ, RZ, R28 ;  /* 0x000000ffff037224 */ /* 0x000fe400078e001c */
[----:B------:R-:W-:Y:S01]  /*c6e70*/  IMAD.MOV.U32 R0, RZ, RZ, R29 ;  /* 0x000000ffff007224 */ /* 0x000fe200078e001d */
        /* <DEDUP_REMOVED lines=8> */
[----:B0-----:R-:W4:Y:S04]  /*c6f00*/  LDL.LU.64 R22, [R1+0x6b58] ;  /* 0x006b580001167983 */ /* 0x001f280000300a00 */
[----:B------:R-:W4:Y:S04]  /*c6f10*/  LDL.LU.64 R20, [R1+0x6b50] ;  /* 0x006b500001147983 */ /* 0x000f280000300a00 */
[----:B------:R-:W3:Y:S02]  /*c6f20*/  LDL.LU.64 R28, [R1+0x6b48] ;  /* 0x006b4800011c7983 */ /* 0x000ee40000300a00 */
        /* <DEDUP_REMOVED lines=36> */
[----:B------:R0:W-:Y:S04]  /*c7170*/  STL.64 [R1+0x6800], R22 ;  /* 0x0068001601007387 */ /* 0x0001e80000100a00 */
[----:B0-----:R-:W4:Y:S04]  /*c7180*/  LDL.LU R22, [R1+0x4ca0] ;  /* 0x004ca00001167983 */ /* 0x001f280000300800 */
[----:B------:R-:W4:Y:S04]  /*c7190*/  LDL.LU R23, [R1+0x4ca8] ;  /* 0x004ca80001177983 */ /* 0x000f280000300800 */
[----:B------:R0:W-:Y:S04]  /*c71a0*/  STL.64 [R1+0x67f8], R20 ;  /* 0x0067f81401007387 */ /* 0x0001e80000100a00 */
[----:B0-----:R-:W4:Y:S04]  /*c71b0*/  LDL.LU R20, [R1+0x4c90] ;  /* 0x004c900001147983 */ /* 0x001f280000300800 */
[----:B------:R-:W4:Y:S01]  /*c71c0*/  LDL.LU R21, [R1+0x4c98] ;  /* 0x004c980001157983 */ /* 0x000f220000300800 */
[C---:B---3--:R-:W-:Y:S06]  /*c71d0*/  HMMA.16816.F32 R12, R4.reuse, R18, R12 ;  /* 0x00000012040c723c */ /* 0x048fec000000180c */
[----:B--2---:R-:W-:-:S15]  /*c71e0*/  HMMA.16816.F32 R8, R4, R16, R8 ;  /* 0x000000100408723c */ /* 0x004fde0000001808 */
[----:B------:R-:W-:-:S02]  /*c71f0*/  NOP ;  /* 0x0000000000007918 */ /* 0x000fc40000000000 */
[----:B------:R-:W-:Y:S04]  /*c7200*/  STL.64 [R1+0x20d0], R12 ;  /* 0x0020d00c01007387 */ /* 0x000fe80000100a00 */
[----:B------:R0:W-:Y:S04]  /*c7210*/  STL.64 [R1+0x20d8], R14 ;  /* 0x0020d80e01007387 */ /* 0x0001e80000100a00 */
[----:B0-----:R-:W4:Y:S04]  /*c7220*/  LDL.LU.64 R14, [R1+0x6af0] ;  /* 0x006af000010e7983 */ /* 0x001f280000300a00 */
[----:B------:R-:W2:Y:S04]  /*c7230*/  LDL.LU.64 R12, [R1+0x6ae8] ;  /* 0x006ae800010c7983 */ /* 0x000ea80000300a00 */
[----:B------:R-:W-:Y:S04]  /*c7240*/  STL.64 [R1+0x20c0], R8 ;  /* 0x0020c00801007387 */ /* 0x000fe80000100a00 */
[----:B------:R0:W-:Y:S04]  /*c7250*/  STL.64 [R1+0x20c8], R10 ;  /* 0x0020c80a01007387 */ /* 0x0001e80000100a00 */
[----:B0-----:R-:W3:Y:S04]  /*c7260*/  LDL.LU.64 R10, [R1+0x6ae0] ;  /* 0x006ae000010a7983 */ /* 0x001ee80000300a00 */
[----:B------:R-:W3:Y:S04]  /*c7270*/  LDL.LU.64 R8, [R1+0x6ad8] ;  /* 0x006ad80001087983 */ /* 0x000ee80000300a00 */
[----:B------:R-:W-:Y:S04]  /*c7280*/  STL.64 [R1+0x67d0], R18 ;  /* 0x0067d01201007387 */ /* 0x000fe80000100a00 */
[----:B------:R0:W-:Y:S04]  /*c7290*/  STL.64 [R1+0x67c8], R16 ;  /* 0x0067c81001007387 */ /* 0x0001e80000100a00 */
[----:B0-----:R-:W3:Y:S01]  /*c72a0*/  LDL.LU R16, [R1+0x1e20] ;  /* 0x001e200001107983 */ /* 0x001ee20000300800 */
[----:B----4-:R-:W-:-:S02]  /*c72b0*/  IMAD R14, R14, 0x100, R22 ;  /* 0x000001000e0e7824 */ /* 0x010fc400078e0216 */
[----:B--2---:R-:W-:Y:S02]  /*c72c0*/  IMAD R12, R12, 0x100, R20 ;  /* 0x000001000c0c7824 */ /* 0x004fe400078e0214 */
[----:B------:R-:W-:Y:S02]  /*c72d0*/  IMAD R13, R13, 0x100, R21 ;  /* 0x000001000d0d7824 */ /* 0x000fe400078e0215 */
[----:B------:R-:W-:Y:S02]  /*c72e0*/  IMAD R15, R15, 0x100, R23 ;  /* 0x000001000f0f7824 */ /* 0x000fe400078e0217 */
[----:B---3--:R-:W-:-:S15]  /*c72f0*/  HMMA.16816.F32 R20, R4, R10, R24 ;  /* 0x0000000a0414723c */ /* 0x008fde0000001818 */
[----:B------:R-:W-:-:S08]  /*c7300*/  NOP ;  /* 0x0000000000007918 */ /* 0x000fd00000000000 */
        /* <DEDUP_REMOVED lines=8> */
[----:B--2---:R0:W-:Y:S04]  /*c7390*/  STL.64 [R1+0x6808], R16 ;  /* 0x0068081001007387 */ /* 0x0041e80000100a00 */
        /* <DEDUP_REMOVED lines=25> */
[----:B0-----:R-:W3:Y:S04]  /*c7530*/  LDL.LU R16, [R1+0x1f30] ;  /* 0x001f300001107983 */ /* 0x001ee80000300800 */
[----:B------:R-:W3:Y:S04]  /*c7540*/  LDL.LU R17, [R1+0x1f34] ;  /* 0x001f340001117983 */ /* 0x000ee80000300800 */
[----:B------:R-:W3:Y:S04]  /*c7550*/  LDL.LU R18, [R1+0x1f38] ;  /* 0x001f380001127983 */ /* 0x000ee80000300800 */
[----:B------:R-:W3:Y:S01]  /*c7560*/  LDL.LU R19, [R1+0x1f3c] ;  /* 0x001f3c0001137983 */ /* 0x000ee20000300800 */
[----:B------:R-:W-:-:S02]  /*c7570*/  IMAD.MOV.U32 R20, RZ, RZ, R9 ;  /* 0x000000ffff147224 */ /* 0x000fc400078e0009 */
[----:B------:R-:W-:Y:S02]  /*c7580*/  IMAD.MOV.U32 R21, RZ, RZ, R0 ;  /* 0x000000ffff157224 */ /* 0x000fe400078e0000 */
[----:B----4-:R-:W-:Y:S02]  /*c7590*/  IMAD.MOV.U32 R23, RZ, RZ, R2 ;  /* 0x000000ffff177224 */ /* 0x010fe400078e0002 */
[----:B--2---:R-:W-:Y:S01]  /*c75a0*/  IMAD.MOV.U32 R22, RZ, RZ, R3 ;  /* 0x000000ffff167224 */ /* 0x004fe200078e0003 */
[----:B---3--:R-:W-:Y:S04]  /*c75b0*/  STL.64 [R1+0x6858], R18 ;  /* 0x0068581201007387 */ /* 0x008fe80000100a00 */
        /* <DEDUP_REMOVED lines=166> */
[----:B------:R-:W3:Y:S04]  /*c8020*/  LDL.LU R3, [R1+0x6a30] ;  /* 0x006a300001037983 */ /* 0x000ee80000300800 */
[----:B------:R-:W3:Y:S04]  /*c8030*/  LDL.LU R8, [R1+0x6a2c] ;  /* 0x006a2c0001087983 */ /* 0x000ee80000300800 */
[----:B------:R-:W-:Y:S01]  /*c8040*/  STL.64 [R1+0x69f8], R22 ;  /* 0x0069f81601007387 */ /* 0x000fe20000100a00 */
[----:B--2---:R-:W-:-:S02]  /*c8050*/  IMAD.MOV.U32 R20, RZ, RZ, R9 ;  /* 0x000000ffff147224 */ /* 0x004fc400078e0009 */
[----:B------:R-:W-:Y:S01]  /*c8060*/  IMAD.MOV.U32 R21, RZ, RZ, R0 ;  /* 0x000000ffff157224 */ /* 0x000fe200078e0000 */
[----:B----4-:R-:W-:Y:S04]  /*c8070*/  STL.64 [R1+0x69a8], R18 ;  /* 0x0069a81201007387 */ /* 0x010fe80000100a00 */
[----:B---3--:R0:W-:Y:S04]  /*c8080*/  STL.64 [R1+0x69a0], R16 ;  /* 0x0069a01001007387 */ /* 0x0081e80000100a00 */
[----:B0-----:R-:W2:Y:S04]  /*c8090*/  LDL.LU R16, [R1+0x2060] ;  /* 0x0020600001107983 */ /* 0x001ea80000300800 */
[----:B------:R-:W2:Y:S04]  /*c80a0*/  LDL.LU R17, [R1+0x2064] ;  /* 0x0020640001117983 */ /* 0x000ea80000300800 */
[----:B------:R-:W3:Y:S04]  /*c80b0*/  LDL.LU R18, [R1+0x2068] ;  /* 0x0020680001127983 */ /* 0x000ee80000300800 */
[----:B------:R-:W3:Y:S04]  /*c80c0*/  LDL.LU R19, [R1+0x206c] ;  /* 0x00206c0001137983 */ /* 0x000ee80000300800 */
[----:B------:R-:W4:Y:S04]  /*c80d0*/  LDL.LU R9, [R1+0x6a28] ;  /* 0x006a280001097983 */ /* 0x000f280000300800 */
[----:B------:R0:W-:Y:S04]  /*c80e0*/  STL.64 [R1+0x6a10], R20 ;  /* 0x006a101401007387 */ /* 0x0001e80000100a00 */
        /* <DEDUP_REMOVED lines=39> */
[----:B------:R-:W-:Y:S04]  /*c8360*/  STL [R1+0x67a0], R11 ;  /* 0x0067a00b01007387 */ /* 0x000fe80000100800 */
        /* <DEDUP_REMOVED lines=9> */
[----:B------:R-:W2:-:S15]  /*c8400*/  LDL.LU.64 R20, [R1+0x6a10] ;  /* 0x006a100001147983 */ /* 0x000e9e0000300a00 */
[----:B------:R-:W-:-:S07]  /*c8410*/  NOP ;  /* 0x0000000000007918 */ /* 0x000fce0000000000 */
        /* <DEDUP_REMOVED lines=153> */
[C---:B---3--:R-:W-:Y:S06]  /*c8db0*/  HMMA.16816.F32 R24, R12.reuse, R28, R24 ;  /* 0x0000001c0c18723c */ /* 0x048fec0000001818 */
[----:B--2---:R-:W-:Y:S01]  /*c8dc0*/  HMMA.16816.F32 R20, R12, R22, R16 ;  /* 0x000000160c14723c */ /* 0x004fe20000001810 */
[----:B------:R-:W2:Y:S04]  /*c8dd0*/  LDL.LU.64 R18, [R1+0x6810] ;  /* 0x0068100001127983 */ /* 0x000ea80000300a00 */
[----:B------:R-:W2:-:S15]  /*c8de0*/  LDL.LU.64 R16, [R1+0x6808] ;  /* 0x0068080001107983 */ /* 0x000e9e0000300a00 */
[----:B------:R-:W-:-:S03]  /*c8df0*/  NOP ;  /* 0x0000000000007918 */ /* 0x000fc60000000000 */
[----:B------:R-:W-:Y:S04]  /*c8e00*/  STL.64 [R1+0x2060], R20 ;  /* 0x0020601401007387 */ /* 0x000fe80000100a00 */
[----:B------:R0:W-:Y:S04]  /*c8e10*/  STL.64 [R1+0x2068], R22 ;  /* 0x0020681601007387 */ /* 0x0001e80000100a00 */
[----:B0-----:R-:W3:Y:S04]  /*c8e20*/  LDL.LU.64 R22, [R1+0x6800] ;  /* 0x0068000001167983 */ /* 0x001ee80000300a00 */
[----:B------:R-:W3:Y:S04]  /*c8e30*/  LDL.LU.64 R20, [R1+0x67f8] ;  /* 0x0067f80001147983 */ /* 0x000ee80000300a00 */
[----:B------:R-:W-:Y:S04]  /*c8e40*/  STL.64 [R1+0x2040], R24 ;  /* 0x0020401801007387 */ /* 0x000fe80000100a00 */
[----:B------:R0:W-:Y:S04]  /*c8e50*/  STL.64 [R1+0x2048], R26 ;  /* 0x0020481a01007387 */ /* 0x0001e80000100a00 */
[----:B0-----:R-:W4:Y:S04]  /*c8e60*/  LDL.LU.64 R26, [R1+0x67f0] ;  /* 0x0067f000011a7983 */ /* 0x001f280000300a00 */
[----:B------:R-:W2:Y:S04]  /*c8e70*/  LDL.LU.64 R24, [R1+0x67e8] ;  /* 0x0067e80001187983 */ /* 0x000ea80000300a00 */
[----:B------:R0:W-:Y:S04]  /*c8e80*/  STL.64 [R1+0x66a8], R28 ;  /* 0x0066a81c01007387 */ /* 0x0001e80000100a00 */
[----:B0-----:R-:W3:Y:S01]  /*c8e90*/  LDL.64 R28, [R1+0xa8] ;  /* 0x0000a800011c7983 */ /* 0x001ee20000100a00 */
[----:B----4-:R-:W-:-:S15]  /*c8ea0*/  HMMA.16816.F32 R4, R12, R26, R4 ;  /* 0x0000001a0c04723c */ /* 0x010fde0000001804 */
[----:B------:R-:W-:-:S08]  /*c8eb0*/  NOP ;  /* 0x0000000000007918 */ /* 0x000fd00000000000 */
[----:B------:R-:W-:Y:S04]  /*c8ec0*/  STL.64 [R1+0x2030], R4 ;  /* 0x0020300401007387 */ /* 0x000fe80000100a00 */
[----:B------:R2:W-:Y:S02]  /*c8ed0*/  STL.64 [R1+0x2038], R6 ;  /* 0x0020380601007387 */ /* 0x0005e40000100a00 */
[----:B--2---:R-:W-:Y:S02]  /*c8ee0*/  HMMA.16816.F32 R4, R12, R24, R16 ;  /* 0x000000180c04723c */ /* 0x004fe40000001810 */
        /* <DEDUP_REMOVED lines=14> */
[----:B------:R-:W4:Y:S04]  /*c8fd0*/  LDL.LU R5, [R1+0x4cb4] ;  /* 0x004cb40001057983 */ /* 0x000f280000300800 */
[----:B------:R-:W3:Y:S04]  /*c8fe0*/  LDL.LU R11, [R1+0x4cc0] ;  /* 0x004cc000010b7983 */ /* 0x000ee80000300800 */
[----:B---3--:R-:W-:Y:S04]  /*c8ff0*/  STL.64 [R1+0x67b0], R10 ;  /* 0x0067b00a01007387 */ /* 0x008fe80000100a00 */
[----:B------:R0:W-:Y:S04]  /*c9000*/  STL.64 [R1+0x67a8], R8 ;  /* 0x0067a80801007387 */ /* 0x0001e80000100a00 */
[----:B0-----:R-:W3:Y:S04]  /*c9010*/  LDL.LU R8, [R1+0x1dd0] ;  /* 0x001dd00001087983 */ /* 0x001ee80000300800 */
[----:B------:R-:W3:Y:S04]  /*c9020*/  LDL.LU R9, [R1+0x1dd4] ;  /* 0x001dd40001097983 */ /* 0x000ee80000300800 */
[----:B------:R-:W2:Y:S04]  /*c9030*/  LDL.LU R10, [R1+0x1dd8] ;  /* 0x001dd800010a7983 */ /* 0x000ea80000300800 */
[----:B------:R-:W2:Y:S01]  /*c9040*/  LDL.LU R11, [R1+0x1ddc] ;  /* 0x001ddc00010b7983 */ /* 0x000ea20000300800 */
[C---:B------:R-:W-:Y:S03]  /*c9050*/  HMMA.16816.F32 R16, R12.reuse, R22, R16 ;  /* 0x000000160c10723c */ /* 0x040fe60000001810 */
        /* <DEDUP_REMOVED lines=42> */
[----:B------:R-:W3:Y:S04]  /*c9300*/  LDL.LU.64 R8, [R1+0x67b8] ;  /* 0x0067b80001087983 */ /* 0x000ee80000300a00 */
[----:B------:R0:W-:Y:S04]  /*c9310*/  STL.64 [R1+0x66d0], R18 ;  /* 0x0066d01201007387 */ /* 0x0001e80000100a00 */
[----:B0-----:R-:W4:Y:S04]  /*c9320*/  LDL.LU R18, [R1+0x4cb0] ;  /* 0x004cb00001127983 */ /* 0x001f280000300800 */
[----:B------:R-:W2:Y:S01]  /*c9330*/  LDL.LU R19, [R1+0x4cb8] ;  /* 0x004cb80001137983 */ /* 0x000ea20000300800 */
        /* <DEDUP_REMOVED lines=8> */
[----:B----4-:R-:W-:-:S02]  /*c93c0*/  IMAD R4, R4, 0x100, R18 ;  /* 0x0000010004047824 */ /* 0x010fc400078e0212 */
[----:B--2---:R-:W-:Y:S01]  /*c93d0*/  IMAD R5, R5, 0x100, R19 ;  /* 0x0000010005057824 */ /* 0x004fe200078e0213 */
[----:B0-----:R-:W2:Y:S04]  /*c93e0*/  LDL.LU R16, [R1+0x2a60] ;  /* 0x002a600001107983 */ /* 0x001ea80000300800 */
[----:B-1----:R-:W2:Y:S04]  /*c93f0*/  LDL.LU R17, [R1+0x2a64] ;  /* 0x002a640001117983 */ /* 0x002ea80000300800 */
[----:B------:R-:W2:Y:S04]  /*c9400*/  LDL.LU R18, [R1+0x2a68] ;  /* 0x002a680001127983 */ /* 0x000ea80000300800 */
[----:B------:R-:W2:Y:S01]  /*c9410*/  LDL.LU R19, [R1+0x2a6c] ;  /* 0x002a6c0001137983 */ /* 0x000ea20000300800 */
[----:B---3--:R-:W-:-:S03]  /*c9420*/  IMAD R6, R6, 0x100, R11 ;  /* 0x0000010006067824 */ /* 0x008fc600078e020b */
[----:B------:R-:W3:Y:S02]  /*c9430*/  LDL.LU R11, [R1+0x67a0] ;  /* 0x0067a000010b7983 */ /* 0x000ee40000300800 */
[----:B---3--:R-:W-:-:S15]  /*c9440*/  HMMA.16816.F32 R24, R12, R10, R24 ;  /* 0x0000000a0c18723c */ /* 0x008fde0000001818 */
[----:B------:R-:W-:-:S08]  /*c9450*/  NOP ;  /* 0x0000000000007918 */ /* 0x000fd00000000000 */
[----:B------:R-:W-:Y:S04]  /*c9460*/  STL.64 [R1+0x2220], R24 ;  /* 0x0022201801007387 */ /* 0x000fe80000100a00 */
[----:B------:R0:W-:Y:S04]  /*c9470*/  STL.64 [R1+0x2228], R26 ;  /* 0x0022281a01007387 */ /* 0x0001e80000100a00 */
[----:B0-----:R-:W3:Y:S04]  /*c9480*/  LDL.LU.64 R26, [R1+0x6798] ;  /* 0x00679800011a7983 */ /* 0x001ee80000300a00 */
[----:B------:R-:W3:Y:S01]  /*c9490*/  LDL.LU.64 R24, [R1+0x6790] ;  /* 0x0067900001187983 */ /* 0x000ee20000300a00 */
[C---:B--2---:R-:W-:Y:S03]  /*c94a0*/  HMMA.16816.F32 R16, R12.reuse, R8, R16 ;  /* 0x000000080c10723c */ /* 0x044fe60000001810 */
[----:B------:R-:W-:Y:S04]  /*c94b0*/  STL.64 [R1+0x65f8], R10 ;  /* 0x0065f80a01007387 */ /* 0x000fe80000100a00 */
[----:B------:R0:W-:Y:S02]  /*c94c0*/  STL.64 [R1+0x65f0], R8 ;  /* 0x0065f00801007387 */ /* 0x0001e40000100a00 */
[----:B0-----:R-:W-:Y:S01]  /*c94d0*/  HMMA.16816.F32 R8, R12, R2, R20 ;  /* 0x000000020c08723c */ /* 0x001fe20000001814 */
[----:B------:R-:W-:Y:S01]  /*c94e0*/  IMAD R7, R0, 0x100, R7 ;  /* 0x0000010000077824 */ /* 0x000fe200078e0207 */
[----:B------:R-:W-:-:S02]  /*c94f0*/  F2FP.F16.E5M2.UNPACK_B R4, R4 ;  /* 0x00000004ff04723e */ /* 0x000fc400020004ff */
[----:B------:R-:W-:Y:S02]  /*c9500*/  F2FP.F16.E5M2.UNPACK_B R5, R5 ;  /* 0x00000005ff05723e */ /* 0x000fe400020004ff */
[----:B------:R-:W-:Y:S02]  /*c9510*/  F2FP.F16.E5M2.UNPACK_B R6, R6 ;  /* 0x00000006ff06723e */ /* 0x000fe400020004ff */
[----:B------:R-:W-:-:S06]  /*c9520*/  F2FP.F16.E5M2.UNPACK_B R7, R7 ;  /* 0x00000007ff07723e */ /* 0x000fcc00020004ff */
[----:B------:R-:W-:Y:S04]  /*c9530*/  STL.64 [R1+0x23a0], R16 ;  /* 0x0023a01001007387 */ /* 0x000fe80000100a00 */
[----:B------:R-:W-:Y:S04]  /*c9540*/  STL.64 [R1+0x23a8], R18 ;  /* 0x0023a81201007387 */ /* 0x000fe80000100a00 */
[----:B------:R-:W-:Y:S04]  /*c9550*/  STL [R1+0x657c], R2 ;  /* 0x00657c0201007387 */ /* 0x000fe80000100800 */
[----:B------:R-:W-:Y:S04]  /*c9560*/  STL [R1+0x6578], R3 ;  /* 0x0065780301007387 */ /* 0x000fe80000100800 */
        /* <DEDUP_REMOVED lines=10> */
[----:B------:R-:W4:Y:S04]  /*c9610*/  LDL.64 R12, [R1+0x80] ;  /* 0x00008000010c7983 */ /* 0x000f280000100a00 */
        /* <DEDUP_REMOVED lines=52> */
[----:B------:R-:W3:Y:S04]  /*c9960*/  LDL.64 R28, [R1+0x60] ;  /* 0x00006000011c7983 */ /* 0x000ee80000100a00 */
[----:B------:R-:W-:Y:S01]  /*c9970*/  STL [R1+0x6580], R0 ;  /* 0x0065800001007387 */ /* 0x000fe20000100800 */
[----:B----4-:R-:W-:-:S02]  /*c9980*/  IMAD.MOV.U32 R3, RZ, RZ, R13 ;  /* 0x000000ffff037224 */ /* 0x010fc400078e000d */
        /* <DEDUP_REMOVED lines=18> */
[----:B----4-:R-:W-:Y:S02]  /*c9ab0*/  IMAD.MOV.U32 R2, RZ, RZ, R13 ;  /* 0x000000ffff027224 */ /* 0x010fe400078e000d */
[----:B------:R-:W-:Y:S01]  /*c9ac0*/  IMAD.MOV.U32 R3, RZ, RZ, R12 ;  /* 0x000000ffff037224 */ /* 0x000fe200078e000c */
[----:B------:R-:W-:Y:S01]  /*c9ad0*/  STL [R1+0x658c], R0 ;  /* 0x00658c0001007387 */ /* 0x000fe20000100800 */
        /* <DEDUP_REMOVED lines=27> */
[----:B------:R-:W-:Y:S01]  /*c9c90*/  STL [R1+0x659c], R2 ;  /* 0x00659c0201007387 */ /* 0x000fe20000100800 */
[C---:B---3--:R-:W-:Y:S06]  /*c9ca0*/  HMMA.16816.F32 R8, R4.reuse, R20, R8 ;  /* 0x000000140408723c */ /* 0x048fec0000001808 */
[----:B--2---:R-:W-:-:S15]  /*c9cb0*/  HMMA.16816.F32 R24, R4, R14, R24 ;  /* 0x0000000e0418723c */ /* 0x004fde0000001818 */
[----:B------:R-:W-:-:S08]  /*c9cc0*/  NOP ;  /* 0x0000000000007918 */ /* 0x000fd00000000000 */
[----:B------:R-:W-:Y:S04]  /*c9cd0*/  STL.64 [R1+0x2330], R24 ;  /* 0x0023301801007387 */ /* 0x000fe80000100a00 */
[----:B------:R0:W-:Y:S04]  /*c9ce0*/  STL.64 [R1+0x2338], R26 ;  /* 0x0023381a01007387 */ /* 0x0001e80000100a00 */
[----:B0-----:R-:W2:Y:S04]  /*c9cf0*/  LDL.LU.64 R26, [R1+0x6728] ;  /* 0x00672800011a7983 */ /* 0x001ea80000300a00 */
[----:B------:R-:W2:Y:S01]  /*c9d00*/  LDL.LU.64 R24, [R1+0x6720] ;  /* 0x0067200001187983 */ /* 0x000ea20000300a00 */
[----:B------:R-:W-:-:S05]  /*c9d10*/  IMAD.MOV.U32 R0, RZ, RZ, R15 ;  /* 0x000000ffff007224 */ /* 0x000fca00078e000f */
[----:B------:R-:W-:Y:S04]  /*c9d20*/  STL [R1+0x65a4], R0 ;  /* 0x0065a40001007387 */ /* 0x000fe80000100800 */
[----:B------:R-:W-:Y:S04]  /*c9d30*/  STL.64 [R1+0x2320], R8 ;  /* 0x0023200801007387 */ /* 0x000fe80000100a00 */
[----:B------:R0:W-:Y:S02]  /*c9d40*/  STL.64 [R1+0x2328], R10 ;  /* 0x0023280a01007387 */ /* 0x0001e40000100a00 */
[----:B0-----:R-:W-:Y:S01]  /*c9d50*/  HMMA.16816.F32 R8, R4, R22, R16 ;  /* 0x000000160408723c */ /* 0x001fe20000001810 */
[----:B------:R-:W-:-:S02]  /*c9d60*/  IMAD.MOV.U32 R2, RZ, RZ, R21 ;  /* 0x000000ffff027224 */ /* 0x000fc400078e0015 */
[----:B------:R-:W-:-:S03]  /*c9d70*/  IMAD.MOV.U32 R3, RZ, RZ, R20 ;  /* 0x000000ffff037224 */ /* 0x000fc600078e0014 */
[----:B------:R-:W-:Y:S01]  /*c9d80*/  IMAD.MOV.U32 R0, RZ, RZ, R23 ;  /* 0x000000ffff007224 */ /* 0x000fe200078e0017 */
[----:B------:R-:W-:Y:S04]  /*c9d90*/  STL [R1+0x65ac], R2 ;  /* 0x0065ac0201007387 */ /* 0x000fe80000100800 */
[----:B------:R-:W-:Y:S04]  /*c9da0*/  STL [R1+0x65a8], R3 ;  /* 0x0065a80301007387 */ /* 0x000fe80000100800 */
[----:B------:R-:W-:Y:S08]  /*c9db0*/  STL [R1+0x65b0], R0 ;  /* 0x0065b00001007387 */ /* 0x000ff00000100800 */
[----:B------:R-:W-:Y:S04]  /*c9dc0*/  STL.64 [R1+0x2310], R8 ;  /* 0x0023100801007387 */ /* 0x000fe80000100a00 */
[----:B------:R2:W-:Y:S02]  /*c9dd0*/  STL.64 [R1+0x2318], R10 ;  /* 0x0023180a01007387 */ /* 0x0005e40000100a00 */
        /* <DEDUP_REMOVED lines=12> */
[----:B--2---:R1:W-:Y:S04]  /*c9ea0*/  STL.64 [R1+0x66f8], R24 ;  /* 0x0066f81801007387 */ /* 0x0043e80000100a00 */
[----:B0-----:R-:W2:Y:S04]  /*c9eb0*/  LDL.LU R20, [R1+0x1c80] ;  /* 0x001c800001147983 */ /* 0x001ea80000300800 */
[----:B------:R-:W2:Y:S04]  /*c9ec0*/  LDL.LU R21, [R1+0x1c84] ;  /* 0x001c840001157983 */ /* 0x000ea80000300800 */
[----:B------:R-:W3:Y:S04]  /*c9ed0*/  LDL.LU R22, [R1+0x1c88] ;  /* 0x001c880001167983 */ /* 0x000ee80000300800 */
[----:B------:R-:W3:Y:S04]  /*c9ee0*/  LDL.LU R23, [R1+0x1c8c] ;  /* 0x001c8c0001177983 */ /* 0x000ee80000300800 */
[----:B------:R-:W4:Y:S04]  /*c9ef0*/  LDL.64 R18, [R1+0x40] ;  /* 0x0000400001127983 */ /* 0x000f280000100a00 */
[----:B-1----:R-:W4:Y:S04]  /*c9f00*/  LDL.64 R24, [R1+0x50] ;  /* 0x0000500001187983 */ /* 0x002f280000100a00 */
        /* <DEDUP_REMOVED lines=94> */
[----:B---3--:R-:W-:-:S15]  /*ca4f0*/  HMMA.16816.F32 R20, R4, R28, R20 ;  /* 0x0000001c0414723c */ /* 0x008fde0000001814 */
[----:B------:R-:W-:-:S08]  /*ca500*/  NOP ;  /* 0x0000000000007918 */ /* 0x000fd00000000000 */
[----:B------:R-:W-:Y:S04]  /*ca510*/  STL.64 [R1+0x22a0], R20 ;  /* 0x0022a01401007387 */ /* 0x000fe80000100a00 */
[----:B------:R0:W-:Y:S04]  /*ca520*/  STL.64 [R1+0x22a8], R22 ;  /* 0x0022a81601007387 */ /* 0x0001e80000100a00 */
[----:B0-----:R-:W2:Y:S04]  /*ca530*/  LDL.LU.64 R22, [R1+0x66b8] ;  /* 0x0066b80001167983 */ /* 0x001ea80000300a00 */
[----:B------:R-:W2:Y:S01]  /*ca540*/  LDL.LU.64 R20, [R1+0x66b0] ;  /* 0x0066b00001147983 */ /* 0x000ea20000300a00 */
[----:B------:R-:W-:Y:S01]  /*ca550*/  HMMA.16816.F32 R12, R4, R16, R12 ;  /* 0x00000010040c723c */ /* 0x000fe2000000180c */
[----:B------:R-:W-:-:S02]  /*ca560*/  IMAD.MOV.U32 R2, RZ, RZ, R29 ;  /* 0x000000ffff027224 */ /* 0x000fc400078e001d */
[----:B------:R-:W-:-:S03]  /*ca570*/  IMAD.MOV.U32 R3, RZ, RZ, R28 ;  /* 0x000000ffff037224 */ /* 0x000fc600078e001c */
[----:B------:R-:W-:Y:S01]  /*ca580*/  IMAD.MOV.U32 R0, RZ, RZ, R17 ;  /* 0x000000ffff007224 */ /* 0x000fe200078e0011 */
[----:B------:R-:W3:Y:S04]  /*ca590*/  LDL.LU.64 R28, [R1+0x66a8] ;  /* 0x0066a800011c7983 */ /* 0x000ee80000300a00 */
[----:B------:R-:W-:Y:S04]  /*ca5a0*/  STL [R1+0x65dc], R2 ;  /* 0x0065dc0201007387 */ /* 0x000fe80000100800 */
[----:B------:R-:W-:Y:S04]  /*ca5b0*/  STL [R1+0x65d8], R3 ;  /* 0x0065d80301007387 */ /* 0x000fe80000100800 */
[----:B------:R-:W-:Y:S04]  /*ca5c0*/  STL [R1+0x65e0], R0 ;  /* 0x0065e00001007387 */ /* 0x000fe80000100800 */
[----:B------:R-:W-:Y:S04]  /*ca5d0*/  STL.64 [R1+0x2290], R12 ;  /* 0x0022900c01007387 */ /* 0x000fe80000100a00 */
[----:B------:R4:W-:Y:S02]  /*ca5e0*/  STL.64 [R1+0x2298], R14 ;  /* 0x0022980e01007387 */ /* 0x0009e40000100a00 */
[----:B----4-:R-:W-:-:S15]  /*ca5f0*/  HMMA.16816.F32 R12, R4, R24, R8 ;  /* 0x00000018040c723c */ /* 0x010fde0000001808 */
[----:B------:R-:W-:-:S08]  /*ca600*/  NOP ;  /* 0x0000000000007918 */ /* 0x000fd00000000000 */
[----:B------:R-:W-:Y:S04]  /*ca610*/  STL.64 [R1+0x2280], R12 ;  /* 0x0022800c01007387 */ /* 0x000fe80000100a00 */
[----:B------:R-:W-:Y:S01]  /*ca620*/  STL.64 [R1+0x2288], R14 ;  /* 0x0022880e01007387 */ /* 0x000fe20000100a00 */
[----:B--2---:R-:W-:-:S15]  /*ca630*/  HMMA.16816.F32 R8, R4, R26, R20 ;  /* 0x0000001a0408723c */ /* 0x004fde0000001814 */
[----:B------:R-:W-:-:S08]  /*ca640*/  NOP ;  /* 0x0000000000007918 */ /* 0x000fd00000000000 */
[----:B------:R-:W-:Y:S04]  /*ca650*/  STL.64 [R1+0x2270], R8 ;  /* 0x0022700801007387 */ /* 0x000fe80000100a00 */
[----:B------:R-:W-:Y:S04]  /*ca660*/  STL.64 [R1+0x2278], R10 ;  /* 0x0022780a01007387 */ /* 0x000fe80000100a00 */
        /* <DEDUP_REMOVED lines=12> */
[----:B----4-:R0:W-:Y:S04]  /*ca730*/  STL.64 [R1+0x6670], R22 ;  /* 0x0066701601007387 */ /* 0x0101e80000100a00 */
[----:B--2---:R-:W-:Y:S04]  /*ca740*/  STL.64 [R1+0x6668], R20 ;  /* 0x0066681401007387 */ /* 0x004fe80000100a00 */
[----:B------:R-:W2:Y:S04]  /*ca750*/  LDL.LU R24, [R1+0x1c00] ;  /* 0x001c000001187983 */ /* 0x000ea80000300800 */
[----:B------:R-:W2:Y:S04]  /*ca760*/  LDL.LU R25, [R1+0x1c04] ;  /* 0x001c040001197983 */ /* 0x000ea80000300800 */
[----:B------:R-:W4:Y:S04]  /*ca770*/  LDL.LU R26, [R1+0x1c08] ;  /* 0x001c0800011a7983 */ /* 0x000f280000300800 */
[----:B------:R-:W4:Y:S04]  /*ca780*/  LDL.LU R27, [R1+0x1c0c] ;  /* 0x001c0c00011b7983 */ /* 0x000f280000300800 */
[----:B----4-:R-:W-:Y:S04]  /*ca790*/  STL.64 [R1+0x6680], R26 ;  /* 0x0066801a01007387 */ /* 0x010fe80000100a00 */
[----:B--2---:R1:W-:Y:S04]  /*ca7a0*/  STL.64 [R1+0x6678], R24 ;  /* 0x0066781801007387 */ /* 0x0043e80000100a00 */
[----:B0-----:R-:W2:Y:S04]  /*ca7b0*/  LDL R22, [R1] ;  /* 0x0000000001167983 */ /* 0x001ea80000100800 */
[----:B------:R-:W2:Y:S04]  /*ca7c0*/  LDL R23, [R1+0x4] ;  /* 0x0000040001177983 */ /* 0x000ea80000100800 */
[----:B-1----:R-:W4:Y:S04]  /*ca7d0*/  LDL.LU R24, [R1+0x1c10] ;  /* 0x001c100001187983 */ /* 0x002f280000300800 */
        /* <DEDUP_REMOVED lines=17> */
[----:B------:R-:W4:Y:S04]  /*ca8f0*/  LDL.LU R12, [R1+0x4ccc] ;  /* 0x004ccc00010c7983 */ /* 0x000f280000300800 */
[----:B------:R-:W2:Y:S04]  /*ca900*/  LDL.LU R17, [R1+0x4cd8] ;  /* 0x004cd80001117983 */ /* 0x000ea80000300800 */
        /* <DEDUP_REMOVED lines=107> */
[----:B0-----:R-:W4:Y:S04]  /*cafc0*/  LDL.LU.64 R10, [R1+0x65f8] ;  /* 0x0065f800010a7983 */ /* 0x001f280000300a00 */
[----:B------:R-:W2:Y:S04]  /*cafd0*/  LDL.LU.64 R8, [R1+0x65f0] ;  /* 0x0065f00001087983 */ /* 0x000ea80000300a00 */
[----:B------:R0:W-:Y:S04]  /*cafe0*/  STL [R1+0x6314], R16 ;  /* 0x0063141001007387 */ /* 0x0001e80000100800 */
[----:B0-----:R-:W3:Y:S04]  /*caff0*/  LDL.LU R16, [R1+0x4ce8] ;  /* 0x004ce80001107983 */ /* 0x001ee80000300800 */
[----:B------:R0:W-:Y:S04]  /*cb000*/  STL [R1+0x6310], R17 ;  /* 0x0063101101007387 */ /* 0x0001e80000100800 */
[----:B0-----:R-:W2:Y:S01]  /*cb010*/  LDL.LU R17, [R1+0x4ce0] ;  /* 0x004ce00001117983 */ /* 0x001ea20000300800 */
[----:B------:R-:W-:-:S02]  /*cb020*/  F2FP.F16.E5M2.UNPACK_B R12, R12 ;  /* 0x0000000cff0c723e */ /* 0x000fc400020004ff */
[----:B------:R-:W-:Y:S01]  /*cb030*/  F2FP.F16.E5M2.UNPACK_B R13, R13 ;  /* 0x0000000dff0d723e */ /* 0x000fe200020004ff */
[----:B----4-:R-:W-:Y:S01]  /*cb040*/  HMMA.16816.F32 R20, R4, R10, R20 ;  /* 0x0000000a0414723c */ /* 0x010fe20000001814 */
[----:B---3--:R-:W-:-:S05]  /*cb050*/  IMAD R15, R15, 0x100, R16 ;  /* 0x000001000f0f7824 */ /* 0x008fca00078e0210 */
[----:B------:R-:W-:Y:S01]  /*cb060*/  F2FP.F16.E5M2.UNPACK_B R15, R15 ;  /* 0x0000000fff0f723e */ /* 0x000fe200020004ff */
[----:B--2---:R-:W-:-:S05]  /*cb070*/  IMAD R14, R14, 0x100, R17 ;  /* 0x000001000e0e7824 */ /* 0x004fca00078e0211 */
[----:B------:R-:W-:-:S05]  /*cb080*/  F2FP.F16.E5M2.UNPACK_B R14, R14 ;  /* 0x0000000eff0e723e */ /* 0x000fca00020004ff */
[----:B------:R-:W-:Y:S06]  /*cb090*/  STL.64 [R1+0x6570], R14 ;  /* 0x0065700e01007387 */ /* 0x000fec0000100a00 */
[----:B------:R-:W-:Y:S04]  /*cb0a0*/  STL.64 [R1+0x23d0], R20 ;  /* 0x0023d01401007387 */ /* 0x000fe80000100a00 */
[----:B------:R-:W-:Y:S04]  /*cb0b0*/  STL.64 [R1+0x23d8], R22 ;  /* 0x0023d81601007387 */ /* 0x000fe80000100a00 */
[----:B------:R0:W-:Y:S02]  /*cb0c0*/  STL.64 [R1+0x6568], R12 ;  /* 0x0065680c01007387 */ /* 0x0001e40000100a00 */
[----:B0-----:R-:W-:Y:S02]  /*cb0d0*/  HMMA.16816.F32 R12, R4, R8, R24 ;  /* 0x00000008040c723c */ /* 0x001fe40000001818 */
[----:B------:R-:W-:Y:S04]  /*cb0e0*/  STL.64 [R1+0x6308], R10 ;  /* 0x0063080a01007387 */ /* 0x000fe80000100a00 */
[----:B------:R0:W-:-:S15]  /*cb0f0*/  STL.64 [R1+0x6300], R8 ;  /* 0x0063000801007387 */ /* 0x0001de0000100a00 */
[----:B------:R-:W-:-:S02]  /*cb100*/  NOP ;  /* 0x0000000000007918 */ /* 0x000fc40000000000 */
[----:B------:R-:W-:Y:S04]  /*cb110*/  STL.64 [R1+0x2500], R12 ;  /* 0x0025000c01007387 */ /* 0x000fe80000100a00 */
[----:B------:R-:W-:Y:S04]  /*cb120*/  STL.64 [R1+0x2508], R14 ;  /* 0x0025080e01007387 */ /* 0x000fe80000100a00 */
        /* <DEDUP_REMOVED lines=37> */
[----:B-1----:R-:W4:Y:S04]  /*cb380*/  LDL.64 R8, [R1+0x20] ;  /* 0x0000200001087983 */ /* 0x002f280000100a00 */
[----:B------:R1:W-:Y:S04]  /*cb390*/  STL.64 [R1+0x63d0], R10 ;  /* 0x0063d00a01007387 */ /* 0x0003e80000100a00 */
[----:B----4-:R-:W-:Y:S04]  /*cb3a0*/  STL.64 [R1+0x63c8], R8 ;  /* 0x0063c80801007387 */ /* 0x010fe80000100a00 */
[----:B0-----:R-:W4:Y:S04]  /*cb3b0*/  LDL.LU R20, [R1+0x1940] ;  /* 0x0019400001147983 */ /* 0x001f280000300800 */
[----:B------:R-:W4:Y:S04]  /*cb3c0*/  LDL.LU R21, [R1+0x1944] ;  /* 0x0019440001157983 */ /* 0x000f280000300800 */
[----:B------:R-:W2:Y:S04]  /*cb3d0*/  LDL.LU R22, [R1+0x1948] ;  /* 0x0019480001167983 */ /* 0x000ea80000300800 */
[----:B------:R-:W2:Y:S04]  /*cb3e0*/  LDL.LU R23, [R1+0x194c] ;  /* 0x00194c0001177983 */ /* 0x000ea80000300800 */
[----:B-1----:R-:W3:Y:S01]  /*cb3f0*/  LDL R10, [R1+0x28] ;  /* 0x00002800010a7983 */ /* 0x002ee20000100800 */
        /* <DEDUP_REMOVED lines=341> */
[C---:B--2---:R-:W-:Y:S02]  /*cc950*/  HMMA.16816.F32 R8, R12.reuse, R10, R20 ;  /* 0x0000000a0c08723c */ /* 0x044fe40000001814 */
[----:B------:R-:W3:Y:S04]  /*cc960*/  LDL.LU.64 R22, [R1+0x6380] ;  /* 0x0063800001167983 */ /* 0x000ee80000300a00 */
[----:B------:R-:W3:Y:S01]  /*cc970*/  LDL.LU.64 R20, [R1+0x6378] ;  /* 0x0063780001147983 */ /* 0x000ee20000300a00 */
[----:B------:R-:W-:-:S15]  /*cc980*/  HMMA.16816.F32 R24, R12, R28, R24 ;  /* 0x0000001c0c18723c */ /* 0x000fde0000001818 */
[----:B------:R-:W-:-:S01]  /*cc990*/  NOP ;  /* 0x0000000000007918 */ /* 0x000fc20000000000 */
        /* <DEDUP_REMOVED lines=14> */
[----:B------:R-:W-:Y:S01]  /*cca80*/  STL.64 [R1+0x6208], R28 ;  /* 0x0062081c01007387 */ /* 0x000fe20000100a00 */
        /* <DEDUP_REMOVED lines=37> */
[----:B------:R-:W3:Y:S04]  /*ccce0*/  LDL.LU.64 R28, [R1+0xa0] ;  /* 0x0000a000011c7983 */ /* 0x000ee80000300a00 */
        /* <DEDUP_REMOVED lines=12> */
[C---:B------:R-:W-:Y:S03]  /*ccdb0*/  HMMA.16816.F32 R8, R12.reuse, R22, R8 ;  /* 0x000000160c08723c */ /* 0x040fe60000001808 */
        /* <DEDUP_REMOVED lines=15> */
[----:B------:R-:W4:Y:S04]  /*cceb0*/  LDL.LU.64 R8, [R1+0x6328] ;  /* 0x0063280001087983 */ /* 0x000f280000300a00 */
[----:B------:R0:W-:Y:S01]  /*ccec0*/  STL.64 [R1+0x61b0], R22 ;  /* 0x0061b01601007387 */ /* 0x0001e20000100a00 */
[----:B---3--:R-:W-:-:S02]  /*cced0*/  IMAD R4, R4, 0x100, R16 ;  /* 0x0000010004047824 */ /* 0x008fc400078e0210 */
[----:B------:R-:W-:Y:S01]  /*ccee0*/  IMAD R5, R5, 0x100, R17 ;  /* 0x0000010005057824 */ /* 0x000fe200078e0211 */
[----:B0-----:R-:W3:Y:S04]  /*ccef0*/  LDL.LU.64 R22, [R1+0xa8] ;  /* 0x0000a80001167983 */ /* 0x001ee80000300a00 */
[----:B------:R0:W-:Y:S04]  /*ccf00*/  STL.64 [R1+0x61a8], R20 ;  /* 0x0061a81401007387 */ /* 0x0001e80000100a00 */
[----:B0-----:R-:W3:Y:S04]  /*ccf10*/  LDL.LU R20, [R1+0x4d00] ;  /* 0x004d000001147983 */ /* 0x001ee80000300800 */
[----:B------:R-:W3:Y:S01]  /*ccf20*/  LDL.LU R21, [R1+0x4d08] ;  /* 0x004d080001157983 */ /* 0x000ee20000300800 */
        /* <DEDUP_REMOVED lines=42> */
[----:B------:R-:W-:Y:S02]  /*cd1d0*/  F2FP.F16.E5M2.UNPACK_B R4, R4 ;  /* 0x00000004ff04723e */ /* 0x000fe400020004ff */
[----:B------:R-:W-:Y:S02]  /*cd1e0*/  F2FP.F16.E5M2.UNPACK_B R5, R5 ;  /* 0x00000005ff05723e */ /* 0x000fe400020004ff */
[----:B------:R-:W-:Y:S02]  /*cd1f0*/  F2FP.F16.E5M2.UNPACK_B R6, R6 ;  /* 0x00000006ff06723e */ /* 0x000fe400020004ff */
[----:B------:R-:W-:Y:S01]  /*cd200*/  F2FP.F16.E5M2.UNPACK_B R7, R7 ;  /* 0x00000007ff07723e */ /* 0x000fe200020004ff */
[----:B------:R-:W-:Y:S04]  /*cd210*/  STL [R1+0x60f4], R2 ;  /* 0x0060f40201007387 */ /* 0x000fe80000100800 */
[----:B------:R-:W-:Y:S01]  /*cd220*/  STL [R1+0x60f0], R3 ;  /* 0x0060f00301007387 */ /* 0x000fe20000100800 */
[----:B----4-:R-:W-:Y:S06]  /*cd230*/  HMMA.16816.F32 R8, R12, R2, R8 ;  /* 0x000000020c08723c */ /* 0x010fec0000001808 */
[----:B------:R-:W-:-:S15]  /*cd240*/  HMMA.16816.F32 R12, R4, R22, R16 ;  /* 0x00000016040c723c */ /* 0x000fde0000001810 */
[----:B------:R-:W-:-:S02]  /*cd250*/  NOP ;  /* 0x0000000000007918 */ /* 0x000fc40000000000 */
[----:B------:R-:W-:Y:S04]  /*cd260*/  STL.64 [R1+0x2520], R8 ;  /* 0x0025200801007387 */ /* 0x000fe80000100a00 */
[----:B------:R-:W-:Y:S04]  /*cd270*/  STL.64 [R1+0x2528], R10 ;  /* 0x0025280a01007387 */ /* 0x000fe80000100a00 */
[----:B------:R-:W-:Y:S04]  /*cd280*/  STL.64 [R1+0x2710], R12 ;  /* 0x0027100c01007387 */ /* 0x000fe80000100a00 */
[----:B------:R2:W-:Y:S02]  /*cd290*/  STL.64 [R1+0x2718], R14 ;  /* 0x0027180e01007387 */ /* 0x0005e40000100a00 */
[----:B--2---:R-:W-:Y:S01]  /*cd2a0*/  HMMA.16816.F32 R12, R4, R28, R24 ;  /* 0x0000001c040c723c */ /* 0x004fe20000001818 */
[----:B------:R-:W-:-:S02]  /*cd2b0*/  IMAD.MOV.U32 R11, RZ, RZ, R23 ;  /* 0x000000ffff0b7224 */ /* 0x000fc400078e0017 */
[----:B------:R-:W-:-:S03]  /*cd2c0*/  IMAD.MOV.U32 R10, RZ, RZ, R22 ;  /* 0x000000ffff0a7224 */ /* 0x000fc600078e0016 */
[----:B------:R-:W-:Y:S04]  /*cd2d0*/  STL [R1+0x60fc], R11 ;  /* 0x0060fc0b01007387 */ /* 0x000fe80000100800 */
[----:B------:R-:W-:-:S13]  /*cd2e0*/  STL [R1+0x60f8], R10 ;  /* 0x0060f80a01007387 */ /* 0x000fda0000100800 */
[----:B------:R0:W-:Y:S04]  /*cd2f0*/  STL.64 [R1+0x2700], R12 ;  /* 0x0027000c01007387 */ /* 0x0001e80000100a00 */
[----:B------:R1:W-:Y:S04]  /*cd300*/  STL.64 [R1+0x2708], R14 ;  /* 0x0027080e01007387 */ /* 0x0003e80000100a00 */
[----:B0-----:R-:W2:Y:S04]  /*cd310*/  LDL.LU R12, [R1+0xe40] ;  /* 0x000e4000010c7983 */ /* 0x001ea80000300800 */
[----:B------:R-:W2:Y:S04]  /*cd320*/  LDL.LU R13, [R1+0xe44] ;  /* 0x000e4400010d7983 */ /* 0x000ea80000300800 */
[----:B-1----:R-:W3:Y:S04]  /*cd330*/  LDL.LU R14, [R1+0xe48] ;  /* 0x000e4800010e7983 */ /* 0x002ee80000300800 */
[----:B------:R-:W3:Y:S04]  /*cd340*/  LDL.LU R15, [R1+0xe4c] ;  /* 0x000e4c00010f7983 */ /* 0x000ee80000300800 */
[----:B------:R-:W4:Y:S04]  /*cd350*/  LDL.LU.64 R10, [R1+0x98] ;  /* 0x00009800010a7983 */ /* 0x000f280000300a00 */
        /* <DEDUP_REMOVED lines=24> */
[----:B------:R-:W2:Y:S04]  /*cd4e0*/  LDL.LU.64 R20, [R1+0x78] ;  /* 0x0000780001147983 */ /* 0x000ea80000300a00 */
[----:B------:R-:W3:Y:S04]  /*cd4f0*/  LDL.LU R16, [R1+0xe20] ;  /* 0x000e200001107983 */ /* 0x000ee80000300800 */
[----:B------:R-:W3:Y:S04]  /*cd500*/  LDL.LU R17, [R1+0xe24] ;  /* 0x000e240001117983 */ /* 0x000ee80000300800 */
[----:B------:R-:W3:Y:S04]  /*cd510*/  LDL.LU R18, [R1+0xe28] ;  /* 0x000e280001127983 */ /* 0x000ee80000300800 */
[----:B------:R-:W3:Y:S04]  /*cd520*/  LDL.LU R19, [R1+0xe2c] ;  /* 0x000e2c0001137983 */ /* 0x000ee80000300800 */
[----:B------:R-:W3:Y:S01]  /*cd530*/  LDL.LU.64 R22, [R1+0x70] ;  /* 0x0000700001167983 */ /* 0x000ee20000300a00 */
[----:B------:R-:W-:-:S03]  /*cd540*/  IMAD.MOV.U32 R9, RZ, RZ, R29 ;  /* 0x000000ffff097224 */ /* 0x000fc600078e001d */
[----:B------:R-:W3:Y:S01]  /*cd550*/  LDL.LU R24, [R1+0x8c0] ;  /* 0x0008c00001187983 */ /* 0x000ee20000300800 */
[----:B------:R-:W-:-:S03]  /*cd560*/  IMAD.MOV.U32 R8, RZ, RZ, R28 ;  /* 0x000000ffff087224 */ /* 0x000fc600078e001c */
[----:B------:R-:W3:Y:S04]  /*cd570*/  LDL.LU R25, [R1+0x8c4] ;  /* 0x0008c40001197983 */ /* 0x000ee80000300800 */
[----:B------:R-:W3:Y:S04]  /*cd580*/  LDL.LU R26, [R1+0x8c8] ;  /* 0x0008c800011a7983 */ /* 0x000ee80000300800 */
[----:B------:R-:W3:Y:S04]  /*cd590*/  LDL.LU R27, [R1+0x8cc] ;  /* 0x0008cc00011b7983 */ /* 0x000ee80000300800 */
[----:B------:R-:W3:Y:S04]  /*cd5a0*/  LDL.LU.64 R28, [R1+0x68] ;  /* 0x00006800011c7983 */ /* 0x000ee80000300a00 */
[----:B------:R-:W-:Y:S04]  /*cd5b0*/  STL [R1+0x6104], R9 ;  /* 0x0061040901007387 */ /* 0x000fe80000100800 */
[----:B------:R0:W-:Y:S04]  /*cd5c0*/  STL [R1+0x6100], R8 ;  /* 0x0061000801007387 */ /* 0x0001e80000100800 */
[----:B0-----:R-:W2:Y:S01]  /*cd5d0*/  LDL.LU.64 R8, [R1+0x90] ;  /* 0x0000900001087983 */ /* 0x001ea20000300a00 */
        /* <DEDUP_REMOVED lines=10> */
[----:B0-----:R-:W4:Y:S01]  /*cd680*/  LDL.LU.64 R2, [R1+0x88] ;  /* 0x0000880001027983 */ /* 0x001f220000300a00 */
[----:B--2---:R-:W-:-:S15]  /*cd690*/  HMMA.16816.F32 R12, R4, R8, R12 ;  /* 0x00000008040c723c */ /* 0x004fde000000180c */
        /* <DEDUP_REMOVED lines=30> */
[----:B------:R-:W-:Y:S02]  /*cd880*/  IMAD.MOV.U32 R11, RZ, RZ, R21 ;  /* 0x000000ffff0b7224 */ /* 0x000fe400078e0015 */
[----:B------:R-:W-:Y:S02]  /*cd890*/  IMAD.MOV.U32 R10, RZ, RZ, R20 ;  /* 0x000000ffff0a7224 */ /* 0x000fe400078e0014 */
[----:B---3--:R-:W-:Y:S02]  /*cd8a0*/  IMAD.MOV.U32 R9, RZ, RZ, R23 ;  /* 0x000000ffff097224 */ /* 0x008fe400078e0017 */
[----:B------:R-:W-:Y:S01]  /*cd8b0*/  IMAD.MOV.U32 R8, RZ, RZ, R22 ;  /* 0x000000ffff087224 */ /* 0x000fe200078e0016 */
        /* <DEDUP_REMOVED lines=11> */
[----:B------:R0:W-:Y:S02]  /*cd970*/  STL [R1+0x6130], R8 ;  /* 0x0061300801007387 */ /* 0x0001e40000100800 */
[----:B0-----:R-:W-:-:S15]  /*cd980*/  HMMA.16816.F32 R8, R4, R28, R24 ;  /* 0x0000001c0408723c */ /* 0x001fde0000001818 */
[----:B------:R-:W-:-:S08]  /*cd990*/  NOP ;  /* 0x0000000000007918 */ /* 0x000fd00000000000 */
[----:B------:R0:W-:Y:S04]  /*cd9a0*/  STL.64 [R1+0x2690], R8 ;  /* 0x0026900801007387 */ /* 0x0001e80000100a00 */
[----:B------:R-:W-:Y:S04]  /*cd9b0*/  STL.64 [R1+0x2698], R10 ;  /* 0x0026980a01007387 */ /* 0x000fe80000100a00 */
[----:B------:R-:W2:Y:S04]  /*cd9c0*/  LDL.LU R12, [R1+0x870] ;  /* 0x00087000010c7983 */ /* 0x000ea80000300800 */
[----:B------:R-:W2:Y:S04]  /*cd9d0*/  LDL.LU R13, [R1+0x874] ;  /* 0x00087400010d7983 */ /* 0x000ea80000300800 */
[----:B------:R-:W3:Y:S04]  /*cd9e0*/  LDL.LU R14, [R1+0x878] ;  /* 0x00087800010e7983 */ /* 0x000ee80000300800 */
[----:B------:R-:W3:Y:S04]  /*cd9f0*/  LDL.LU R15, [R1+0x87c] ;  /* 0x00087c00010f7983 */ /* 0x000ee80000300800 */
        /* <DEDUP_REMOVED lines=82> */
[----:B------:R-:W-:Y:S01]  /*cdf20*/  IMAD.MOV.U32 R8, RZ, RZ, R20 ;  /* 0x000000ffff087224 */ /* 0x000fe200078e0014 */
[----:B------:R-:W-:Y:S04]  /*cdf30*/  STL [R1+0x615c], R11 ;  /* 0x00615c0b01007387 */ /* 0x000fe80000100800 */
[----:B------:R-:W-:Y:S01]  /*cdf40*/  STL [R1+0x6158], R10 ;  /* 0x0061580a01007387 */ /* 0x000fe20000100800 */
[----:B---3--:R-:W-:-:S02]  /*cdf50*/  IMAD.MOV.U32 R3, RZ, RZ, R23 ;  /* 0x000000ffff037224 */ /* 0x008fc400078e0017 */
[----:B------:R-:W-:Y:S01]  /*cdf60*/  IMAD.MOV.U32 R2, RZ, RZ, R22 ;  /* 0x000000ffff027224 */ /* 0x000fe200078e0016 */
[----:B--2---:R-:W-:-:S15]  /*cdf70*/  HMMA.16816.F32 R12, R4, R20, R12 ;  /* 0x00000014040c723c */ /* 0x004fde000000180c */
[----:B------:R-:W-:-:S08]  /*cdf80*/  NOP ;  /* 0x0000000000007918 */ /* 0x000fd00000000000 */
[----:B------:R-:W-:Y:S04]  /*cdf90*/  STL.64 [R1+0x2640], R12 ;  /* 0x0026400c01007387 */ /* 0x000fe80000100a00 */
[----:B------:R-:W-:Y:S04]  /*cdfa0*/  STL.64 [R1+0x2648], R14 ;  /* 0x0026480e01007387 */ /* 0x000fe80000100a00 */
[----:B------:R-:W-:Y:S04]  /*cdfb0*/  STL [R1+0x6164], R9 ;  /* 0x0061640901007387 */ /* 0x000fe80000100800 */
[----:B------:R0:W-:Y:S02]  /*cdfc0*/  STL [R1+0x6160], R8 ;  /* 0x0061600801007387 */ /* 0x0001e40000100800 */
[C---:B0-----:R-:W-:Y:S06]  /*cdfd0*/  HMMA.16816.F32 R8, R4.reuse, R22, R16 ;  /* 0x000000160408723c */ /* 0x041fec0000001810 */
[----:B------:R-:W-:-:S15]  /*cdfe0*/  HMMA.16816.F32 R12, R4, R28, R24 ;  /* 0x0000001c040c723c */ /* 0x000fde0000001818 */
[----:B------:R-:W-:-:S02]  /*cdff0*/  NOP ;  /* 0x0000000000007918 */ /* 0x000fc40000000000 */
[----:B------:R-:W-:Y:S04]  /*ce000*/  STL.64 [R1+0x2630], R8 ;  /* 0x0026300801007387 */ /* 0x000fe80000100a00 */
[----:B------:R-:W-:Y:S04]  /*ce010*/  STL.64 [R1+0x2638], R10 ;  /* 0x0026380a01007387 */ /* 0x000fe80000100a00 */
[----:B------:R-:W-:Y:S04]  /*ce020*/  STL [R1+0x616c], R3 ;  /* 0x00616c0301007387 */ /* 0x000fe80000100800 */
[----:B------:R-:W-:Y:S04]  /*ce030*/  STL [R1+0x6168], R2 ;  /* 0x0061680201007387 */ /* 0x000fe80000100800 */
        /* <DEDUP_REMOVED lines=18> */
[----:B----4-:R0:W-:Y:S04]  /*ce160*/  STL.64 [R1+0x61e0], R22 ;  /* 0x0061e01601007387 */ /* 0x0101e80000100a00 */
[----:B0-----:R-:W4:Y:S01]  /*ce170*/  LDL R22, [R1] ;  /* 0x0000000001167983 */ /* 0x001f220000100800 */
[----:B------:R-:W-:-:S03]  /*ce180*/  IMAD.MOV.U32 R23, RZ, RZ, R0 ;  /* 0x000000ffff177224 */ /* 0x000fc600078e0000 */
[----:B------:R-:W3:Y:S04]  /*ce190*/  LDL.LU R0, [R1+0x6258] ;  /* 0x0062580001007983 */ /* 0x000ee80000300800 */
[----:B--2---:R0:W-:Y:S04]  /*ce1a0*/  STL.64 [R1+0x61d8], R20 ;  /* 0x0061d81401007387 */ /* 0x0041e80000100a00 */
[----:B------:R-:W2:Y:S04]  /*ce1b0*/  LDL.LU R24, [R1+0x7e0] ;  /* 0x0007e00001187983 */ /* 0x000ea80000300800 */
[----:B------:R-:W2:Y:S04]  /*ce1c0*/  LDL.LU R25, [R1+0x7e4] ;  /* 0x0007e40001197983 */ /* 0x000ea80000300800 */
[----:B------:R-:W3:Y:S04]  /*ce1d0*/  LDL.LU R26, [R1+0x7e8] ;  /* 0x0007e800011a7983 */ /* 0x000ee80000300800 */
[----:B------:R-:W3:Y:S04]  /*ce1e0*/  LDL.LU R27, [R1+0x7ec] ;  /* 0x0007ec00011b7983 */ /* 0x000ee80000300800 */
[----:B------:R-:W4:Y:S04]  /*ce1f0*/  LDL.LU.64 R28, [R1+0x10] ;  /* 0x00001000011c7983 */ /* 0x000f280000300a00 */
[----:B----4-:R-:W-:Y:S04]  /*ce200*/  STL.64 [R1+0x6240], R28 ;  /* 0x0062401c01007387 */ /* 0x010fe80000100a00 */
[----:B0-----:R-:W4:Y:S04]  /*ce210*/  LDL.64 R20, [R1+0x8] ;  /* 0x0000080001147983 */ /* 0x001f280000100a00 */
[----:B------:R-:W-:Y:S04]  /*ce220*/  STL.64 [R1+0x6218], R22 ;  /* 0x0062181601007387 */ /* 0x000fe80000100a00 */
[----:B----4-:R0:W-:Y:S04]  /*ce230*/  STL.64 [R1+0x6210], R20 ;  /* 0x0062101401007387 */ /* 0x0101e80000100a00 */
[----:B0-----:R-:W4:Y:S04]  /*ce240*/  LDL.LU R20, [R1+0x810] ;  /* 0x0008100001147983 */ /* 0x001f280000300800 */
[----:B------:R-:W4:Y:S04]  /*ce250*/  LDL.LU R21, [R1+0x814] ;  /* 0x0008140001157983 */ /* 0x000f280000300800 */
[----:B------:R-:W2:Y:S04]  /*ce260*/  LDL.LU R22, [R1+0x818] ;  /* 0x0008180001167983 */ /* 0x000ea80000300800 */
[----:B------:R-:W2:Y:S04]  /*ce270*/  LDL.LU R23, [R1+0x81c] ;  /* 0x00081c0001177983 */ /* 0x000ea80000300800 */
[----:B------:R-:W3:Y:S04]  /*ce280*/  LDL R2, [R1+0x20] ;  /* 0x0000200001027983 */ /* 0x000ee80000100800 */
[----:B--2---:R-:W-:Y:S04]  /*ce290*/  STL.64 [R1+0x6228], R22 ;  /* 0x0062281601007387 */ /* 0x004fe80000100a00 */
[----:B----4-:R0:W-:Y:S04]  /*ce2a0*/  STL.64 [R1+0x6220], R20 ;  /* 0x0062201401007387 */ /* 0x0101e80000100a00 */
[----:B0-----:R-:W2:Y:S04]  /*ce2b0*/  LDL.LU R20, [R1+0x820] ;  /* 0x0008200001147983 */ /* 0x001ea80000300800 */
[----:B------:R-:W2:Y:S04]  /*ce2c0*/  LDL.LU R21, [R1+0x824] ;  /* 0x0008240001157983 */ /* 0x000ea80000300800 */
[----:B------:R-:W4:Y:S04]  /*ce2d0*/  LDL.LU R22, [R1+0x828] ;  /* 0x0008280001167983 */ /* 0x000f280000300800 */
[----:B------:R-:W4:Y:S04]  /*ce2e0*/  LDL.LU R23, [R1+0x82c] ;  /* 0x00082c0001177983 */ /* 0x000f280000300800 */
[----:B------:R-:W3:Y:S04]  /*ce2f0*/  LDL.LU.64 R28, [R1+0x28] ;  /* 0x00002800011c7983 */ /* 0x000ee80000300a00 */
        /* <DEDUP_REMOVED lines=34> */
[----:B------:R-:W-:Y:S04]  /*ce520*/  STL [R1+0x6174], R10 ;  /* 0x0061740a01007387 */ /* 0x000fe80000100800 */
[----:B------:R0:W-:Y:S04]  /*ce530*/  STL [R1+0x6170], R11 ;  /* 0x0061700b01007387 */ /* 0x0001e80000100800 */
[----:B0-----:R-:W2:Y:S04]  /*ce540*/  LDL.LU.64 R10, [R1+0x18] ;  /* 0x00001800010a7983 */ /* 0x001ea80000300a00 */
[----:B------:R-:W-:Y:S04]  /*ce550*/  STL.64 [R1+0x2610], R20 ;  /* 0x0026101401007387 */ /* 0x000fe80000100a00 */
[----:B------:R0:W-:Y:S04]  /*ce560*/  STL.64 [R1+0x2618], R22 ;  /* 0x0026181601007387 */ /* 0x0001e80000100a00 */
[----:B0-----:R-:W3:Y:S04]  /*ce570*/  LDL.LU.64 R22, [R1+0x6250] ;  /* 0x0062500001167983 */ /* 0x001ee80000300a00 */
[----:B------:R-:W3:Y:S01]  /*ce580*/  LDL.LU.64 R20, [R1+0x6248] ;  /* 0x0062480001147983 */ /* 0x000ee20000300a00 */
[----:B------:R-:W-:-:S02]  /*ce590*/  IMAD.MOV.U32 R3, RZ, RZ, R0 ;  /* 0x000000ffff037224 */ /* 0x000fc400078e0000 */
[----:B------:R-:W-:Y:S02]  /*ce5a0*/  IMAD.MOV.U32 R9, RZ, RZ, R28 ;  /* 0x000000ffff097224 */ /* 0x000fe400078e001c */
[----:B------:R-:W-:Y:S02]  /*ce5b0*/  IMAD.MOV.U32 R8, RZ, RZ, R29 ;  /* 0x000000ffff087224 */ /* 0x000fe400078e001d */
        /* <DEDUP_REMOVED lines=18> */
[----:B------:R-:W3:Y:S01]  /*ce6e0*/  LDL.LU.64 R20, [R1+0x6210] ;  /* 0x0062100001147983 */ /* 0x000ee20000300a00 */
[----:B------:R-:W-:-:S02]  /*ce6f0*/  IMAD.MOV.U32 R3, RZ, RZ, R10 ;  /* 0x000000ffff037224 */ /* 0x000fc400078e000a */
[----:B------:R-:W-:Y:S02]  /*ce700*/  IMAD.MOV.U32 R2, RZ, RZ, R11 ;  /* 0x000000ffff027224 */ /* 0x000fe400078e000b */
[----:B------:R-:W-:Y:S02]  /*ce710*/  IMAD.MOV.U32 R10, RZ, RZ, R28 ;  /* 0x000000ffff0a7224 */ /* 0x000fe400078e001c */
[----:B------:R-:W-:Y:S02]  /*ce720*/  IMAD.MOV.U32 R11, RZ, RZ, R29 ;  /* 0x000000ffff0b7224 */ /* 0x000fe400078e001d */
[----:B------:R-:W4:Y:S04]  /*ce730*/  LDL.LU.64 R28, [R1+0x6208] ;  /* 0x00620800011c7983 */ /* 0x000f280000300a00 */
        /* <DEDUP_REMOVED lines=12> */
[----:B------:R-:W-:-:S02]  /*ce800*/  IMAD.MOV.U32 R0, RZ, RZ, R21 ;  /* 0x000000ffff007224 */ /* 0x000fc400078e0015 */
[----:B--2---:R-:W-:Y:S01]  /*ce810*/  HMMA.16816.F32 R20, R4, R22, R24 ;  /* 0x000000160414723c */ /* 0x004fe20000001818 */
[----:B------:R-:W4:Y:S04]  /*ce820*/  LDL.LU.64 R26, [R1+0x61f0] ;  /* 0x0061f000011a7983 */ /* 0x000f280000300a00 */
[----:B------:R-:W4:-:S15]  /*ce830*/  LDL.LU.64 R24, [R1+0x61e8] ;  /* 0x0061e80001187983 */ /* 0x000f1e0000300a00 */
[----:B------:R-:W-:-:S03]  /*ce840*/  NOP ;  /* 0x0000000000007918 */ /* 0x000fc60000000000 */
        /* <DEDUP_REMOVED lines=22> */
[----:B------:R-:W4:Y:S04]  /*ce9b0*/  LDL.LU R15, [R1+0x4d24] ;  /* 0x004d2400010f7983 */ /* 0x000f280000300800 */
[----:B------:R0:W-:Y:S04]  /*ce9c0*/  STL.64 [R1+0x5ed0], R26 ;  /* 0x005ed01a01007387 */ /* 0x0001e80000100a00 */
[----:B0-----:R-:W4:Y:S04]  /*ce9d0*/  LDL.LU R26, [R1+0x4d18] ;  /* 0x004d1800011a7983 */ /* 0x001f280000300800 */
[----:B------:R-:W4:Y:S04]  /*ce9e0*/  LDL.LU R27, [R1+0x4d20] ;  /* 0x004d2000011b7983 */ /* 0x000f280000300800 */
        /* <DEDUP_REMOVED lines=24> */
[----:B0-----:R-:W2:Y:S01]  /*ceb70*/  LDL.LU.64 R10, [R1+0x6180] ;  /* 0x00618000010a7983 */ /* 0x001ea20000300a00 */
[----:B---3--:R-:W-:Y:S03]  /*ceb80*/  HMMA.16816.F32 R20, R4, R16, R20 ;  /* 0x000000100414723c */ /* 0x008fe60000001814 */
[----:B------:R-:W3:Y:S04]  /*ceb90*/  LDL.LU.64 R8, [R1+0x6178] ;  /* 0x0061780001087983 */ /* 0x000ee80000300a00 */
[----:B------:R-:W-:Y:S04]  /*ceba0*/  STL.64 [R1+0x5e90], R18 ;  /* 0x005e901201007387 */ /* 0x000fe80000100a00 */
[----:B------:R-:W-:Y:S01]  /*cebb0*/  STL.64 [R1+0x5e88], R16 ;  /* 0x005e881001007387 */ /* 0x000fe20000100a00 */
[----:B----4-:R-:W-:-:S02]  /*cebc0*/  IMAD R13, R13, 0x100, R26 ;  /* 0x000001000d0d7824 */ /* 0x010fc400078e021a */
[----:B------:R-:W-:Y:S02]  /*cebd0*/  IMAD R14, R14, 0x100, R27 ;  /* 0x000001000e0e7824 */ /* 0x000fe400078e021b */
[----:B------:R-:W-:Y:S02]  /*cebe0*/  IMAD R12, R12, 0x100, R25 ;  /* 0x000001000c0c7824 */ /* 0x000fe400078e0219 */
[----:B------:R-:W-:Y:S02]  /*cebf0*/  IMAD.MOV.U32 R24, RZ, RZ, R3 ;  /* 0x000000ffff187224 */ /* 0x000fe400078e0003 */
[----:B------:R-:W-:-:S03]  /*cec00*/  IMAD.MOV.U32 R25, RZ, RZ, R2 ;  /* 0x000000ffff197224 */ /* 0x000fc600078e0002 */
[----:B------:R-:W-:Y:S04]  /*cec10*/  STL.64 [R1+0x2550], R20 ;  /* 0x0025501401007387 */ /* 0x000fe80000100a00 */
[----:B------:R-:W-:Y:S01]  /*cec20*/  STL.64 [R1+0x2558], R22 ;  /* 0x0025581601007387 */ /* 0x000fe20000100a00 */
[----:B--2---:R-:W-:Y:S02]  /*cec30*/  IMAD.MOV.U32 R26, RZ, RZ, R10 ;  /* 0x000000ffff1a7224 */ /* 0x004fe400078e000a */
[----:B------:R-:W-:Y:S01]  /*cec40*/  IMAD.MOV.U32 R27, RZ, RZ, R11 ;  /* 0x000000ffff1b7224 */ /* 0x000fe200078e000b */
[----:B------:R-:W2:Y:S04]  /*cec50*/  LDL.LU R10, [R1+0x6174] ;  /* 0x00617400010a7983 */ /* 0x000ea80000300800 */
[----:B------:R-:W4:Y:S04]  /*cec60*/  LDL.LU R11, [R1+0x6170] ;  /* 0x00617000010b7983 */ /* 0x000f280000300800 */
[----:B------:R-:W2:Y:S04]  /*cec70*/  LDL.LU R3, [R1+0x616c] ;  /* 0x00616c0001037983 */ /* 0x000ea80000300800 */
[----:B------:R-:W2:Y:S04]  /*cec80*/  LDL.LU R2, [R1+0x6168] ;  /* 0x0061680001027983 */ /* 0x000ea80000300800 */
[----:B------:R0:W-:Y:S04]  /*cec90*/  STL.64 [R1+0x5f20], R26 ;  /* 0x005f201a01007387 */ /* 0x0001e80000100a00 */
[----:B0-----:R-:W3:Y:S04]  /*ceca0*/  LDL.LU R27, [R1+0x4d28] ;  /* 0x004d2800011b7983 */ /* 0x001ee80000300800 */
[----:B------:R-:W-:Y:S04]  /*cecb0*/  STL.64 [R1+0x5f18], R24 ;  /* 0x005f181801007387 */ /* 0x000fe80000100a00 */
[----:B------:R-:W4:Y:S04]  /*cecc0*/  LDL.LU R16, [R1+0x2b0] ;  /* 0x0002b00001107983 */ /* 0x000f280000300800 */
[----:B------:R-:W4:Y:S04]  /*cecd0*/  LDL.LU R17, [R1+0x2b4] ;  /* 0x0002b40001117983 */ /* 0x000f280000300800 */
[----:B------:R-:W2:Y:S04]  /*cece0*/  LDL.LU R18, [R1+0x2b8] ;  /* 0x0002b80001127983 */ /* 0x000ea80000300800 */
[----:B------:R-:W2:Y:S04]  /*cecf0*/  LDL.LU R19, [R1+0x2bc] ;  /* 0x0002bc0001137983 */ /* 0x000ea80000300800 */
[----:B--2---:R-:W-:Y:S04]  /*ced00*/  STL.64 [R1+0x5f30], R18 ;  /* 0x005f301201007387 */ /* 0x004fe80000100a00 */
[----:B----4-:R0:W-:Y:S04]  /*ced10*/  STL.64 [R1+0x5f28], R16 ;  /* 0x005f281001007387 */ /* 0x0101e80000100a00 */
[----:B------:R-:W2:Y:S04]  /*ced20*/  LDL.LU R20, [R1+0x2a0] ;  /* 0x0002a00001147983 */ /* 0x000ea80000300800 */
[----:B------:R-:W2:Y:S04]  /*ced30*/  LDL.LU R21, [R1+0x2a4] ;  /* 0x0002a40001157983 */ /* 0x000ea80000300800 */
[----:B------:R-:W4:Y:S04]  /*ced40*/  LDL.LU R22, [R1+0x2a8] ;  /* 0x0002a80001167983 */ /* 0x000f280000300800 */
[----:B------:R-:W4:Y:S01]  /*ced50*/  LDL.LU R23, [R1+0x2ac] ;  /* 0x0002ac0001177983 */ /* 0x000f220000300800 */
[----:B---3--:R-:W-:-:S02]  /*ced60*/  IMAD R15, R15, 0x100, R27 ;  /* 0x000001000f0f7824 */ /* 0x008fc400078e021b */
[----:B------:R-:W-:Y:S02]  /*ced70*/  IMAD.MOV.U32 R26, RZ, RZ, R9 ;  /* 0x000000ffff1a7224 */ /* 0x000fe400078e0009 */
[----:B------:R-:W-:Y:S01]  /*ced80*/  IMAD.MOV.U32 R27, RZ, RZ, R8 ;  /* 0x000000ffff1b7224 */ /* 0x000fe200078e0008 */
[----:B----4-:R-:W-:Y:S04]  /*ced90*/  STL.64 [R1+0x5f40], R22 ;  /* 0x005f401601007387 */ /* 0x010fe80000100a00 */
        /* <DEDUP_REMOVED lines=10> */
[----:B----4-:R3:W-:Y:S04]  /*cee40*/  STL.64 [R1+0x5f48], R16 ;  /* 0x005f481001007387 */ /* 0x0107e80000100a00 */
[----:B------:R-:W2:Y:S04]  /*cee50*/  LDL.LU R11, [R1+0x615c] ;  /* 0x00615c00010b7983 */ /* 0x000ea80000300800 */
[----:B------:R-:W4:Y:S04]  /*cee60*/  LDL.LU R10, [R1+0x6158] ;  /* 0x00615800010a7983 */ /* 0x000f280000300800 */
[----:B------:R-:W-:Y:S04]  /*cee70*/  STL.64 [R1+0x5f60], R26 ;  /* 0x005f601a01007387 */ /* 0x000fe80000100a00 */
[----:B------:R-:W-:Y:S04]  /*cee80*/  STL.64 [R1+0x5f58], R24 ;  /* 0x005f581801007387 */ /* 0x000fe80000100a00 */
[----:B-1----:R-:W2:Y:S04]  /*cee90*/  LDL.LU R20, [R1+0x320] ;  /* 0x0003200001147983 */ /* 0x002ea80000300800 */
[----:B------:R-:W2:Y:S04]  /*ceea0*/  LDL.LU R21, [R1+0x324] ;  /* 0x0003240001157983 */ /* 0x000ea80000300800 */
[----:B------:R-:W4:Y:S04]  /*ceeb0*/  LDL.LU R22, [R1+0x328] ;  /* 0x0003280001167983 */ /* 0x000f280000300800 */
[----:B------:R-:W4:Y:S01]  /*ceec0*/  LDL.LU R23, [R1+0x32c] ;  /* 0x00032c0001177983 */ /* 0x000f220000300800 */
[----:B0-----:R-:W-:-:S02]  /*ceed0*/  IMAD.MOV.U32 R18, RZ, RZ, R2 ;  /* 0x000000ffff127224 */ /* 0x001fc400078e0002 */
[----:B------:R-:W-:Y:S02]  /*ceee0*/  IMAD.MOV.U32 R19, RZ, RZ, R3 ;  /* 0x000000ffff137224 */ /* 0x000fe400078e0003 */
[----:B---3--:R-:W-:Y:S02]  /*ceef0*/  IMAD.MOV.U32 R16, RZ, RZ, R8 ;  /* 0x000000ffff107224 */ /* 0x008fe400078e0008 */
[----:B------:R-:W-:Y:S01]  /*cef00*/  IMAD.MOV.U32 R17, RZ, RZ, R9 ;  /* 0x000000ffff117224 */ /* 0x000fe200078e0009 */
[----:B----4-:R-:W-:Y:S04]  /*cef10*/  STL.64 [R1+0x5f70], R22 ;  /* 0x005f701601007387 */ /* 0x010fe80000100a00 */
[----:B--2---:R0:W-:Y:S04]  /*cef20*/  STL.64 [R1+0x5f68], R20 ;  /* 0x005f681401007387 */ /* 0x0041e80000100a00 */
[----:B------:R-:W2:Y:S04]  /*cef30*/  LDL.LU R2, [R1+0x6154] ;  /* 0x0061540001027983 */ /* 0x000ea80000300800 */
[----:B------:R-:W3:Y:S04]  /*cef40*/  LDL.LU R3, [R1+0x6150] ;  /* 0x0061500001037983 */ /* 0x000ee80000300800 */
[----:B------:R-:W4:Y:S04]  /*cef50*/  LDL.LU R8, [R1+0x614c] ;  /* 0x00614c0001087983 */ /* 0x000f280000300800 */
[----:B------:R-:W4:Y:S04]  /*cef60*/  LDL.LU R9, [R1+0x6148] ;  /* 0x0061480001097983 */ /* 0x000f280000300800 */
[----:B------:R1:W-:Y:S04]  /*cef70*/  STL.64 [R1+0x5f80], R18 ;  /* 0x005f801201007387 */ /* 0x0003e80000100a00 */
[----:B------:R-:W-:Y:S04]  /*cef80*/  STL.64 [R1+0x5f78], R16 ;  /* 0x005f781001007387 */ /* 0x000fe80000100a00 */
[----:B0-----:R-:W2:Y:S04]  /*cef90*/  LDL.LU R20, [R1+0x680] ;  /* 0x0006800001147983 */ /* 0x001ea80000300800 */
[----:B------:R-:W2:Y:S04]  /*cefa0*/  LDL.LU R21, [R1+0x684] ;  /* 0x0006840001157983 */ /* 0x000ea80000300800 */
[----:B------:R-:W3:Y:S04]  /*cefb0*/  LDL.LU R22, [R1+0x688] ;  /* 0x0006880001167983 */ /* 0x000ee80000300800 */
[----:B------:R-:W3:Y:S01]  /*cefc0*/  LDL.LU R23, [R1+0x68c] ;  /* 0x00068c0001177983 */ /* 0x000ee20000300800 */
[----:B-1----:R-:W-:-:S02]  /*cefd0*/  IMAD.MOV.U32 R18, RZ, RZ, R10 ;  /* 0x000000ffff127224 */ /* 0x002fc400078e000a */
        /* <DEDUP_REMOVED lines=83> */
[----:B------:R-:W2:Y:S01]  /*cf510*/  LDL.LU R9, [R1+0x6104] ;  /* 0x0061040001097983 */ /* 0x000ea20000300800 */
[----:B----4-:R-:W-:Y:S02]  /*cf520*/  IMAD.MOV.U32 R16, RZ, RZ, R11 ;  /* 0x000000ffff107224 */ /* 0x010fe400078e000b */
[----:B------:R-:W-:Y:S01]  /*cf530*/  IMAD.MOV.U32 R17, RZ, RZ, R10 ;  /* 0x000000ffff117224 */ /* 0x000fe200078e000a */
[----:B------:R-:W4:Y:S04]  /*cf540*/  LDL.LU R8, [R1+0x6100] ;  /* 0x0061000001087983 */ /* 0x000f280000300800 */
[----:B------:R-:W4:Y:S04]  /*cf550*/  LDL.LU R11, [R1+0x60fc] ;  /* 0x0060fc00010b7983 */ /* 0x000f280000300800 */
[----:B------:R-:W4:Y:S04]  /*cf560*/  LDL.LU R10, [R1+0x60f8] ;  /* 0x0060f800010a7983 */ /* 0x000f280000300800 */
[----:B------:R-:W-:Y:S04]  /*cf570*/  STL.64 [R1+0x6058], R18 ;  /* 0x0060581201007387 */ /* 0x000fe80000100a00 */
        /* <DEDUP_REMOVED lines=22> */
[----:B------:R-:W-:Y:S01]  /*cf6e0*/  STL.64 [R1+0x60a0], R16 ;  /* 0x0060a01001007387 */ /* 0x000fe20000100a00 */
[----:B------:R-:W-:-:S02]  /*cf6f0*/  IMAD.MOV.U32 R18, RZ, RZ, R10 ;  /* 0x000000ffff127224 */ /* 0x000fc400078e000a */
[----:B------:R-:W-:Y:S01]  /*cf700*/  IMAD.MOV.U32 R19, RZ, RZ, R11 ;  /* 0x000000ffff137224 */ /* 0x000fe200078e000b */
        /* <DEDUP_REMOVED lines=8> */
[----:B------:R0:W-:Y:S04]  /*cf790*/  STL.64 [R1+0x60b8], R18 ;  /* 0x0060b81201007387 */ /* 0x0001e80000100a00 */
[----:B------:R-:W2:Y:S04]  /*cf7a0*/  LDL.LU R16, [R1+0x770] ;  /* 0x0007700001107983 */ /* 0x000ea80000300800 */
[----:B------:R-:W2:Y:S04]  /*cf7b0*/  LDL.LU R17, [R1+0x774] ;  /* 0x0007740001117983 */ /* 0x000ea80000300800 */
[----:B0-----:R-:W3:Y:S04]  /*cf7c0*/  LDL.LU R18, [R1+0x778] ;  /* 0x0007780001127983 */ /* 0x001ee80000300800 */
        /* <DEDUP_REMOVED lines=46> */
[----:B------:R0:W-:Y:S04]  /*cfab0*/  STL.64 [R1+0x5e70], R10 ;  /* 0x005e700a01007387 */ /* 0x0001e80000100a00 */
[----:B0-----:R-:W3:Y:S04]  /*cfac0*/  LDL.LU R10, [R1+0x20] ;  /* 0x00002000010a7983 */ /* 0x001ee80000300800 */
[----:B------:R-:W3:Y:S04]  /*cfad0*/  LDL.LU R11, [R1+0x24] ;  /* 0x00002400010b7983 */ /* 0x000ee80000300800 */
[----:B------:R-:W-:Y:S01]  /*cfae0*/  STL.64 [R1+0x5e68], R8 ;  /* 0x005e680801007387 */ /* 0x000fe20000100a00 */
[----:B----4-:R-:W-:Y:S03]  /*cfaf0*/  HMMA.16816.F32 R4, R4, R2, R16 ;  /* 0x000000020404723c */ /* 0x010fe60000001810 */
[----:B------:R-:W2:Y:S01]  /*cfb00*/  LDL.LU.64 R18, [R1+0x60b8] ;  /* 0x0060b80001127983 */ /* 0x000ea20000300a00 */
[----:B------:R-:W-:-:S02]  /*cfb10*/  F2FP.F16.E5M2.UNPACK_B R12, R12 ;  /* 0x0000000cff0c723e */ /* 0x000fc400020004ff */
[----:B------:R-:W-:Y:S02]  /*cfb20*/  F2FP.F16.E5M2.UNPACK_B R13, R13 ;  /* 0x0000000dff0d723e */ /* 0x000fe400020004ff */
[----:B------:R-:W-:Y:S02]  /*cfb30*/  F2FP.F16.E5M2.UNPACK_B R14, R14 ;  /* 0x0000000eff0e723e */ /* 0x000fe400020004ff */
[----:B------:R-:W-:-:S13]  /*cfb40*/  F2FP.F16.E5M2.UNPACK_B R15, R15 ;  /* 0x0000000fff0f723e */ /* 0x000fda00020004ff */
[----:B------:R0:W-:Y:S04]  /*cfb50*/  STL.64 [R1+0x2740], R4 ;  /* 0x0027400401007387 */ /* 0x0001e80000100a00 */
[----:B------:R1:W-:Y:S04]  /*cfb60*/  STL.64 [R1+0x2748], R6 ;  /* 0x0027480601007387 */ /* 0x0003e80000100a00 */
[----:B0-----:R-:W4:Y:S04]  /*cfb70*/  LDL.LU R4, [R1+0x2e0] ;  /* 0x0002e00001047983 */ /* 0x001f280000300800 */
[----:B------:R-:W4:Y:S04]  /*cfb80*/  LDL.LU R5, [R1+0x2e4] ;  /* 0x0002e40001057983 */ /* 0x000f280000300800 */
[----:B-1----:R-:W4:Y:S04]  /*cfb90*/  LDL.LU R6, [R1+0x2e8] ;  /* 0x0002e80001067983 */ /* 0x002f280000300800 */
[----:B------:R-:W4:Y:S04]  /*cfba0*/  LDL.LU R7, [R1+0x2ec] ;  /* 0x0002ec0001077983 */ /* 0x000f280000300800 */
[----:B------:R0:W-:Y:S02]  /*cfbb0*/  STL [R1+0x5e44], R3 ;  /* 0x005e440301007387 */ /* 0x0001e40000100800 */
[----:B0-----:R-:W0:Y:S01]  /*cfbc0*/  LDC R3, c[0x0][0x230] ;  /* 0x00008c00ff037b82 */ /* 0x001e220000000800 */
[----:B--2---:R-:W-:Y:S01]  /*cfbd0*/  HMMA.16816.F32 R16, R12, R18, R20 ;  /* 0x000000120c10723c */ /* 0x004fe20000001814 */
[----:B------:R-:W2:Y:S04]  /*cfbe0*/  LDL.LU.64 R22, [R1+0x60b0] ;  /* 0x0060b00001167983 */ /* 0x000ea80000300a00 */
[----:B------:R-:W2:-:S15]  /*cfbf0*/  LDL.LU.64 R20, [R1+0x60a8] ;  /* 0x0060a80001147983 */ /* 0x000e9e0000300a00 */
[----:B------:R-:W-:-:S03]  /*cfc00*/  NOP ;  /* 0x0000000000007918 */ /* 0x000fc60000000000 */
[----:B------:R1:W-:Y:S04]  /*cfc10*/  STL.64 [R1+0x2730], R16 ;  /* 0x0027301001007387 */ /* 0x0003e80000100a00 */
[----:B------:R2:W-:Y:S04]  /*cfc20*/  STL.64 [R1+0x2738], R18 ;  /* 0x0027381201007387 */ /* 0x0005e80000100a00 */
[----:B-1----:R-:W2:Y:S02]  /*cfc30*/  LDL.LU.64 R16, [R1+0x60a0] ;  /* 0x0060a00001107983 */ /* 0x002ea40000300a00 */
[----:B--2---:R-:W-:Y:S02]  /*cfc40*/  HMMA.16816.F32 R16, R12, R16, R20 ;  /* 0x000000100c10723c */ /* 0x004fe40000001814 */
[----:B------:R-:W2:Y:S04]  /*cfc50*/  LDL.LU.64 R22, [R1+0x6098] ;  /* 0x0060980001167983 */ /* 0x000ea80000300a00 */
[----:B------:R-:W2:-:S15]  /*cfc60*/  LDL.LU.64 R20, [R1+0x6090] ;  /* 0x0060900001147983 */ /* 0x000e9e0000300a00 */
[----:B------:R-:W-:-:S02]  /*cfc70*/  NOP ;  /* 0x0000000000007918 */ /* 0x000fc40000000000 */
[----:B------:R-:W-:Y:S04]  /*cfc80*/  STL.64 [R1+0x2540], R16 ;  /* 0x0025401001007387 */ /* 0x000fe80000100a00 */
[----:B------:R1:W-:Y:S04]  /*cfc90*/  STL.64 [R1+0x2548], R18 ;  /* 0x0025481201007387 */ /* 0x0003e80000100a00 */
[----:B-1----:R-:W2:Y:S02]  /*cfca0*/  LDL.LU.64 R18, [R1+0x6088] ;  /* 0x0060880001127983 */ /* 0x002ea40000300a00 */
[----:B--2---:R-:W-:Y:S02]  /*cfcb0*/  HMMA.16816.F32 R16, R12, R18, R20 ;  /* 0x000000120c10723c */ /* 0x004fe40000001814 */
[----:B------:R-:W2:Y:S04]  /*cfcc0*/  LDL.LU.64 R22, [R1+0x6080] ;  /* 0x0060800001167983 */ /* 0x000ea80000300a00 */
[----:B------:R-:W2:-:S15]  /*cfcd0*/  LDL.LU.64 R20, [R1+0x6078] ;  /* 0x0060780001147983 */ /* 0x000e9e0000300a00 */
[----:B------:R-:W-:-:S02]  /*cfce0*/  NOP ;  /* 0x0000000000007918 */ /* 0x000fc40000000000 */
        /* <DEDUP_REMOVED lines=72> */
[----:B-1----:R-:W3:Y:S04]  /*d0170*/  LDL.LU.64 R18, [R1+0x5f80] ;  /* 0x005f800001127983 */ /* 0x002ee80000300a00 */
[----:B------:R-:W2:Y:S02]  /*d0180*/  LDL.LU.64 R16, [R1+0x5f78] ;  /* 0x005f780001107983 */ /* 0x000ea40000300a00 */
[C---:B--2---:R-:W-:Y:S06]  /*d0190*/  HMMA.16816.F32 R20, R12.reuse, R16, R20 ;  /* 0x000000100c14723c */ /* 0x044fec0000001814 */
[----:B---3--:R-:W-:-:S15]  /*d01a0*/  HMMA.16816.F32 R16, R12, R18, R24 ;  /* 0x000000120c10723c */ /* 0x008fde0000001818 */
[----:B------:R-:W-:-:S02]  /*d01b0*/  NOP ;  /* 0x0000000000007918 */ /* 0x000fc40000000000 */
[----:B------:R-:W-:Y:S04]  /*d01c0*/  STL.64 [R1+0x1b40], R20 ;  /* 0x001b401401007387 */ /* 0x000fe80000100a00 */
[----:B------:R1:W-:Y:S04]  /*d01d0*/  STL.64 [R1+0x1b48], R22 ;  /* 0x001b481601007387 */ /* 0x0003e80000100a00 */
[----:B-1----:R-:W2:Y:S04]  /*d01e0*/  LDL.LU.64 R22, [R1+0x5f70] ;  /* 0x005f700001167983 */ /* 0x002ea80000300a00 */
[----:B------:R-:W2:Y:S04]  /*d01f0*/  LDL.LU.64 R20, [R1+0x5f68] ;  /* 0x005f680001147983 */ /* 0x000ea80000300a00 */
[----:B------:R-:W3:Y:S04]  /*d0200*/  LDL.LU.64 R26, [R1+0x5f60] ;  /* 0x005f6000011a7983 */ /* 0x000ee80000300a00 */
[----:B------:R-:W2:Y:S04]  /*d0210*/  LDL.LU.64 R24, [R1+0x5f58] ;  /* 0x005f580001187983 */ /* 0x000ea80000300a00 */
[----:B------:R-:W-:Y:S04]  /*d0220*/  STL.64 [R1+0x1b30], R16 ;  /* 0x001b301001007387 */ /* 0x000fe80000100a00 */
[----:B------:R1:W-:Y:S04]  /*d0230*/  STL.64 [R1+0x1b38], R18 ;  /* 0x001b381201007387 */ /* 0x0003e80000100a00 */
[----:B-1----:R-:W3:Y:S04]  /*d0240*/  LDL.LU.64 R18, [R1+0x5f50] ;  /* 0x005f500001127983 */ /* 0x002ee80000300a00 */
[----:B------:R-:W3:Y:S01]  /*d0250*/  LDL.LU.64 R16, [R1+0x5f48] ;  /* 0x005f480001107983 */ /* 0x000ee20000300a00 */
        /* <DEDUP_REMOVED lines=8> */
[----:B------:R-:W3:Y:S04]  /*d02e0*/  LDL.LU.64 R16, [R1+0x5f28] ;  /* 0x005f280001107983 */ /* 0x000ee80000300a00 */
[----:B------:R-:W-:Y:S04]  /*d02f0*/  STL.64 [R1+0x1b10], R24 ;  /* 0x001b101801007387 */ /* 0x000fe80000100a00 */
[----:B------:R1:W-:Y:S04]  /*d0300*/  STL.64 [R1+0x1b18], R26 ;  /* 0x001b181a01007387 */ /* 0x0003e80000100a00 */
[----:B-1----:R-:W2:Y:S04]  /*d0310*/  LDL.LU.64 R26, [R1+0x5f20] ;  /* 0x005f2000011a7983 */ /* 0x002ea80000300a00 */
[----:B------:R-:W3:Y:S01]  /*d0320*/  LDL.LU.64 R24, [R1+0x5f18] ;  /* 0x005f180001187983 */ /* 0x000ee20000300a00 */
[----:B----4-:R-:W-:-:S15]  /*d0330*/  HMMA.16816.F32 R8, R12, R10, R4 ;  /* 0x0000000a0c08723c */ /* 0x010fde0000001804 */
[----:B------:R-:W-:-:S08]  /*d0340*/  NOP ;  /* 0x0000000000007918 */ /* 0x000fd00000000000 */
[----:B------:R1:W-:Y:S04]  /*d0350*/  STL.64 [R1+0x1b00], R8 ;  /* 0x001b000801007387 */ /* 0x0003e80000100a00 */
[----:B------:R4:W-:Y:S04]  /*d0360*/  STL.64 [R1+0x1b08], R10 ;  /* 0x001b080a01007387 */ /* 0x0009e80000100a00 */
[----:B-1----:R-:W4:Y:S01]  /*d0370*/  LDL.LU R8, [R1+0x140] ;  /* 0x0001400001087983 */ /* 0x002f220000300800 */
[C---:B---3--:R-:W-:Y:S06]  /*d0380*/  HMMA.16816.F32 R16, R12.reuse, R24, R16 ;  /* 0x000000180c10723c */ /* 0x048fec0000001810 */
[----:B--2---:R-:W-:-:S15]  /*d0390*/  HMMA.16816.F32 R4, R12, R26, R20 ;  /* 0x0000001a0c04723c */ /* 0x004fde0000001814 */
[----:B------:R-:W-:-:S02]  /*d03a0*/  NOP ;  /* 0x0000000000007918 */ /* 0x000fc40000000000 */
[----:B------:R-:W-:Y:S04]  /*d03b0*/  STL.64 [R1+0x1af0], R16 ;  /* 0x001af01001007387 */ /* 0x000fe80000100a00 */
[----:B------:R-:W-:Y:S04]  /*d03c0*/  STL.64 [R1+0x1af8], R18 ;  /* 0x001af81201007387 */ /* 0x000fe80000100a00 */
[----:B------:R-:W-:Y:S04]  /*d03d0*/  STL.64 [R1+0x1fa0], R4 ;  /* 0x001fa00401007387 */ /* 0x000fe80000100a00 */
[----:B------:R-:W-:Y:S04]  /*d03e0*/  STL.64 [R1+0x1fa8], R6 ;  /* 0x001fa80601007387 */ /* 0x000fe80000100a00 */
[----:B------:R-:W2:Y:S04]  /*d03f0*/  LDL.LU R9, [R1+0x144] ;  /* 0x0001440001097983 */ /* 0x000ea80000300800 */
[----:B----4-:R-:W3:Y:S04]  /*d0400*/  LDL.LU R10, [R1+0x148] ;  /* 0x00014800010a7983 */ /* 0x010ee80000300800 */
[----:B------:R-:W3:Y:S04]  /*d0410*/  LDL.LU R11, [R1+0x14c] ;  /* 0x00014c00010b7983 */ /* 0x000ee80000300800 */
[----:B---3--:R-:W-:Y:S04]  /*d0420*/  STL.64 [R1+0x5e80], R10 ;  /* 0x005e800a01007387 */ /* 0x008fe80000100a00 */
[----:B--2---:R1:W-:Y:S04]  /*d0430*/  STL.64 [R1+0x5e78], R8 ;  /* 0x005e780801007387 */ /* 0x0043e80000100a00 */
[----:B-1----:R-:W2:Y:S04]  /*d0440*/  LDL.LU R8, [R1+0x180] ;  /* 0x0001800001087983 */ /* 0x002ea80000300800 */
        /* <DEDUP_REMOVED lines=12> */
[----:B-1----:R-:W4:Y:S04]  /*d0510*/  LDL.LU R26, [R1] ;  /* 0x00000000011a7983 */ /* 0x002f280000300800 */
[----:B------:R-:W4:Y:S04]  /*d0520*/  LDL.LU R27, [R1+0x4] ;  /* 0x00000400011b7983 */ /* 0x000f280000300800 */
[----:B---3--:R-:W-:Y:S04]  /*d0530*/  STL.64 [R1+0x5ed8], R24 ;  /* 0x005ed81801007387 */ /* 0x008fe80000100a00 */
[----:B----4-:R-:W-:Y:S04]  /*d0540*/  STL.64 [R1+0x5ef8], R26 ;  /* 0x005ef81a01007387 */ /* 0x010fe80000100a00 */
[----:B--2---:R-:W-:Y:S04]  /*d0550*/  STL.64 [R1+0x5ec0], R22 ;  /* 0x005ec01601007387 */ /* 0x004fe80000100a00 */
[----:B------:R1:W-:Y:S04]  /*d0560*/  STL.64 [R1+0x5eb8], R20 ;  /* 0x005eb81401007387 */ /* 0x0003e80000100a00 */
[----:B-1----:R-:W2:Y:S04]  /*d0570*/  LDL.LU R20, [R1+0x200] ;  /* 0x0002000001147983 */ /* 0x002ea80000300800 */
[----:B------:R-:W2:Y:S04]  /*d0580*/  LDL.LU R21, [R1+0x204] ;  /* 0x0002040001157983 */ /* 0x000ea80000300800 */
[----:B------:R-:W3:Y:S04]  /*d0590*/  LDL.LU R22, [R1+0x208] ;  /* 0x0002080001167983 */ /* 0x000ee80000300800 */
[----:B------:R-:W3:Y:S04]  /*d05a0*/  LDL.LU R23, [R1+0x20c] ;  /* 0x00020c0001177983 */ /* 0x000ee80000300800 */
[----:B------:R-:W4:Y:S01]  /*d05b0*/  LDL.LU R24, [R1+0x8] ;  /* 0x0000080001187983 */ /* 0x000f220000300800 */
[----:B------:R-:W-:-:S03]  /*d05c0*/  IMAD.MOV.U32 R25, RZ, RZ, R0 ;  /* 0x000000ffff197224 */ /* 0x000fc600078e0000 */
[----:B------:R-:W4:Y:S04]  /*d05d0*/  LDL.LU R0, [R1+0x5f14] ;  /* 0x005f140001007983 */ /* 0x000f280000300800 */
[----:B---3--:R-:W-:Y:S04]  /*d05e0*/  STL.64 [R1+0x5ef0], R22 ;  /* 0x005ef01601007387 */ /* 0x008fe80000100a00 */
[----:B--2---:R1:W-:Y:S04]  /*d05f0*/  STL.64 [R1+0x5ee8], R20 ;  /* 0x005ee81401007387 */ /* 0x0043e80000100a00 */
[----:B-1----:R-:W2:Y:S04]  /*d0600*/  LDL.LU R20, [R1+0x250] ;  /* 0x0002500001147983 */ /* 0x002ea80000300800 */
[----:B------:R-:W2:Y:S04]  /*d0610*/  LDL.LU R21, [R1+0x254] ;  /* 0x0002540001157983 */ /* 0x000ea80000300800 */
[----:B------:R-:W3:Y:S04]  /*d0620*/  LDL.LU R22, [R1+0x258] ;  /* 0x0002580001167983 */ /* 0x000ee80000300800 */
[----:B------:R-:W3:Y:S04]  /*d0630*/  LDL.LU R23, [R1+0x25c] ;  /* 0x00025c0001177983 */ /* 0x000ee80000300800 */
[----:B---3--:R-:W-:Y:S04]  /*d0640*/  STL.64 [R1+0x5f08], R22 ;  /* 0x005f081601007387 */ /* 0x008fe80000100a00 */
[----:B--2---:R1:W-:Y:S04]  /*d0650*/  STL.64 [R1+0x5f00], R20 ;  /* 0x005f001401007387 */ /* 0x0043e80000100a00 */
[----:B-1----:R-:W2:Y:S04]  /*d0660*/  LDL.LU R20, [R1+0x270] ;  /* 0x0002700001147983 */ /* 0x002ea80000300800 */
[----:B------:R-:W2:Y:S04]  /*d0670*/  LDL.LU R21, [R1+0x274] ;  /* 0x0002740001157983 */ /* 0x000ea80000300800 */
[----:B------:R-:W2:Y:S04]  /*d0680*/  LDL.LU R22, [R1+0x278] ;  /* 0x0002780001167983 */ /* 0x000ea80000300800 */
[----:B------:R-:W2:Y:S04]  /*d0690*/  LDL.LU R23, [R1+0x27c] ;  /* 0x00027c0001177983 */ /* 0x000ea80000300800 */
[----:B------:R-:W-:Y:S04]  /*d06a0*/  STL.64 [R1+0x5ea0], R10 ;  /* 0x005ea00a01007387 */ /* 0x000fe80000100a00 */
[----:B------:R1:W-:Y:S04]  /*d06b0*/  STL.64 [R1+0x5e98], R8 ;  /* 0x005e980801007387 */ /* 0x0003e80000100a00 */
[----:B-1----:R-:W3:Y:S04]  /*d06c0*/  LDL.LU R8, [R1+0x1c0] ;  /* 0x0001c00001087983 */ /* 0x002ee80000300800 */
        /* <DEDUP_REMOVED lines=11> */
[----:B--2---:R1:W-:Y:S04]  /*d0780*/  STL.64 [R1+0x5e50], R6 ;  /* 0x005e500601007387 */ /* 0x0043e80000100a00 */
[----:B----4-:R2:W-:Y:S01]  /*d0790*/  STL.64 [R1+0x5e48], R4 ;  /* 0x005e480401007387 */ /* 0x0105e20000100a00 */
[----:B-1----:R-:W-:-:S03]  /*d07a0*/  IMAD.MOV.U32 R6, RZ, RZ, R0 ;  /* 0x000000ffff067224 */ /* 0x002fc600078e0000 */
[----:B--2---:R-:W2:Y:S04]  /*d07b0*/  LDL.LU R4, [R1+0x110] ;  /* 0x0001100001047983 */ /* 0x004ea80000300800 */
[----:B------:R-:W2:Y:S04]  /*d07c0*/  LDL.LU R5, [R1+0x114] ;  /* 0x0001140001057983 */ /* 0x000ea80000300800 */
[----:B------:R-:W4:Y:S04]  /*d07d0*/  LDL.LU R0, [R1+0x5f10] ;  /* 0x005f100001007983 */ /* 0x000f280000300800 */
[----:B------:R-:W3:Y:S01]  /*d07e0*/  LDL.LU R7, [R1+0x11c] ;  /* 0x00011c0001077983 */ /* 0x000ee20000300800 */
[----:B------:R-:W-:Y:S03]  /*d07f0*/  HMMA.16816.F32 R24, R12, R24, R20 ;  /* 0x000000180c18723c */ /* 0x000fe60000001814 */
[----:B---3--:R-:W-:Y:S04]  /*d0800*/  STL.64 [R1+0x5e60], R6 ;  /* 0x005e600601007387 */ /* 0x008fe80000100a00 */
[----:B--2---:R1:W-:Y:S04]  /*d0810*/  STL.64 [R1+0x5e58], R4 ;  /* 0x005e580401007387 */ /* 0x0043e80000100a00 */
[----:B-1----:R-:W2:Y:S04]  /*d0820*/  LDL.LU R4, [R1+0x120] ;  /* 0x0001200001047983 */ /* 0x002ea80000300800 */
[----:B------:R-:W2:Y:S04]  /*d0830*/  LDL.LU R5, [R1+0x124] ;  /* 0x0001240001057983 */ /* 0x000ea80000300800 */
[----:B------:R-:W2:Y:S01]  /*d0840*/  LDL.LU R6, [R1+0x128] ;  /* 0x0001280001067983 */ /* 0x000ea20000300800 */
[----:B----4-:R-:W-:-:S03]  /*d0850*/  IMAD.MOV.U32 R7, RZ, RZ, R0 ;  /* 0x000000ffff077224 */ /* 0x010fc600078e0000 */
[----:B------:R-:W3:Y:S04]  /*d0860*/  LDL.LU R0, [R1+0x2f10] ;  /* 0x002f100001007983 */ /* 0x000ee80000300800 */
[----:B------:R-:W4:Y:S04]  /*d0870*/  LDL.LU.64 R22, [R1+0x5f08] ;  /* 0x005f080001167983 */ /* 0x000f280000300a00 */
[----:B------:R-:W4:Y:S04]  /*d0880*/  LDL.LU.64 R20, [R1+0x5f00] ;  /* 0x005f000001147983 */ /* 0x000f280000300a00 */
[----:B------:R-:W-:Y:S04]  /*d0890*/  STL.64 [R1+0x1f90], R24 ;  /* 0x001f901801007387 */ /* 0x000fe80000100a00 */
[----:B------:R1:W-:Y:S04]  /*d08a0*/  STL.64 [R1+0x1f98], R26 ;  /* 0x001f981a01007387 */ /* 0x0003e80000100a00 */
[----:B-1----:R-:W4:Y:S02]  /*d08b0*/  LDL.LU.64 R26, [R1+0x5ef8] ;  /* 0x005ef800011a7983 */ /* 0x002f240000300a00 */
[----:B----4-:R-:W-:Y:S02]  /*d08c0*/  HMMA.16816.F32 R24, R12, R26, R20 ;  /* 0x0000001a0c18723c */ /* 0x010fe40000001814 */
[----:B------:R-:W4:Y:S04]  /*d08d0*/  LDL.LU.64 R22, [R1+0x5ef0] ;  /* 0x005ef00001167983 */ /* 0x000f280000300a00 */
[----:B------:R-:W4:-:S15]  /*d08e0*/  LDL.LU.64 R20, [R1+0x5ee8] ;  /* 0x005ee80001147983 */ /* 0x000f1e0000300a00 */
[----:B------:R-:W-:-:S02]  /*d08f0*/  NOP ;  /* 0x0000000000007918 */ /* 0x000fc40000000000 */
[----:B------:R-:W-:Y:S04]  /*d0900*/  STL.64 [R1+0x1ac0], R24 ;  /* 0x001ac01801007387 */ /* 0x000fe80000100a00 */
[----:B------:R1:W-:Y:S04]  /*d0910*/  STL.64 [R1+0x1ac8], R26 ;  /* 0x001ac81a01007387 */ /* 0x0003e80000100a00 */
[----:B-1----:R-:W2:Y:S04]  /*d0920*/  LDL.LU.64 R26, [R1+0x5ee0] ;  /* 0x005ee000011a7983 */ /* 0x002ea80000300a00 */
[----:B------:R-:W2:Y:S02]  /*d0930*/  LDL.LU.64 R24, [R1+0x5ed8] ;  /* 0x005ed80001187983 */ /* 0x000ea40000300a00 */
[----:B--2---:R-:W-:-:S15]  /*d0940*/  HMMA.16816.F32 R24, R12, R28, R24 ;  /* 0x0000001c0c18723c */ /* 0x004fde0000001818 */
[----:B------:R-:W-:-:S08]  /*d0950*/  NOP ;  /* 0x0000000000007918 */ /* 0x000fd00000000000 */
[----:B------:R-:W-:Y:S04]  /*d0960*/  STL.64 [R1+0x1f80], R24 ;  /* 0x001f801801007387 */ /* 0x000fe80000100a00 */
[----:B------:R1:W-:Y:S04]  /*d0970*/  STL.64 [R1+0x1f88], R26 ;  /* 0x001f881a01007387 */ /* 0x0003e80000100a00 */
[----:B-1----:R-:W4:Y:S04]  /*d0980*/  LDL.LU.64 R26, [R1+0x5ed0] ;  /* 0x005ed000011a7983 */ /* 0x002f280000300a00 */
[----:B------:R-:W2:Y:S04]  /*d0990*/  LDL.LU.64 R24, [R1+0x5ec8] ;  /* 0x005ec80001187983 */ /* 0x000ea80000300a00 */
[----:B------:R-:W3:Y:S04]  /*d09a0*/  LDL.LU R28, [R1+0x2ef8] ;  /* 0x002ef800011c7983 */ /* 0x000ee80000300800 */
[----:B------:R-:W3:Y:S01]  /*d09b0*/  LDL.LU R29, [R1+0x410c] ;  /* 0x00410c00011d7983 */ /* 0x000ee20000300800 */
[----:B----4-:R-:W-:-:S15]  /*d09c0*/  HMMA.16816.F32 R20, R12, R26, R20 ;  /* 0x0000001a0c14723c */ /* 0x010fde0000001814 */
[----:B------:R-:W-:-:S08]  /*d09d0*/  NOP ;  /* 0x0000000000007918 */ /* 0x000fd00000000000 */
[----:B------:R-:W-:Y:S04]  /*d09e0*/  STL.64 [R1+0x1aa0], R20 ;  /* 0x001aa01401007387 */ /* 0x000fe80000100a00 */
[----:B------:R1:W-:Y:S04]  /*d09f0*/  STL.64 [R1+0x1aa8], R22 ;  /* 0x001aa81601007387 */ /* 0x0003e80000100a00 */
[----:B-1----:R-:W2:Y:S04]  /*d0a00*/  LDL.LU.64 R22, [R1+0x5ec0] ;  /* 0x005ec00001167983 */ /* 0x002ea80000300a00 */
[----:B------:R-:W2:Y:S04]  /*d0a10*/  LDL.LU.64 R20, [R1+0x5eb8] ;  /* 0x005eb80001147983 */ /* 0x000ea80000300a00 */
[----:B------:R-:W4:Y:S04]  /*d0a20*/  LDL.LU R26, [R1+0x2ef0] ;  /* 0x002ef000011a7983 */ /* 0x000f280000300800 */
[----:B------:R-:W3:Y:S01]  /*d0a30*/  LDL.LU R27, [R1+0x2f24] ;  /* 0x002f2400011b7983 */ /* 0x000ee20000300800 */
[----:B--2---:R-:W-:-:S15]  /*d0a40*/  HMMA.16816.F32 R20, R12, R24, R20 ;  /* 0x000000180c14723c */ /* 0x004fde0000001814 */
[----:B------:R-:W-:-:S08]  /*d0a50*/  NOP ;  /* 0x0000000000007918 */ /* 0x000fd00000000000 */
[----:B------:R-:W-:Y:S04]  /*d0a60*/  STL.64 [R1+0x1f60], R20 ;  /* 0x001f601401007387 */ /* 0x000fe80000100a00 */
[----:B------:R1:W-:Y:S04]  /*d0a70*/  STL.64 [R1+0x1f68], R22 ;  /* 0x001f681601007387 */ /* 0x0003e80000100a00 */
[----:B-1----:R-:W2:Y:S04]  /*d0a80*/  LDL.LU.64 R22, [R1+0x5eb0] ;  /* 0x005eb00001167983 */ /* 0x002ea80000300a00 */
[----:B------:R-:W4:Y:S04]  /*d0a90*/  LDL.LU.64 R20, [R1+0x5ea8] ;  /* 0x005ea80001147983 */ /* 0x000f280000300a00 */
[----:B------:R-:W3:Y:S04]  /*d0aa0*/  LDL.LU R24, [R1+0x2ee8] ;  /* 0x002ee80001187983 */ /* 0x000ee80000300800 */
[----:B------:R-:W3:Y:S01]  /*d0ab0*/  LDL.LU R25, [R1+0x2f1c] ;  /* 0x002f1c0001197983 */ /* 0x000ee20000300800 */
[C---:B--2---:R-:W-:Y:S06]  /*d0ac0*/  HMMA.16816.F32 R8, R12.reuse, R22, R8 ;  /* 0x000000160c08723c */ /* 0x044fec0000001808 */
[----:B----4-:R-:W-:-:S15]  /*d0ad0*/  HMMA.16816.F32 R16, R12, R20, R16 ;  /* 0x000000140c10723c */ /* 0x010fde0000001810 */
[----:B------:R-:W-:-:S02]  /*d0ae0*/  NOP ;  /* 0x0000000000007918 */ /* 0x000fc40000000000 */
[----:B------:R-:W-:Y:S04]  /*d0af0*/  STL.64 [R1+0x1f30], R8 ;  /* 0x001f300801007387 */ /* 0x000fe80000100a00 */
[----:B------:R1:W-:Y:S04]  /*d0b00*/  STL.64 [R1+0x1f38], R10 ;  /* 0x001f380a01007387 */ /* 0x0003e80000100a00 */
[----:B-1----:R-:W2:Y:S04]  /*d0b10*/  LDL.LU.64 R10, [R1+0x5ea0] ;  /* 0x005ea000010a7983 */ /* 0x002ea80000300a00 */
[----:B------:R-:W2:Y:S04]  /*d0b20*/  LDL.LU.64 R8, [R1+0x5e98] ;  /* 0x005e980001087983 */ /* 0x000ea80000300a00 */
[----:B------:R-:W4:Y:S04]  /*d0b30*/  LDL.LU R22, [R1+0x2f0c] ;  /* 0x002f0c0001167983 */ /* 0x000f280000300800 */
[----:B------:R-:W3:Y:S04]  /*d0b40*/  LDL.LU R23, [R1+0x2f14] ;  /* 0x002f140001177983 */ /* 0x000ee80000300800 */
[----:B------:R-:W-:Y:S04]  /*d0b50*/  STL.64 [R1+0x1a70], R16 ;  /* 0x001a701001007387 */ /* 0x000fe80000100a00 */
[----:B------:R1:W-:Y:S04]  /*d0b60*/  STL.64 [R1+0x1a78], R18 ;  /* 0x001a781201007387 */ /* 0x0003e80000100a00 */
[----:B-1----:R-:W2:Y:S04]  /*d0b70*/  LDL.LU.64 R18, [R1+0x5e90] ;  /* 0x005e900001127983 */ /* 0x002ea80000300a00 */
[----:B------:R-:W4:Y:S04]  /*d0b80*/  LDL.LU.64 R16, [R1+0x5e88] ;  /* 0x005e880001107983 */ /* 0x000f280000300a00 */
[----:B------:R-:W3:Y:S04]  /*d0b90*/  LDL.LU R20, [R1+0x2efc] ;  /* 0x002efc0001147983 */ /* 0x000ee80000300800 */
[----:B------:R-:W3:Y:S01]  /*d0ba0*/  LDL.LU R21, [R1+0x2f04] ;  /* 0x002f040001157983 */ /* 0x000ee20000300800 */
[----:B--2---:R-:W-:-:S15]  /*d0bb0*/  HMMA.16816.F32 R8, R12, R18, R8 ;  /* 0x000000120c08723c */ /* 0x004fde0000001808 */
[----:B------:R-:W-:-:S08]  /*d0bc0*/  NOP ;  /* 0x0000000000007918 */ /* 0x000fd00000000000 */
[----:B------:R-:W-:Y:S04]  /*d0bd0*/  STL.64 [R1+0x1a60], R8 ;  /* 0x001a600801007387 */ /* 0x000fe80000100a00 */
[----:B------:R1:W-:Y:S04]  /*d0be0*/  STL.64 [R1+0x1a68], R10 ;  /* 0x001a680a01007387 */ /* 0x0003e80000100a00 */
[----:B-1----:R-:W4:Y:S04]  /*d0bf0*/  LDL.LU.64 R10, [R1+0x5e80] ;  /* 0x005e8000010a7983 */ /* 0x002f280000300a00 */
[----:B------:R-:W4:Y:S04]  /*d0c00*/  LDL.LU.64 R8, [R1+0x5e78] ;  /* 0x005e780001087983 */ /* 0x000f280000300a00 */
[----:B------:R-:W2:Y:S04]  /*d0c10*/  LDL.LU R18, [R1+0x2eec] ;  /* 0x002eec0001127983 */ /* 0x000ea80000300800 */
[----:B------:R-:W3:Y:S01]  /*d0c20*/  LDL.LU R19, [R1+0x2ef4] ;  /* 0x002ef40001137983 */ /* 0x000ee20000300800 */
[----:B----4-:R-:W-:-:S15]  /*d0c30*/  HMMA.16816.F32 R8, R12, R16, R8 ;  /* 0x000000100c08723c */ /* 0x010fde0000001808 */
[----:B------:R-:W-:-:S08]  /*d0c40*/  NOP ;  /* 0x0000000000007918 */ /* 0x000fd00000000000 */
[----:B------:R-:W-:Y:S04]  /*d0c50*/  STL.64 [R1+0x1d90], R8 ;  /* 0x001d900801007387 */ /* 0x000fe80000100a00 */
[----:B------:R1:W-:Y:S04]  /*d0c60*/  STL.64 [R1+0x1d98], R10 ;  /* 0x001d980a01007387 */ /* 0x0003e80000100a00 */
[----:B-1----:R-:W4:Y:S04]  /*d0c70*/  LDL.LU.64 R10, [R1+0x5e70] ;  /* 0x005e7000010a7983 */ /* 0x002f280000300a00 */
[----:B------:R-:W2:Y:S04]  /*d0c80*/  LDL.LU.64 R8, [R1+0x5e68] ;  /* 0x005e680001087983 */ /* 0x000ea80000300a00 */
[----:B------:R-:W3:Y:S01]  /*d0c90*/  LDL.LU R17, [R1+0x3028] ;  /* 0x0030280001117983 */ /* 0x000ee20000300800 */
[----:B----4-:R-:W-:-:S15]  /*d0ca0*/  HMMA.16816.F32 R4, R12, R10, R4 ;  /* 0x0000000a0c04723c */ /* 0x010fde0000001804 */
[----:B------:R-:W-:-:S08]  /*d0cb0*/  NOP ;  /* 0x0000000000007918 */ /* 0x000fd00000000000 */
[----:B------:R-:W-:Y:S04]  /*d0cc0*/  STL.64 [R1+0x1cc0], R4 ;  /* 0x001cc00401007387 */ /* 0x000fe80000100a00 */
[----:B------:R1:W-:Y:S04]  /*d0cd0*/  STL.64 [R1+0x1cc8], R6 ;  /* 0x001cc80601007387 */ /* 0x0003e80000100a00 */
[----:B-1----:R-:W2:Y:S04]  /*d0ce0*/  LDL.LU.64 R6, [R1+0x5e60] ;  /* 0x005e600001067983 */ /* 0x002ea80000300a00 */
[----:B------:R-:W2:Y:S01]  /*d0cf0*/  LDL.LU.64 R4, [R1+0x5e58] ;  /* 0x005e580001047983 */ /* 0x000ea20000300a00 */
[----:B0-----:R-:W-:-:S05]  /*d0d00*/  VIADD R3, R3, 0x3f ;  /* 0x0000003f03037836 */ /* 0x001fca0000000000 */
[----:B------:R-:W-:-:S04]  /*d0d10*/  SHF.R.S32.HI R16, RZ, 0x1f, R3 ;  /* 0x0000001fff107819 */ /* 0x000fc80000011403 */
[----:B------:R-:W-:Y:S01]  /*d0d20*/  LEA.HI R16, R16, R3, RZ, 0x6 ;  /* 0x0000000310107211 */ /* 0x000fe200078f30ff */
[----:B--2---:R-:W-:Y:S01]  /*d0d30*/  HMMA.16816.F32 R8, R12, R8, R4 ;  /* 0x000000080c08723c */ /* 0x004fe20000001804 */
[----:B------:R-:W2:Y:S04]  /*d0d40*/  LDL.LU.64 R6, [R1+0x5e50] ;  /* 0x005e500001067983 */ /* 0x000ea80000300a00 */
[----:B------:R-:W4:-:S15]  /*d0d50*/  LDL.LU.64 R4, [R1+0x5e48] ;  /* 0x005e480001047983 */ /* 0x000f1e0000300a00 */
[----:B------:R-:W-:-:S03]  /*d0d60*/  NOP ;  /* 0x0000000000007918 */ /* 0x000fc60000000000 */
[----:B------:R0:W-:Y:S04]  /*d0d70*/  STL.64 [R1+0x1a30], R8 ;  /* 0x001a300801007387 */ /* 0x0001e80000100a00 */
[----:B------:R1:W-:Y:S04]  /*d0d80*/  STL.64 [R1+0x1a38], R10 ;  /* 0x001a380a01007387 */ /* 0x0003e80000100a00 */
[----:B0-----:R-:W2:Y:S04]  /*d0d90*/  LDL.LU R8, [R1+0xd0] ;  /* 0x0000d00001087983 */ /* 0x001ea80000300800 */
[----:B------:R-:W2:Y:S04]  /*d0da0*/  LDL.LU R9, [R1+0xd4] ;  /* 0x0000d40001097983 */ /* 0x000ea80000300800 */
[----:B-1----:R-:W2:Y:S04]  /*d0db0*/  LDL.LU R10, [R1+0xd8] ;  /* 0x0000d800010a7983 */ /* 0x002ea80000300800 */
[----:B------:R-:W2:Y:S04]  /*d0dc0*/  LDL.LU R11, [R1+0xdc] ;  /* 0x0000dc00010b7983 */ /* 0x000ea80000300800 */
[----:B------:R-:W2:Y:S01]  /*d0dd0*/  LDL.LU R3, [R1+0x5e44] ;  /* 0x005e440001037983 */ /* 0x000ea20000300800 */
[----:B---3--:R-:W-:Y:S01]  /*d0de0*/  VIADD R17, R17, 0x1 ;  /* 0x0000000111117836 */ /* 0x008fe20000000000 */
[----:B------:R-:W-:-:S02]  /*d0df0*/  IADD3 R18, P4, R18, UR9, RZ ;  /* 0x0000000912127c10 */ /* 0x000fc4000ff9e0ff */
[----:B------:R-:W-:Y:S02]  /*d0e00*/  IADD3 R19, P5, R19, UR9, RZ ;  /* 0x0000000913137c10 */ /* 0x000fe4000ffbe0ff */
[----:B------:R-:W-:Y:S02]  /*d0e10*/  IADD3 R20, P6, R20, UR9, RZ ;  /* 0x0000000914147c10 */ /* 0x000fe4000ffde0ff */
[----:B------:R-:W-:Y:S01]  /*d0e20*/  IADD3 R21, P1, R21, UR9, RZ ;  /* 0x0000000915157c10 */ /* 0x000fe2000ff3e0ff */
[----:B------:R-:W-:Y:S01]  /*d0e30*/  STL [R1+0x3028], R17 ;  /* 0x0030281101007387 */ /* 0x000fe20000100800 */
[----:B------:R-:W-:Y:S02]  /*d0e40*/  IADD3 R22, P2, R22, UR9, RZ ;  /* 0x0000000916167c10 */ /* 0x000fe4000ff5e0ff */
[----:B------:R-:W-:Y:S02]  /*d0e50*/  IADD3 R23, P3, R23, UR9, RZ ;  /* 0x0000000917177c10 */ /* 0x000fe4000ff7e0ff */
[----:B------:R-:W-:-:S02]  /*d0e60*/  IADD3.X R24, R24, UR32, RZ, P4, !PT ;  /* 0x0000002018187c10 */ /* 0x000fc4000a7fe4ff */
[----:B------:R-:W-:Y:S02]  /*d0e70*/  IADD3 R25, P4, R25, UR9, RZ ;  /* 0x0000000919197c10 */ /* 0x000fe4000ff9e0ff */
[----:B------:R-:W-:Y:S02]  /*d0e80*/  IADD3.X R26, R26, UR32, RZ, P5, !PT ;  /* 0x000000201a1a7c10 */ /* 0x000fe4000affe4ff */
[----:B------:R-:W-:Y:S02]  /*d0e90*/  IADD3 R27, P5, R27, UR9, RZ ;  /* 0x000000091b1b7c10 */ /* 0x000fe4000ffbe0ff */
[----:B------:R-:W-:Y:S02]  /*d0ea0*/  IADD3.X R28, R28, UR32, RZ, P6, !PT ;  /* 0x000000201c1c7c10 */ /* 0x000fe4000b7fe4ff */
[----:B------:R-:W-:Y:S02]  /*d0eb0*/  IADD3 R29, P6, R29, UR9, RZ ;  /* 0x000000091d1d7c10 */ /* 0x000fe4000ffde0ff */
[----:B----4-:R-:W-:-:S02]  /*d0ec0*/  IADD3.X R4, R4, UR32, RZ, P1, !PT ;  /* 0x0000002004047c10 */ /* 0x010fc40008ffe4ff */
[----:B------:R-:W-:Y:S01]  /*d0ed0*/  IADD3 R5, P1, R5, UR9, RZ ;  /* 0x0000000905057c10 */ /* 0x000fe2000ff3e0ff */
[----:B--2---:R-:W-:-:S15]  /*d0ee0*/  HMMA.16816.F32 R8, R12, R2, R8 ;  /* 0x000000020c08723c */ /* 0x004fde0000001808 */
[----:B------:R-:W-:-:S08]  /*d0ef0*/  NOP ;  /* 0x0000000000007918 */ /* 0x000fd00000000000 */
[----:B------:R-:W-:Y:S04]  /*d0f00*/  STL.64 [R1+0xa0], R8 ;  /* 0x0000a00801007387 */ /* 0x000fe80000100a00 */
[----:B------:R-:W-:Y:S04]  /*d0f10*/  STL.64 [R1+0xa8], R10 ;  /* 0x0000a80a01007387 */ /* 0x000fe80000100a00 */
        /* <DEDUP_REMOVED lines=15> */
[----:B------:R-:W-:-:S02]  /*d1010*/  IADD3.X R6, R6, UR32, RZ, P2, !PT ;  /* 0x0000002006067c10 */ /* 0x000fc400097fe4ff */
[----:B------:R-:W-:-:S03]  /*d1020*/  IADD3 R7, P2, R7, UR9, RZ ;  /* 0x0000000907077c10 */ /* 0x000fc6000ff5e0ff */
[----:B------:R-:W-:Y:S04]  /*d1030*/  STL [R1+0x2f08], R6 ;  /* 0x002f080601007387 */ /* 0x000fe80000100800 */
[----:B--2---:R0:W-:Y:S04]  /*d1040*/  STL [R1+0x5e3c], R12 ;  /* 0x005e3c0c01007387 */ /* 0x0041e80000100800 */
[----:B------:R-:W-:Y:S04]  /*d1050*/  STL [R1+0x40fc], R7 ;  /* 0x0040fc0701007387 */ /* 0x000fe80000100800 */
[----:B0-----:R-:W2:Y:S01]  /*d1060*/  LDL.LU R12, [R1+0x2f18] ;  /* 0x002f1800010c7983 */ /* 0x001ea20000300800 */
[----:B------:R-:W-:-:S05]  /*d1070*/  IADD3.X R0, R0, UR32, RZ, P3, !PT ;  /* 0x0000002000007c10 */ /* 0x000fca0009ffe4ff */
[----:B------:R-:W-:Y:S01]  /*d1080*/  STL [R1+0x2f10], R0 ;  /* 0x002f100001007387 */ /* 0x000fe20000100800 */
[----:B------:R-:W-:-:S04]  /*d1090*/  SHF.R.S32.HI R16, RZ, 0x6, R16 ;  /* 0x00000006ff107819 */ /* 0x000fc80000011410 */
[----:B------:R-:W-:Y:S01]  /*d10a0*/  ISETP.NE.U32.AND P0, PT, R17, R16, PT ;  /* 0x000000101100720c */ /* 0x000fe20003f05070 */
[----:B--2---:R0:W-:Y:S04]  /*d10b0*/  STL [R1+0x5e40], R12 ;  /* 0x005e400c01007387 */ /* 0x0041e80000100800 */
        /* <DEDUP_REMOVED lines=29> */
[----:B--2---:R-:W-:-:S05]  /*d1290*/  IADD3 R12, P3, R12, UR9, RZ ;  /* 0x000000090c0c7c10 */ /* 0x004fca000ff7e0ff */
[----:B------:R0:W-:Y:S04]  /*d12a0*/  STL [R1+0x40f4], R12 ;  /* 0x0040f40c01007387 */ /* 0x0001e80000100800 */
[----:B0-----:R-:W2:Y:S02]  /*d12b0*/  LDL.LU R12, [R1+0x5e40] ;  /* 0x005e4000010c7983 */ /* 0x001ea40000300800 */
[----:B--2---:R-:W-:-:S05]  /*d12c0*/  IADD3.X R12, R12, UR32, RZ, P4, !PT ;  /* 0x000000200c0c7c10 */ /* 0x004fca000a7fe4ff */
[----:B------:R0:W-:Y:S04]  /*d12d0*/  STL [R1+0x2f18], R12 ;  /* 0x002f180c01007387 */ /* 0x0001e80000100800 */
[----:B0-----:R-:W2:Y:S01]  /*d12e0*/  LDL.LU R12, [R1+0x5e3c] ;  /* 0x005e3c00010c7983 */ /* 0x001ea20000300800 */
[----:B---3--:R-:W-:Y:S02]  /*d12f0*/  IADD3.X R13, R13, UR32, RZ, P5, !PT ;  /* 0x000000200d0d7c10 */ /* 0x008fe4000affe4ff */
[----:B----4-:R-:W-:Y:S02]  /*d1300*/  IADD3 R14, P5, R14, UR9, RZ ;  /* 0x000000090e0e7c10 */ /* 0x010fe4000ffbe0ff */
[----:B------:R-:W-:Y:S02]  /*d1310*/  IADD3.X R15, R15, UR32, RZ, P6, !PT ;  /* 0x000000200f0f7c10 */ /* 0x000fe4000b7fe4ff */
[----:B------:R-:W-:-:S02]  /*d1320*/  IADD3 R2, P6, R2, UR9, RZ ;  /* 0x0000000902027c10 */ /* 0x000fc4000ffde0ff */
[----:B------:R-:W-:Y:S02]  /*d1330*/  IADD3.X R3, R3, UR32, RZ, P1, !PT ;  /* 0x0000002003037c10 */ /* 0x000fe40008ffe4ff */
[----:B------:R-:W-:Y:S02]  /*d1340*/  IADD3 R8, P1, R8, UR9, RZ ;  /* 0x0000000908087c10 */ /* 0x000fe4000ff3e0ff */
[----:B------:R-:W-:Y:S02]  /*d1350*/  IADD3.X R9, R9, UR32, RZ, P2, !PT ;  /* 0x0000002009097c10 */ /* 0x000fe400097fe4ff */
[----:B------:R-:W-:Y:S02]  /*d1360*/  IADD3 R10, P2, R10, UR9, RZ ;  /* 0x000000090a0a7c10 */ /* 0x000fe4000ff5e0ff */
        /* <DEDUP_REMOVED lines=13> */
[----:B--2---:R-:W-:-:S05]  /*d1440*/  IADD3 R12, P4, R12, UR9, RZ ;  /* 0x000000090c0c7c10 */ /* 0x004fca000ff9e0ff */
[----:B------:R0:W-:Y:S04]  /*d1450*/  STL [R1+0x40ec], R12 ;  /* 0x0040ec0c01007387 */ /* 0x0001e80000100800 */
[----:B------:R-:W-:Y:S04]  /*d1460*/  STL [R1+0x2f20], R13 ;  /* 0x002f200d01007387 */ /* 0x000fe80000100800 */
[----:B------:R-:W-:Y:S04]  /*d1470*/  STL [R1+0x40e4], R14 ;  /* 0x0040e40e01007387 */ /* 0x000fe80000100800 */
[----:B------:R-:W-:Y:S04]  /*d1480*/  STL [R1+0x4108], R15 ;  /* 0x0041080f01007387 */ /* 0x000fe80000100800 */
[----:B------:R-:W-:Y:S04]  /*d1490*/  STL [R1+0x40dc], R2 ;  /* 0x0040dc0201007387 */ /* 0x000fe80000100800 */
[----:B------:R-:W-:Y:S04]  /*d14a0*/  STL [R1+0x4100], R3 ;  /* 0x0041000301007387 */ /* 0x000fe80000100800 */
[----:B------:R-:W-:Y:S01]  /*d14b0*/  STL [R1+0x40d4], R8 ;  /* 0x0040d40801007387 */ /* 0x000fe20000100800 */
[----:B------:R-:W-:-:S03]  /*d14c0*/  IADD3.X R17, R17, UR32, RZ, P4, !PT ;  /* 0x0000002011117c10 */ /* 0x000fc6000a7fe4ff */
[----:B------:R-:W-:Y:S01]  /*d14d0*/  STL [R1+0x40f8], R9 ;  /* 0x0040f80901007387 */ /* 0x000fe20000100800 */
[----:B------:R-:W-:-:S03]  /*d14e0*/  IADD3 R18, P4, R18, UR9, RZ ;  /* 0x0000000912127c10 */ /* 0x000fc6000ff9e0ff */
        /* <DEDUP_REMOVED lines=20> */
[----:B0-----:R-:W2:Y:S01]  /*d1630*/  LDL.LU R12, [R1+0x4098] ;  /* 0x00409800010c7983 */ /* 0x001ea20000300800 */
[----:B------:R-:W-:-:S02]  /*d1640*/  IADD3 R6, P5, R6, UR9, RZ ;  /* 0x0000000906067c10 */ /* 0x000fc4000ffbe0ff */
[----:B------:R-:W-:-:S03]  /*d1650*/  IADD3.X R7, R7, UR32, RZ, P6, !PT ;  /* 0x0000002007077c10 */ /* 0x000fc6000b7fe4ff */
[----:B------:R-:W-:Y:S04]  /*d1660*/  STL [R1+0x4084], R6 ;  /* 0x0040840601007387 */ /* 0x000fe80000100800 */
[----:B--2---:R0:W-:Y:S04]  /*d1670*/  STL [R1+0x5e34], R12 ;  /* 0x005e340c01007387 */ /* 0x0041e80000100800 */
[----:B------:R-:W-:Y:S04]  /*d1680*/  STL [R1+0x40a8], R7 ;  /* 0x0040a80701007387 */ /* 0x000fe80000100800 */
[----:B0-----:R-:W2:Y:S01]  /*d1690*/  LDL.LU R12, [R1+0x4074] ;  /* 0x00407400010c7983 */ /* 0x001ea20000300800 */
[----:B------:R-:W-:-:S05]  /*d16a0*/  IADD3 R0, P6, R0, UR9, RZ ;  /* 0x0000000900007c10 */ /* 0x000fca000ffde0ff */
[----:B------:R-:W-:Y:S04]  /*d16b0*/  STL [R1+0x407c], R0 ;  /* 0x00407c0001007387 */ /* 0x000fe80000100800 */
[----:B--2---:R0:W-:Y:S04]  /*d16c0*/  STL [R1+0x5e38], R12 ;  /* 0x005e380c01007387 */ /* 0x0041e80000100800 */
[----:B0-----:R-:W2:Y:S04]  /*d16d0*/  LDL.LU R12, [R1+0x40a0] ;  /* 0x0040a000010c7983 */ /* 0x001ea80000300800 */
[----:B------:R-:W3:Y:S04]  /*d16e0*/  LDL.LU R13, [R1+0x406c] ;  /* 0x00406c00010d7983 */ /* 0x000ee80000300800 */
[----:B------:R-:W4:Y:S04]  /*d16f0*/  LDL.LU R14, [R1+0x4090] ;  /* 0x00409000010e7983 */ /* 0x000f280000300800 */
        /* <DEDUP_REMOVED lines=26> */
[----:B--2---:R-:W-:-:S05]  /*d18a0*/  IADD3.X R12, R12, UR32, RZ, P1, !PT ;  /* 0x000000200c0c7c10 */ /* 0x004fca0008ffe4ff */
[----:B------:R0:W-:Y:S04]  /*d18b0*/  STL [R1+0x40a0], R12 ;  /* 0x0040a00c01007387 */ /* 0x0001e80000100800 */
[----:B0-----:R-:W2:Y:S02]  /*d18c0*/  LDL.LU R12, [R1+0x5e38] ;  /* 0x005e3800010c7983 */ /* 0x001ea40000300800 */
[----:B--2---:R-:W-:-:S05]  /*d18d0*/  IADD3 R12, P1, R12, UR9, RZ ;  /* 0x000000090c0c7c10 */ /* 0x004fca000ff3e0ff */
[----:B------:R0:W-:Y:S04]  /*d18e0*/  STL [R1+0x4074], R12 ;  /* 0x0040740c01007387 */ /* 0x0001e80000100800 */
[----:B0-----:R-:W2:Y:S01]  /*d18f0*/  LDL.LU R12, [R1+0x5e34] ;  /* 0x005e3400010c7983 */ /* 0x001ea20000300800 */
[----:B----4-:R-:W-:Y:S02]  /*d1900*/  IADD3.X R14, R14, UR32, RZ, P3, !PT ;  /* 0x000000200e0e7c10 */ /* 0x010fe40009ffe4ff */
[----:B---3--:R-:W-:Y:S02]  /*d1910*/  IADD3 R15, P3, R15, UR9, RZ ;  /* 0x000000090f0f7c10 */ /* 0x008fe4000ff7e0ff */
        /* <DEDUP_REMOVED lines=18> */
[----:B--2---:R-:W-:Y:S02]  /*d1a40*/  IADD3.X R12, R12, UR32, RZ, P2, !PT ;  /* 0x000000200c0c7c10 */ /* 0x004fe400097fe4ff */
[----:B------:R-:W-:-:S03]  /*d1a50*/  IADD3 R13, P2, R13, UR9, RZ ;  /* 0x000000090d0d7c10 */ /* 0x000fc6000ff5e0ff */
[----:B------:R0:W-:Y:S04]  /*d1a60*/  STL [R1+0x4098], R12 ;  /* 0x0040980c01007387 */ /* 0x0001e80000100800 */
        /* <DEDUP_REMOVED lines=29> */
[----:B0-----:R-:W2:Y:S01]  /*d1c40*/  LDL.LU R12, [R1+0x3ff4] ;  /* 0x003ff400010c7983 */ /* 0x001ea20000300800 */
[----:B------:R-:W-:-:S02]  /*d1c50*/  IADD3.X R6, R6, UR32, RZ, P3, !PT ;  /* 0x0000002006067c10 */ /* 0x000fc40009ffe4ff */
[----:B------:R-:W-:-:S03]  /*d1c60*/  IADD3 R7, P3, R7, UR9, RZ ;  /* 0x0000000907077c10 */ /* 0x000fc6000ff7e0ff */
[----:B------:R-:W-:Y:S04]  /*d1c70*/  STL [R1+0x4030], R6 ;  /* 0x0040300601007387 */ /* 0x000fe80000100800 */
[----:B--2---:R0:W-:Y:S04]  /*d1c80*/  STL [R1+0x5e2c], R12 ;  /* 0x005e2c0c01007387 */ /* 0x0041e80000100800 */
[----:B------:R-:W-:Y:S04]  /*d1c90*/  STL [R1+0x4004], R7 ;  /* 0x0040040701007387 */ /* 0x000fe80000100800 */
[----:B0-----:R-:W2:Y:S01]  /*d1ca0*/  LDL.LU R12, [R1+0x4020] ;  /* 0x00402000010c7983 */ /* 0x001ea20000300800 */
[----:B------:R-:W-:-:S05]  /*d1cb0*/  IADD3.X R0, R0, UR32, RZ, P4, !PT ;  /* 0x0000002000007c10 */ /* 0x000fca000a7fe4ff */
[----:B------:R-:W-:Y:S04]  /*d1cc0*/  STL [R1+0x4028], R0 ;  /* 0x0040280001007387 */ /* 0x000fe80000100800 */
        /* <DEDUP_REMOVED lines=4422> */
[----:B------:R-:W-:-:S02]  /*e3130*/  IADD3.X R6, R6, UR21, RZ, P2, !PT ;  /* 0x0000001506067c10 */ /* 0x000fc400097fe4ff */
[----:B--2---:R-:W-:Y:S02]  /*e3140*/  IADD3.X R12, R12, UR21, RZ, P1, !PT ;  /* 0x000000150c0c7c10 */ /* 0x004fe40008ffe4ff */
        /* <DEDUP_REMOVED lines=31> */
[----:B------:R0:W-:Y:S04]  /*e3340*/  STL [R1+0x4858], R0 ;  /* 0x0048580001007387 */ /* 0x0001e80000100800 */
[----:B------:R-:W-:Y:S04]  /*e3350*/  STL [R1+0x4850], R6 ;  /* 0x0048500601007387 */ /* 0x000fe80000100800 */
[----:B0-----:R-:W2:Y:S01]  /*e3360*/  LDL.LU R0, [R1+0x48cc] ;  /* 0x0048cc0001007983 */ /* 0x001ea20000300800 */
[----:B------:R-:W-:-:S05]  /*e3370*/  IADD3 R7, P2, R7, UR8, RZ ;  /* 0x0000000807077c10 */ /* 0x000fca000ff5e0ff */
[----:B------:R-:W-:Y:S04]  /*e3380*/  STL [R1+0x48bc], R7 ;  /* 0x0048bc0701007387 */ /* 0x000fe80000100800 */
[----:B--2---:R0:W-:Y:S04]  /*e3390*/  STL [R1+0x5cbc], R0 ;  /* 0x005cbc0001007387 */ /* 0x0041e80000100800 */
[----:B0-----:R-:W2:Y:S04]  /*e33a0*/  LDL.LU R0, [R1+0x4860] ;  /* 0x0048600001007983 */ /* 0x001ea80000300800 */
        /* <DEDUP_REMOVED lines=58> */
[----:B------:R-:W-:Y:S02]  /*e3750*/  IADD3.X R5, R5, UR21, RZ, P1, !PT ;  /* 0x0000001505057c10 */ /* 0x000fe40008ffe4ff */
[----:B------:R-:W-:Y:S02]  /*e3760*/  IADD3.X R7, R7, UR21, RZ, P3, !PT ;  /* 0x0000001507077c10 */ /* 0x000fe40009ffe4ff */
[----:B------:R-:W-:Y:S02]  /*e3770*/  IADD3.X R6, R6, UR21, RZ, P2, !PT ;  /* 0x0000001506067c10 */ /* 0x000fe400097fe4ff */
[----:B--2---:R-:W-:-:S05]  /*e3780*/  IADD3 R0, P4, R0, UR8, RZ ;  /* 0x0000000800007c10 */ /* 0x004fca000ff9e0ff */
[----:B------:R0:W-:Y:S01]  /*e3790*/  STL [R1+0x48cc], R0 ;  /* 0x0048cc0001007387 */ /* 0x0001e20000100800 */
[----:B------:R-:W-:Y:S02]  /*e37a0*/  IADD3.X R16, R16, UR21, RZ, P4, !PT ;  /* 0x0000001510107c10 */ /* 0x000fe4000a7fe4ff */
[----:B------:R-:W-:Y:S01]  /*e37b0*/  IADD3 R17, P4, R17, UR8, RZ ;  /* 0x0000000811117c10 */ /* 0x000fe2000ff9e0ff */
[----:B0-----:R0:W5:Y:S04]  /*e37c0*/  LDL.LU R0, [R1+0x5cb8] ;  /* 0x005cb80001007983 */ /* 0x0011680000300800 */
[----:B------:R0:W-:Y:S04]  /*e37d0*/  STL [R1+0x4868], R12 ;  /* 0x0048680c01007387 */ /* 0x0001e80000100800 */
        /* <DEDUP_REMOVED lines=16> */
[----:B------:R0:W-:Y:S01]  /*e38e0*/  STL [R1+0x48f8], R23 ;  /* 0x0048f81701007387 */ /* 0x0001e20000100800 */
[----:B------:R-:W-:-:S03]  /*e38f0*/  IADD3.X R28, R28, UR21, RZ, P4, !PT ;  /* 0x000000151c1c7c10 */ /* 0x000fc6000a7fe4ff */
        /* <DEDUP_REMOVED lines=10> */
[----:B------:R-:W-:Y:S05]  /*e39a0*/  @P0 BRA `(.L_x_2) ;  /* 0xfffff54400580947 */ /* 0x000fea000383ffff */
.L_x_1:
[----:B0-----:R-:W3:Y:S01]  /*e39b0*/  LDL.LU R8, [R1+0x8d8] ;  /* 0x0008d80001087983 */ /* 0x001ee20000300800 */
[----:B--2--5:R-:W-:Y:S01]  /*e39c0*/  MOV R0, UR6 ;  /* 0x0000000600007c02 */ /* 0x024fe20008000f00 */
[----:B------:R-:W-:Y:S01]  /*e39d0*/  ULDC UR5, c[0x0][0x248] ;  /* 0x0000920000057ab9 */ /* 0x000fe20000000800 */
[----:B------:R-:W-:Y:S01]  /*e39e0*/  ULDC.64 UR8, c[0x0][0x228] ;  /* 0x00008a0000087ab9 */ /* 0x000fe20000000a00 */
[----:B-1----:R-:W3:Y:S01]  /*e39f0*/  LDL.LU R7, [R1+0x8dc] ;  /* 0x0008dc0001077983 */ /* 0x002ee20000300800 */
[----:B------:R-:W-:Y:S01]  /*e3a00*/  ULDC.64 UR10, c[0x0][0x220] ;  /* 0x00008800000a7ab9 */ /* 0x000fe20000000a00 */
[----:B------:R-:W-:Y:S01]  /*e3a10*/  ULDC.64 UR12, c[0x0][0x220] ;  /* 0x00008800000c7ab9 */ /* 0x000fe20000000a00 */
[----:B------:R-:W-:Y:S01]  /*e3a20*/  ULDC UR15, c[0x0][0x248] ;  /* 0x00009200000f7ab9 */ /* 0x000fe20000000800 */
[----:B------:R-:W2:Y:S01]  /*e3a30*/  LDL.LU R6, [R1+0xb0] ;  /* 0x0000b00001067983 */ /* 0x000ea20000300800 */
[----:B------:R-:W-:Y:S01]  /*e3a40*/  ULDC UR16, c[0x0][0x248] ;  /* 0x0000920000107ab9 */ /* 0x000fe20000000800 */
[----:B------:R-:W-:Y:S01]  /*e3a50*/  ULDC UR18, c[0x0][0x248] ;  /* 0x0000920000127ab9 */ /* 0x000fe20000000800 */
[----:B------:R-:W-:Y:S01]  /*e3a60*/  ULDC UR21, c[0x0][0x248] ;  /* 0x0000920000157ab9 */ /* 0x000fe20000000800 */
[----:B------:R-:W2:Y:S01]  /*e3a70*/  LDL.LU R5, [R1+0xb4] ;  /* 0x0000b40001057983 */ /* 0x000ea20000300800 */
[----:B------:R-:W-:Y:S01]  /*e3a80*/  ULDC UR24, c[0x0][0x248] ;  /* 0x0000920000187ab9 */ /* 0x000fe20000000800 */
[----:B------:R-:W-:Y:S01]  /*e3a90*/  ULDC UR27, c[0x0][0x248] ;  /* 0x00009200001b7ab9 */ /* 0x000fe20000000800 */
[----:B------:R-:W-:Y:S01]  /*e3aa0*/  ULDC UR30, c[0x0][0x248] ;  /* 0x00009200001e7ab9 */ /* 0x000fe20000000800 */
[----:B------:R-:W4:Y:S01]  /*e3ab0*/  LDL.LU R4, [R1+0xb8] ;  /* 0x0000b80001047983 */ /* 0x000f220000300800 */
        /* <DEDUP_REMOVED lines=44> */
[----:B------:R-:W-:-:S03]  /*e3d80*/  ULDC.64 UR56, c[0x0][0x228] ;  /* 0x00008a0000387ab9 */ /* 0x000fc60000000a00 */
        /* <DEDUP_REMOVED lines=8> */
[----:B------:R-:W-:Y:S04]  /*e3e10*/  STL [R1+0x829c], R13 ;  /* 0x00829c0d01007387 */ /* 0x000fe80000100800 */
[----:B------:R-:W-:Y:S04]  /*e3e20*/  STL [R1+0x8298], R12 ;  /* 0x0082980c01007387 */ /* 0x000fe80000100800 */
[----:B------:R0:W-:Y:S04]  /*e3e30*/  STL.64 [R1+0x5d00], R10 ;  /* 0x005d000a01007387 */ /* 0x0001e80000100a00 */
[----:B------:R1:W-:Y:S01]  /*e3e40*/  STL [R1+0x8220], R0 ;  /* 0x0082200001007387 */ /* 0x0003e20000100800 */
[----:B0-----:R-:W-:Y:S01]  /*e3e50*/  MOV R11, UR7 ;  /* 0x00000007000b7c02 */ /* 0x001fe20008000f00 */
[----:B------:R-:W-:Y:S01]  /*e3e60*/  ULDC.64 UR6, c[0x0][0x228] ;  /* 0x00008a0000067ab9 */ /* 0x000fe20000000a00 */
[----:B-1----:R-:W-:-:S05]  /*e3e70*/  MOV R0, UR4 ;  /* 0x0000000400007c02 */ /* 0x002fca0008000f00 */
[----:B------:R4:W-:Y:S01]  /*e3e80*/  STL [R1+0x6ac], R0 ;  /* 0x0006ac0001007387 */ /* 0x0009e20000100800 */
[----:B---3--:R-:W-:-:S05]  /*e3e90*/  F2FP.SATFINITE.E5M2.F32.PACK_AB_MERGE_C R7, R7, R8, RZ ;  /* 0x000000080707723e */ /* 0x008fca00048060ff */
[----:B------:R0:W-:Y:S01]  /*e3ea0*/  STL [R1+0x5b14], R7 ;  /* 0x005b140701007387 */ /* 0x0001e20000100800 */
[----:B--2---:R-:W-:-:S03]  /*e3eb0*/  F2FP.SATFINITE.E5M2.F32.PACK_AB_MERGE_C R5, R5, R6, RZ ;  /* 0x000000060505723e */ /* 0x004fc600048060ff */
[----:B------:R-:W2:Y:S04]  /*e3ec0*/  LDL.LU R8, [R1+0x138] ;  /* 0x0001380001087983 */ /* 0x000ea80000300800 */
[----:B------:R1:W-:Y:S01]  /*e3ed0*/  STL [R1+0x5a8c], R5 ;  /* 0x005a8c0501007387 */ /* 0x0003e20000100800 */
[----:B----4-:R-:W-:-:S03]  /*e3ee0*/  F2FP.SATFINITE.E5M2.F32.PACK_AB_MERGE_C R0, R2, R4, RZ ;  /* 0x000000040200723e */ /* 0x010fc600048060ff */
[----:B------:R-:W2:Y:S04]  /*e3ef0*/  LDL.LU R4, [R1+0x13c] ;  /* 0x00013c0001047983 */ /* 0x000ea80000300800 */
[----:B------:R3:W-:Y:S04]  /*e3f00*/  STL [R1+0x5aa0], R0 ;  /* 0x005aa00001007387 */ /* 0x0007e80000100800 */
[----:B0-----:R-:W4:Y:S04]  /*e3f10*/  LDL.LU R7, [R1+0x150] ;  /* 0x0001500001077983 */ /* 0x001f280000300800 */
[----:B------:R-:W4:Y:S04]  /*e3f20*/  LDL.LU R6, [R1+0x154] ;  /* 0x0001540001067983 */ /* 0x000f280000300800 */
[----:B-1----:R-:W4:Y:S04]  /*e3f30*/  LDL.LU R5, [R1+0x158] ;  /* 0x0001580001057983 */ /* 0x002f280000300800 */
[----:B------:R-:W4:Y:S01]  /*e3f40*/  LDL.LU R2, [R1+0x15c] ;  /* 0x00015c0001027983 */ /* 0x000f220000300800 */
[----:B---3--:R-:W-:-:S02]  /*e3f50*/  F2FP.SATFINITE.E5M2.F32.PACK_AB_MERGE_C R0, R28, R29, RZ ;  /* 0x0000001d1c00723e */ /* 0x008fc400048060ff */
[----:B------:R-:W-:Y:S02]  /*e3f60*/  F2FP.SATFINITE.E5M2.F32.PACK_AB_MERGE_C R12, R26, R27, RZ ;  /* 0x0000001b1a0c723e */ /* 0x000fe400048060ff */
[----:B------:R-:W-:Y:S01]  /*e3f70*/  F2FP.SATFINITE.E5M2.F32.PACK_AB_MERGE_C R10, R24, R25, RZ ;  /* 0x00000019180a723e */ /* 0x000fe200048060ff */
[----:B------:R0:W-:Y:S04]  /*e3f80*/  STL [R1+0x5a24], R0 ;  /* 0x005a240001007387 */ /* 0x0001e80000100800 */
[----:B------:R1:W-:Y:S04]  /*e3f90*/  STL [R1+0x5a40], R12 ;  /* 0x005a400c01007387 */ /* 0x0003e80000100800 */
[----:B------:R-:W3:Y:S01]  /*e3fa0*/  LDL.LU R29, [R1+0x160] ;  /* 0x00016000011d7983 */ /* 0x000ee20000300800 */
[----:B0-----:R-:W-:-:S03]  /*e3fb0*/  F2FP.SATFINITE.E5M2.F32.PACK_AB_MERGE_C R0, R3, R9, RZ ;  /* 0x000000090300723e */ /* 0x001fc600048060ff */
[----:B------:R-:W-:Y:S04]  /*e3fc0*/  STL [R1+0x59b0], R10 ;  /* 0x0059b00a01007387 */ /* 0x000fe80000100800 */
[----:B------:R-:W3:Y:S04]  /*e3fd0*/  LDL.LU R28, [R1+0x164] ;  /* 0x00016400011c7983 */ /* 0x000ee80000300800 */
[----:B------:R0:W-:Y:S01]  /*e3fe0*/  STL [R1+0x59d0], R0 ;  /* 0x0059d00001007387 */ /* 0x0001e20000100800 */
[----:B-1----:R-:W-:-:S03]  /*e3ff0*/  F2FP.SATFINITE.E5M2.F32.PACK_AB_MERGE_C R12, R20, R21, RZ ;  /* 0x00000015140c723e */ /* 0x002fc600048060ff */
[----:B------:R-:W3:Y:S04]  /*e4000*/  LDL.LU R27, [R1+0x168] ;  /* 0x00016800011b7983 */ /* 0x000ee80000300800 */
[----:B------:R-:W3:Y:S01]  /*e4010*/  LDL.LU R26, [R1+0x16c] ;  /* 0x00016c00011a7983 */ /* 0x000ee20000300800 */
[----:B0-----:R-:W-:-:S03]  /*e4020*/  F2FP.SATFINITE.E5M2.F32.PACK_AB_MERGE_C R0, R22, R23, RZ ;  /* 0x000000171600723e */ /* 0x001fc600048060ff */
[----:B------:R-:W3:Y:S01]  /*e4030*/  LDL.LU R25, [R1+0x170] ;  /* 0x0001700001197983 */ /* 0x000ee20000300800 */
[----:B------:R-:W-:-:S03]  /*e4040*/  F2FP.SATFINITE.E5M2.F32.PACK_AB_MERGE_C R10, R18, R19, RZ ;  /* 0x00000013120a723e */ /* 0x000fc600048060ff */
[----:B------:R-:W3:Y:S04]  /*e4050*/  LDL.LU R24, [R1+0x174] ;  /* 0x0001740001187983 */ /* 0x000ee80000300800 */
[----:B------:R-:W3:Y:S04]  /*e4060*/  LDL.LU R9, [R1+0x178] ;  /* 0x0001780001097983 */ /* 0x000ee80000300800 */
[----:B------:R-:W3:Y:S04]  /*e4070*/  LDL.LU R3, [R1+0x17c] ;  /* 0x00017c0001037983 */ /* 0x000ee80000300800 */
[----:B------:R0:W-:Y:S04]  /*e4080*/  STL [R1+0x597c], R0 ;  /* 0x00597c0001007387 */ /* 0x0001e80000100800 */
[----:B------:R-:W-:Y:S04]  /*e4090*/  STL [R1+0x5980], R12 ;  /* 0x0059800c01007387 */ /* 0x000fe80000100800 */
[----:B------:R-:W3:Y:S01]  /*e40a0*/  LDL.LU R23, [R1+0x1a0] ;  /* 0x0001a00001177983 */ /* 0x000ee20000300800 */
[----:B0-----:R-:W-:-:S03]  /*e40b0*/  F2FP.SATFINITE.E5M2.F32.PACK_AB_MERGE_C R0, R16, R17, RZ ;  /* 0x000000111000723e */ /* 0x001fc600048060ff */
[----:B------:R-:W-:Y:S04]  /*e40c0*/  STL [R1+0x5944], R10 ;  /* 0x0059440a01007387 */ /* 0x000fe80000100800 */
[----:B------:R-:W3:Y:S04]  /*e40d0*/  LDL.LU R22, [R1+0x1a4] ;  /* 0x0001a40001167983 */ /* 0x000ee80000300800 */
[----:B------:R0:W-:Y:S04]  /*e40e0*/  STL [R1+0x5950], R0 ;  /* 0x0059500001007387 */ /* 0x0001e80000100800 */
[----:B------:R-:W3:Y:S04]  /*e40f0*/  LDL.LU R21, [R1+0x1a8] ;  /* 0x0001a80001157983 */ /* 0x000ee80000300800 */
[----:B------:R-:W3:Y:S04]  /*e4100*/  LDL.LU R20, [R1+0x1ac] ;  /* 0x0001ac0001147983 */ /* 0x000ee80000300800 */
[----:B0-----:R-:W3:Y:S01]  /*e4110*/  LDL R0, [R1+0x1464] ;  /* 0x0014640001007983 */ /* 0x001ee20000100800 */
[----:B------:R-:W-:-:S03]  /*e4120*/  F2FP.SATFINITE.E5M2.F32.PACK_AB_MERGE_C R10, R14, R15, RZ ;  /* 0x0000000f0e0a723e */ /* 0x000fc600048060ff */
[----:B------:R-:W3:Y:S04]  /*e4130*/  LDL.LU R19, [R1+0x1b0] ;  /* 0x0001b00001137983 */ /* 0x000ee80000300800 */
[----:B------:R-:W-:Y:S04]  /*e4140*/  STL [R1+0x58f8], R10 ;  /* 0x0058f80a01007387 */ /* 0x000fe80000100800 */
[----:B------:R-:W3:Y:S04]  /*e4150*/  LDL.LU R18, [R1+0x1b4] ;  /* 0x0001b40001127983 */ /* 0x000ee80000300800 */
[----:B------:R-:W3:Y:S04]  /*e4160*/  LDL.LU R17, [R1+0x1b8] ;  /* 0x0001b80001117983 */ /* 0x000ee80000300800 */
[----:B------:R-:W3:Y:S04]  /*e4170*/  LDL.LU R16, [R1+0x1bc] ;  /* 0x0001bc0001107983 */ /* 0x000ee80000300800 */
[----:B------:R-:W3:Y:S01]  /*e4180*/  LDL.LU R14, [R1+0x1e0] ;  /* 0x0001e000010e7983 */ /* 0x000ee20000300800 */
[----:B--2---:R-:W-:-:S03]  /*e4190*/  F2FP.SATFINITE.E5M2.F32.PACK_AB_MERGE_C R8, R4, R8, RZ ;  /* 0x000000080408723e */ /* 0x004fc600048060ff */
[----:B------:R-:W2:Y:S04]  /*e41a0*/  LDL.LU R4, [R1+0x1e4] ;  /* 0x0001e40001047983 */ /* 0x000ea80000300800 */
[----:B------:R-:W-:Y:S04]  /*e41b0*/  STL [R1+0x5900], R8 ;  /* 0x0059000801007387 */ /* 0x000fe80000100800 */
[----:B------:R-:W2:Y:S01]  /*e41c0*/  LDL.LU R15, [R1+0x1e8] ;  /* 0x0001e800010f7983 */ /* 0x000ea20000300800 */
[----:B----4-:R-:W-:-:S05]  /*e41d0*/  F2FP.SATFINITE.E5M2.F32.PACK_AB_MERGE_C R6, R6, R7, RZ ;  /* 0x000000070606723e */ /* 0x010fca00048060ff */
[----:B------:R0:W-:Y:S01]  /*e41e0*/  STL [R1+0x58a8], R6 ;  /* 0x0058a80601007387 */ /* 0x0001e20000100800 */
[----:B------:R-:W-:-:S03]  /*e41f0*/  F2FP.SATFINITE.E5M2.F32.PACK_AB_MERGE_C R2, R2, R5, RZ ;  /* 0x000000050202723e */ /* 0x000fc600048060ff */
[----:B0-----:R-:W4:Y:S04]  /*e4200*/  LDL.LU R6, [R1+0x1ec] ;  /* 0x0001ec0001067983 */ /* 0x001f280000300800 */
[----:B------:R0:W-:Y:S04]  /*e4210*/  STL [R1+0x58b0], R2 ;  /* 0x0058b00201007387 */ /* 0x0001e80000100800 */
[----:B------:R-:W4:Y:S04]  /*e4220*/  LDL.LU R8, [R1+0x1f0] ;  /* 0x0001f00001087983 */ /* 0x000f280000300800 */
[----:B------:R-:W4:Y:S04]  /*e4230*/  LDL.LU R7, [R1+0x1f4] ;  /* 0x0001f40001077983 */ /* 0x000f280000300800 */
[----:B------:R-:W4:Y:S04]  /*e4240*/  LDL.LU R5, [R1+0x1f8] ;  /* 0x0001f80001057983 */ /* 0x000f280000300800 */
[----:B0-----:R-:W4:Y:S01]  /*e4250*/  LDL.LU R2, [R1+0x1fc] ;  /* 0x0001fc0001027983 */ /* 0x001f220000300800 */
[----:B---3--:R-:W-:-:S02]  /*e4260*/  F2FP.SATFINITE.E5M2.F32.PACK_AB_MERGE_C R13, R28, R29, RZ ;  /* 0x0000001d1c0d723e */ /* 0x008fc400048060ff */
[----:B------:R-:W-:-:S03]  /*e4270*/  F2FP.SATFINITE.E5M2.F32.PACK_AB_MERGE_C R12, R26, R27, RZ ;  /* 0x0000001b1a0c723e */ /* 0x000fc600048060ff */
[----:B------:R-:W-:Y:S04]  /*e4280*/  STL [R1+0x585c], R13 ;  /* 0x00585c0d01007387 */ /* 0x000fe80000100800 */
[----:B------:R-:W-:Y:S01]  /*e4290*/  STL [R1+0x586c], R12 ;  /* 0x00586c0c01007387 */ /* 0x000fe20000100800 */
[----:B------:R-:W-:Y:S01]  /*e42a0*/  F2FP.SATFINITE.E5M2.F32.PACK_AB_MERGE_C R3, R3, R9, RZ ;  /* 0x000000090303723e */ /* 0x000fe200048060ff */
[----:B------:R-:W-:Y:S01]  /*e42b0*/  IMAD R10, R0, UR5, RZ ;  /* 0x00000005000a7c24 */ /* 0x000fe2000f8e02ff */
[----:B------:R-:W-:Y:S01]  /*e42c0*/  F2FP.SATFINITE.E5M2.F32.PACK_AB_MERGE_C R0, R24, R25, RZ ;  /* 0x000000191800723e */ /* 0x000fe200048060ff */
[----:B------:R-:W-:-:S04]  /*e42d0*/  ULDC UR5, c[0x0][0x248] ;  /* 0x0000920000057ab9 */ /* 0x000fc80000000800 */
[----:B------:R0:W-:Y:S04]  /*e42e0*/  STL [R1+0x5800], R0 ;  /* 0x0058000001007387 */ /* 0x0001e80000100800 */
[----:B------:R-:W-:Y:S04]  /*e42f0*/  STL.64 [R1+0x5d08], R10 ;  /* 0x005d080a01007387 */ /* 0x000fe80000100a00 */
[----:B------:R1:W-:Y:S01]  /*e4300*/  STL [R1+0x5808], R3 ;  /* 0x0058080301007387 */ /* 0x0003e20000100800 */
[----:B0-----:R-:W-:Y:S01]  /*e4310*/  VIADD R0, R10, UR5 ;  /* 0x000000050a007c36 */ /* 0x001fe20008000000 */
[----:B------:R-:W-:-:S02]  /*e4320*/  ULDC UR5, c[0x0][0x248] ;  /* 0x0000920000057ab9 */ /* 0x000fc40000000800 */
[----:B------:R-:W3:Y:S04]  /*e4330*/  LDL.LU R9, [R1+0x210] ;  /* 0x0002100001097983 */ /* 0x000ee80000300800 */
[----:B-1----:R-:W3:Y:S01]  /*e4340*/  LDL.LU R3, [R1+0x214] ;  /* 0x0002140001037983 */ /* 0x002ee20000300800 */
[----:B------:R-:W-:Y:S01]  /*e4350*/  IMAD.MOV.U32 R11, RZ, RZ, R0 ;  /* 0x000000ffff0b7224 */ /* 0x000fe200078e0000 */
[----:B------:R-:W-:Y:S02]  /*e4360*/  F2FP.SATFINITE.E5M2.F32.PACK_AB_MERGE_C R0, R22, R23, RZ ;  /* 0x000000171600723e */ /* 0x000fe400048060ff */
[----:B------:R-:W-:-:S03]  /*e4370*/  F2FP.SATFINITE.E5M2.F32.PACK_AB_MERGE_C R10, R20, R21, RZ ;  /* 0x00000015140a723e */ /* 0x000fc600048060ff */
[----:B------:R0:W-:Y:S04]  /*e4380*/  STL [R1+0x57ac], R0 ;  /* 0x0057ac0001007387 */ /* 0x0001e80000100800 */
[----:B------:R1:W-:Y:S04]  /*e4390*/  STL [R1+0x8224], R11 ;  /* 0x0082240b01007387 */ /* 0x0003e80000100800 */
[----:B------:R1:W-:Y:S01]  /*e43a0*/  STL [R1+0x57b4], R10 ;  /* 0x0057b40a01007387 */ /* 0x0003e20000100800 */
[----:B0-----:R-:W-:Y:S01]  /*e43b0*/  VIADD R0, R11, UR5 ;  /* 0x000000050b007c36 */ /* 0x001fe20008000000 */
[----:B------:R-:W-:Y:S01]  /*e43c0*/  ULDC UR5, c[0x0][0x248] ;  /* 0x0000920000057ab9 */ /* 0x000fe20000000800 */
[----:B-1----:R-:W-:-:S02]  /*e43d0*/  F2FP.SATFINITE.E5M2.F32.PACK_AB_MERGE_C R11, R18, R19, RZ ;  /* 0x00000013120b723e */ /* 0x002fc400048060ff */
[----:B------:R-:W-:-:S03]  /*e43e0*/  F2FP.SATFINITE.E5M2.F32.PACK_AB_MERGE_C R10, R16, R17, RZ ;  /* 0x00000011100a723e */ /* 0x000fc600048060ff */
[----:B------:R-:W-:Y:S01]  /*e43f0*/  STL [R1+0x5750], R11 ;  /* 0x0057500b01007387 */ /* 0x000fe20000100800 */
[----:B------:R-:W-:Y:S01]  /*e4400*/  VIADD R16, R0, UR5 ;  /* 0x0000000500107c36 */ /* 0x000fe20008000000 */
[----:B------:R-:W-:Y:S02]  /*e4410*/  ULDC UR5, c[0x0][0x248] ;  /* 0x0000920000057ab9 */ /* 0x000fe40000000800 */
[----:B------:R2:W-:Y:S04]  /*e4420*/  STL [R1+0x8290], R0 ;  /* 0x0082900001007387 */ /* 0x0005e80000100800 */
[----:B------:R-:W-:Y:S01]  /*e4430*/  STL [R1+0x5760], R10 ;  /* 0x0057600a01007387 */ /* 0x000fe20000100800 */
[----:B--2---:R-:W-:-:S03]  /*e4440*/  F2FP.SATFINITE.E5M2.F32.PACK_AB_MERGE_C R0, R4, R14, RZ ;  /* 0x0000000e0400723e */ /* 0x004fc600048060ff */
[----:B------:R-:W2:Y:S04]  /*e4450*/  LDL.LU R14, [R1+0x218] ;  /* 0x00021800010e7983 */ /* 0x000ea80000300800 */
[----:B------:R-:W2:Y:S04]  /*e4460*/  LDL.LU R4, [R1+0x21c] ;  /* 0x00021c0001047983 */ /* 0x000ea80000300800 */
[----:B------:R4:W-:Y:S04]  /*e4470*/  STL [R1+0x5700], R0 ;  /* 0x0057000001007387 */ /* 0x0009e80000100800 */
[----:B------:R-:W-:Y:S01]  /*e4480*/  STL [R1+0x82a0], R16 ;  /* 0x0082a01001007387 */ /* 0x000fe20000100800 */
[----:B----4-:R-:W-:Y:S01]  /*e4490*/  F2FP.SATFINITE.E5M2.F32.PACK_AB_MERGE_C R0, R6, R15, RZ ;  /* 0x0000000f0600723e */ /* 0x010fe200048060ff */
[----:B------:R-:W-:Y:S01]  /*e44a0*/  VIADD R6, R16, UR5 ;  /* 0x0000000510067c36 */ /* 0x000fe20008000000 */
[----:B------:R-:W-:-:S03]  /*e44b0*/  ULDC UR5, c[0x0][0x248] ;  /* 0x0000920000057ab9 */ /* 0x000fc60000000800 */
[----:B------:R0:W-:Y:S01]  /*e44c0*/  STL [R1+0x5730], R0 ;  /* 0x0057300001007387 */ /* 0x0001e20000100800 */
[----:B------:R-:W-:-:S05]  /*e44d0*/  F2FP.SATFINITE.E5M2.F32.PACK_AB_MERGE_C R7, R7, R8, RZ ;  /* 0x000000080707723e */ /* 0x000fca00048060ff */
[----:B------:R1:W-:Y:S01]  /*e44e0*/  STL [R1+0x56e8], R7 ;  /* 0x0056e80701007387 */ /* 0x0003e20000100800 */
[----:B0-----:R-:W-:-:S03]  /*e44f0*/  F2FP.SATFINITE.E5M2.F32.PACK_AB_MERGE_C R0, R2, R5, RZ ;  /* 0x000000050200723e */ /* 0x001fc600048060ff */
[----:B------:R-:W4:Y:S04]  /*e4500*/  LDL.LU R16, [R1+0x230] ;  /* 0x0002300001107983 */ /* 0x000f280000300800 */
[----:B------:R-:W4:Y:S04]  /*e4510*/  LDL.LU R11, [R1+0x234] ;  /* 0x00023400010b7983 */ /* 0x000f280000300800 */
[----:B------:R3:W-:Y:S04]  /*e4520*/  STL [R1+0x56f0], R0 ;  /* 0x0056f00001007387 */ /* 0x0007e80000100800 */
[----:B------:R-:W4:Y:S04]  /*e4530*/  LDL.LU R10, [R1+0x238] ;  /* 0x00023800010a7983 */ /* 0x000f280000300800 */
[----:B------:R-:W4:Y:S04]  /*e4540*/  LDL.LU R12, [R1+0x23c] ;  /* 0x00023c00010c7983 */ /* 0x000f280000300800 */
[----:B------:R-:W4:Y:S04]  /*e4550*/  LDL.LU R13, [R1+0x240] ;  /* 0x00024000010d7983 */ /* 0x000f280000300800 */
[----:B------:R-:W4:Y:S04]  /*e4560*/  LDL.LU R8, [R1+0x244] ;  /* 0x0002440001087983 */ /* 0x000f280000300800 */
[----:B-1----:R-:W4:Y:S04]  /*e4570*/  LDL.LU R7, [R1+0x248] ;  /* 0x0002480001077983 */ /* 0x002f280000300800 */
[----:B------:R-:W4:Y:S04]  /*e4580*/  LDL.LU R2, [R1+0x24c] ;  /* 0x00024c0001027983 */ /* 0x000f280000300800 */
[----:B------:R-:W-:Y:S04]  /*e4590*/  STL [R1+0x82a4], R6 ;  /* 0x0082a40601007387 */ /* 0x000fe80000100800 */
[----:B------:R-:W4:Y:S04]  /*e45a0*/  LDL.LU R29, [R1+0x260] ;  /* 0x00026000011d7983 */ /* 0x000f280000300800 */
[----:B------:R-:W4:Y:S01]  /*e45b0*/  LDL.LU R28, [R1+0x264] ;  /* 0x00026400011c7983 */ /* 0x000f220000300800 */
[----:B---3--:R-:W-:-:S05]  /*e45c0*/  F2FP.SATFINITE.E5M2.F32.PACK_AB_MERGE_C R0, R3, R9, RZ ;  /* 0x000000090300723e */ /* 0x008fca00048060ff */
[----:B------:R2:W-:Y:S04]  /*e45d0*/  STL [R1+0x56c4], R0 ;  /* 0x0056c40001007387 */ /* 0x0005e80000100800 */
        /* <DEDUP_REMOVED lines=12> */
[----:B------:R-:W-:Y:S01]  /*e46a0*/  VIADD R5, R6, UR5 ;  /* 0x0000000506057c36 */ /* 0x000fe20008000000 */
[----:B------:R-:W-:Y:S01]  /*e46b0*/  ULDC UR5, c[0x0][0x248] ;  /* 0x0000920000057ab9 */ /* 0x000fe20000000800 */
[----:B--2---:R-:W-:-:S05]  /*e46c0*/  F2FP.SATFINITE.E5M2.F32.PACK_AB_MERGE_C R0, R4, R14, RZ ;  /* 0x0000000e0400723e */ /* 0x004fca00048060ff */
[----:B------:R0:W-:Y:S04]  /*e46d0*/  STL [R1+0x56d0], R0 ;  /* 0x0056d00001007387 */ /* 0x0001e80000100800 */
[----:B------:R-:W2:Y:S04]  /*e46e0*/  LDL.LU R17, [R1+0x2c8] ;  /* 0x0002c80001117983 */ /* 0x000ea80000300800 */
[----:B------:R-:W2:Y:S04]  /*e46f0*/  LDL.LU R4, [R1+0x2cc] ;  /* 0x0002cc0001047983 */ /* 0x000ea80000300800 */
[----:B------:R-:W2:Y:S04]  /*e4700*/  LDL.LU R15, [R1+0x2d0] ;  /* 0x0002d000010f7983 */ /* 0x000ea80000300800 */
[----:B------:R-:W2:Y:S01]  /*e4710*/  LDL.LU R14, [R1+0x2d4] ;  /* 0x0002d400010e7983 */ /* 0x000ea20000300800 */
[----:B0-----:R-:W-:Y:S01]  /*e4720*/  VIADD R0, R5, UR5 ;  /* 0x0000000505007c36 */ /* 0x001fe20008000000 */
[----:B------:R-:W-:-:S02]  /*e4730*/  ULDC UR5, c[0x0][0x248] ;  /* 0x0000920000057ab9 */ /* 0x000fc40000000800 */
[----:B------:R4:W-:Y:S04]  /*e4740*/  STL [R1+0x8288], R5 ;  /* 0x0082880501007387 */ /* 0x0009e80000100800 */
[----:B------:R0:W-:Y:S01]  /*e4750*/  STL [R1+0x2ac], R0 ;  /* 0x0002ac0001007387 */ /* 0x0001e20000100800 */
[----:B----4-:R-:W-:Y:S01]  /*e4760*/  F2FP.SATFINITE.E5M2.F32.PACK_AB_MERGE_C R5, R11, R16, RZ ;  /* 0x000000100b05723e */ /* 0x010fe200048060ff */
[----:B0-----:R-:W-:Y:S01]  /*e4770*/  VIADD R0, R0, UR5 ;  /* 0x0000000500007c36 */ /* 0x001fe20008000000 */
[----:B------:R-:W-:-:S03]  /*e4780*/  ULDC UR5, c[0x0][0x248] ;  /* 0x0000920000057ab9 */ /* 0x000fc60000000800 */
[----:B------:R0:W-:Y:S01]  /*e4790*/  STL [R1+0x56a8], R5 ;  /* 0x0056a80501007387 */ /* 0x0001e20000100800 */
[----:B------:R-:W-:Y:S02]  /*e47a0*/  F2FP.SATFINITE.E5M2.F32.PACK_AB_MERGE_C R6, R12, R10, RZ ;  /* 0x0000000a0c06723e */ /* 0x000fe400048060ff */
[----:B0-----:R-:W-:-:S03]  /*e47b0*/  F2FP.SATFINITE.E5M2.F32.PACK_AB_MERGE_C R5, R8, R13, RZ ;  /* 0x0000000d0805723e */ /* 0x001fc600048060ff */
[----:B------:R-:W-:Y:S04]  /*e47c0*/  STL [R1+0x56b0], R6 ;  /* 0x0056b00601007387 */ /* 0x000fe80000100800 */
[----:B------:R-:W-:Y:S01]  /*e47d0*/  STL [R1+0x5698], R5 ;  /* 0x0056980501007387 */ /* 0x000fe20000100800 */
[----:B------:R-:W-:-:S03]  /*e47e0*/  F2FP.SATFINITE.E5M2.F32.PACK_AB_MERGE_C R2, R2, R7, RZ ;  /* 0x000000070202723e */ /* 0x000fc600048060ff */
[----:B------:R-:W-:Y:S04]  /*e47f0*/  STL [R1+0x2a8], R0 ;  /* 0x0002a80001007387 */ /* 0x000fe80000100800 */
[----:B------:R-:W4:Y:S04]  /*e4800*/  LDL.LU R8, [R1+0x2d8] ;  /* 0x0002d80001087983 */ /* 0x000f280000300800 */
[----:B------:R0:W-:Y:S04]  /*e4810*/  STL [R1+0x569c], R2 ;  /* 0x00569c0201007387 */ /* 0x0001e80000100800 */
[----:B------:R-:W4:Y:S01]  /*e4820*/  LDL.LU R7, [R1+0x2dc] ;  /* 0x0002dc0001077983 */ /* 0x000f220000300800 */
[----:B0-----:R-:W-:Y:S01]  /*e4830*/  VIADD R2, R0, UR5 ;  /* 0x0000000500027c36 */ /* 0x001fe20008000000 */
[----:B------:R-:W-:Y:S01]  /*e4840*/  F2FP.SATFINITE.E5M2.F32.PACK_AB_MERGE_C R0, R28, R29, RZ ;  /* 0x0000001d1c00723e */ /* 0x000fe200048060ff */
[----:B------:R-:W-:-:S04]  /*e4850*/  ULDC UR5, c[0x0][0x248] ;  /* 0x0000920000057ab9 */ /* 0x000fc80000000800 */
[----:B------:R0:W-:Y:S04]  /*e4860*/  STL [R1+0x1460], R0 ;  /* 0x0014600001007387 */ /* 0x0001e80000100800 */
[----:B------:R1:W-:Y:S01]  /*e4870*/  STL [R1+0x8228], R2 ;  /* 0x0082280201007387 */ /* 0x0003e20000100800 */
[----:B0-----:R-:W-:Y:S01]  /*e4880*/  VIADD R0, R2, UR5 ;  /* 0x0000000502007c36 */ /* 0x001fe20008000000 */
[----:B------:R-:W-:Y:S01]  /*e4890*/  ULDC UR5, c[0x0][0x248] ;  /* 0x0000920000057ab9 */ /* 0x000fe20000000800 */
[----:B---3--:R-:W-:-:S05]  /*e48a0*/  F2FP.SATFINITE.E5M2.F32.PACK_AB_MERGE_C R5, R26, R27, RZ ;  /* 0x0000001b1a05723e */ /* 0x008fca00048060ff */
[----:B------:R-:W-:Y:S01]  /*e48b0*/  STL [R1+0x5690], R5 ;  /* 0x0056900501007387 */ /* 0x000fe20000100800 */
[----:B-1----:R-:W-:-:S03]  /*e48c0*/  F2FP.SATFINITE.E5M2.F32.PACK_AB_MERGE_C R2, R24, R25, RZ ;  /* 0x000000191802723e */ /* 0x002fc600048060ff */
[----:B------:R0:W-:Y:S04]  /*e48d0*/  STL [R1+0x2a0], R0 ;  /* 0x0002a00001007387 */ /* 0x0001e80000100800 */
[----:B------:R1:W-:Y:S01]  /*e48e0*/  STL [R1+0x8b4], R2 ;  /* 0x0008b40201007387 */ /* 0x0003e20000100800 */
[----:B0-----:R-:W-:Y:S01]  /*e48f0*/  VIADD R0, R0, UR5 ;  /* 0x0000000500007c36 */ /* 0x001fe20008000000 */
[----:B------:R-:W-:Y:S01]  /*e4900*/  ULDC UR5, c[0x0][0x248] ;  /* 0x0000920000057ab9 */ /* 0x000fe20000000800 */
[----:B-1----:R-:W-:Y:S02]  /*e4910*/  F2FP.SATFINITE.E5M2.F32.PACK_AB_MERGE_C R2, R22, R23, RZ ;  /* 0x000000171602723e */ /* 0x002fe400048060ff */
[----:B------:R-:W-:-:S03]  /*e4920*/  F2FP.SATFINITE.E5M2.F32.PACK_AB_MERGE_C R5, R20, R21, RZ ;  /* 0x000000151405723e */ /* 0x000fc600048060ff */
[----:B------:R0:W-:Y:S04]  /*e4930*/  STL [R1+0x8c4], R2 ;  /* 0x0008c40201007387 */ /* 0x0001e80000100800 */
[----:B------:R1:W-:Y:S01]  /*e4940*/  STL [R1+0x848], R5 ;  /* 0x0008480501007387 */ /* 0x0003e20000100800 */
[----:B0-----:R-:W-:-:S03]  /*e4950*/  F2FP.SATFINITE.E5M2.F32.PACK_AB_MERGE_C R2, R3, R9, RZ ;  /* 0x000000090302723e */ /* 0x001fc600048060ff */
[----:B------:R0:W-:Y:S01]  /*e4960*/  STL [R1+0x27c], R0 ;  /* 0x00027c0001007387 */ /* 0x0001e20000100800 */
[----:B-1----:R-:W-:-:S03]  /*e4970*/  F2FP.SATFINITE.E5M2.F32.PACK_AB_MERGE_C R5, R18, R19, RZ ;  /* 0x000000131205723e */ /* 0x002fc600048060ff */
[----:B------:R-:W3:Y:S04]  /*e4980*/  LDL.LU R9, [R1+0x300] ;  /* 0x0003000001097983 */ /* 0x000ee80000300800 */
[----:B------:R2:W-:Y:S01]  /*e4990*/  STL [R1+0x858], R2 ;  /* 0x0008580201007387 */ /* 0x0005e20000100800 */
[----:B0-----:R-:W-:Y:S01]  /*e49a0*/  VIADD R0, R0, UR5 ;  /* 0x0000000500007c36 */ /* 0x001fe20008000000 */
[----:B------:R-:W-:Y:S02]  /*e49b0*/  ULDC UR5, c[0x0][0x248] ;  /* 0x0000920000057ab9 */ /* 0x000fe40000000800 */
[----:B------:R-:W3:Y:S04]  /*e49c0*/  LDL.LU R3, [R1+0x304] ;  /* 0x0003040001037983 */ /* 0x000ee80000300800 */
[----:B------:R-:W-:Y:S04]  /*e49d0*/  STL [R1+0x7e8], R5 ;  /* 0x0007e80501007387 */ /* 0x000fe80000100800 */
[----:B------:R0:W-:Y:S01]  /*e49e0*/  STL [R1+0x278], R0 ;  /* 0x0002780001007387 */ /* 0x0001e20000100800 */
[----:B--2---:R-:W-:Y:S01]  /*e49f0*/  F2FP.SATFINITE.E5M2.F32.PACK_AB_MERGE_C R2, R4, R17, RZ ;  /* 0x000000110402723e */ /* 0x004fe200048060ff */
[----:B------:R-:W-:Y:S01]  /*e4a00*/  VIADD R4, R0, UR5 ;  /* 0x0000000500047c36 */ /* 0x000fe20008000000 */
[----:B------:R-:W-:-:S03]  /*e4a10*/  ULDC UR5, c[0x0][0x248] ;  /* 0x0000920000057ab9 */ /* 0x000fc60000000800 */
[----:B------:R-:W-:Y:S01]  /*e4a20*/  STL [R1+0x810], R2 ;  /* 0x0008100201007387 */ /* 0x000fe20000100800 */
[----:B0-----:R-:W-:-:S03]  /*e4a30*/  F2FP.SATFINITE.E5M2.F32.PACK_AB_MERGE_C R0, R14, R15, RZ ;  /* 0x0000000f0e00723e */ /* 0x001fc600048060ff */
[----:B------:R-:W2:Y:S04]  /*e4a40*/  LDL.LU R5, [R1+0x308] ;  /* 0x0003080001057983 */ /* 0x000ea80000300800 */
[----:B------:R-:W2:Y:S04]  /*e4a50*/  LDL.LU R6, [R1+0x30c] ;  /* 0x00030c0001067983 */ /* 0x000ea80000300800 */
[----:B------:R4:W-:Y:S04]  /*e4a60*/  STL [R1+0x788], R0 ;  /* 0x0007880001007387 */ /* 0x0009e80000100800 */
[----:B------:R-:W2:Y:S04]  /*e4a70*/  LDL.LU R16, [R1+0x310] ;  /* 0x0003100001107983 */ /* 0x000ea80000300800 */
[----:B------:R-:W2:Y:S04]  /*e4a80*/  LDL.LU R11, [R1+0x314] ;  /* 0x00031400010b7983 */ /* 0x000ea80000300800 */
[----:B------:R-:W2:Y:S04]  /*e4a90*/  LDL.LU R18, [R1+0x318] ;  /* 0x0003180001127983 */ /* 0x000ea80000300800 */
[----:B------:R-:W2:Y:S04]  /*e4aa0*/  LDL.LU R17, [R1+0x31c] ;  /* 0x00031c0001117983 */ /* 0x000ea80000300800 */
[----:B------:R-:W2:Y:S04]  /*e4ab0*/  LDL.LU R15, [R1+0x330] ;  /* 0x00033000010f7983 */ /* 0x000ea80000300800 */
[----:B------:R-:W2:Y:S04]  /*e4ac0*/  LDL.LU R14, [R1+0x334] ;  /* 0x00033400010e7983 */ /* 0x000ea80000300800 */
[----:B------:R-:W2:Y:S04]  /*e4ad0*/  LDL.LU R10, [R1+0x338] ;  /* 0x00033800010a7983 */ /* 0x000ea80000300800 */
[----:B------:R-:W2:Y:S01]  /*e4ae0*/  LDL.LU R12, [R1+0x33c] ;  /* 0x00033c00010c7983 */ /* 0x000ea20000300800 */
[----:B----4-:R-:W-:-:S05]  /*e4af0*/  F2FP.SATFINITE.E5M2.F32.PACK_AB_MERGE_C R0, R7, R8, RZ ;  /* 0x000000080700723e */ /* 0x010fca00048060ff */
[----:B------:R0:W-:Y:S04]  /*e4b00*/  STL [R1+0x7b0], R0 ;  /* 0x0007b00001007387 */ /* 0x0001e80000100800 */
        /* <DEDUP_REMOVED lines=10> */
[----:B0-----:R-:W-:Y:S01]  /*e4bb0*/  VIADD R0, R4, UR5 ;  /* 0x0000000504007c36 */ /* 0x001fe20008000000 */
[----:B------:R-:W-:-:S02]  /*e4bc0*/  ULDC UR5, c[0x0][0x248] ;  /* 0x0000920000057ab9 */ /* 0x000fc40000000800 */
[----:B------:R-:W-:Y:S04]  /*e4bd0*/  STL [R1+0x822c], R4 ;  /* 0x00822c0401007387 */ /* 0x000fe80000100800 */
[----:B------:R-:W4:Y:S04]  /*e4be0*/  LDL.LU R22, [R1+0x378] ;  /* 0x0003780001167983 */ /* 0x000f280000300800 */
[----:B------:R0:W-:Y:S02]  /*e4bf0*/  STL [R1+0x270], R0 ;  /* 0x0002700001007387 */ /* 0x0001e40000100800 */
[----:B0-----:R-:W-:Y:S01]  /*e4c00*/  VIADD R0, R0, UR5 ;  /* 0x0000000500007c36 */ /* 0x001fe20008000000 */
[----:B------:R-:W-:Y:S01]  /*e4c10*/  ULDC UR5, c[0x0][0x248] ;  /* 0x0000920000057ab9 */ /* 0x000fe20000000800 */
[----:B---3--:R-:W-:-:S05]  /*e4c20*/  F2FP.SATFINITE.E5M2.F32.PACK_AB_MERGE_C R2, R3, R9, RZ ;  /* 0x000000090302723e */ /* 0x008fca00048060ff */
[----:B------:R2:W-:Y:S04]  /*e4c30*/  STL [R1+0x740], R2 ;  /* 0x0007400201007387 */ /* 0x0005e80000100800 */
[----:B------:R-:W3:Y:S04]  /*e4c40*/  LDL.LU R21, [R1+0x37c] ;  /* 0x00037c0001157983 */ /* 0x000ee80000300800 */
[----:B------:R-:W3:Y:S04]  /*e4c50*/  LDL.LU R20, [R1+0x380] ;  /* 0x0003800001147983 */ /* 0x000ee80000300800 */
[----:B------:R-:W3:Y:S04]  /*e4c60*/  LDL.LU R19, [R1+0x384] ;  /* 0x0003840001137983 */ /* 0x000ee80000300800 */
[----:B------:R-:W3:Y:S04]  /*e4c70*/  LDL.LU R9, [R1+0x388] ;  /* 0x0003880001097983 */ /* 0x000ee80000300800 */
[----:B------:R-:W3:Y:S01]  /*e4c80*/  LDL.LU R3, [R1+0x38c] ;  /* 0x00038c0001037983 */ /* 0x000ee20000300800 */
[----:B--2---:R-:W-:-:S05]  /*e4c90*/  F2FP.SATFINITE.E5M2.F32.PACK_AB_MERGE_C R2, R6, R5, RZ ;  /* 0x000000050602723e */ /* 0x004fca00048060ff */
[----:B------:R0:W-:Y:S01]  /*e4ca0*/  STL [R1+0x758], R2 ;  /* 0x0007580201007387 */ /* 0x0001e20000100800 */
[----:B------:R-:W-:-:S05]  /*e4cb0*/  F2FP.SATFINITE.E5M2.F32.PACK_AB_MERGE_C R4, R11, R16, RZ ;  /* 0x000000100b04723e */ /* 0x000fca00048060ff */
[----:B------:R-:W-:Y:S01]  /*e4cc0*/  STL [R1+0x6f4], R4 ;  /* 0x0006f40401007387 */ /* 0x000fe20000100800 */
[----:B0-----:R-:W-:-:S03]  /*e4cd0*/  F2FP.SATFINITE.E5M2.F32.PACK_AB_MERGE_C R2, R17, R18, RZ ;  /* 0x000000121102723e */ /* 0x001fc600048060ff */
[----:B------:R0:W-:Y:S04]  /*e4ce0*/  STL [R1+0x26c], R0 ;  /* 0x00026c0001007387 */ /* 0x0001e80000100800 */
[----:B------:R1:W-:Y:S04]  /*e4cf0*/  STL [R1+0x6fc], R2 ;  /* 0x0006fc0201007387 */ /* 0x0003e80000100800 */
[----:B------:R-:W2:Y:S01]  /*e4d00*/  LDL.LU R18, [R1+0x390] ;  /* 0x0003900001127983 */ /* 0x000ea20000300800 */
[----:B0-----:R-:W-:Y:S01]  /*e4d10*/  VIADD R0, R0, UR5 ;  /* 0x0000000500007c36 */ /* 0x001fe20008000000 */
[----:B------:R-:W-:-:S02]  /*e4d20*/  ULDC UR5, c[0x0][0x248] ;  /* 0x0000920000057ab9 */ /* 0x000fc40000000800 */
[----:B------:R-:W2:Y:S01]  /*e4d30*/  LDL.LU R17, [R1+0x394] ;  /* 0x0003940001117983 */ /* 0x000ea20000300800 */
[----:B-1----:R-:W-:-:S05]  /*e4d40*/  F2FP.SATFINITE.E5M2.F32.PACK_AB_MERGE_C R2, R14, R15, RZ ;  /* 0x0000000f0e02723e */ /* 0x002fca00048060ff */
[----:B------:R0:W-:Y:S04]  /*e4d50*/  STL [R1+0x6ec], R2 ;  /* 0x0006ec0201007387 */ /* 0x0001e80000100800 */
[----:B------:R1:W-:Y:S04]  /*e4d60*/  STL [R1+0x268], R0 ;  /* 0x0002680001007387 */ /* 0x0003e80000100800 */
[----:B------:R-:W2:Y:S04]  /*e4d70*/  LDL.LU R15, [R1+0x398] ;  /* 0x00039800010f7983 */ /* 0x000ea80000300800 */
[----:B------:R-:W2:Y:S01]  /*e4d80*/  LDL.LU R14, [R1+0x39c] ;  /* 0x00039c00010e7983 */ /* 0x000ea20000300800 */
[----:B0-----:R-:W-:Y:S01]  /*e4d90*/  F2FP.SATFINITE.E5M2.F32.PACK_AB_MERGE_C R2, R12, R10, RZ ;  /* 0x0000000a0c02723e */ /* 0x001fe200048060ff */
[----:B-1----:R-:W-:Y:S01]  /*e4da0*/  VIADD R0, R0, UR5 ;  /* 0x0000000500007c36 */ /* 0x002fe20008000000 */
[----:B------:R-:W-:-:S03]  /*e4db0*/  ULDC UR5, c[0x0][0x248] ;  /* 0x0000920000057ab9 */ /* 0x000fc60000000800 */
[----:B------:R0:W-:Y:S01]  /*e4dc0*/  STL [R1+0x6f0], R2 ;  /* 0x0006f00201007387 */ /* 0x0001e20000100800 */
[----:B----4-:R-:W-:-:S05]  /*e4dd0*/  F2FP.SATFINITE.E5M2.F32.PACK_AB_MERGE_C R4, R29, R13, RZ ;  /* 0x0000000d1d04723e */ /* 0x010fca00048060ff */
[----:B------:R1:W-:Y:S01]  /*e4de0*/  STL [R1+0x6e8], R4 ;  /* 0x0006e80401007387 */ /* 0x0003e20000100800 */
[----:B0-----:R-:W-:-:S03]  /*e4df0*/  F2FP.SATFINITE.E5M2.F32.PACK_AB_MERGE_C R2, R27, R28, RZ ;  /* 0x0000001c1b02723e */ /* 0x001fc600048060ff */
[----:B------:R0:W-:Y:S04]  /*e4e00*/  STL [R1+0x264], R0 ;  /* 0x0002640001007387 */ /* 0x0001e80000100800 */
[----:B------:R4:W-:Y:S01]  /*e4e10*/  STL [R1+0x6e4], R2 ;  /* 0x0006e40201007387 */ /* 0x0009e20000100800 */
[----:B-1----:R-:W-:Y:S01]  /*e4e20*/  F2FP.SATFINITE.E5M2.F32.PACK_AB_MERGE_C R4, R25, R26, RZ ;  /* 0x0000001a1904723e */ /* 0x002fe200048060ff */
[----:B0-----:R-:W-:Y:S01]  /*e4e30*/  VIADD R0, R0, UR5 ;  /* 0x0000000500007c36 */ /* 0x001fe20008000000 */
[----:B------:R-:W-:-:S03]  /*e4e40*/  ULDC UR5, c[0x0][0x248] ;  /* 0x0000920000057ab9 */ /* 0x000fc60000000800 */
[----:B------:R-:W-:Y:S01]  /*e4e50*/  STL [R1+0x6e0], R4 ;  /* 0x0006e00401007387 */ /* 0x000fe20000100800 */
[----:B----4-:R-:W-:-:S03]  /*e4e60*/  F2FP.SATFINITE.E5M2.F32.PACK_AB_MERGE_C R2, R23, R24, RZ ;  /* 0x000000181702723e */ /* 0x010fc600048060ff */
[----:B------:R-:W-:Y:S04]  /*e4e70*/  STL [R1+0x260], R0 ;  /* 0x0002600001007387 */ /* 0x000fe80000100800 */
[----:B------:R0:W-:Y:S02]  /*e4e80*/  STL [R1+0x6dc], R2 ;  /* 0x0006dc0201007387 */ /* 0x0001e40000100800 */
[----:B0-----:R-:W-:Y:S02]  /*e4e90*/  F2FP.SATFINITE.E5M2.F32.PACK_AB_MERGE_C R2, R7, R8, RZ ;  /* 0x000000080702723e */ /* 0x001fe400048060ff */
[----:B------:R-:W4:Y:S04]  /*e4ea0*/  LDL.LU R8, [R1+0x3c0] ;  /* 0x0003c00001087983 */ /* 0x000f280000300800 */
[----:B------:R-:W4:Y:S01]  /*e4eb0*/  LDL.LU R7, [R1+0x3c4] ;  /* 0x0003c40001077983 */ /* 0x000f220000300800 */
[----:B------:R-:W-:Y:S01]  /*e4ec0*/  VIADD R0, R0, UR5 ;  /* 0x0000000500007c36 */ /* 0x000fe20008000000 */
[----:B------:R-:W-:-:S02]  /*e4ed0*/  ULDC UR5, c[0x0][0x248] ;  /* 0x0000920000057ab9 */ /* 0x000fc40000000800 */
[----:B------:R0:W-:Y:S01]  /*e4ee0*/  STL [R1+0x6d4], R2 ;  /* 0x0006d40201007387 */ /* 0x0001e20000100800 */
[----:B------:R-:W-:Y:S01]  /*e4ef0*/  VIADD R11, R0, UR5 ;  /* 0x00000005000b7c36 */ /* 0x000fe20008000000 */
[----:B------:R-:W-:Y:S02]  /*e4f00*/  ULDC UR5, c[0x0][0x248] ;  /* 0x0000920000057ab9 */ /* 0x000fe40000000800 */
[----:B------:R1:W-:Y:S01]  /*e4f10*/  STL [R1+0x25c], R0 ;  /* 0x00025c0001007387 */ /* 0x0003e20000100800 */
[----:B---3--:R-:W-:Y:S02]  /*e4f20*/  F2FP.SATFINITE.E5M2.F32.PACK_AB_MERGE_C R4, R21, R22, RZ ;  /* 0x000000161504723e */ /* 0x008fe400048060ff */
[----:B0-----:R-:W-:-:S03]  /*e4f30*/  F2FP.SATFINITE.E5M2.F32.PACK_AB_MERGE_C R2, R19, R20, RZ ;  /* 0x000000141302723e */ /* 0x001fc600048060ff */
[----:B------:R-:W-:Y:S04]  /*e4f40*/  STL [R1+0x6d8], R4 ;  /* 0x0006d80401007387 */ /* 0x000fe80000100800 */
[----:B------:R0:W-:Y:S01]  /*e4f50*/  STL [R1+0x6cc], R2 ;  /* 0x0006cc0201007387 */ /* 0x0001e20000100800 */
[----:B-1----:R-:W-:-:S03]  /*e4f60*/  F2FP.SATFINITE.E5M2.F32.PACK_AB_MERGE_C R0, R3, R9, RZ ;  /* 0x000000090300723e */ /* 0x002fc600048060ff */
[----:B------:R-:W3:Y:S04]  /*e4f70*/  LDL.LU R5, [R1+0x3c8] ;  /* 0x0003c80001057983 */ /* 0x000ee80000300800 */
[----:B------:R-:W3:Y:S01]  /*e4f80*/  LDL.LU R6, [R1+0x3cc] ;  /* 0x0003cc0001067983 */ /* 0x000ee20000300800 */
[----:B0-----:R-:W-:Y:S01]  /*e4f90*/  VIADD R2, R11, UR5 ;  /* 0x000000050b027c36 */ /* 0x001fe20008000000 */
[----:B------:R-:W-:Y:S02]  /*e4fa0*/  ULDC UR5, c[0x0][0x248] ;  /* 0x0000920000057ab9 */ /* 0x000fe40000000800 */
[----:B------:R0:W-:Y:S04]  /*e4fb0*/  STL [R1+0x6d0], R0 ;  /* 0x0006d00001007387 */ /* 0x0001e80000100800 */
[----:B------:R-:W3:Y:S04]  /*e4fc0*/  LDL.LU R16, [R1+0x3b0] ;  /* 0x0003b00001107983 */ /* 0x000ee80000300800 */
[----:B0-----:R-:W3:Y:S04]  /*e4fd0*/  LDL.LU R0, [R1+0x3b4] ;  /* 0x0003b40001007983 */ /* 0x001ee80000300800 */
[----:B------:R-:W3:Y:S04]  /*e4fe0*/  LDL.LU R9, [R1+0x3b8] ;  /* 0x0003b80001097983 */ /* 0x000ee80000300800 */
[----:B------:R-:W3:Y:S04]  /*e4ff0*/  LDL.LU R3, [R1+0x3bc] ;  /* 0x0003bc0001037983 */ /* 0x000ee80000300800 */
[----:B------:R-:W-:Y:S04]  /*e5000*/  STL [R1+0x82a8], R11 ;  /* 0x0082a80b01007387 */ /* 0x000fe80000100800 */
[----:B------:R0:W-:Y:S02]  /*e5010*/  STL [R1+0x254], R2 ;  /* 0x0002540201007387 */ /* 0x0001e40000100800 */
[----:B0-----:R-:W-:Y:S01]  /*e5020*/  VIADD R2, R2, UR5 ;  /* 0x0000000502027c36 */ /* 0x001fe20008000000 */
[----:B------:R-:W-:Y:S01]  /*e5030*/  ULDC UR5, c[0x0][0x248] ;  /* 0x0000920000057ab9 */ /* 0x000fe20000000800 */
[----:B--2---:R-:W-:-:S05]  /*e5040*/  F2FP.SATFINITE.E5M2.F32.PACK_AB_MERGE_C R4, R17, R18, RZ ;  /* 0x000000121104723e */ /* 0x004fca00048060ff */
[----:B------:R0:W-:Y:S04]  /*e5050*/  STL [R1+0x6c4], R4 ;  /* 0x0006c40401007387 */ /* 0x0001e80000100800 */
[----:B------:R-:W2:Y:S01]  /*e5060*/  LDL.LU R10, [R1+0x690] ;  /* 0x00069000010a7983 */ /* 0x000ea20000300800 */
[----:B0-----:R-:W-:-:S05]  /*e5070*/  F2FP.SATFINITE.E5M2.F32.PACK_AB_MERGE_C R4, R14, R15, RZ ;  /* 0x0000000f0e04723e */ /* 0x001fca00048060ff */
[----:B------:R4:W-:Y:S04]  /*e5080*/  STL [R1+0x6c8], R4 ;  /* 0x0006c80401007387 */ /* 0x0009e80000100800 */
        /* <DEDUP_REMOVED lines=21> */
[----:B------:R-:W4:Y:S01]  /*e51e0*/  LDL.LU R7, [R1+0x64c] ;  /* 0x00064c0001077983 */ /* 0x000f220000300800 */
[----:B0-----:R-:W-:Y:S01]  /*e51f0*/  VIADD R2, R2, UR5 ;  /* 0x0000000502027c36 */ /* 0x001fe20008000000 */
[----:B------:R-:W-:Y:S01]  /*e5200*/  ULDC UR5, c[0x0][0x248] ;  /* 0x0000920000057ab9 */ /* 0x000fe20000000800 */
[----:B---3--:R-:W-:-:S05]  /*e5210*/  F2FP.SATFINITE.E5M2.F32.PACK_AB_MERGE_C R5, R6, R5, RZ ;  /* 0x000000050605723e */ /* 0x008fca00048060ff */
[----:B------:R-:W-:Y:S01]  /*e5220*/  STL [R1+0x6c0], R5 ;  /* 0x0006c00501007387 */ /* 0x000fe20000100800 */
[----:B-1----:R-:W-:-:S05]  /*e5230*/  F2FP.SATFINITE.E5M2.F32.PACK_AB_MERGE_C R4, R0, R16, RZ ;  /* 0x000000100004723e */ /* 0x002fca00048060ff */
[----:B------:R-:W-:Y:S01]  /*e5240*/  STL [R1+0x6b4], R4 ;  /* 0x0006b40401007387 */ /* 0x000fe20000100800 */
[----:B------:R-:W-:-:S03]  /*e5250*/  F2FP.SATFINITE.E5M2.F32.PACK_AB_MERGE_C R0, R3, R9, RZ ;  /* 0x000000090300723e */ /* 0x000fc600048060ff */
[----:B------:R-:W3:Y:S04]  /*e5260*/  LDL.LU R9, [R1+0x630] ;  /* 0x0006300001097983 */ /* 0x000ee80000300800 */
[----:B------:R-:W3:Y:S04]  /*e5270*/  LDL.LU R3, [R1+0x634] ;  /* 0x0006340001037983 */ /* 0x000ee80000300800 */
[----:B------:R0:W-:Y:S04]  /*e5280*/  STL [R1+0x6b8], R0 ;  /* 0x0006b80001007387 */ /* 0x0001e80000100800 */
[----:B------:R-:W-:Y:S04]  /*e5290*/  STL [R1+0x24c], R2 ;  /* 0x00024c0201007387 */ /* 0x000fe80000100800 */
[----:B------:R-:W-:Y:S01]  /*e52a0*/  STL [R1+0x82ac], R2 ;  /* 0x0082ac0201007387 */ /* 0x000fe20000100800 */
[----:B0-----:R-:W-:Y:S01]  /*e52b0*/  VIADD R0, R2, UR5 ;  /* 0x0000000502007c36 */ /* 0x001fe20008000000 */
[----:B------:R-:W-:-:S04]  /*e52c0*/  ULDC UR5, c[0x0][0x248] ;  /* 0x0000920000057ab9 */ /* 0x000fc80000000800 */
[----:B------:R0:W-:Y:S02]  /*e52d0*/  STL [R1+0x248], R0 ;  /* 0x0002480001007387 */ /* 0x0001e40000100800 */
[----:B0-----:R-:W-:Y:S01]  /*e52e0*/  VIADD R0, R0, UR5 ;  /* 0x0000000500007c36 */ /* 0x001fe20008000000 */
[----:B------:R-:W-:Y:S01]  /*e52f0*/  ULDC UR5, c[0x0][0x248] ;  /* 0x0000920000057ab9 */ /* 0x000fe20000000800 */
[----:B--2---:R-:W-:-:S05]  /*e5300*/  F2FP.SATFINITE.E5M2.F32.PACK_AB_MERGE_C R2, R12, R10, RZ ;  /* 0x0000000a0c02723e */ /* 0x004fca00048060ff */
[----:B------:R0:W-:Y:S02]  /*e5310*/  STL [R1+0x5ad0], R2 ;  /* 0x005ad00201007387 */ /* 0x0001e40000100800 */
[----:B0-----:R-:W-:Y:S02]  /*e5320*/  F2FP.SATFINITE.E5M2.F32.PACK_AB_MERGE_C R2, R29, R13, RZ ;  /* 0x0000000d1d02723e */ /* 0x001fe400048060ff */
[----:B------:R-:W-:-:S03]  /*e5330*/  F2FP.SATFINITE.E5M2.F32.PACK_AB_MERGE_C R4, R27, R28, RZ ;  /* 0x0000001c1b04723e */ /* 0x000fc600048060ff */
[----:B------:R0:W-:Y:S04]  /*e5340*/  STL [R1+0x5ae8], R2 ;  /* 0x005ae80201007387 */ /* 0x0001e80000100800 */
[----:B------:R-:W-:Y:S01]  /*e5350*/  STL [R1+0x5a60], R4 ;  /* 0x005a600401007387 */ /* 0x000fe20000100800 */
[----:B0-----:R-:W-:-:S03]  /*e5360*/  F2FP.SATFINITE.E5M2.F32.PACK_AB_MERGE_C R2, R25, R26, RZ ;  /* 0x0000001a1902723e */ /* 0x001fc600048060ff */
[----:B------:R0:W-:Y:S04]  /*e5370*/  STL [R1+0x244], R0 ;  /* 0x0002440001007387 */ /* 0x0001e80000100800 */
[----:B------:R1:W-:Y:S01]  /*e5380*/  STL [R1+0x5a74], R2 ;  /* 0x005a740201007387 */ /* 0x0003e20000100800 */
[----:B0-----:R-:W-:Y:S01]  /*e5390*/  VIADD R0, R0, UR5 ;  /* 0x0000000500007c36 */ /* 0x001fe20008000000 */
[----:B------:R-:W-:Y:S01]  /*e53a0*/  ULDC UR5, c[0x0][0x248] ;  /* 0x0000920000057ab9 */ /* 0x000fe20000000800 */
[----:B------:R-:W-:Y:S02]  /*e53b0*/  F2FP.SATFINITE.E5M2.F32.PACK_AB_MERGE_C R4, R21, R22, RZ ;  /* 0x000000161504723e */ /* 0x000fe400048060ff */
[----:B-1----:R-:W-:-:S05]  /*e53c0*/  F2FP.SATFINITE.E5M2.F32.PACK_AB_MERGE_C R2, R23, R24, RZ ;  /* 0x000000181702723e */ /* 0x002fca00048060ff */
[----:B------:R0:W-:Y:S04]  /*e53d0*/  STL [R1+0x59e8], R2 ;  /* 0x0059e80201007387 */ /* 0x0001e80000100800 */
[----:B------:R-:W-:Y:S04]  /*e53e0*/  STL [R1+0x240], R0 ;  /* 0x0002400001007387 */ /* 0x000fe80000100800 */
[----:B------:R-:W-:Y:S01]  /*e53f0*/  STL [R1+0x5a08], R4 ;  /* 0x005a080401007387 */ /* 0x000fe20000100800 */
[----:B0-----:R-:W-:Y:S01]  /*e5400*/  VIADD R2, R0, UR5 ;  /* 0x0000000500027c36 */ /* 0x001fe20008000000 */
[----:B------:R-:W-:-:S02]  /*e5410*/  ULDC UR5, c[0x0][0x248] ;  /* 0x0000920000057ab9 */ /* 0x000fc40000000800 */
[----:B------:R0:W-:Y:S04]  /*e5420*/  STL [R1+0x8294], R0 ;  /* 0x0082940001007387 */ /* 0x0001e80000100800 */
[----:B------:R-:W-:Y:S01]  /*e5430*/  STL [R1+0x23c], R2 ;  /* 0x00023c0201007387 */ /* 0x000fe20000100800 */
[----:B----4-:R-:W-:Y:S02]  /*e5440*/  F2FP.SATFINITE.E5M2.F32.PACK_AB_MERGE_C R5, R17, R18, RZ ;  /* 0x000000121105723e */ /* 0x010fe400048060ff */
[----:B0-----:R-:W-:Y:S02]  /*e5450*/  F2FP.SATFINITE.E5M2.F32.PACK_AB_MERGE_C R0, R19, R20, RZ ;  /* 0x000000141300723e */ /* 0x001fe400048060ff */
[----:B------:R-:W-:-:S03]  /*e5460*/  F2FP.SATFINITE.E5M2.F32.PACK_AB_MERGE_C R4, R14, R15, RZ ;  /* 0x0000000f0e04723e */ /* 0x000fc600048060ff */
[----:B------:R0:W-:Y:S04]  /*e5470*/  STL [R1+0x5984], R0 ;  /* 0x0059840001007387 */ /* 0x0001e80000100800 */
[----:B------:R-:W-:Y:S01]  /*e5480*/  STL [R1+0x599c], R5 ;  /* 0x00599c0501007387 */ /* 0x000fe20000100800 */
[----:B0-----:R-:W-:Y:S01]  /*e5490*/  VIADD R0, R2, UR5 ;  /* 0x0000000502007c36 */ /* 0x001fe20008000000 */
[----:B------:R-:W-:Y:S02]  /*e54a0*/  F2FP.SATFINITE.E5M2.F32.PACK_AB_MERGE_C R2, R7, R8, RZ ;  /* 0x000000080702723e */ /* 0x000fe400048060ff */
[----:B------:R-:W-:Y:S01]  /*e54b0*/  STL [R1+0x5954], R4 ;  /* 0x0059540401007387 */ /* 0x000fe20000100800 */
[----:B------:R-:W-:-:S03]  /*e54c0*/  ULDC UR5, c[0x0][0x248] ;  /* 0x0000920000057ab9 */ /* 0x000fc60000000800 */
[----:B------:R-:W-:Y:S04]  /*e54d0*/  STL [R1+0x238], R0 ;  /* 0x0002380001007387 */ /* 0x000fe80000100800 */
[----:B------:R-:W-:Y:S04]  /*e54e0*/  STL [R1+0x5b00], R2 ;  /* 0x005b000201007387 */ /* 0x000fe80000100800 */
[----:B------:R-:W2:Y:S04]  /*e54f0*/  LDL.LU R8, [R1+0x620] ;  /* 0x0006200001087983 */ /* 0x000ea80000300800 */
[----:B--2---:R0:W-:Y:S04]  /*e5500*/  STL [R1+0x82d8], R8 ;  /* 0x0082d80801007387 */ /* 0x0041e80000100800 */
[----:B0-----:R-:W2:Y:S04]  /*e5510*/  LDL.LU R8, [R1+0x63c] ;  /* 0x00063c0001087983 */ /* 0x001ea80000300800 */
[----:B------:R-:W4:Y:S01]  /*e5520*/  LDL.LU R7, [R1+0x624] ;  /* 0x0006240001077983 */ /* 0x000f220000300800 */
[----:B------:R-:W-:Y:S01]  /*e5530*/  VIADD R0, R0, UR5 ;  /* 0x0000000500007c36 */ /* 0x000fe20008000000 */
[----:B---3--:R-:W-:Y:S01]  /*e5540*/  F2FP.SATFINITE.E5M2.F32.PACK_AB_MERGE_C R3, R3, R9, RZ ;  /* 0x000000090303723e */ /* 0x008fe200048060ff */
[----:B------:R-:W-:Y:S01]  /*e5550*/  ULDC UR5, c[0x0][0x248] ;  /* 0x0000920000057ab9 */ /* 0x000fe20000000800 */
[----:B----4-:R0:W-:Y:S04]  /*e5560*/  STL [R1+0x82dc], R7 ;  /* 0x0082dc0701007387 */ /* 0x0101e80000100800 */
[----:B0-----:R-:W2:Y:S04]  /*e5570*/  LDL.LU R7, [R1+0x638] ;  /* 0x0006380001077983 */ /* 0x001ea80000300800 */
[----:B------:R-:W-:Y:S04]  /*e5580*/  STL [R1+0x234], R0 ;  /* 0x0002340001007387 */ /* 0x000fe80000100800 */
[----:B------:R-:W3:Y:S04]  /*e5590*/  LDL.LU R2, [R1+0x628] ;  /* 0x0006280001027983 */ /* 0x000ee80000300800 */
[----:B------:R0:W-:Y:S04]  /*e55a0*/  STL [R1+0x5914], R3 ;  /* 0x0059140301007387 */ /* 0x0001e80000100800 */
        /* <DEDUP_REMOVED lines=24> */
[----:B0-----:R-:W4:Y:S01]  /*e5730*/  LDL.LU R3, [R1+0x5cc] ;  /* 0x0005cc0001037983 */ /* 0x001f220000300800 */
[----:B--2---:R-:W-:-:S03]  /*e5740*/  F2FP.SATFINITE.E5M2.F32.PACK_AB_MERGE_C R8, R8, R7, RZ ;  /* 0x000000070808723e */ /* 0x004fc600048060ff */
[----:B------:R-:W2:Y:S04]  /*e5750*/  LDL.LU R7, [R1+0x82dc] ;  /* 0x0082dc0001077983 */ /* 0x000ea80000300800 */
[----:B------:R0:W-:Y:S04]  /*e5760*/  STL [R1+0x5924], R8 ;  /* 0x0059240801007387 */ /* 0x0001e80000100800 */
[----:B0-----:R-:W2:Y:S01]  /*e5770*/  LDL.LU R8, [R1+0x82d8] ;  /* 0x0082d80001087983 */ /* 0x001ea20000300800 */
[----:B------:R-:W-:Y:S01]  /*e5780*/  VIADD R0, R0, UR5 ;  /* 0x0000000500007c36 */ /* 0x000fe20008000000 */
[----:B---3--:R-:W-:Y:S01]  /*e5790*/  F2FP.SATFINITE.E5M2.F32.PACK_AB_MERGE_C R2, R11, R2, RZ ;  /* 0x000000020b02723e */ /* 0x008fe200048060ff */
[----:B------:R-:W-:Y:S01]  /*e57a0*/  ULDC UR5, c[0x0][0x248] ;  /* 0x0000920000057ab9 */ /* 0x000fe20000000800 */
[----:B----4-:R-:W-:-:S02]  /*e57b0*/  F2FP.SATFINITE.E5M2.F32.PACK_AB_MERGE_C R4, R5, R4, RZ ;  /* 0x000000040504723e */ /* 0x010fc400048060ff */
[----:B------:R-:W-:Y:S02]  /*e57c0*/  F2FP.SATFINITE.E5M2.F32.PACK_AB_MERGE_C R3, R3, R9, RZ ;  /* 0x000000090303723e */ /* 0x000fe400048060ff */
[----:B--2---:R-:W-:Y:S02]  /*e57d0*/  F2FP.SATFINITE.E5M2.F32.PACK_AB_MERGE_C R7, R7, R8, RZ ;  /* 0x000000080707723e */ /* 0x004fe400048060ff */
[----:B------:R-:W2:Y:S04]  /*e57e0*/  LDL.LU R8, [R1+0x5b0] ;  /* 0x0005b00001087983 */ /* 0x000ea80000300800 */
[----:B------:R0:W-:Y:S04]  /*e57f0*/  STL [R1+0x58d0], R7 ;  /* 0x0058d00701007387 */ /* 0x0001e80000100800 */
[----:B0-----:R-:W2:Y:S04]  /*e5800*/  LDL.LU R7, [R1+0x5b4] ;  /* 0x0005b40001077983 */ /* 0x001ea80000300800 */
[----:B------:R0:W-:Y:S04]  /*e5810*/  STL [R1+0x230], R0 ;  /* 0x0002300001007387 */ /* 0x0001e80000100800 */
[----:B------:R1:W-:Y:S01]  /*e5820*/  STL [R1+0x58e0], R2 ;  /* 0x0058e00201007387 */ /* 0x0003e20000100800 */
[----:B0-----:R-:W-:Y:S01]  /*e5830*/  VIADD R0, R0, UR5 ;  /* 0x0000000500007c36 */ /* 0x001fe20008000000 */
[----:B------:R-:W-:Y:S01]  /*e5840*/  ULDC UR5, c[0x0][0x248] ;  /* 0x0000920000057ab9 */ /* 0x000fe20000000800 */
[----:B-1----:R-:W-:Y:S01]  /*e5850*/  F2FP.SATFINITE.E5M2.F32.PACK_AB_MERGE_C R2, R16, R6, RZ ;  /* 0x000000061002723e */ /* 0x002fe200048060ff */
[----:B------:R0:W-:Y:S04]  /*e5860*/  STL [R1+0x587c], R4 ;  /* 0x00587c0401007387 */ /* 0x0001e80000100800 */
[----:B------:R1:W-:Y:S04]  /*e5870*/  STL [R1+0x22c], R0 ;  /* 0x00022c0001007387 */ /* 0x0003e80000100800 */
[----:B------:R3:W-:Y:S01]  /*e5880*/  STL [R1+0x5888], R2 ;  /* 0x0058880201007387 */ /* 0x0007e20000100800 */
[----:B0-----:R-:W-:Y:S01]  /*e5890*/  F2FP.SATFINITE.E5M2.F32.PACK_AB_MERGE_C R4, R12, R10, RZ ;  /* 0x0000000a0c04723e */ /* 0x001fe200048060ff */
[----:B-1----:R-:W-:Y:S01]  /*e58a0*/  VIADD R0, R0, UR5 ;  /* 0x0000000500007c36 */ /* 0x002fe20008000000 */
[----:B------:R-:W-:Y:S01]  /*e58b0*/  ULDC UR5, c[0x0][0x248] ;  /* 0x0000920000057ab9 */ /* 0x000fe20000000800 */
[----:B---3--:R-:W-:-:S02]  /*e58c0*/  F2FP.SATFINITE.E5M2.F32.PACK_AB_MERGE_C R2, R29, R13, RZ ;  /* 0x0000000d1d02723e */ /* 0x008fc400048060ff */
        /* <DEDUP_REMOVED lines=11> */
[----:B-1----:R-:W-:-:S04]  /*e5980*/  VIADD R0, R0, UR5 ;  /* 0x0000000500007c36 */ /* 0x002fc80008000000 */
[----:B------:R-:W-:Y:S01]  /*e5990*/  STL [R1+0x5778], R4 ;  /* 0x0057780401007387 */ /* 0x000fe20000100800 */
[----:B------:R-:W-:Y:S01]  /*e59a0*/  ULDC UR5, c[0x0][0x248] ;  /* 0x0000920000057ab9 */ /* 0x000fe20000000800 */
[----:B---3--:R-:W-:Y:S02]  /*e59b0*/  F2FP.SATFINITE.E5M2.F32.PACK_AB_MERGE_C R2, R21, R22, RZ ;  /* 0x000000161502723e */ /* 0x008fe400048060ff */
[----:B------:R0:W-:Y:S04]  /*e59c0*/  STL [R1+0x220], R0 ;  /* 0x0002200001007387 */ /* 0x0001e80000100800 */
[----:B------:R1:W-:Y:S01]  /*e59d0*/  STL [R1+0x5780], R2 ;  /* 0x0057800201007387 */ /* 0x0003e20000100800 */
[----:B0-----:R-:W-:Y:S01]  /*e59e0*/  VIADD R0, R0, UR5 ;  /* 0x0000000500007c36 */ /* 0x001fe20008000000 */
[----:B------:R-:W-:Y:S01]  /*e59f0*/  ULDC UR5, c[0x0][0x248] ;  /* 0x0000920000057ab9 */ /* 0x000fe20000000800 */
[----:B-1----:R-:W-:-:S02]  /*e5a00*/  F2FP.SATFINITE.E5M2.F32.PACK_AB_MERGE_C R2, R19, R20, RZ ;  /* 0x000000141302723e */ /* 0x002fc400048060ff */
[----:B------:R-:W-:-:S03]  /*e5a10*/  F2FP.SATFINITE.E5M2.F32.PACK_AB_MERGE_C R4, R17, R18, RZ ;  /* 0x000000121104723e */ /* 0x000fc600048060ff */
[----:B------:R0:W-:Y:S04]  /*e5a20*/  STL [R1+0x572c], R2 ;  /* 0x00572c0201007387 */ /* 0x0001e80000100800 */
[----:B------:R1:W-:Y:S01]  /*e5a30*/  STL [R1+0x21c], R0 ;  /* 0x00021c0001007387 */ /* 0x0003e20000100800 */
[----:B0-----:R-:W-:-:S03]  /*e5a40*/  VIADD R2, R0, UR5 ;  /* 0x0000000500027c36 */ /* 0x001fc60008000000 */
[----:B------:R-:W-:Y:S01]  /*e5a50*/  STL [R1+0x5738], R4 ;  /* 0x0057380401007387 */ /* 0x000fe20000100800 */
[----:B------:R-:W-:Y:S01]  /*e5a60*/  ULDC UR5, c[0x0][0x248] ;  /* 0x0000920000057ab9 */ /* 0x000fe20000000800 */
[----:B-1----:R-:W-:-:S05]  /*e5a70*/  F2FP.SATFINITE.E5M2.F32.PACK_AB_MERGE_C R0, R14, R15, RZ ;  /* 0x0000000f0e00723e */ /* 0x002fca00048060ff */
[----:B------:R0:W-:Y:S04]  /*e5a80*/  STL [R1+0x56ec], R0 ;  /* 0x0056ec0001007387 */ /* 0x0001e80000100800 */
[----:B------:R-:W-:Y:S04]  /*e5a90*/  STL [R1+0x218], R2 ;  /* 0x0002180201007387 */ /* 0x000fe80000100800 */
[----:B0-----:R-:W3:Y:S04]  /*e5aa0*/  LDL.LU R0, [R1+0x5bc] ;  /* 0x0005bc0001007983 */ /* 0x001ee80000300800 */
[----:B------:R0:W-:Y:S02]  /*e5ab0*/  STL [R1+0x5b1c], R3 ;  /* 0x005b1c0301007387 */ /* 0x0001e40000100800 */
[----:B0-----:R-:W-:Y:S01]  /*e5ac0*/  VIADD R3, R2, UR5 ;  /* 0x0000000502037c36 */ /* 0x001fe20008000000 */
[----:B------:R-:W-:-:S04]  /*e5ad0*/  ULDC UR5, c[0x0][0x248] ;  /* 0x0000920000057ab9 */ /* 0x000fc80000000800 */
[----:B------:R0:W-:Y:S04]  /*e5ae0*/  STL [R1+0x82d4], R3 ;  /* 0x0082d40301007387 */ /* 0x0001e80000100800 */
[----:B0-----:R-:W3:Y:S04]  /*e5af0*/  LDL.LU R3, [R1+0x5b8] ;  /* 0x0005b80001037983 */ /* 0x001ee80000300800 */
[----:B------:R-:W4:Y:S04]  /*e5b00*/  LDL.LU R2, [R1+0x5a4] ;  /* 0x0005a40001027983 */ /* 0x000f280000300800 */
[----:B------:R-:W4:Y:S01]  /*e5b10*/  LDL.LU R11, [R1+0x5a8] ;  /* 0x0005a800010b7983 */ /* 0x000f220000300800 */
[----:B--2---:R-:W-:-:S05]  /*e5b20*/  F2FP.SATFINITE.E5M2.F32.PACK_AB_MERGE_C R4, R7, R8, RZ ;  /* 0x000000080704723e */ /* 0x004fca00048060ff */
        /* <DEDUP_REMOVED lines=26> */
[----:B---3--:R-:W-:-:S03]  /*e5cd0*/  F2FP.SATFINITE.E5M2.F32.PACK_AB_MERGE_C R0, R0, R3, RZ ;  /* 0x000000030000723e */ /* 0x008fc600048060ff */
[----:B------:R-:W3:Y:S04]  /*e5ce0*/  LDL.LU R3, [R1+0x82d4] ;  /* 0x0082d40001037983 */ /* 0x000ee80000300800 */
[----:B---3--:R-:W-:Y:S04]  /*e5cf0*/  STL [R1+0x214], R3 ;  /* 0x0002140301007387 */ /* 0x008fe80000100800 */
[----:B------:R0:W-:Y:S04]  /*e5d00*/  STL [R1+0x56d4], R0 ;  /* 0x0056d40001007387 */ /* 0x0001e80000100800 */
[----:B------:R1:W-:Y:S01]  /*e5d10*/  STL [R1+0x82b0], R3 ;  /* 0x0082b00301007387 */ /* 0x0003e20000100800 */
[----:B0-----:R-:W-:Y:S01]  /*e5d20*/  VIADD R0, R3, UR5 ;  /* 0x0000000503007c36 */ /* 0x001fe20008000000 */
[----:B------:R-:W-:-:S02]  /*e5d30*/  ULDC UR5, c[0x0][0x248] ;  /* 0x0000920000057ab9 */ /* 0x000fc40000000800 */
[----:B-1----:R-:W4:Y:S04]  /*e5d40*/  LDL.LU R3, [R1+0x5a0] ;  /* 0x0005a00001037983 */ /* 0x002f280000300800 */
[----:B------:R0:W-:Y:S02]  /*e5d50*/  STL [R1+0x210], R0 ;  /* 0x0002100001007387 */ /* 0x0001e40000100800 */
[----:B0-----:R-:W-:Y:S01]  /*e5d60*/  VIADD R0, R0, UR5 ;  /* 0x0000000500007c36 */ /* 0x001fe20008000000 */
[----:B------:R-:W-:Y:S01]  /*e5d70*/  ULDC UR5, c[0x0][0x248] ;  /* 0x0000920000057ab9 */ /* 0x000fe20000000800 */
[----:B----4-:R-:W-:-:S05]  /*e5d80*/  F2FP.SATFINITE.E5M2.F32.PACK_AB_MERGE_C R2, R2, R3, RZ ;  /* 0x000000030202723e */ /* 0x010fca00048060ff */
[----:B------:R0:W-:Y:S01]  /*e5d90*/  STL [R1+0x56ac], R2 ;  /* 0x0056ac0201007387 */ /* 0x0001e20000100800 */
[----:B--2---:R-:W-:Y:S02]  /*e5da0*/  F2FP.SATFINITE.E5M2.F32.PACK_AB_MERGE_C R3, R6, R5, RZ ;  /* 0x000000050603723e */ /* 0x004fe400048060ff */
[----:B0-----:R-:W-:-:S05]  /*e5db0*/  F2FP.SATFINITE.E5M2.F32.PACK_AB_MERGE_C R2, R4, R11, RZ ;  /* 0x0000000b0402723e */ /* 0x001fca00048060ff */
[----:B------:R0:W-:Y:S04]  /*e5dc0*/  STL [R1+0x56b4], R2 ;  /* 0x0056b40201007387 */ /* 0x0001e80000100800 */
[----:B------:R1:W-:Y:S01]  /*e5dd0*/  STL [R1+0x56a0], R3 ;  /* 0x0056a00301007387 */ /* 0x0003e20000100800 */
[----:B0-----:R-:W-:-:S03]  /*e5de0*/  F2FP.SATFINITE.E5M2.F32.PACK_AB_MERGE_C R2, R10, R16, RZ ;  /* 0x000000100a02723e */ /* 0x001fc600048060ff */
[----:B------:R0:W-:Y:S01]  /*e5df0*/  STL [R1+0x20c], R0 ;  /* 0x00020c0001007387 */ /* 0x0001e20000100800 */
[----:B-1----:R-:W-:-:S03]  /*e5e00*/  F2FP.SATFINITE.E5M2.F32.PACK_AB_MERGE_C R3, R13, R12, RZ ;  /* 0x0000000c0d03723e */ /* 0x002fc600048060ff */
        /* <DEDUP_REMOVED lines=10> */
[----:B--2---:R-:W-:-:S02]  /*e5eb0*/  F2FP.SATFINITE.E5M2.F32.PACK_AB_MERGE_C R2, R24, R25, RZ ;  /* 0x000000191802723e */ /* 0x004fc400048060ff */
        /* <DEDUP_REMOVED lines=18> */
[----:B-1----:R-:W-:-:S04]  /*e5fe0*/  VIADD R0, R0, UR5 ;  /* 0x0000000500007c36 */ /* 0x002fc80008000000 */
[----:B------:R0:W-:Y:S01]  /*e5ff0*/  STL [R1+0x79c], R3 ;  /* 0x00079c0301007387 */ /* 0x0001e20000100800 */
[----:B------:R-:W-:Y:S01]  /*e6000*/  ULDC UR5, c[0x0][0x248] ;  /* 0x0000920000057ab9 */ /* 0x000fe20000000800 */
[----:B--2---:R-:W-:Y:S02]  /*e6010*/  F2FP.SATFINITE.E5M2.F32.PACK_AB_MERGE_C R2, R7, R8, RZ ;  /* 0x000000080702723e */ /* 0x004fe400048060ff */
[----:B------:R-:W-:Y:S04]  /*e6020*/  STL [R1+0x1f8], R0 ;  /* 0x0001f80001007387 */ /* 0x000fe80000100800 */
[----:B------:R-:W-:Y:S04]  /*e6030*/  STL [R1+0x5ac8], R2 ;  /* 0x005ac80201007387 */ /* 0x000fe80000100800 */
[----:B0-----:R-:W2:Y:S04]  /*e6040*/  LDL.LU R3, [R1+0x520] ;  /* 0x0005200001037983 */ /* 0x001ea80000300800 */
[----:B--2---:R0:W-:Y:S04]  /*e6050*/  STL [R1+0x82c4], R3 ;  /* 0x0082c40301007387 */ /* 0x0041e80000100800 */
[----:B0-----:R-:W2:Y:S04]  /*e6060*/  LDL.LU R3, [R1+0x53c] ;  /* 0x00053c0001037983 */ /* 0x001ea80000300800 */
[----:B--2---:R0:W-:Y:S04]  /*e6070*/  STL [R1+0x82cc], R3 ;  /* 0x0082cc0301007387 */ /* 0x0041e80000100800 */
[----:B0-----:R-:W2:Y:S04]  /*e6080*/  LDL.LU R3, [R1+0x534] ;  /* 0x0005340001037983 */ /* 0x001ea80000300800 */
[----:B------:R-:W3:Y:S04]  /*e6090*/  LDL.LU R2, [R1+0x524] ;  /* 0x0005240001027983 */ /* 0x000ee80000300800 */
[----:B---3--:R0:W-:Y:S04]  /*e60a0*/  STL [R1+0x82c8], R2 ;  /* 0x0082c80201007387 */ /* 0x0081e80000100800 */
[----:B0-----:R-:W3:Y:S01]  /*e60b0*/  LDL.LU R2, [R1+0x538] ;  /* 0x0005380001027983 */ /* 0x001ee20000300800 */
[----:B------:R-:W-:Y:S01]  /*e60c0*/  VIADD R0, R0, UR5 ;  /* 0x0000000500007c36 */ /* 0x000fe20008000000 */
[----:B------:R-:W-:-:S02]  /*e60d0*/  ULDC UR5, c[0x0][0x248] ;  /* 0x0000920000057ab9 */ /* 0x000fc40000000800 */
[----:B---3--:R0:W-:Y:S04]  /*e60e0*/  STL [R1+0x82d0], R2 ;  /* 0x0082d00201007387 */ /* 0x0081e80000100800 */
[----:B0-----:R-:W2:Y:S04]  /*e60f0*/  LDL.LU R2, [R1+0x530] ;  /* 0x0005300001027983 */ /* 0x001ea80000300800 */
[----:B------:R-:W3:Y:S04]  /*e6100*/  LDL.LU R11, [R1+0x528] ;  /* 0x00052800010b7983 */ /* 0x000ee80000300800 */
[----:B------:R-:W-:Y:S04]  /*e6110*/  STL [R1+0x1f4], R0 ;  /* 0x0001f40001007387 */ /* 0x000fe80000100800 */
        /* <DEDUP_REMOVED lines=25> */
[----:B--2---:R-:W-:-:S03]  /*e62b0*/  F2FP.SATFINITE.E5M2.F32.PACK_AB_MERGE_C R3, R3, R2, RZ ;  /* 0x000000020303723e */ /* 0x004fc600048060ff */
[----:B------:R-:W2:Y:S04]  /*e62c0*/  LDL.LU R2, [R1+0x82d0] ;  /* 0x0082d00001027983 */ /* 0x000ea80000300800 */
[----:B------:R0:W-:Y:S04]  /*e62d0*/  STL [R1+0x750], R3 ;  /* 0x0007500301007387 */ /* 0x0001e80000100800 */
[----:B0-----:R-:W2:Y:S02]  /*e62e0*/  LDL.LU R3, [R1+0x82cc] ;  /* 0x0082cc0001037983 */ /* 0x001ea40000300800 */
[----:B--2---:R-:W-:-:S02]  /*e62f0*/  F2FP.SATFINITE.E5M2.F32.PACK_AB_MERGE_C R3, R3, R2, RZ ;  /* 0x000000020303723e */ /* 0x004fc400048060ff */
[----:B------:R-:W2:Y:S04]  /*e6300*/  LDL.LU R2, [R1+0x82c8] ;  /* 0x0082c80001027983 */ /* 0x000ea80000300800 */
[----:B------:R0:W-:Y:S04]  /*e6310*/  STL [R1+0x5abc], R3 ;  /* 0x005abc0301007387 */ /* 0x0001e80000100800 */
[----:B0-----:R-:W2:Y:S01]  /*e6320*/  LDL.LU R3, [R1+0x82c4] ;  /* 0x0082c40001037983 */ /* 0x001ea20000300800 */
[----:B------:R-:W-:Y:S01]  /*e6330*/  VIADD R0, R0, UR5 ;  /* 0x0000000500007c36 */ /* 0x000fe20008000000 */
[----:B------:R-:W-:Y:S01]  /*e6340*/  ULDC UR5, c[0x0][0x248] ;  /* 0x0000920000057ab9 */ /* 0x000fe20000000800 */
[----:B--2---:R-:W-:-:S02]  /*e6350*/  F2FP.SATFINITE.E5M2.F32.PACK_AB_MERGE_C R3, R2, R3, RZ ;  /* 0x000000030203723e */ /* 0x004fc400048060ff */
[----:B---3--:R-:W-:-:S03]  /*e6360*/  F2FP.SATFINITE.E5M2.F32.PACK_AB_MERGE_C R2, R4, R11, RZ ;  /* 0x0000000b0402723e */ /* 0x008fc600048060ff */
[----:B------:R4:W-:Y:S04]  /*e6370*/  STL [R1+0x6f8], R3 ;  /* 0x0006f80301007387 */ /* 0x0009e80000100800 */
[----:B------:R0:W-:Y:S04]  /*e6380*/  STL [R1+0x1f0], R0 ;  /* 0x0001f00001007387 */ /* 0x0001e80000100800 */
[----:B------:R1:W-:Y:S01]  /*e6390*/  STL [R1+0x704], R2 ;  /* 0x0007040201007387 */ /* 0x0003e20000100800 */
[----:B----4-:R-:W-:Y:S01]  /*e63a0*/  F2FP.SATFINITE.E5M2.F32.PACK_AB_MERGE_C R3, R6, R5, RZ ;  /* 0x000000050603723e */ /* 0x010fe200048060ff */
[----:B0-----:R-:W-:Y:S01]  /*e63b0*/  VIADD R0, R0, UR5 ;  /* 0x0000000500007c36 */ /* 0x001fe20008000000 */
[----:B------:R-:W-:-:S03]  /*e63c0*/  ULDC UR5, c[0x0][0x248] ;  /* 0x0000920000057ab9 */ /* 0x000fc60000000800 */
[----:B------:R0:W-:Y:S01]  /*e63d0*/  STL [R1+0x66c], R3 ;  /* 0x00066c0301007387 */ /* 0x0001e20000100800 */
[----:B-1----:R-:W-:-:S03]  /*e63e0*/  F2FP.SATFINITE.E5M2.F32.PACK_AB_MERGE_C R2, R10, R16, RZ ;  /* 0x000000100a02723e */ /* 0x002fc600048060ff */
[----:B------:R1:W-:Y:S04]  /*e63f0*/  STL [R1+0x1ec], R0 ;  /* 0x0001ec0001007387 */ /* 0x0003e80000100800 */
[----:B------:R2:W-:Y:S01]  /*e6400*/  STL [R1+0x67c], R2 ;  /* 0x00067c0201007387 */ /* 0x0005e20000100800 */
[----:B0-----:R-:W-:Y:S01]  /*e6410*/  F2FP.SATFINITE.E5M2.F32.PACK_AB_MERGE_C R3, R13, R12, RZ ;  /* 0x0000000c0d03723e */ /* 0x001fe200048060ff */
[----:B-1----:R-:W-:Y:S01]  /*e6420*/  VIADD R0, R0, UR5 ;  /* 0x0000000500007c36 */ /* 0x002fe20008000000 */
[----:B------:R-:W-:-:S03]  /*e6430*/  ULDC UR5, c[0x0][0x248] ;  /* 0x0000920000057ab9 */ /* 0x000fc60000000800 */
[----:B------:R0:W-:Y:S01]  /*e6440*/  STL [R1+0x648], R3 ;  /* 0x0006480301007387 */ /* 0x0001e20000100800 */
[----:B--2---:R-:W-:-:S03]  /*e6450*/  F2FP.SATFINITE.E5M2.F32.PACK_AB_MERGE_C R2, R28, R29, RZ ;  /* 0x0000001d1c02723e */ /* 0x004fc600048060ff */
        /* <DEDUP_REMOVED lines=29> */
[----:B------:R-:W2:Y:S04]  /*e6630*/  LDL.LU R14, [R1+0x4b0] ;  /* 0x0004b000010e7983 */ /* 0x000ea80000300800 */
[----:B------:R-:W-:Y:S04]  /*e6640*/  STL [R1+0x5ab0], R2 ;  /* 0x005ab00201007387 */ /* 0x000fe80000100800 */
[----:B------:R-:W2:Y:S04]  /*e6650*/  LDL.LU R9, [R1+0x4b4] ;  /* 0x0004b40001097983 */ /* 0x000ea80000300800 */
[----:B0-----:R-:W3:Y:S04]  /*e6660*/  LDL.LU R3, [R1+0x4a0] ;  /* 0x0004a00001037983 */ /* 0x001ee80000300800 */
[----:B---3--:R0:W-:Y:S04]  /*e6670*/  STL [R1+0x82bc], R3 ;  /* 0x0082bc0301007387 */ /* 0x0081e80000100800 */
[----:B0-----:R-:W3:Y:S04]  /*e6680*/  LDL.LU R3, [R1+0x4bc] ;  /* 0x0004bc0001037983 */ /* 0x001ee80000300800 */
[----:B------:R-:W4:Y:S01]  /*e6690*/  LDL.LU R2, [R1+0x4a4] ;  /* 0x0004a40001027983 */ /* 0x000f220000300800 */
[----:B------:R-:W-:Y:S01]  /*e66a0*/  VIADD R0, R0, UR5 ;  /* 0x0000000500007c36 */ /* 0x000fe20008000000 */
[----:B--2---:R-:W-:Y:S01]  /*e66b0*/  F2FP.SATFINITE.E5M2.F32.PACK_AB_MERGE_C R9, R9, R14, RZ ;  /* 0x0000000e0909723e */ /* 0x004fe200048060ff */
[----:B------:R-:W-:Y:S01]  /*e66c0*/  ULDC UR5, c[0x0][0x248] ;  /* 0x0000920000057ab9 */ /* 0x000fe20000000800 */
[----:B----4-:R0:W-:Y:S04]  /*e66d0*/  STL [R1+0x82c0], R2 ;  /* 0x0082c00201007387 */ /* 0x0101e80000100800 */
[----:B0-----:R-:W3:Y:S04]  /*e66e0*/  LDL.LU R2, [R1+0x4b8] ;  /* 0x0004b80001027983 */ /* 0x001ee80000300800 */
[----:B------:R-:W2:Y:S04]  /*e66f0*/  LDL.LU R11, [R1+0x4a8] ;  /* 0x0004a800010b7983 */ /* 0x000ea80000300800 */
[----:B------:R-:W-:Y:S04]  /*e6700*/  STL [R1+0x1d4], R0 ;  /* 0x0001d40001007387 */ /* 0x000fe80000100800 */
        /* <DEDUP_REMOVED lines=24> */
[----:B------:R-:W4:Y:S04]  /*e6890*/  LDL.LU R14, [R1+0x458] ;  /* 0x00045800010e7983 */ /* 0x000f280000300800 */
[----:B0-----:R-:W4:Y:S01]  /*e68a0*/  LDL.LU R9, [R1+0x45c] ;  /* 0x00045c0001097983 */ /* 0x001f220000300800 */
[----:B---3--:R-:W-:-:S03]  /*e68b0*/  F2FP.SATFINITE.E5M2.F32.PACK_AB_MERGE_C R3, R3, R2, RZ ;  /* 0x000000020303723e */ /* 0x008fc600048060ff */
[----:B------:R-:W3:Y:S04]  /*e68c0*/  LDL.LU R2, [R1+0x82c0] ;  /* 0x0082c00001027983 */ /* 0x000ee80000300800 */
[----:B------:R0:W-:Y:S04]  /*e68d0*/  STL [R1+0x5aa4], R3 ;  /* 0x005aa40301007387 */ /* 0x0001e80000100800 */
[----:B0-----:R-:W3:Y:S01]  /*e68e0*/  LDL.LU R3, [R1+0x82bc] ;  /* 0x0082bc0001037983 */ /* 0x001ee20000300800 */
[----:B------:R-:W-:Y:S01]  /*e68f0*/  VIADD R0, R0, UR5 ;  /* 0x0000000500007c36 */ /* 0x000fe20008000000 */
[----:B------:R-:W-:Y:S01]  /*e6900*/  ULDC UR5, c[0x0][0x248] ;  /* 0x0000920000057ab9 */ /* 0x000fe20000000800 */
[----:B---3--:R-:W-:-:S02]  /*e6910*/  F2FP.SATFINITE.E5M2.F32.PACK_AB_MERGE_C R3, R2, R3, RZ ;  /* 0x000000030203723e */ /* 0x008fc400048060ff */
[----:B--2---:R-:W-:-:S03]  /*e6920*/  F2FP.SATFINITE.E5M2.F32.PACK_AB_MERGE_C R2, R4, R11, RZ ;  /* 0x0000000b0402723e */ /* 0x004fc600048060ff */
        /* <DEDUP_REMOVED lines=36> */
[----:B------:R1:W-:Y:S04]  /*e6b70*/  STL [R1+0x1bc], R0 ;  /* 0x0001bc0001007387 */ /* 0x0003e80000100800 */
[----:B------:R-:W2:Y:S01]  /*e6b80*/  LDL.LU R8, [R1+0x440] ;  /* 0x0004400001087983 */ /* 0x000ea20000300800 */
[----:B0-----:R-:W-:-:S03]  /*e6b90*/  F2FP.SATFINITE.E5M2.F32.PACK_AB_MERGE_C R3, R15, R17, RZ ;  /* 0x000000110f03723e */ /* 0x001fc600048060ff */
[----:B------:R0:W-:Y:S01]  /*e6ba0*/  STL [R1+0x595c], R2 ;  /* 0x00595c0201007387 */ /* 0x0001e20000100800 */
[----:B-1----:R-:W-:Y:S01]  /*e6bb0*/  VIADD R0, R0, UR5 ;  /* 0x0000000500007c36 */ /* 0x002fe20008000000 */
[----:B------:R-:W-:Y:S02]  /*e6bc0*/  ULDC UR5, c[0x0][0x248] ;  /* 0x0000920000057ab9 */ /* 0x000fe40000000800 */
[----:B------:R-:W2:Y:S01]  /*e6bd0*/  LDL.LU R7, [R1+0x444] ;  /* 0x0004440001077983 */ /* 0x000ea20000300800 */
[----:B0-----:R-:W-:-:S03]  /*e6be0*/  F2FP.SATFINITE.E5M2.F32.PACK_AB_MERGE_C R2, R9, R14, RZ ;  /* 0x0000000e0902723e */ /* 0x001fc600048060ff */
[----:B------:R0:W-:Y:S04]  /*e6bf0*/  STL [R1+0x5910], R3 ;  /* 0x0059100301007387 */ /* 0x0001e80000100800 */
[----:B------:R-:W-:Y:S04]  /*e6c00*/  STL [R1+0x1b8], R0 ;  /* 0x0001b80001007387 */ /* 0x000fe80000100800 */
[----:B------:R-:W-:Y:S04]  /*e6c10*/  STL [R1+0x591c], R2 ;  /* 0x00591c0201007387 */ /* 0x000fe80000100800 */
        /* <DEDUP_REMOVED lines=32> */
[----:B------:R-:W4:Y:S04]  /*e6e20*/  LDL.LU R14, [R1+0x3ec] ;  /* 0x0003ec00010e7983 */ /* 0x000f280000300800 */
[----:B------:R-:W4:Y:S04]  /*e6e30*/  LDL.LU R15, [R1+0x3d0] ;  /* 0x0003d000010f7983 */ /* 0x000f280000300800 */
[----:B------:R-:W4:Y:S04]  /*e6e40*/  LDL.LU R9, [R1+0x3d4] ;  /* 0x0003d40001097983 */ /* 0x000f280000300800 */
[----:B------:R-:W4:Y:S04]  /*e6e50*/  LDL.LU R8, [R1+0x3d8] ;  /* 0x0003d80001087983 */ /* 0x000f280000300800 */
[----:B0-----:R-:W4:Y:S01]  /*e6e60*/  LDL.LU R7, [R1+0x3dc] ;  /* 0x0003dc0001077983 */ /* 0x001f220000300800 */
[----:B---3--:R-:W-:-:S03]  /*e6e70*/  F2FP.SATFINITE.E5M2.F32.PACK_AB_MERGE_C R3, R3, R2, RZ ;  /* 0x000000020303723e */ /* 0x008fc600048060ff */
[----:B------:R-:W3:Y:S04]  /*e6e80*/  LDL.LU R2, [R1+0x82b8] ;  /* 0x0082b80001027983 */ /* 0x000ee80000300800 */
[----:B------:R0:W-:Y:S04]  /*e6e90*/  STL [R1+0x58e8], R3 ;  /* 0x0058e80301007387 */ /* 0x0001e80000100800 */
[----:B0-----:R-:W3:Y:S01]  /*e6ea0*/  LDL.LU R3, [R1+0x82b4] ;  /* 0x0082b40001037983 */ /* 0x001ee20000300800 */
[----:B--2---:R-:W-:Y:S01]  /*e6eb0*/  F2FP.SATFINITE.E5M2.F32.PACK_AB_MERGE_C R6, R6, R11, RZ ;  /* 0x0000000b0606723e */ /* 0x004fe200048060ff */
[----:B------:R-:W-:Y:S01]  /*e6ec0*/  VIADD R0, R0, UR5 ;  /* 0x0000000500007c36 */ /* 0x000fe20008000000 */
[----:B------:R-:W-:Y:S01]  /*e6ed0*/  ULDC UR5, c[0x0][0x248] ;  /* 0x0000920000057ab9 */ /* 0x000fe20000000800 */
[----:B----4-:R-:W-:-:S02]  /*e6ee0*/  F2FP.SATFINITE.E5M2.F32.PACK_AB_MERGE_C R13, R13, R16, RZ ;  /* 0x000000100d0d723e */ /* 0x010fc400048060ff */
[----:B------:R-:W-:Y:S02]  /*e6ef0*/  F2FP.SATFINITE.E5M2.F32.PACK_AB_MERGE_C R4, R4, R12, RZ ;  /* 0x0000000c0404723e */ /* 0x000fe400048060ff */
[----:B------:R-:W-:Y:S02]  /*e6f00*/  F2FP.SATFINITE.E5M2.F32.PACK_AB_MERGE_C R5, R10, R5, RZ ;  /* 0x000000050a05723e */ /* 0x000fe400048060ff */
[----:B---3--:R-:W-:Y:S02]  /*e6f10*/  F2FP.SATFINITE.E5M2.F32.PACK_AB_MERGE_C R2, R2, R3, RZ ;  /* 0x000000030202723e */ /* 0x008fe400048060ff */
[----:B------:R-:W2:Y:S04]  /*e6f20*/  LDL.LU R3, [R1+0x82b0] ;  /* 0x0082b00001037983 */ /* 0x000ea80000300800 */
[----:B------:R0:W-:Y:S04]  /*e6f30*/  STL [R1+0x5884], R2 ;  /* 0x0058840201007387 */ /* 0x0001e80000100800 */
[----:B0-----:R-:W3:Y:S04]  /*e6f40*/  LDL.LU R2, [R1+0x82ac] ;  /* 0x0082ac0001027983 */ /* 0x001ee80000300800 */
[----:B------:R-:W4:Y:S04]  /*e6f50*/  LDL.LU R11, [R1+0x82a8] ;  /* 0x0082a800010b7983 */ /* 0x000f280000300800 */
[----:B------:R0:W-:Y:S04]  /*e6f60*/  STL [R1+0x5894], R6 ;  /* 0x0058940601007387 */ /* 0x0001e80000100800 */
[----:B0-----:R-:W2:Y:S04]  /*e6f70*/  LDL.LU R6, [R1+0x82a4] ;  /* 0x0082a40001067983 */ /* 0x001ea80000300800 */
[----:B------:R0:W-:Y:S04]  /*e6f80*/  STL [R1+0x1b0], R0 ;  /* 0x0001b00001007387 */ /* 0x0001e80000100800 */
[----:B------:R-:W4:Y:S04]  /*e6f90*/  LDL.LU R16, [R1+0x82a0] ;  /* 0x0082a00001107983 */ /* 0x000f280000300800 */
[----:B------:R1:W-:Y:S01]  /*e6fa0*/  STL [R1+0x5818], R13 ;  /* 0x0058180d01007387 */ /* 0x0003e20000100800 */
[----:B0-----:R-:W-:Y:S01]  /*e6fb0*/  VIADD R0, R0, UR5 ;  /* 0x0000000500007c36 */ /* 0x001fe20008000000 */
[----:B------:R-:W-:-:S02]  /*e6fc0*/  ULDC UR5, c[0x0][0x248] ;  /* 0x0000920000057ab9 */ /* 0x000fc40000000800 */
[----:B-1----:R-:W3:Y:S04]  /*e6fd0*/  LDL.LU R13, [R1+0x829c] ;  /* 0x00829c00010d7983 */ /* 0x002ee80000300800 */
[----:B------:R-:W2:Y:S04]  /*e6fe0*/  LDL.LU R12, [R1+0x8298] ;  /* 0x00829800010c7983 */ /* 0x000ea80000300800 */
        /* <DEDUP_REMOVED lines=8> */
[----:B0-----:R-:W-:-:S02]  /*e7070*/  F2FP.SATFINITE.E5M2.F32.PACK_AB_MERGE_C R5, R26, R27, RZ ;  /* 0x0000001b1a05723e */ /* 0x001fc400048060ff */
[----:B------:R-:W-:Y:S01]  /*e7080*/  F2FP.SATFINITE.E5M2.F32.PACK_AB_MERGE_C R10, R18, R19, RZ ;  /* 0x00000013120a723e */ /* 0x000fe200048060ff */
[----:B------:R-:W-:Y:S01]  /*e7090*/  UMOV UR4, UR9 ;  /* 0x0000000900047c82 */ /* 0x000fe20008000000 */
[----:B-1----:R-:W-:Y:S01]  /*e70a0*/  VIADD R0, R0, UR5 ;  /* 0x0000000500007c36 */ /* 0x002fe20008000000 */
[----:B------:R0:W-:Y:S01]  /*e70b0*/  STL [R1+0x5758], R5 ;  /* 0x0057580501007387 */ /* 0x0001e20000100800 */
[----:B------:R-:W-:Y:S01]  /*e70c0*/  ULDC UR5, c[0x0][0x248] ;  /* 0x0000920000057ab9 */ /* 0x000fe20000000800 */
[----:B------:R-:W-:Y:S01]  /*e70d0*/  F2FP.SATFINITE.E5M2.F32.PACK_AB_MERGE_C R9, R9, R15, RZ ;  /* 0x0000000f0909723e */ /* 0x000fe200048060ff */
[----:B------:R-:W1:Y:S01]  /*e70e0*/  LDC R26, c[0x0][0x244] ;  /* 0x00009100ff1a7b82 */ /* 0x000e620000000800 */
[----:B------:R-:W-:Y:S01]  /*e70f0*/  F2FP.SATFINITE.E5M2.F32.PACK_AB_MERGE_C R4, R24, R25, RZ ;  /* 0x000000191804723e */ /* 0x000fe200048060ff */
[----:B------:R0:W-:Y:S04]  /*e7100*/  STL [R1+0x1a4], R0 ;  /* 0x0001a40001007387 */ /* 0x0001e80000100800 */
[----:B------:R0:W-:Y:S02]  /*e7110*/  STL [R1+0x5764], R4 ;  /* 0x0057640401007387 */ /* 0x0001e40000100800 */
[----:B0-----:R-:W-:Y:S01]  /*e7120*/  F2FP.SATFINITE.E5M2.F32.PACK_AB_MERGE_C R5, R20, R21, RZ ;  /* 0x000000151405723e */ /* 0x001fe200048060ff */
[----:B------:R-:W0:Y:S01]  /*e7130*/  LDC R24, c[0x0][0x244] ;  /* 0x00009100ff187b82 */ /* 0x000e220000000800 */
[----:B------:R-:W-:Y:S01]  /*e7140*/  VIADD R0, R0, UR5 ;  /* 0x0000000500007c36 */ /* 0x000fe20008000000 */
[----:B------:R-:W-:Y:S01]  /*e7150*/  ULDC UR5, c[0x0][0x248] ;  /* 0x0000920000057ab9 */ /* 0x000fe20000000800 */
[----:B------:R-:W-:-:S05]  /*e7160*/  F2FP.SATFINITE.E5M2.F32.PACK_AB_MERGE_C R4, R22, R23, RZ ;  /* 0x000000171604723e */ /* 0x000fca00048060ff */
[----:B------:R-:W0:Y:S01]  /*e7170*/  LDC R20, c[0x0][0x244] ;  /* 0x00009100ff147b82 */ /* 0x000e220000000800 */
[----:B------:R1:W-:Y:S04]  /*e7180*/  STL [R1+0x56f8], R4 ;  /* 0x0056f80401007387 */ /* 0x0003e80000100800 */
[----:B------:R1:W-:Y:S03]  /*e7190*/  STL [R1+0x1a0], R0 ;  /* 0x0001a00001007387 */ /* 0x0003e60000100800 */
[----:B------:R-:W0:Y:S01]  /*e71a0*/  LDC R22, c[0x0][0x244] ;  /* 0x00009100ff167b82 */ /* 0x000e220000000800 */
[----:B-1----:R-:W4:Y:S07]  /*e71b0*/  LDL.LU R4, [R1+0x4d4c] ;  /* 0x004d4c0001047983 */ /* 0x002f2e0000300800 */
[----:B------:R-:W1:Y:S01]  /*e71c0*/  LDC R18, c[0x0][0x244] ;  /* 0x00009100ff127b82 */ /* 0x000e620000000800 */
[----:B------:R-:W-:Y:S01]  /*e71d0*/  VIADD R0, R0, UR5 ;  /* 0x0000000500007c36 */ /* 0x000fe20008000000 */
[----:B------:R0:W-:Y:S01]  /*e71e0*/  STL [R1+0x5710], R5 ;  /* 0x0057100501007387 */ /* 0x0001e20000100800 */
[----:B------:R-:W-:-:S03]  /*e71f0*/  ULDC UR5, c[0x0][0x248] ;  /* 0x0000920000057ab9 */ /* 0x000fc60000000800 */
[----:B------:R-:W-:Y:S02]  /*e7200*/  STL [R1+0x56d8], R10 ;  /* 0x0056d80a01007387 */ /* 0x000fe40000100800 */
[----:B------:R-:W1:Y:S02]  /*e7210*/  LDC R15, c[0x0][0x244] ;  /* 0x00009100ff0f7b82 */ /* 0x000e640000000800 */
[----:B------:R0:W-:Y:S02]  /*e7220*/  STL [R1+0x19c], R0 ;  /* 0x00019c0001007387 */ /* 0x0001e40000100800 */
[----:B0-----:R-:W-:Y:S02]  /*e7230*/  F2FP.SATFINITE.E5M2.F32.PACK_AB_MERGE_C R5, R14, R17, RZ ;  /* 0x000000110e05723e */ /* 0x001fe400048060ff */
[----:B------:R-:W2:Y:S04]  /*e7240*/  LDL.LU R14, [R1+0x4d50] ;  /* 0x004d5000010e7983 */ /* 0x000ea80000300800 */
[----:B------:R0:W-:Y:S01]  /*e7250*/  STL [R1+0x56e0], R5 ;  /* 0x0056e00501007387 */ /* 0x0001e20000100800 */
[----:B------:R-:W-:Y:S01]  /*e7260*/  VIADD R0, R0, UR5 ;  /* 0x0000000500007c36 */ /* 0x000fe20008000000 */
[----:B------:R-:W-:-:S02]  /*e7270*/  ULDC UR5, c[0x0][0x248] ;  /* 0x0000920000057ab9 */ /* 0x000fc40000000800 */
[----:B------:R-:W-:Y:S01]  /*e7280*/  STL [R1+0x56bc], R9 ;  /* 0x0056bc0901007387 */ /* 0x000fe20000100800 */
[----:B0-----:R-:W-:-:S03]  /*e7290*/  F2FP.SATFINITE.E5M2.F32.PACK_AB_MERGE_C R5, R7, R8, RZ ;  /* 0x000000080705723e */ /* 0x001fc600048060ff */
[----:B------:R0:W-:Y:S04]  /*e72a0*/  STL [R1+0x198], R0 ;  /* 0x0001980001007387 */ /* 0x0001e80000100800 */
[----:B------:R1:W-:Y:S04]  /*e72b0*/  STL [R1+0x56c8], R5 ;  /* 0x0056c80501007387 */ /* 0x0003e80000100800 */
[----:B------:R-:W2:Y:S01]  /*e72c0*/  LDL R8, [R1+0x4d54] ;  /* 0x004d540001087983 */ /* 0x000ea20000100800 */
[----:B------:R-:W-:Y:S01]  /*e72d0*/  IMAD.U32 R7, RZ, RZ, UR8 ;  /* 0x00000008ff077e24 */ /* 0x000fe2000f8e00ff */
[----:B------:R-:W-:Y:S01]  /*e72e0*/  ULDC.64 UR8, c[0x0][0x228] ;  /* 0x00008a0000087ab9 */ /* 0x000fe20000000a00 */
[----:B0-----:R-:W-:Y:S01]  /*e72f0*/  VIADD R0, R0, UR5 ;  /* 0x0000000500007c36 */ /* 0x001fe20008000000 */
[----:B------:R-:W-:-:S04]  /*e7300*/  ULDC UR5, c[0x0][0x248] ;  /* 0x0000920000057ab9 */ /* 0x000fc80000000800 */
[----:B------:R0:W-:Y:S04]  /*e7310*/  STL [R1+0x194], R0 ;  /* 0x0001940001007387 */ /* 0x0001e80000100800 */
[----:B------:R-:W-:Y:S04]  /*e7320*/  STL [R1+0x8240], R7 ;  /* 0x0082400701007387 */ /* 0x000fe80000100800 */
[----:B-1----:R-:W2:Y:S01]  /*e7330*/  LDL.LU R5, [R1+0x4d58] ;  /* 0x004d580001057983 */ /* 0x002ea20000300800 */
[----:B----4-:R-:W-:-:S03]  /*e7340*/  ISETP.GE.AND P0, PT, R4, UR4, PT ;  /* 0x0000000404007c0c */ /* 0x010fc6000bf06270 */
[----:B------:R-:W4:Y:S01]  /*e7350*/  LDL R4, [R1+0x1468] ;  /* 0x0014680001047983 */ /* 0x000f220000100800 */
[----:B---3--:R-:W-:Y:S01]  /*e7360*/  LOP3.LUT R13, R13, 0xffffdfff, RZ, 0xc0, !PT ;  /* 0xffffdfff0d0d7812 */ /* 0x008fe200078ec0ff */
[----:B------:R-:W-:-:S08]  /*e7370*/  UMOV UR4, UR7 ;  /* 0x0000000700047c82 */ /* 0x000fd00008000000 */
[----:B------:R-:W-:Y:S02]  /*e7380*/  @P0 LOP3.LUT R13, R13, 0x2000, RZ, 0xfc, !PT ;  /* 0x000020000d0d0812 */ /* 0x000fe400078efcff */
[----:B--2---:R-:W-:Y:S01]  /*e7390*/  ISETP.GE.AND P0, PT, R14, UR4, PT ;  /* 0x000000040e007c0c */ /* 0x004fe2000bf06270 */
[----:B------:R-:W-:Y:S01]  /*e73a0*/  VIADD R9, R0, UR5 ;  /* 0x0000000500097c36 */ /* 0x000fe20008000000 */
[----:B------:R-:W-:Y:S01]  /*e73b0*/  LOP3.LUT R12, R12, 0xffffffef, RZ, 0xc0, !PT ;  /* 0xffffffef0c0c7812 */ /* 0x000fe200078ec0ff */
[----:B------:R-:W-:Y:S01]  /*e73c0*/  ULDC UR5, c[0x0][0x248] ;  /* 0x0000920000057ab9 */ /* 0x000fe20000000800 */
[----:B------:R-:W-:Y:S01]  /*e73d0*/  MOV R10, UR6 ;  /* 0x00000006000a7c02 */ /* 0x000fe20008000f00 */
[----:B------:R-:W-:Y:S01]  /*e73e0*/  UMOV UR6, UR9 ;  /* 0x0000000900067c82 */ /* 0x000fe20008000000 */
[----:B0-----:R-:W-:Y:S01]  /*e73f0*/  VIADD R0, R9, UR5 ;  /* 0x0000000509007c36 */ /* 0x001fe20008000000 */
[----:B------:R-:W-:Y:S01]  /*e7400*/  STL [R1+0x190], R9 ;  /* 0x0001900901007387 */ /* 0x000fe20000100800 */
[----:B------:R-:W-:Y:S01]  /*e7410*/  ULDC UR5, c[0x0][0x248] ;  /* 0x0000920000057ab9 */ /* 0x000fe20000000800 */
[----:B------:R-:W0:Y:S02]  /*e7420*/  LDC R14, c[0x0][0x244] ;  /* 0x00009100ff0e7b82 */ /* 0x000e240000000800 */
[----:B------:R-:W-:Y:S02]  /*e7430*/  STL [R1+0x5f40], R13 ;  /* 0x005f400d01007387 */ /* 0x000fe40000100800 */
[----:B------:R-:W-:-:S02]  /*e7440*/  @P0 LOP3.LUT R12, R12, 0x10, RZ, 0xfc, !PT ;  /* 0x000000100c0c0812 */ /* 0x000fc400078efcff */
[----:B------:R-:W-:Y:S04]  /*e7450*/  STL [R1+0x5e00], R10 ;  /* 0x005e000a01007387 */ /* 0x000fe80000100800 */
[----:B------:R-:W-:Y:S01]  /*e7460*/  STL [R1+0x828c], R9 ;  /* 0x00828c0901007387 */ /* 0x000fe20000100800 */
[----:B------:R-:W-:-:S03]  /*e7470*/  ISETP.GE.AND P0, PT, R8, UR6, PT ;  /* 0x0000000608007c0c */ /* 0x000fc6000bf06270 */
[----:B------:R1:W-:Y:S01]  /*e7480*/  STL [R1+0x18c], R0 ;  /* 0x00018c0001007387 */ /* 0x0003e20000100800 */
[----:B------:R-:W-:Y:S01]  /*e7490*/  LOP3.LUT R12, R12, 0xfffffff7, RZ, 0xc0, !PT ;  /* 0xfffffff70c0c7812 */ /* 0x000fe200078ec0ff */
[----:B------:R-:W-:Y:S01]  /*e74a0*/  ULDC.64 UR6, c[0x0][0x228] ;  /* 0x00008a0000067ab9 */ /* 0x000fe20000000a00 */
[----:B-1----:R-:W-:Y:S01]  /*e74b0*/  VIADD R0, R0, UR5 ;  /* 0x0000000500007c36 */ /* 0x002fe20008000000 */
[----:B------:R-:W-:-:S06]  /*e74c0*/  ULDC UR5, c[0x0][0x248] ;  /* 0x0000920000057ab9 */ /* 0x000fcc0000000800 */
[----:B------:R-:W-:Y:S01]  /*e74d0*/  @P0 LOP3.LUT R12, R12, 0x8, RZ, 0xfc, !PT ;  /* 0x000000080c0c0812 */ /* 0x000fe200078efcff */
[----:B------:R1:W-:Y:S01]  /*e74e0*/  STL [R1+0x188], R0 ;  /* 0x0001880001007387 */ /* 0x0003e20000100800 */
[----:B------:R-:W-:Y:S01]  /*e74f0*/  UMOV UR4, UR8 ;  /* 0x0000000800047c82 */ /* 0x000fe20008000000 */
[----:B------:R-:W-:Y:S01]  /*e7500*/  ULDC UR8, c[0x0][0x248] ;  /* 0x0000920000087ab9 */ /* 0x000fe20000000800 */
[----:B-1----:R-:W-:Y:S01]  /*e7510*/  VIADD R0, R0, UR5 ;  /* 0x0000000500007c36 */ /* 0x002fe20008000000 */
[----:B------:R-:W-:Y:S02]  /*e7520*/  UMOV UR5, UR7 ;  /* 0x0000000700057c82 */ /* 0x000fe40008000000 */
[----:B------:R-:W-:Y:S01]  /*e7530*/  ISETP.GE.AND P0, PT, R5, UR5, PT ;  /* 0x0000000505007c0c */ /* 0x000fe2000bf06270 */
[----:B------:R-:W-:Y:S01]  /*e7540*/  ULDC UR5, c[0x0][0x244] ;  /* 0x0000910000057ab9 */ /* 0x000fe20000000800 */
[----:B------:R1:W-:Y:S01]  /*e7550*/  STL [R1+0x184], R0 ;  /* 0x0001840001007387 */ /* 0x0003e20000100800 */
[----:B------:R-:W-:Y:S01]  /*e7560*/  LOP3.LUT R12, R12, 0xfffffffb, RZ, 0xc0, !PT ;  /* 0xfffffffb0c0c7812 */ /* 0x000fe200078ec0ff */
[----:B-1----:R-:W-:-:S09]  /*e7570*/  VIADD R0, R0, UR8 ;  /* 0x0000000800007c36 */ /* 0x002fd20008000000 */
[----:B------:R-:W-:Y:S01]  /*e7580*/  @P0 LOP3.LUT R12, R12, 0x4, RZ, 0xfc, !PT ;  /* 0x000000040c0c0812 */ /* 0x000fe200078efcff */
[----:B------:R-:W-:Y:S01]  /*e7590*/  ULDC UR8, c[0x0][0x248] ;  /* 0x0000920000087ab9 */ /* 0x000fe20000000800 */
[----:B------:R1:W-:Y:S04]  /*e75a0*/  STL [R1+0x180], R0 ;  /* 0x0001800001007387 */ /* 0x0003e80000100800 */
[----:B------:R2:W-:Y:S01]  /*e75b0*/  STL [R1+0x5f60], R12 ;  /* 0x005f600c01007387 */ /* 0x0005e20000100800 */
[----:B-1----:R-:W-:Y:S01]  /*e75c0*/  VIADD R0, R0, UR8 ;  /* 0x0000000800007c36 */ /* 0x002fe20008000000 */
[----:B------:R-:W-:Y:S02]  /*e75d0*/  ULDC.64 UR8, c[0x0][0x220] ;  /* 0x0000880000087ab9 */ /* 0x000fe40000000a00 */
[----:B--2---:R-:W2:Y:S04]  /*e75e0*/  LDL.LU R12, [R1+0x250] ;  /* 0x00025000010c7983 */ /* 0x004ea80000300800 */
[----:B------:R1:W-:Y:S01]  /*e75f0*/  STL [R1+0x17c], R0 ;  /* 0x00017c0001007387 */ /* 0x0003e20000100800 */
[----:B------:R-:W-:-:S02]  /*e7600*/  IMAD.MOV.U32 R10, RZ, RZ, R2 ;  /* 0x000000ffff0a7224 */ /* 0x000fc400078e0002 */
[----:B------:R-:W-:Y:S02]  /*e7610*/  IMAD.MOV.U32 R2, RZ, RZ, R16 ;  /* 0x000000ffff027224 */ /* 0x000fe400078e0010 */
[----:B------:R-:W-:Y:S02]  /*e7620*/  IMAD.MOV.U32 R5, RZ, RZ, R6 ;  /* 0x000000ffff057224 */ /* 0x000fe400078e0006 */
[----:B----4-:R-:W-:Y:S01]  /*e7630*/  IMAD R28, R4, UR5, RZ ;  /* 0x00000005041c7c24 */ /* 0x010fe2000f8e02ff */
[----:B------:R-:W-:Y:S02]  /*e7640*/  ULDC UR5, c[0x0][0x248] ;  /* 0x0000920000057ab9 */ /* 0x000fe40000000800 */
[----:B-1----:R-:W-:Y:S01]  /*e7650*/  VIADD R0, R0, UR5 ;  /* 0x0000000500007c36 */ /* 0x002fe20008000000 */
[----:B------:R-:W-:Y:S01]  /*e7660*/  ULDC UR5, c[0x0][0x248] ;  /* 0x0000920000057ab9 */ /* 0x000fe20000000800 */
[----:B------:R-:W-:Y:S01]  /*e7670*/  IADD3 R29, P0, R28, UR8, RZ ;  /* 0x000000081c1d7c10 */ /* 0x000fe2000ff1e0ff */
[----:B------:R-:W-:Y:S01]  /*e7680*/  IMAD R26, R26, 0x40, R28 ;  /* 0x000000401a1a7824 */ /* 0x000fe200078e021c */
[----:B------:R-:W-:Y:S01]  /*e7690*/  ULDC UR8, c[0x0][0x248] ;  /* 0x0000920000087ab9 */ /* 0x000fe20000000800 */
[----:B------:R1:W-:Y:S01]  /*e76a0*/  STL [R1+0x178], R0 ;  /* 0x0001780001007387 */ /* 0x0003e20000100800 */
[----:B------:R-:W-:-:S05]  /*e76b0*/  LEA.HI.X.SX32 R28, R28, UR9, 0x1, P0 ;  /* 0x000000091c1c7c11 */ /* 0x000fca00080f0eff */
[----:B------:R-:W-:Y:S01]  /*e76c0*/  STL.64 [R1+0x8218], R28 ;  /* 0x0082181c01007387 */ /* 0x000fe20000100a00 */
[----:B-1----:R-:W-:Y:S01]  /*e76d0*/  VIADD R0, R0, UR5 ;  /* 0x0000000500007c36 */ /* 0x002fe20008000000 */
[----:B------:R-:W-:-:S04]  /*e76e0*/  ULDC UR5, c[0x0][0x248] ;  /* 0x0000920000057ab9 */ /* 0x000fc80000000800 */
[----:B------:R1:W-:Y:S01]  /*e76f0*/  STL [R1+0x174], R0 ;  /* 0x0001740001007387 */ /* 0x0003e20000100800 */
[----:B------:R-:W-:Y:S01]  /*e7700*/  IADD3 R27, P0, R26, UR10, RZ ;  /* 0x0000000a1a1b7c10 */ /* 0x000fe2000ff1e0ff */
[----:B------:R-:W-:Y:S02]  /*e7710*/  IMAD R24, R24, 0x40, R26 ;  /* 0x0000004018187824 */ /* 0x000fe400078e021a */
[----:B-1----:R-:W-:Y:S01]  /*e7720*/  VIADD R0, R0, UR5 ;  /* 0x0000000500007c36 */ /* 0x002fe20008000000 */
[----:B------:R-:W-:-:S03]  /*e7730*/  ULDC UR5, c[0x0][0x248] ;  /* 0x0000920000057ab9 */ /* 0x000fc60000000800 */
[----:B------:R-:W-:Y:S01]  /*e7740*/  VIADD R8, R0, UR8 ;  /* 0x0000000800087c36 */ /* 0x000fe20008000000 */
[----:B------:R1:W-:Y:S01]  /*e7750*/  STL [R1+0x170], R0 ;  /* 0x0001700001007387 */ /* 0x0003e20000100800 */
[----:B------:R-:W-:Y:S01]  /*e7760*/  LEA.HI.X.SX32 R26, R26, UR11, 0x1, P0 ;  /* 0x0000000b1a1a7c11 */ /* 0x000fe200080f0eff */
[----:B------:R-:W-:Y:S01]  /*e7770*/  ULDC.64 UR8, c[0x0][0x220] ;  /* 0x0000880000087ab9 */ /* 0x000fe20000000a00 */
[----:B------:R-:W-:Y:S01]  /*e7780*/  IMAD R22, R22, 0x40, R24 ;  /* 0x0000004016167824 */ /* 0x000fe200078e0218 */
[----:B------:R-:W-:Y:S01]  /*e7790*/  STL [R1+0x8230], R27 ;  /* 0x0082301b01007387 */ /* 0x000fe20000100800 */
[----:B------:R-:W-:Y:S01]  /*e77a0*/  IADD3 R25, P0, R24, UR8, RZ ;  /* 0x0000000818197c10 */ /* 0x000fe2000ff1e0ff */
[----:B------:R-:W-:Y:S01]  /*e77b0*/  ULDC.64 UR10, c[0x0][0x220] ;  /* 0x00008800000a7ab9 */ /* 0x000fe20000000a00 */
[----:B------:R-:W-:Y:S01]  /*e77c0*/  ULDC UR8, c[0x0][0x248] ;  /* 0x0000920000087ab9 */ /* 0x000fe20000000800 */
[----:B-1----:R-:W-:Y:S01]  /*e77d0*/  VIADD R0, R8, UR5 ;  /* 0x0000000508007c36 */ /* 0x002fe20008000000 */
[----:B------:R-:W-:Y:S01]  /*e77e0*/  STL [R1+0x16c], R8 ;  /* 0x00016c0801007387 */ /* 0x000fe20000100800 */
[----:B------:R-:W-:-:S03]  /*e77f0*/  ULDC UR5, c[0x0][0x248] ;  /* 0x0000920000057ab9 */ /* 0x000fc60000000800 */
[----:B------:R-:W-:Y:S04]  /*e7800*/  STL [R1+0x8234], R26 ;  /* 0x0082341a01007387 */ /* 0x000fe80000100800 */
[----:B------:R1:W-:Y:S01]  /*e7810*/  STL [R1+0x168], R0 ;  /* 0x0001680001007387 */ /* 0x0003e20000100800 */
[----:B------:R-:W-:-:S03]  /*e7820*/  LEA.HI.X.SX32 R24, R24, UR9, 0x1, P0 ;  /* 0x0000000918187c11 */ /* 0x000fc600080f0eff */
[----:B------:R-:W-:Y:S01]  /*e7830*/  STL [R1+0x8238], R25 ;  /* 0x0082381901007387 */ /* 0x000fe20000100800 */
[----:B-1----:R-:W-:Y:S01]  /*e7840*/  VIADD R0, R0, UR5 ;  /* 0x0000000500007c36 */ /* 0x002fe20008000000 */
[----:B------:R-:W-:-:S04]  /*e7850*/  ULDC UR5, c[0x0][0x248] ;  /* 0x0000920000057ab9 */ /* 0x000fc80000000800 */
[----:B------:R1:W-:Y:S04]  /*e7860*/  STL [R1+0x164], R0 ;  /* 0x0001640001007387 */ /* 0x0003e80000100800 */
[----:B------:R-:W-:Y:S01]  /*e7870*/  STL [R1+0x823c], R24 ;  /* 0x00823c1801007387 */ /* 0x000fe20000100800 */
[----:B-1----:R-:W-:Y:S01]  /*e7880*/  VIADD R0, R0, UR5 ;  /* 0x0000000500007c36 */ /* 0x002fe20008000000 */
[----:B------:R-:W-:-:S04]  /*e7890*/  ULDC UR5, c[0x0][0x248] ;  /* 0x0000920000057ab9 */ /* 0x000fc80000000800 */
[----:B------:R1:W-:Y:S01]  /*e78a0*/  STL [R1+0x160], R0 ;  /* 0x0001600001007387 */ /* 0x0003e20000100800 */
[----:B------:R-:W-:Y:S01]  /*e78b0*/  IADD3 R23, P0, R22, UR10, RZ ;  /* 0x0000000a16177c10 */ /* 0x000fe2000ff1e0ff */
[----:B-1----:R-:W-:Y:S01]  /*e78c0*/  VIADD R0, R0, UR5 ;  /* 0x0000000500007c36 */ /* 0x002fe20008000000 */
[----:B------:R-:W-:-:S04]  /*e78d0*/  ULDC UR5, c[0x0][0x248] ;  /* 0x0000920000057ab9 */ /* 0x000fc80000000800 */
[----:B------:R1:W-:Y:S01]  /*e78e0*/  STL [R1+0x15c], R0 ;  /* 0x00015c0001007387 */ /* 0x0003e20000100800 */
[----:B------:R-:W-:Y:S01]  /*e78f0*/  IMAD R20, R20, 0x40, R22 ;  /* 0x0000004014147824 */ /* 0x000fe200078e0216 */
[----:B------:R-:W-:Y:S01]  /*e7900*/  LEA.HI.X.SX32 R22, R22, UR11, 0x1, P0 ;  /* 0x0000000b16167c11 */ /* 0x000fe200080f0eff */
[----:B------:R-:W-:Y:S01]  /*e7910*/  ULDC.64 UR10, c[0x0][0x220] ;  /* 0x00008800000a7ab9 */ /* 0x000fe20000000a00 */
[----:B------:R-:W-:Y:S01]  /*e7920*/  STL [R1+0x8244], R23 ;  /* 0x0082441701007387 */ /* 0x000fe20000100800 */
[----:B-1----:R-:W-:Y:S01]  /*e7930*/  VIADD R0, R0, UR5 ;  /* 0x0000000500007c36 */ /* 0x002fe20008000000 */
[----:B------:R-:W-:-:S03]  /*e7940*/  ULDC UR5, c[0x0][0x248] ;  /* 0x0000920000057ab9 */ /* 0x000fc60000000800 */
[----:B------:R-:W-:Y:S01]  /*e7950*/  VIADD R7, R0, UR8 ;  /* 0x0000000800077c36 */ /* 0x000fe20008000000 */
[----:B------:R-:W-:Y:S01]  /*e7960*/  ULDC.64 UR8, c[0x0][0x220] ;  /* 0x0000880000087ab9 */ /* 0x000fe20000000a00 */
[----:B------:R1:W-:Y:S01]  /*e7970*/  STL [R1+0x158], R0 ;  /* 0x0001580001007387 */ /* 0x0003e20000100800 */
[----:B------:R-:W-:Y:S01]  /*e7980*/  IADD3 R21, P0, R20, UR8, RZ ;  /* 0x0000000814157c10 */ /* 0x000fe2000ff1e0ff */
[----:B------:R-:W-:Y:S02]  /*e7990*/  IMAD R18, R18, 0x40, R20 ;  /* 0x0000004012127824 */ /* 0x000fe400078e0214 */
[----:B------:R-:W-:Y:S01]  /*e79a0*/  STL [R1+0x8248], R22 ;  /* 0x0082481601007387 */ /* 0x000fe20000100800 */
[----:B------:R-:W-:Y:S01]  /*e79b0*/  LEA.HI.X.SX32 R20, R20, UR9, 0x1, P0 ;  /* 0x0000000914147c11 */ /* 0x000fe200080f0eff */
[----:B------:R-:W-:Y:S01]  /*e79c0*/  ULDC.64 UR8, c[0x0][0x220] ;  /* 0x0000880000087ab9 */ /* 0x000fe20000000a00 */
[----:B-1----:R-:W-:Y:S01]  /*e79d0*/  VIADD R0, R7, UR5 ;  /* 0x0000000507007c36 */ /* 0x002fe20008000000 */
[----:B------:R-:W-:Y:S01]  /*e79e0*/  STL [R1+0x154], R7 ;  /* 0x0001540701007387 */ /* 0x000fe20000100800 */
[----:B------:R-:W-:-:S03]  /*e79f0*/  ULDC UR5, c[0x0][0x248] ;  /* 0x0000920000057ab9 */ /* 0x000fc60000000800 */
[----:B------:R1:W-:Y:S01]  /*e7a00*/  STL [R1+0x150], R0 ;  /* 0x0001500001007387 */ /* 0x0003e20000100800 */
[----:B------:R-:W-:Y:S01]  /*e7a10*/  IADD3 R19, P0, R18, UR8, RZ ;  /* 0x0000000812137c10 */ /* 0x000fe2000ff1e0ff */
[----:B------:R-:W-:Y:S01]  /*e7a20*/  IMAD R15, R15, 0x40, R18 ;  /* 0x000000400f0f7824 */ /* 0x000fe200078e0212 */
[----:B------:R-:W-:Y:S01]  /*e7a30*/  ULDC UR8, c[0x0][0x248] ;  /* 0x0000920000087ab9 */ /* 0x000fe20000000800 */
[----:B------:R3:W-:Y:S01]  /*e7a40*/  STL.64 [R1+0x8200], R20 ;  /* 0x0082001401007387 */ /* 0x0007e20000100a00 */
[----:B-1----:R-:W-:Y:S01]  /*e7a50*/  VIADD R0, R0, UR5 ;  /* 0x0000000500007c36 */ /* 0x002fe20008000000 */
[----:B------:R-:W-:Y:S01]  /*e7a60*/  ULDC UR5, c[0x0][0x248] ;  /* 0x0000920000057ab9 */ /* 0x000fe20000000800 */
[----:B------:R-:W-:Y:S01]  /*e7a70*/  LEA.HI.X.SX32 R18, R18, UR9, 0x1, P0 ;  /* 0x0000000912127c11 */ /* 0x000fe200080f0eff */
[----:B0-----:R-:W-:Y:S01]  /*e7a80*/  IMAD R14, R14, 0x40, R15 ;  /* 0x000000400e0e7824 */ /* 0x001fe200078e020f */
[C---:B------:R-:W-:Y:S01]  /*e7a90*/  IADD3 R17, P1, R15.reuse, UR12, RZ ;  /* 0x0000000c0f117c10 */ /* 0x040fe2000ff3e0ff */
[----:B------:R0:W-:Y:S01]  /*e7aa0*/  STL [R1+0x14c], R0 ;  /* 0x00014c0001007387 */ /* 0x0001e20000100800 */
[----:B---3--:R-:W-:Y:S01]  /*e7ab0*/  VIADD R21, R0, UR5 ;  /* 0x0000000500157c36 */ /* 0x008fe20008000000 */
[----:B------:R-:W-:Y:S01]  /*e7ac0*/  ULDC UR5, c[0x0][0x248] ;  /* 0x0000920000057ab9 */ /* 0x000fe20000000800 */
[C---:B------:R-:W-:Y:S01]  /*e7ad0*/  IADD3 R16, P0, R14.reuse, UR10, RZ ;  /* 0x0000000a0e107c10 */ /* 0x040fe2000ff1e0ff */
[----:B------:R-:W-:Y:S01]  /*e7ae0*/  STL [R1+0x824c], R19 ;  /* 0x00824c1301007387 */ /* 0x000fe20000100800 */
[----:B------:R-:W-:Y:S01]  /*e7af0*/  LEA.HI.X.SX32 R15, R15, UR13, 0x1, P1 ;  /* 0x0000000d0f0f7c11 */ /* 0x000fe200088f0eff */
[----:B------:R-:W-:Y:S01]  /*e7b00*/  ULDC UR9, c[0x0][0x248] ;  /* 0x0000920000097ab9 */ /* 0x000fe20000000800 */
[----:B------:R-:W-:Y:S01]  /*e7b10*/  ULDC UR12, c[0x0][0x248] ;  /* 0x00009200000c7ab9 */ /* 0x000fe20000000800 */
[----:B0-----:R-:W-:Y:S01]  /*e7b20*/  VIADD R0, R21, UR5 ;  /* 0x0000000515007c36 */ /* 0x001fe20008000000 */
[----:B------:R-:W-:Y:S01]  /*e7b30*/  STL [R1+0x148], R21 ;  /* 0x0001481501007387 */ /* 0x000fe20000100800 */
[----:B------:R-:W-:Y:S01]  /*e7b40*/  ULDC UR5, c[0x0][0x248] ;  /* 0x0000920000057ab9 */ /* 0x000fe20000000800 */
[----:B------:R-:W-:Y:S01]  /*e7b50*/  LEA.HI.X.SX32 R14, R14, UR11, 0x1, P0 ;  /* 0x0000000b0e0e7c11 */ /* 0x000fe200080f0eff */
[----:B------:R-:W-:Y:S01]  /*e7b60*/  ULDC UR10, c[0x0][0x248] ;  /* 0x00009200000a7ab9 */ /* 0x000fe20000000800 */
[----:B------:R-:W-:Y:S01]  /*e7b70*/  STL [R1+0x8208], R18 ;  /* 0x0082081201007387 */ /* 0x000fe20000100800 */
[----:B------:R-:W-:Y:S01]  /*e7b80*/  ULDC UR11, c[0x0][0x248] ;  /* 0x00009200000b7ab9 */ /* 0x000fe20000000800 */
[----:B------:R-:W-:Y:S01]  /*e7b90*/  IMAD.MOV.U32 R4, RZ, RZ, R2 ;  /* 0x000000ffff047224 */ /* 0x000fe200078e0002 */
[----:B------:R-:W-:Y:S01]  /*e7ba0*/  ULDC UR13, c[0x0][0x248] ;  /* 0x00009200000d7ab9 */ /* 0x000fe20000000800 */
[----:B------:R0:W-:Y:S02]  /*e7bb0*/  STL [R1+0x144], R0 ;  /* 0x0001440001007387 */ /* 0x0001e40000100800 */
[----:B0-----:R-:W-:Y:S01]  /*e7bc0*/  VIADD R0, R0, UR5 ;  /* 0x0000000500007c36 */ /* 0x001fe20008000000 */
[----:B------:R-:W-:-:S03]  /*e7bd0*/  ULDC UR5, c[0x0][0x248] ;  /* 0x0000920000057ab9 */ /* 0x000fc60000000800 */
[----:B------:R-:W-:Y:S01]  /*e7be0*/  VIADD R24, R0, UR8 ;  /* 0x0000000800187c36 */ /* 0x000fe20008000000 */
[----:B------:R0:W-:Y:S01]  /*e7bf0*/  STL [R1+0x140], R0 ;  /* 0x0001400001007387 */ /* 0x0001e20000100800 */
[----:B------:R-:W-:-:S03]  /*e7c00*/  ULDC UR8, c[0x0][0x248] ;  /* 0x0000920000087ab9 */ /* 0x000fc60000000800 */
[----:B------:R-:W-:Y:S01]  /*e7c10*/  STL [R1+0x8250], R17 ;  /* 0x0082501101007387 */ /* 0x000fe20000100800 */
[----:B0-----:R-:W-:-:S03]  /*e7c20*/  VIADD R0, R24, UR5 ;  /* 0x0000000518007c36 */ /* 0x001fc60008000000 */
[----:B------:R-:W-:Y:S01]  /*e7c30*/  STL [R1+0x13c], R24 ;  /* 0x00013c1801007387 */ /* 0x000fe20000100800 */
[----:B------:R-:W-:-:S03]  /*e7c40*/  ULDC UR5, c[0x0][0x248] ;  /* 0x0000920000057ab9 */ /* 0x000fc60000000800 */
[----:B------:R-:W-:Y:S04]  /*e7c50*/  STL [R1+0x8254], R16 ;  /* 0x0082541001007387 */ /* 0x000fe80000100800 */
[----:B------:R0:W-:Y:S04]  /*e7c60*/  STL [R1+0x138], R0 ;  /* 0x0001380001007387 */ /* 0x0001e80000100800 */
[----:B------:R-:W-:Y:S01]  /*e7c70*/  STL.64 [R1+0x8210], R14 ;  /* 0x0082100e01007387 */ /* 0x000fe20000100a00 */
[----:B0-----:R-:W-:Y:S01]  /*e7c80*/  VIADD R0, R0, UR5 ;  /* 0x0000000500007c36 */ /* 0x001fe20008000000 */
[----:B------:R-:W-:-:S03]  /*e7c90*/  ULDC UR5, c[0x0][0x248] ;  /* 0x0000920000057ab9 */ /* 0x000fc60000000800 */
[----:B------:R-:W-:Y:S01]  /*e7ca0*/  VIADD R25, R0, UR5 ;  /* 0x0000000500197c36 */ /* 0x000fe20008000000 */
[----:B------:R0:W-:Y:S01]  /*e7cb0*/  STL [R1+0x134], R0 ;  /* 0x0001340001007387 */ /* 0x0001e20000100800 */
[----:B------:R-:W-:-:S03]  /*e7cc0*/  ULDC UR5, c[0x0][0x248] ;  /* 0x0000920000057ab9 */ /* 0x000fc60000000800 */
[----:B------:R-:W-:Y:S01]  /*e7cd0*/  STL [R1+0x130], R25 ;  /* 0x0001301901007387 */ /* 0x000fe20000100800 */
[----:B0-----:R-:W-:Y:S01]  /*e7ce0*/  VIADD R0, R25, UR8 ;  /* 0x0000000819007c36 */ /* 0x001fe20008000000 */
[----:B------:R-:W-:-:S04]  /*e7cf0*/  ULDC UR8, c[0x0][0x248] ;  /* 0x0000920000087ab9 */ /* 0x000fc80000000800 */
[----:B------:R0:W-:Y:S02]  /*e7d00*/  STL [R1+0x12c], R0 ;  /* 0x00012c0001007387 */ /* 0x0001e40000100800 */
[----:B0-----:R-:W-:Y:S01]  /*e7d10*/  VIADD R0, R0, UR9 ;  /* 0x0000000900007c36 */ /* 0x001fe20008000000 */
[----:B------:R-:W-:-:S03]  /*e7d20*/  ULDC UR9, c[0x0][0x248] ;  /* 0x0000920000097ab9 */ /* 0x000fc60000000800 */
[----:B------:R-:W-:Y:S01]  /*e7d30*/  VIADD R6, R0, UR5 ;  /* 0x0000000500067c36 */ /* 0x000fe20008000000 */
[----:B------:R0:W-:Y:S01]  /*e7d40*/  STL [R1+0x128], R0 ;  /* 0x0001280001007387 */ /* 0x0001e20000100800 */
[----:B------:R-:W-:Y:S01]  /*e7d50*/  IMAD.MOV.U32 R2, RZ, RZ, R5 ;  /* 0x000000ffff027224 */ /* 0x000fe200078e0005 */
[----:B------:R-:W-:Y:S02]  /*e7d60*/  ULDC UR5, c[0x0][0x248] ;  /* 0x0000920000057ab9 */ /* 0x000fe40000000800 */
[----:B------:R-:W-:Y:S01]  /*e7d70*/  STL [R1+0x124], R6 ;  /* 0x0001240601007387 */ /* 0x000fe20000100800 */
[----:B0-----:R-:W-:Y:S01]  /*e7d80*/  VIADD R0, R6, UR10 ;  /* 0x0000000a06007c36 */ /* 0x001fe20008000000 */
[----:B------:R-:W-:Y:S01]  /*e7d90*/  SHF.R.S32.HI R15, RZ, 0x1f, R10 ;  /* 0x0000001fff0f7819 */ /* 0x000fe2000001140a */
[----:B------:R-:W-:Y:S01]  /*e7da0*/  IMAD.MOV.U32 R28, RZ, RZ, R2 ;  /* 0x000000ffff1c7224 */ /* 0x000fe200078e0002 */
[----:B------:R-:W-:Y:S02]  /*e7db0*/  ULDC UR10, c[0x0][0x248] ;  /* 0x00009200000a7ab9 */ /* 0x000fe40000000800 */
        /* <DEDUP_REMOVED lines=9> */
[----:B------:R-:W-:-:S04]  /*e7e50*/  ULDC UR15, c[0x0][0x248] ;  /* 0x00009200000f7ab9 */ /* 0x000fc80000000800 */
[----:B------:R0:W-:Y:S02]  /*e7e60*/  STL [R1+0x114], R0 ;  /* 0x0001140001007387 */ /* 0x0001e40000100800 */
[----:B0-----:R-:W-:Y:S01]  /*e7e70*/  VIADD R0, R0, UR16 ;  /* 0x0000001000007c36 */ /* 0x001fe20008000000 */
[----:B------:R-:W-:Y:S01]  /*e7e80*/  SHF.R.S32.HI R3, RZ, 0x1f, R3 ;  /* 0x0000001fff037819 */ /* 0x000fe20000011403 */
[----:B------:R-:W-:Y:S01]  /*e7e90*/  IMAD.MOV.U32 R28, RZ, RZ, R11 ;  /* 0x000000ffff1c7224 */ /* 0x000fe200078e000b */
[----:B------:R-:W-:Y:S01]  /*e7ea0*/  ULDC UR16, c[0x0][0x248] ;  /* 0x0000920000107ab9 */ /* 0x000fe20000000800 */
[----:B------:R-:W-:Y:S01]  /*e7eb0*/  VIADD R27, R0, UR18 ;  /* 0x00000012001b7c36 */ /* 0x000fe20008000000 */
[----:B------:R0:W-:Y:S01]  /*e7ec0*/  STL [R1+0x110], R0 ;  /* 0x0001100001007387 */ /* 0x0001e20000100800 */
[----:B------:R-:W-:Y:S02]  /*e7ed0*/  ULDC UR18, c[0x0][0x248] ;  /* 0x0000920000127ab9 */ /* 0x000fe40000000800 */
[----:B------:R-:W-:Y:S01]  /*e7ee0*/  VIADD R5, R27, UR21 ;  /* 0x000000151b057c36 */ /* 0x000fe20008000000 */
[----:B------:R-:W-:Y:S01]  /*e7ef0*/  STL [R1+0x10c], R27 ;  /* 0x00010c1b01007387 */ /* 0x000fe20000100800 */
[----:B------:R-:W-:-:S02]  /*e7f00*/  ULDC UR21, c[0x0][0x248] ;  /* 0x0000920000157ab9 */ /* 0x000fc40000000800 */
[----:B0-----:R-:W-:Y:S01]  /*e7f10*/  VIADD R0, R5, UR24 ;  /* 0x0000001805007c36 */ /* 0x001fe20008000000 */
[----:B------:R-:W-:Y:S01]  /*e7f20*/  STL [R1+0x108], R5 ;  /* 0x0001080501007387 */ /* 0x000fe20000100800 */
[----:B------:R-:W-:Y:S02]  /*e7f30*/  ULDC UR24, c[0x0][0x248] ;  /* 0x0000920000187ab9 */ /* 0x000fe40000000800 */
[----:B------:R-:W-:Y:S01]  /*e7f40*/  VIADD R29, R0, UR27 ;  /* 0x0000001b001d7c36 */ /* 0x000fe20008000000 */
[----:B------:R0:W-:Y:S01]  /*e7f50*/  STL [R1+0x104], R0 ;  /* 0x0001040001007387 */ /* 0x0001e20000100800 */
[----:B------:R-:W-:-:S03]  /*e7f60*/  ULDC UR27, c[0x0][0x248] ;  /* 0x00009200001b7ab9 */ /* 0x000fc60000000800 */
[----:B------:R-:W-:Y:S01]  /*e7f70*/  STL [R1+0x100], R29 ;  /* 0x0001001d01007387 */ /* 0x000fe20000100800 */
[----:B0-----:R-:W-:Y:S02]  /*e7f80*/  IMAD.MOV.U32 R0, RZ, RZ, R4 ;  /* 0x000000ffff007224 */ /* 0x001fe400078e0004 */
[----:B------:R-:W-:Y:S01]  /*e7f90*/  VIADD R4, R29, UR30 ;  /* 0x0000001e1d047c36 */ /* 0x000fe20008000000 */
[----:B------:R-:W-:Y:S01]  /*e7fa0*/  SHF.R.S32.HI R7, RZ, 0x1f, R7 ;  /* 0x0000001fff077819 */ /* 0x000fe20000011407 */
[----:B------:R-:W-:Y:S01]  /*e7fb0*/  IMAD.MOV.U32 R23, RZ, RZ, R0 ;  /* 0x000000ffff177224 */ /* 0x000fe200078e0000 */
[----:B------:R-:W-:Y:S02]  /*e7fc0*/  ULDC UR30, c[0x0][0x248] ;  /* 0x00009200001e7ab9 */ /* 0x000fe40000000800 */
[----:B------:R0:W-:Y:S02]  /*e7fd0*/  STL [R1+0xfc], R4 ;  /* 0x0000fc0401007387 */ /* 0x0001e40000100800 */
[----:B0-----:R-:W-:Y:S01]  /*e7fe0*/  VIADD R4, R4, UR33 ;  /* 0x0000002104047c36 */ /* 0x001fe20008000000 */
[----:B------:R-:W-:-:S04]  /*e7ff0*/  ULDC UR33, c[0x0][0x248] ;  /* 0x0000920000217ab9 */ /* 0x000fc80000000800 */
[----:B------:R0:W-:Y:S02]  /*e8000*/  STL [R1+0xf8], R4 ;  /* 0x0000f80401007387 */ /* 0x0001e40000100800 */
[----:B0-----:R-:W-:Y:S01]  /*e8010*/  VIADD R4, R4, UR36 ;  /* 0x0000002404047c36 */ /* 0x001fe20008000000 */
[----:B------:R-:W-:Y:S01]  /*e8020*/  SHF.R.S32.HI R6, RZ, 0x1f, R6 ;  /* 0x0000001fff067819 */ /* 0x000fe20000011406 */
[----:B------:R-:W-:Y:S02]  /*e8030*/  ULDC UR36, c[0x0][0x248] ;  /* 0x0000920000247ab9 */ /* 0x000fe40000000800 */
[----:B------:R-:W-:Y:S01]  /*e8040*/  VIADD R2, R4, UR39 ;  /* 0x0000002704027c36 */ /* 0x000fe20008000000 */
[----:B------:R-:W-:Y:S01]  /*e8050*/  STL [R1+0xf4], R4 ;  /* 0x0000f40401007387 */ /* 0x000fe20000100800 */
[----:B------:R-:W-:-:S03]  /*e8060*/  ULDC UR39, c[0x0][0x248] ;  /* 0x0000920000277ab9 */ /* 0x000fc60000000800 */
[----:B------:R0:W-:Y:S02]  /*e8070*/  STL [R1+0xf0], R2 ;  /* 0x0000f00201007387 */ /* 0x0001e40000100800 */
[----:B0-----:R-:W-:Y:S01]  /*e8080*/  VIADD R2, R2, UR42 ;  /* 0x0000002a02027c36 */ /* 0x001fe20008000000 */
[----:B------:R-:W-:Y:S01]  /*e8090*/  SHF.R.S32.HI R4, RZ, 0x1f, R4 ;  /* 0x0000001fff047819 */ /* 0x000fe20000011404 */
[----:B------:R-:W-:-:S03]  /*e80a0*/  ULDC UR42, c[0x0][0x248] ;  /* 0x00009200002a7ab9 */ /* 0x000fc60000000800 */
[----:B------:R0:W-:Y:S04]  /*e80b0*/  STL [R1+0xec], R2 ;  /* 0x0000ec0201007387 */ /* 0x0001e80000100800 */
[----:B------:R-:W3:Y:S01]  /*e80c0*/  LDL R13, [R1+0x254] ;  /* 0x00025400010d7983 */ /* 0x000ee20000100800 */
[----:B0-----:R-:W-:Y:S01]  /*e80d0*/  VIADD R2, R2, UR45 ;  /* 0x0000002d02027c36 */ /* 0x001fe20008000000 */
[----:B------:R-:W-:-:S03]  /*e80e0*/  ULDC UR45, c[0x0][0x248] ;  /* 0x00009200002d7ab9 */ /* 0x000fc60000000800 */
[----:B------:R-:W-:Y:S01]  /*e80f0*/  VIADD R9, R2, UR8 ;  /* 0x0000000802097c36 */ /* 0x000fe20008000000 */
[----:B------:R-:W-:Y:S01]  /*e8100*/  STL [R1+0xe8], R2 ;  /* 0x0000e80201007387 */ /* 0x000fe20000100800 */
[----:B------:R-:W-:-:S03]  /*e8110*/  ULDC UR8, c[0x0][0x248] ;  /* 0x0000920000087ab9 */ /* 0x000fc60000000800 */
[----:B------:R0:W-:Y:S04]  /*e8120*/  STL [R1+0xe4], R9 ;  /* 0x0000e40901007387 */ /* 0x0001e80000100800 */
[----:B------:R-:W4:Y:S04]  /*e8130*/  LDL R0, [R1+0x248] ;  /* 0x0002480001007983 */ /* 0x000f280000100800 */
[----:B------:R-:W4:Y:S01]  /*e8140*/  LDL R16, [R1+0x244] ;  /* 0x0002440001107983 */ /* 0x000f220000100800 */
[----:B0-----:R-:W-:Y:S01]  /*e8150*/  VIADD R9, R9, UR9 ;  /* 0x0000000909097c36 */ /* 0x001fe20008000000 */
[----:B---3--:R-:W-:-:S04]  /*e8160*/  SHF.R.S32.HI R14, RZ, 0x1f, R13 ;  /* 0x0000001fff0e7819 */ /* 0x008fc8000001140d */
[----:B------:R0:W-:Y:S01]  /*e8170*/  STL [R1+0xe0], R9 ;  /* 0x0000e00901007387 */ /* 0x0001e20000100800 */
[----:B--2---:R-:W-:Y:S01]  /*e8180*/  SHF.R.S32.HI R13, RZ, 0x1f, R12 ;  /* 0x0000001fff0d7819 */ /* 0x004fe2000001140c */
[----:B------:R-:W-:Y:S02]  /*e8190*/  ULDC UR9, c[0x0][0x248] ;  /* 0x0000920000097ab9 */ /* 0x000fe40000000800 */
[----:B------:R-:W2:Y:S04]  /*e81a0*/  LDL R18, [R1+0x23c] ;  /* 0x00023c0001127983 */ /* 0x000ea80000100800 */
[----:B------:R-:W3:Y:S01]  /*e81b0*/  LDL R19, [R1+0x238] ;  /* 0x0002380001137983 */ /* 0x000ee20000100800 */
[----:B0-----:R-:W-:Y:S01]  /*e81c0*/  VIADD R9, R9, UR13 ;  /* 0x0000000d09097c36 */ /* 0x001fe20008000000 */
[----:B------:R-:W-:Y:S01]  /*e81d0*/  SHF.R.S32.HI R2, RZ, 0x1f, R2 ;  /* 0x0000001fff027819 */ /* 0x000fe20000011402 */
[----:B------:R-:W-:-:S02]  /*e81e0*/  ULDC UR13, c[0x0][0x248] ;  /* 0x00009200000d7ab9 */ /* 0x000fc40000000800 */
[----:B------:R-:W-:Y:S01]  /*e81f0*/  VIADD R11, R9, UR14 ;  /* 0x0000000e090b7c36 */ /* 0x000fe20008000000 */
[----:B------:R0:W-:Y:S04]  /*e8200*/  STL [R1+0xdc], R9 ;  /* 0x0000dc0901007387 */ /* 0x0001e80000100800 */
[----:B------:R-:W3:Y:S04]  /*e8210*/  LDL R17, [R1+0x234] ;  /* 0x0002340001117983 */ /* 0x000ee80000100800 */
[----:B------:R-:W3:Y:S04]  /*e8220*/  LDL R22, [R1+0x230] ;  /* 0x0002300001167983 */ /* 0x000ee80000100800 */
[----:B------:R1:W-:Y:S04]  /*e8230*/  STL [R1+0xd8], R11 ;  /* 0x0000d80b01007387 */ /* 0x0003e80000100800 */
[----:B0-----:R-:W3:Y:S01]  /*e8240*/  LDL R9, [R1+0x224] ;  /* 0x0002240001097983 */ /* 0x001ee20000100800 */
[----:B----4-:R-:W-:-:S03]  /*e8250*/  SHF.R.S32.HI R0, RZ, 0x1f, R0 ;  /* 0x0000001fff007819 */ /* 0x010fc60000011400 */
[----:B------:R0:W-:Y:S01]  /*e8260*/  STL [R1+0x4c0], R14 ;  /* 0x0004c00e01007387 */ /* 0x0001e20000100800 */
[----:B-1----:R-:W-:Y:S01]  /*e8270*/  VIADD R11, R11, UR5 ;  /* 0x000000050b0b7c36 */ /* 0x002fe20008000000 */
[----:B------:R-:W-:Y:S02]  /*e8280*/  SHF.R.S32.HI R16, RZ, 0x1f, R16 ;  /* 0x0000001fff107819 */ /* 0x000fe40000011410 */
[----:B------:R1:W-:Y:S01]  /*e8290*/  STL.64 [R1+0x5f90], R12 ;  /* 0x005f900c01007387 */ /* 0x0003e20000100a00 */
[----:B------:R-:W-:Y:S01]  /*e82a0*/  UMOV UR54, UR6 ;  /* 0x0000000600367c82 */ /* 0x000fe20008000000 */
[----:B------:R-:W-:Y:S02]  /*e82b0*/  ULDC UR5, c[0x0][0x248] ;  /* 0x0000920000057ab9 */ /* 0x000fe40000000800 */
[----:B0-----:R-:W4:Y:S04]  /*e82c0*/  LDL R14, [R1+0x21c] ;  /* 0x00021c00010e7983 */ /* 0x001f280000100800 */
[----:B-1----:R-:W4:Y:S04]  /*e82d0*/  LDL R13, [R1+0x228] ;  /* 0x00022800010d7983 */ /* 0x002f280000100800 */
[----:B------:R-:W4:Y:S04]  /*e82e0*/  LDL R12, [R1+0x220] ;  /* 0x00022000010c7983 */ /* 0x000f280000100800 */
[----:B------:R0:W-:Y:S04]  /*e82f0*/  STL [R1+0x284], R15 ;  /* 0x0002840f01007387 */ /* 0x0001e80000100800 */
[----:B------:R-:W-:Y:S04]  /*e8300*/  STL [R1+0xd4], R11 ;  /* 0x0000d40b01007387 */ /* 0x000fe80000100800 */
[----:B0-----:R-:W4:Y:S04]  /*e8310*/  LDL R15, [R1+0x218] ;  /* 0x00021800010f7983 */ /* 0x001f280000100800 */
[----:B------:R0:W-:Y:S04]  /*e8320*/  STL [R1+0x8258], R10 ;  /* 0x0082580a01007387 */ /* 0x0001e80000100800 */
[----:B0-----:R-:W4:Y:S04]  /*e8330*/  LDL R10, [R1+0x22c] ;  /* 0x00022c00010a7983 */ /* 0x001f280000100800 */
[----:B------:R0:W-:Y:S04]  /*e8340*/  STL [R1+0x288], R0 ;  /* 0x0002880001007387 */ /* 0x0001e80000100800 */
[----:B0-----:R-:W2:Y:S04]  /*e8350*/  LDL.LU R0, [R1+0x8294] ;  /* 0x0082940001007983 */ /* 0x001ea80000300800 */
[----:B------:R2:W-:Y:S02]  /*e8360*/  STL [R1+0x28c], R16 ;  /* 0x00028c1001007387 */ /* 0x0005e40000100800 */
[----:B--2---:R-:W-:-:S02]  /*e8370*/  SHF.R.S32.HI R16, RZ, 0x1f, R0 ;  /* 0x0000001fff107819 */ /* 0x004fc40000011400 */
[----:B------:R-:W2:Y:S04]  /*e8380*/  LDL.LU R0, [R1+0x8290] ;  /* 0x0082900001007983 */ /* 0x000ea80000300800 */
[----:B------:R0:W-:Y:S01]  /*e8390*/  STL [R1+0x290], R16 ;  /* 0x0002901001007387 */ /* 0x0001e20000100800 */
[----:B------:R-:W-:Y:S01]  /*e83a0*/  VIADD R11, R11, UR10 ;  /* 0x0000000a0b0b7c36 */ /* 0x000fe20008000000 */
[----:B0-----:R-:W-:Y:S02]  /*e83b0*/  SHF.R.S32.HI R16, RZ, 0x1f, R18 ;  /* 0x0000001fff107819 */ /* 0x001fe40000011412 */
[----:B---3--:R-:W-:Y:S01]  /*e83c0*/  SHF.R.S32.HI R18, RZ, 0x1f, R19 ;  /* 0x0000001fff127819 */ /* 0x008fe20000011413 */
[----:B------:R-:W-:Y:S02]  /*e83d0*/  IMAD.MOV.U32 R19, RZ, RZ, R20 ;  /* 0x000000ffff137224 */ /* 0x000fe400078e0014 */
[----:B------:R0:W-:Y:S01]  /*e83e0*/  STL [R1+0x294], R16 ;  /* 0x0002941001007387 */ /* 0x0001e20000100800 */
[----:B------:R-:W-:-:S03]  /*e83f0*/  SHF.R.S32.HI R17, RZ, 0x1f, R17 ;  /* 0x0000001fff117819 */ /* 0x000fc60000011411 */
[----:B0-----:R-:W3:Y:S04]  /*e8400*/  LDL R16, [R1+0x210] ;  /* 0x0002100001107983 */ /* 0x001ee80000100800 */
[----:B------:R0:W-:Y:S04]  /*e8410*/  STL [R1+0x298], R18 ;  /* 0x0002981201007387 */ /* 0x0001e80000100800 */
[----:B0-----:R-:W3:Y:S04]  /*e8420*/  LDL R18, [R1+0x20c] ;  /* 0x00020c0001127983 */ /* 0x001ee80000100800 */
[----:B------:R-:W-:Y:S04]  /*e8430*/  STL [R1+0xd0], R11 ;  /* 0x0000d00b01007387 */ /* 0x000fe80000100800 */
[----:B------:R0:W-:Y:S01]  /*e8440*/  STL [R1+0x8278], R11 ;  /* 0x0082780b01007387 */ /* 0x0001e20000100800 */
[----:B------:R-:W-:-:S02]  /*e8450*/  SHF.R.S32.HI R9, RZ, 0x1f, R9 ;  /* 0x0000001fff097819 */ /* 0x000fc40000011409 */
[----:B----4-:R-:W-:Y:S01]  /*e8460*/  SHF.R.S32.HI R12, RZ, 0x1f, R12 ;  /* 0x0000001fff0c7819 */ /* 0x010fe2000001140c */
[----:B--2---:R-:W-:Y:S02]  /*e8470*/  IMAD.MOV.U32 R20, RZ, RZ, R0 ;  /* 0x000000ffff147224 */ /* 0x004fe400078e0000 */
[----:B------:R-:W-:Y:S01]  /*e8480*/  VIADD R0, R11, UR11 ;  /* 0x0000000b0b007c36 */ /* 0x000fe20008000000 */
[----:B0-----:R-:W-:Y:S01]  /*e8490*/  SHF.R.S32.HI R11, RZ, 0x1f, R22 ;  /* 0x0000001fff0b7819 */ /* 0x001fe20000011416 */
[----:B------:R-:W-:Y:S01]  /*e84a0*/  UMOV UR6, UR57 ;  /* 0x0000003900067c82 */ /* 0x000fe20008000000 */
[----:B------:R-:W-:Y:S01]  /*e84b0*/  UMOV UR55, UR56 ;  /* 0x0000003800377c82 */ /* 0x000fe20008000000 */
[----:B------:R-:W-:Y:S01]  /*e84c0*/  ULDC.64 UR10, c[0x0][0x228] ;  /* 0x00008a00000a7ab9 */ /* 0x000fe20000000a00 */
[----:B------:R-:W-:Y:S04]  /*e84d0*/  STL [R1+0xcc], R0 ;  /* 0x0000cc0001007387 */ /* 0x000fe80000100800 */
[----:B------:R0:W-:Y:S04]  /*e84e0*/  STL [R1+0x29c], R17 ;  /* 0x00029c1101007387 */ /* 0x0001e80000100800 */
[----:B0-----:R-:W2:Y:S04]  /*e84f0*/  LDL R17, [R1+0x204] ;  /* 0x0002040001117983 */ /* 0x001ea80000100800 */
[----:B------:R0:W-:Y:S01]  /*e8500*/  STL [R1+0x2b0], R11 ;  /* 0x0002b00b01007387 */ /* 0x0001e20000100800 */
[----:B------:R-:W-:-:S03]  /*e8510*/  VIADD R0, R0, UR12 ;  /* 0x0000000c00007c36 */ /* 0x000fc60008000000 */
[----:B------:R-:W4:Y:S01]  /*e8520*/  LDL R22, [R1+0x200] ;  /* 0x0002000001167983 */ /* 0x000f220000100800 */
[----:B0-----:R-:W-:Y:S02]  /*e8530*/  SHF.R.S32.HI R11, RZ, 0x1f, R10 ;  /* 0x0000001fff0b7819 */ /* 0x001fe4000001140a */
[----:B------:R-:W-:-:S03]  /*e8540*/  SHF.R.S32.HI R10, RZ, 0x1f, R13 ;  /* 0x0000001fff0a7819 */ /* 0x000fc6000001140d */
[----:B------:R0:W-:Y:S04]  /*e8550*/  STL [R1+0x2b4], R11 ;  /* 0x0002b40b01007387 */ /* 0x0001e80000100800 */
[----:B0-----:R-:W2:Y:S04]  /*e8560*/  LDL R11, [R1+0x1fc] ;  /* 0x0001fc00010b7983 */ /* 0x001ea80000100800 */
[----:B------:R0:W-:Y:S04]  /*e8570*/  STL [R1+0x2b8], R10 ;  /* 0x0002b80a01007387 */ /* 0x0001e80000100800 */
[----:B------:R-:W-:Y:S04]  /*e8580*/  STL [R1+0xc8], R0 ;  /* 0x0000c80001007387 */ /* 0x000fe80000100800 */
[----:B------:R1:W-:Y:S04]  /*e8590*/  STL [R1+0x2bc], R9 ;  /* 0x0002bc0901007387 */ /* 0x0003e80000100800 */
[----:B0-----:R-:W4:Y:S04]  /*e85a0*/  LDL R10, [R1+0x1f8] ;  /* 0x0001f800010a7983 */ /* 0x001f280000100800 */
[----:B------:R-:W4:Y:S04]  /*e85b0*/  LDL R13, [R1+0x1f4] ;  /* 0x0001f400010d7983 */ /* 0x000f280000100800 */
[----:B-1----:R-:W4:Y:S04]  /*e85c0*/  LDL R9, [R1+0x1f0] ;  /* 0x0001f00001097983 */ /* 0x002f280000100800 */
[----:B------:R0:W-:Y:S01]  /*e85d0*/  STL [R1+0x2c0], R12 ;  /* 0x0002c00c01007387 */ /* 0x0001e20000100800 */
[----:B------:R-:W-:Y:S01]  /*e85e0*/  VIADD R0, R0, UR15 ;  /* 0x0000000f00007c36 */ /* 0x000fe20008000000 */
[----:B------:R-:W-:Y:S01]  /*e85f0*/  ULDC.64 UR14, c[0x0][0x228] ;  /* 0x00008a00000e7ab9 */ /* 0x000fe20000000a00 */
[----:B0-----:R-:W-:-:S02]  /*e8600*/  SHF.R.S32.HI R12, RZ, 0x1f, R14 ;  /* 0x0000001fff0c7819 */ /* 0x001fc4000001140e */
[----:B------:R-:W-:-:S03]  /*e8610*/  SHF.R.S32.HI R14, RZ, 0x1f, R15 ;  /* 0x0000001fff0e7819 */ /* 0x000fc6000001140f */
[----:B------:R0:W-:Y:S04]  /*e8620*/  STL [R1+0x2c4], R12 ;  /* 0x0002c40c01007387 */ /* 0x0001e80000100800 */
[----:B0-----:R-:W4:Y:S04]  /*e8630*/  LDL R12, [R1+0x1ec] ;  /* 0x0001ec00010c7983 */ /* 0x001f280000100800 */
[----:B------:R0:W-:Y:S04]  /*e8640*/  STL [R1+0x2c8], R14 ;  /* 0x0002c80e01007387 */ /* 0x0001e80000100800 */
[----:B0-----:R-:W4:Y:S04]  /*e8650*/  LDL R14, [R1+0x1e8] ;  /* 0x0001e800010e7983 */ /* 0x001f280000100800 */
[----:B------:R0:W-:Y:S04]  /*e8660*/  STL [R1+0x2cc], R3 ;  /* 0x0002cc0301007387 */ /* 0x0001e80000100800 */
[----:B------:R-:W-:Y:S04]  /*e8670*/  STL [R1+0xc4], R0 ;  /* 0x0000c40001007387 */ /* 0x000fe80000100800 */
[----:B------:R1:W-:Y:S01]  /*e8680*/  STL [R1+0x8270], R0 ;  /* 0x0082700001007387 */ /* 0x0003e20000100800 */
[----:B0-----:R-:W-:-:S03]  /*e8690*/  VIADD R3, R0, UR16 ;  /* 0x0000001000037c36 */ /* 0x001fc60008000000 */
[----:B-1----:R-:W4:Y:S01]  /*e86a0*/  LDL R0, [R1+0x208] ;  /* 0x0002080001007983 */ /* 0x002f220000100800 */
[----:B---3--:R-:W-:Y:S02]  /*e86b0*/  SHF.R.S32.HI R15, RZ, 0x1f, R16 ;  /* 0x0000001fff0f7819 */ /* 0x008fe40000011410 */
[----:B------:R-:W-:Y:S01]  /*e86c0*/  SHF.R.S32.HI R16, RZ, 0x1f, R18 ;  /* 0x0000001fff107819 */ /* 0x000fe20000011412 */
[----:B------:R-:W-:Y:S01]  /*e86d0*/  STL [R1+0xc0], R3 ;  /* 0x0000c00301007387 */ /* 0x000fe20000100800 */
[----:B------:R-:W-:-:S03]  /*e86e0*/  IMAD.MOV.U32 R18, RZ, RZ, R20 ;  /* 0x000000ffff127224 */ /* 0x000fc600078e0014 */
[----:B------:R0:W-:Y:S04]  /*e86f0*/  STL [R1+0x2d0], R15 ;  /* 0x0002d00f01007387 */ /* 0x0001e80000100800 */
[----:B------:R1:W-:Y:S04]  /*e8700*/  STL [R1+0x2d4], R16 ;  /* 0x0002d41001007387 */ /* 0x0003e80000100800 */
[----:B------:R-:W3:Y:S01]  /*e8710*/  LDL R20, [R1+0x1d8] ;  /* 0x0001d80001147983 */ /* 0x000ee20000100800 */
[----:B0-----:R-:W-:-:S03]  /*e8720*/  IMAD.MOV.U32 R15, RZ, RZ, R19 ;  /* 0x000000ffff0f7224 */ /* 0x001fc600078e0013 */
[----:B------:R-:W3:Y:S04]  /*e8730*/  LDL R19, [R1+0x1dc] ;  /* 0x0001dc0001137983 */ /* 0x000ee80000100800 */
[----:B-1----:R-:W3:Y:S01]  /*e8740*/  LDL R16, [R1+0x1e0] ;  /* 0x0001e00001107983 */ /* 0x002ee20000100800 */
[----:B------:R-:W-:Y:S01]  /*e8750*/  VIADD R3, R3, UR17 ;  /* 0x0000001103037c36 */ /* 0x000fe20008000000 */
[----:B------:R-:W-:Y:S01]  /*e8760*/  ULDC.64 UR16, c[0x0][0x228] ;  /* 0x00008a0000107ab9 */ /* 0x000fe20000000a00 */
[----:B--2---:R-:W-:Y:S02]  /*e8770*/  SHF.R.S32.HI R11, RZ, 0x1f, R11 ;  /* 0x0000001fff0b7819 */ /* 0x004fe4000001140b */
[----:B----4-:R-:W-:-:S05]  /*e8780*/  SHF.R.S32.HI R0, RZ, 0x1f, R0 ;  /* 0x0000001fff007819 */ /* 0x010fca0000011400 */
[----:B------:R0:W-:Y:S02]  /*e8790*/  STL [R1+0x2d8], R0 ;  /* 0x0002d80001007387 */ /* 0x0001e40000100800 */
[----:B0-----:R-:W-:Y:S02]  /*e87a0*/  SHF.R.S32.HI R0, RZ, 0x1f, R17 ;  /* 0x0000001fff007819 */ /* 0x001fe40000011411 */
[----:B------:R-:W-:-:S03]  /*e87b0*/  SHF.R.S32.HI R17, RZ, 0x1f, R22 ;  /* 0x0000001fff117819 */ /* 0x000fc60000011416 */
[----:B------:R0:W-:Y:S04]  /*e87c0*/  STL [R1+0x2dc], R0 ;  /* 0x0002dc0001007387 */ /* 0x0001e80000100800 */
[----:B0-----:R-:W2:Y:S04]  /*e87d0*/  LDL R0, [R1+0x1d4] ;  /* 0x0001d40001007983 */ /* 0x001ea80000100800 */
[----:B------:R-:W-:Y:S04]  /*e87e0*/  STL [R1+0xbc], R3 ;  /* 0x0000bc0301007387 */ /* 0x000fe80000100800 */
[----:B------:R0:W-:Y:S04]  /*e87f0*/  STL [R1+0x2e0], R17 ;  /* 0x0002e01101007387 */ /* 0x0001e80000100800 */
[----:B------:R-:W4:Y:S04]  /*e8800*/  LDL R22, [R1+0x1cc] ;  /* 0x0001cc0001167983 */ /* 0x000f280000100800 */
[----:B0-----:R-:W4:Y:S04]  /*e8810*/  LDL R17, [R1+0x1d0] ;  /* 0x0001d00001117983 */ /* 0x001f280000100800 */
[----:B------:R0:W-:Y:S01]  /*e8820*/  STL [R1+0x2e4], R11 ;  /* 0x0002e40b01007387 */ /* 0x0001e20000100800 */
[----:B------:R-:W-:Y:S01]  /*e8830*/  VIADD R3, R3, UR18 ;  /* 0x0000001203037c36 */ /* 0x000fe20008000000 */
[----:B0-----:R-:W-:-:S02]  /*e8840*/  SHF.R.S32.HI R11, RZ, 0x1f, R10 ;  /* 0x0000001fff0b7819 */ /* 0x001fc4000001140a */
[----:B------:R-:W-:-:S03]  /*e8850*/  SHF.R.S32.HI R10, RZ, 0x1f, R13 ;  /* 0x0000001fff0a7819 */ /* 0x000fc6000001140d */
[----:B------:R0:W-:Y:S01]  /*e8860*/  STL [R1+0x2e8], R11 ;  /* 0x0002e80b01007387 */ /* 0x0001e20000100800 */
[----:B------:R-:W-:Y:S01]  /*e8870*/  VIADD R13, R3, UR19 ;  /* 0x00000013030d7c36 */ /* 0x000fe20008000000 */
[----:B------:R-:W-:Y:S01]  /*e8880*/  SHF.R.S32.HI R12, RZ, 0x1f, R12 ;  /* 0x0000001fff0c7819 */ /* 0x000fe2000001140c */
[----:B------:R-:W-:Y:S01]  /*e8890*/  ULDC.64 UR18, c[0x0][0x228] ;  /* 0x00008a0000127ab9 */ /* 0x000fe20000000a00 */
[----:B0-----:R-:W-:Y:S02]  /*e88a0*/  SHF.R.S32.HI R11, RZ, 0x1f, R9 ;  /* 0x0000001fff0b7819 */ /* 0x001fe40000011409 */
[----:B------:R-:W4:Y:S04]  /*e88b0*/  LDL R9, [R1+0x1c8] ;  /* 0x0001c80001097983 */ /* 0x000f280000100800 */
[----:B------:R0:W-:Y:S04]  /*e88c0*/  STL [R1+0x2ec], R10 ;  /* 0x0002ec0a01007387 */ /* 0x0001e80000100800 */
[----:B0-----:R-:W4:Y:S04]  /*e88d0*/  LDL R10, [R1+0x1c0] ;  /* 0x0001c000010a7983 */ /* 0x001f280000100800 */
[----:B------:R0:W-:Y:S04]  /*e88e0*/  STL [R1+0x2f0], R11 ;  /* 0x0002f00b01007387 */ /* 0x0001e80000100800 */
[----:B0-----:R-:W4:Y:S04]  /*e88f0*/  LDL R11, [R1+0x1bc] ;  /* 0x0001bc00010b7983 */ /* 0x001f280000100800 */
[----:B------:R-:W-:Y:S04]  /*e8900*/  STL [R1+0xb8], R3 ;  /* 0x0000b80301007387 */ /* 0x000fe80000100800 */
[----:B------:R0:W-:Y:S04]  /*e8910*/  STL [R1+0x8268], R3 ;  /* 0x0082680301007387 */ /* 0x0001e80000100800 */
[----:B0-----:R-:W4:Y:S01]  /*e8920*/  LDL R3, [R1+0x1e4] ;  /* 0x0001e40001037983 */ /* 0x001f220000100800 */
[----:B------:R-:W-:-:S03]  /*e8930*/  SHF.R.S32.HI R14, RZ, 0x1f, R14 ;  /* 0x0000001fff0e7819 */ /* 0x000fc6000001140e */
[----:B------:R-:W-:Y:S01]  /*e8940*/  STL [R1+0xb4], R13 ;  /* 0x0000b40d01007387 */ /* 0x000fe20000100800 */
[----:B---3--:R-:W-:-:S03]  /*e8950*/  SHF.R.S32.HI R16, RZ, 0x1f, R16 ;  /* 0x0000001fff107819 */ /* 0x008fc60000011410 */
[----:B------:R0:W-:Y:S04]  /*e8960*/  STL [R1+0x2f4], R12 ;  /* 0x0002f40c01007387 */ /* 0x0001e80000100800 */
[----:B0-----:R-:W3:Y:S04]  /*e8970*/  LDL R12, [R1+0x1b8] ;  /* 0x0001b800010c7983 */ /* 0x001ee80000100800 */
[----:B------:R0:W-:Y:S04]  /*e8980*/  STL [R1+0x2f8], R14 ;  /* 0x0002f80e01007387 */ /* 0x0001e80000100800 */
[----:B0-----:R-:W3:Y:S01]  /*e8990*/  LDL R14, [R1+0x1b4] ;  /* 0x0001b400010e7983 */ /* 0x001ee20000100800 */
[----:B--2---:R-:W-:-:S02]  /*e89a0*/  SHF.R.S32.HI R0, RZ, 0x1f, R0 ;  /* 0x0000001fff007819 */ /* 0x004fc40000011400 */
[----:B----4-:R-:W-:-:S05]  /*e89b0*/  SHF.R.S32.HI R3, RZ, 0x1f, R3 ;  /* 0x0000001fff037819 */ /* 0x010fca0000011403 */
[----:B------:R0:W-:Y:S04]  /*e89c0*/  STL [R1+0x2fc], R3 ;  /* 0x0002fc0301007387 */ /* 0x0001e80000100800 */
[----:B------:R1:W-:Y:S01]  /*e89d0*/  STL [R1+0x300], R16 ;  /* 0x0003001001007387 */ /* 0x0003e20000100800 */
[----:B0-----:R-:W-:Y:S01]  /*e89e0*/  VIADD R3, R13, UR20 ;  /* 0x000000140d037c36 */ /* 0x001fe20008000000 */
[----:B------:R-:W-:Y:S02]  /*e89f0*/  SHF.R.S32.HI R13, RZ, 0x1f, R19 ;  /* 0x0000001fff0d7819 */ /* 0x000fe40000011413 */
[----:B-1----:R-:W-:Y:S02]  /*e8a00*/  SHF.R.S32.HI R16, RZ, 0x1f, R20 ;  /* 0x0000001fff107819 */ /* 0x002fe40000011414 */
[----:B------:R0:W-:Y:S01]  /*e8a10*/  STL [R1+0xb0], R3 ;  /* 0x0000b00301007387 */ /* 0x0001e20000100800 */
[----:B------:R-:W-:-:S03]  /*e8a20*/  VIADD R20, R3, UR23 ;  /* 0x0000001703147c36 */ /* 0x000fc60008000000 */
[----:B------:R1:W-:Y:S01]  /*e8a30*/  STL [R1+0x304], R13 ;  /* 0x0003040d01007387 */ /* 0x0003e20000100800 */
[----:B0-----:R-:W-:-:S03]  /*e8a40*/  SHF.R.S32.HI R3, RZ, 0x1f, R17 ;  /* 0x0000001fff037819 */ /* 0x001fc60000011411 */
[----:B-1----:R-:W2:Y:S04]  /*e8a50*/  LDL R13, [R1+0x1b0] ;  /* 0x0001b000010d7983 */ /* 0x002ea80000100800 */
[----:B------:R0:W-:Y:S04]  /*e8a60*/  STL [R1+0x308], R16 ;  /* 0x0003081001007387 */ /* 0x0001e80000100800 */
[----:B------:R-:W4:Y:S04]  /*e8a70*/  LDL R19, [R1+0x1ac] ;  /* 0x0001ac0001137983 */ /* 0x000f280000100800 */
[----:B0-----:R-:W4:Y:S04]  /*e8a80*/  LDL R16, [R1+0x1a8] ;  /* 0x0001a80001107983 */ /* 0x001f280000100800 */
[----:B------:R0:W-:Y:S02]  /*e8a90*/  STL [R1+0x30c], R0 ;  /* 0x00030c0001007387 */ /* 0x0001e40000100800 */
[----:B0-----:R-:W-:-:S02]  /*e8aa0*/  SHF.R.S32.HI R0, RZ, 0x1f, R22 ;  /* 0x0000001fff007819 */ /* 0x001fc40000011416 */
[----:B------:R-:W4:Y:S04]  /*e8ab0*/  LDL R22, [R1+0x1a4] ;  /* 0x0001a40001167983 */ /* 0x000f280000100800 */
[----:B------:R0:W-:Y:S04]  /*e8ac0*/  STL [R1+0x310], R3 ;  /* 0x0003100301007387 */ /* 0x0001e80000100800 */
[----:B0-----:R-:W4:Y:S04]  /*e8ad0*/  LDL R3, [R1+0x1a0] ;  /* 0x0001a00001037983 */ /* 0x001f280000100800 */
[----:B------:R0:W-:Y:S04]  /*e8ae0*/  STL [R1+0x314], R0 ;  /* 0x0003140001007387 */ /* 0x0001e80000100800 */
[----:B------:R-:W4:Y:S04]  /*e8af0*/  LDL R17, [R1+0x19c] ;  /* 0x00019c0001117983 */ /* 0x000f280000100800 */
[----:B------:R-:W-:Y:S01]  /*e8b00*/  STL [R1+0x9c], R20 ;  /* 0x00009c1401007387 */ /* 0x000fe20000100800 */
[----:B0-----:R-:W-:Y:S01]  /*e8b10*/  VIADD R0, R20, UR22 ;  /* 0x0000001614007c36 */ /* 0x001fe20008000000 */
[----:B------:R-:W-:-:S02]  /*e8b20*/  SHF.R.S32.HI R9, RZ, 0x1f, R9 ;  /* 0x0000001fff097819 */ /* 0x000fc40000011409 */
[----:B------:R0:W-:Y:S01]  /*e8b30*/  STL [R1+0x8260], R20 ;  /* 0x0082601401007387 */ /* 0x0001e20000100800 */
[----:B---3--:R-:W-:Y:S01]  /*e8b40*/  SHF.R.S32.HI R12, RZ, 0x1f, R12 ;  /* 0x0000001fff0c7819 */ /* 0x008fe2000001140c */
[----:B------:R-:W-:Y:S02]  /*e8b50*/  ULDC.64 UR22, c[0x0][0x228] ;  /* 0x00008a0000167ab9 */ /* 0x000fe40000000a00 */
[----:B0-----:R-:W3:Y:S04]  /*e8b60*/  LDL R20, [R1+0x1c4] ;  /* 0x0001c40001147983 */ /* 0x001ee80000100800 */
[----:B------:R0:W-:Y:S04]  /*e8b70*/  STL [R1+0x318], R9 ;  /* 0x0003180901007387 */ /* 0x0001e80000100800 */
[----:B0-----:R-:W4:Y:S04]  /*e8b80*/  LDL.LU R9, [R1+0x828c] ;  /* 0x00828c0001097983 */ /* 0x001f280000300800 */
[----:B------:R-:W-:Y:S01]  /*e8b90*/  STL [R1+0x98], R0 ;  /* 0x0000980001007387 */ /* 0x000fe20000100800 */
[----:B---3--:R-:W-:-:S05]  /*e8ba0*/  SHF.R.S32.HI R20, RZ, 0x1f, R20 ;  /* 0x0000001fff147819 */ /* 0x008fca0000011414 */
[----:B------:R0:W-:Y:S02]  /*e8bb0*/  STL [R1+0x31c], R20 ;  /* 0x00031c1401007387 */ /* 0x0001e40000100800 */
[----:B0-----:R-:W-:Y:S01]  /*e8bc0*/  SHF.R.S32.HI R20, RZ, 0x1f, R10 ;  /* 0x0000001fff147819 */ /* 0x001fe2000001140a */
[----:B------:R-:W-:-:S04]  /*e8bd0*/  VIADD R10, R0, UR21 ;  /* 0x00000015000a7c36 */ /* 0x000fc80008000000 */
[----:B------:R0:W-:Y:S01]  /*e8be0*/  STL [R1+0x320], R20 ;  /* 0x0003201401007387 */ /* 0x0001e20000100800 */
[----:B------:R-:W-:Y:S01]  /*e8bf0*/  SHF.R.S32.HI R0, RZ, 0x1f, R11 ;  /* 0x0000001fff007819 */ /* 0x000fe2000001140b */
[----:B------:R-:W-:Y:S02]  /*e8c00*/  ULDC.64 UR20, c[0x0][0x228] ;  /* 0x00008a0000147ab9 */ /* 0x000fe40000000a00 */
[----:B------:R-:W3:Y:S04]  /*e8c10*/  LDL R11, [R1+0x194] ;  /* 0x00019400010b7983 */ /* 0x000ee80000100800 */
[----:B0-----:R-:W3:Y:S04]  /*e8c20*/  LDL R20, [R1+0x198] ;  /* 0x0001980001147983 */ /* 0x001ee80000100800 */
[----:B------:R0:W-:Y:S04]  /*e8c30*/  STL [R1+0x324], R0 ;  /* 0x0003240001007387 */ /* 0x0001e80000100800 */
[----:B------:R1:W-:Y:S01]  /*e8c40*/  STL [R1+0x328], R12 ;  /* 0x0003280c01007387 */ /* 0x0003e20000100800 */
[----:B0-----:R-:W-:Y:S01]  /*e8c50*/  SHF.R.S32.HI R0, RZ, 0x1f, R14 ;  /* 0x0000001fff007819 */ /* 0x001fe2000001140e */
[----:B------:R-:W-:-:S02]  /*e8c60*/  IMAD.MOV.U32 R14, RZ, RZ, R18 ;  /* 0x000000ffff0e7224 */ /* 0x000fc400078e0012 */
[----:B------:R-:W-:Y:S02]  /*e8c70*/  IMAD.MOV.U32 R18, RZ, RZ, R23 ;  /* 0x000000ffff127224 */ /* 0x000fe400078e0017 */
[----:B------:R0:W-:Y:S01]  /*e8c80*/  STL [R1+0x32c], R0 ;  /* 0x00032c0001007387 */ /* 0x0001e20000100800 */
[----:B-1----:R-:W-:-:S03]  /*e8c90*/  VIADD R12, R10, UR26 ;  /* 0x0000001a0a0c7c36 */ /* 0x002fc60008000000 */
[----:B------:R-:W3:Y:S04]  /*e8ca0*/  LDL R23, [R1+0x188] ;  /* 0x0001880001177983 */ /* 0x000ee80000100800 */
[----:B0-----:R-:W3:Y:S04]  /*e8cb0*/  LDL R0, [R1+0x18c] ;  /* 0x00018c0001007983 */ /* 0x001ee80000100800 */
[----:B------:R-:W-:Y:S04]  /*e8cc0*/  STL [R1+0x94], R10 ;  /* 0x0000940a01007387 */ /* 0x000fe80000100800 */
[----:B------:R2:W-:Y:S02]  /*e8cd0*/  STL [R1+0x825c], R10 ;  /* 0x00825c0a01007387 */ /* 0x0005e40000100800 */
[----:B--2---:R-:W-:-:S02]  /*e8ce0*/  SHF.R.S32.HI R10, RZ, 0x1f, R13 ;  /* 0x0000001fff0a7819 */ /* 0x004fc4000001140d */
[----:B----4-:R-:W-:Y:S02]  /*e8cf0*/  SHF.R.S32.HI R13, RZ, 0x1f, R19 ;  /* 0x0000001fff0d7819 */ /* 0x010fe40000011413 */
[----:B------:R-:W2:Y:S04]  /*e8d00*/  LDL R19, [R1+0x184] ;  /* 0x0001840001137983 */ /* 0x000ea80000100800 */
[----:B------:R0:W-:Y:S04]  /*e8d10*/  STL [R1+0x330], R10 ;  /* 0x0003300a01007387 */ /* 0x0001e80000100800 */
[----:B------:R1:W-:Y:S01]  /*e8d20*/  STL [R1+0x334], R13 ;  /* 0x0003340d01007387 */ /* 0x0003e20000100800 */
[----:B0-----:R-:W-:-:S03]  /*e8d30*/  SHF.R.S32.HI R10, RZ, 0x1f, R16 ;  /* 0x0000001fff0a7819 */ /* 0x001fc60000011410 */
[----:B------:R-:W-:Y:S01]  /*e8d40*/  STL [R1+0x90], R12 ;  /* 0x0000900c01007387 */ /* 0x000fe20000100800 */
[----:B------:R-:W-:-:S03]  /*e8d50*/  VIADD R16, R12, UR25 ;  /* 0x000000190c107c36 */ /* 0x000fc60008000000 */
[----:B------:R0:W-:Y:S01]  /*e8d60*/  STL [R1+0x338], R10 ;  /* 0x0003380a01007387 */ /* 0x0001e20000100800 */
[----:B------:R-:W-:-:S03]  /*e8d70*/  SHF.R.S32.HI R3, RZ, 0x1f, R3 ;  /* 0x0000001fff037819 */ /* 0x000fc60000011403 */
[----:B------:R4:W-:Y:S04]  /*e8d80*/  STL [R1+0x8264], R12 ;  /* 0x0082640c01007387 */ /* 0x0009e80000100800 */
[----:B-1----:R-:W2:Y:S01]  /*e8d90*/  LDL R13, [R1+0x17c] ;  /* 0x00017c00010d7983 */ /* 0x002ea20000100800 */
[----:B0-----:R-:W-:-:S03]  /*e8da0*/  SHF.R.S32.HI R10, RZ, 0x1f, R22 ;  /* 0x0000001fff0a7819 */ /* 0x001fc60000011416 */
[----:B----4-:R-:W4:Y:S04]  /*e8db0*/  LDL R12, [R1+0x180] ;  /* 0x00018000010c7983 */ /* 0x010f280000100800 */
[----:B------:R0:W-:Y:S04]  /*e8dc0*/  STL [R1+0x33c], R10 ;  /* 0x00033c0a01007387 */ /* 0x0001e80000100800 */
[----:B------:R-:W4:Y:S04]  /*e8dd0*/  LDL R22, [R1+0x178] ;  /* 0x0001780001167983 */ /* 0x000f280000100800 */
[----:B------:R1:W-:Y:S01]  /*e8de0*/  STL [R1+0x340], R3 ;  /* 0x0003400301007387 */ /* 0x0003e20000100800 */
[----:B0-----:R-:W-:Y:S01]  /*e8df0*/  SHF.R.S32.HI R10, RZ, 0x1f, R17 ;  /* 0x0000001fff0a7819 */ /* 0x001fe20000011411 */
[----:B------:R-:W-:Y:S01]  /*e8e00*/  VIADD R17, R16, UR24 ;  /* 0x0000001810117c36 */ /* 0x000fe20008000000 */
[----:B------:R-:W-:Y:S01]  /*e8e10*/  SHF.R.S32.HI R9, RZ, 0x1f, R9 ;  /* 0x0000001fff097819 */ /* 0x000fe20000011409 */
[----:B------:R-:W-:Y:S01]  /*e8e20*/  ULDC.64 UR24, c[0x0][0x228] ;  /* 0x00008a0000187ab9 */ /* 0x000fe20000000a00 */
[----:B-1----:R-:W4:Y:S04]  /*e8e30*/  LDL R3, [R1+0x170] ;  /* 0x0001700001037983 */ /* 0x002f280000100800 */
[----:B------:R-:W-:Y:S04]  /*e8e40*/  STL [R1+0x8c], R16 ;  /* 0x00008c1001007387 */ /* 0x000fe80000100800 */
[----:B------:R-:W-:Y:S04]  /*e8e50*/  STL [R1+0x344], R10 ;  /* 0x0003440a01007387 */ /* 0x000fe80000100800 */
[----:B------:R0:W-:Y:S04]  /*e8e60*/  STL [R1+0x826c], R16 ;  /* 0x00826c1001007387 */ /* 0x0001e80000100800 */
[----:B0-----:R-:W4:Y:S01]  /*e8e70*/  LDL R16, [R1+0x174] ;  /* 0x0001740001107983 */ /* 0x001f220000100800 */
[----:B---3--:R-:W-:-:S02]  /*e8e80*/  SHF.R.S32.HI R10, RZ, 0x1f, R11 ;  /* 0x0000001fff0a7819 */ /* 0x008fc4000001140b */
[----:B------:R-:W-:-:S05]  /*e8e90*/  SHF.R.S32.HI R20, RZ, 0x1f, R20 ;  /* 0x0000001fff147819 */ /* 0x000fca0000011414 */
[----:B------:R-:W-:Y:S04]  /*e8ea0*/  STL [R1+0x348], R20 ;  /* 0x0003481401007387 */ /* 0x000fe80000100800 */
[----:B------:R-:W3:Y:S04]  /*e8eb0*/  LDL R11, [R1+0x168] ;  /* 0x00016800010b7983 */ /* 0x000ee80000100800 */
[----:B------:R0:W-:Y:S04]  /*e8ec0*/  STL [R1+0x34c], R10 ;  /* 0x00034c0a01007387 */ /* 0x0001e80000100800 */
[----:B------:R-:W-:Y:S04]  /*e8ed0*/  STL [R1+0x54], R17 ;  /* 0x0000541101007387 */ /* 0x000fe80000100800 */
[----:B------:R1:W-:Y:S01]  /*e8ee0*/  STL [R1+0x350], R9 ;  /* 0x0003500901007387 */ /* 0x0003e20000100800 */
[----:B0-----:R-:W-:-:S03]  /*e8ef0*/  SHF.R.S32.HI R10, RZ, 0x1f, R23 ;  /* 0x0000001fff0a7819 */ /* 0x001fc60000011417 */
[----:B------:R-:W-:Y:S01]  /*e8f00*/  STL [R1+0x8274], R17 ;  /* 0x0082741101007387 */ /* 0x000fe20000100800 */
[----:B------:R-:W-:-:S05]  /*e8f10*/  SHF.R.S32.HI R0, RZ, 0x1f, R0 ;  /* 0x0000001fff007819 */ /* 0x000fca0000011400 */
[----:B------:R0:W-:Y:S01]  /*e8f20*/  STL [R1+0x354], R0 ;  /* 0x0003540001007387 */ /* 0x0001e20000100800 */
[----:B-1----:R-:W-:-:S03]  /*e8f30*/  VIADD R9, R17, UR29 ;  /* 0x0000001d11097c36 */ /* 0x002fc60008000000 */
[----:B------:R-:W3:Y:S04]  /*e8f40*/  LDL R23, [R1+0x160] ;  /* 0x0001600001177983 */ /* 0x000ee80000100800 */
[----:B0-----:R-:W3:Y:S04]  /*e8f50*/  LDL R0, [R1+0x164] ;  /* 0x0001640001007983 */ /* 0x001ee80000100800 */
[----:B------:R0:W-:Y:S01]  /*e8f60*/  STL [R1+0x358], R10 ;  /* 0x0003580a01007387 */ /* 0x0001e20000100800 */
[----:B--2---:R-:W-:-:S03]  /*e8f70*/  SHF.R.S32.HI R17, RZ, 0x1f, R19 ;  /* 0x0000001fff117819 */ /* 0x004fc60000011413 */
[----:B------:R-:W2:Y:S04]  /*e8f80*/  LDL R20, [R1+0x158] ;  /* 0x0001580001147983 */ /* 0x000ea80000100800 */
[----:B0-----:R-:W2:Y:S01]  /*e8f90*/  LDL R10, [R1+0x15c] ;  /* 0x00015c00010a7983 */ /* 0x001ea20000100800 */
[----:B------:R-:W-:Y:S01]  /*e8fa0*/  VIADD R19, R9, UR28 ;  /* 0x0000001c09137c36 */ /* 0x000fe20008000000 */
[----:B------:R-:W-:Y:S02]  /*e8fb0*/  ULDC.64 UR28, c[0x0][0x228] ;  /* 0x00008a00001c7ab9 */ /* 0x000fe40000000a00 */
[----:B------:R-:W-:Y:S04]  /*e8fc0*/  STL [R1+0x35c], R17 ;  /* 0x00035c1101007387 */ /* 0x000fe80000100800 */
[----:B------:R-:W-:Y:S04]  /*e8fd0*/  STL [R1+0x50], R9 ;  /* 0x0000500901007387 */ /* 0x000fe80000100800 */
[----:B------:R0:W-:Y:S01]  /*e8fe0*/  STL [R1+0x827c], R9 ;  /* 0x00827c0901007387 */ /* 0x0001e20000100800 */
[----:B------:R-:W-:-:S02]  /*e8ff0*/  SHF.R.S32.HI R13, RZ, 0x1f, R13 ;  /* 0x0000001fff0d7819 */ /* 0x000fc4000001140d */
[----:B----4-:R-:W-:-:S05]  /*e9000*/  SHF.R.S32.HI R12, RZ, 0x1f, R12 ;  /* 0x0000001fff0c7819 */ /* 0x010fca000001140c */
[----:B------:R1:W-:Y:S01]  /*e9010*/  STL [R1+0x360], R12 ;  /* 0x0003600c01007387 */ /* 0x0003e20000100800 */
[----:B0-----:R-:W-:-:S03]  /*e9020*/  SHF.R.S32.HI R9, RZ, 0x1f, R22 ;  /* 0x0000001fff097819 */ /* 0x001fc60000011416 */
[----:B-1----:R-:W4:Y:S04]  /*e9030*/  LDL R12, [R1+0x150] ;  /* 0x00015000010c7983 */ /* 0x002f280000100800 */
[----:B------:R0:W-:Y:S04]  /*e9040*/  STL [R1+0x364], R13 ;  /* 0x0003640d01007387 */ /* 0x0001e80000100800 */
[----:B0-----:R-:W4:Y:S04]  /*e9050*/  LDL R13, [R1+0x14c] ;  /* 0x00014c00010d7983 */ /* 0x001f280000100800 */
[----:B------:R0:W-:Y:S04]  /*e9060*/  STL [R1+0x368], R9 ;  /* 0x0003680901007387 */ /* 0x0001e80000100800 */
[----:B------:R-:W-:Y:S01]  /*e9070*/  STL [R1+0x4c], R19 ;  /* 0x00004c1301007387 */ /* 0x000fe20000100800 */
[----:B0-----:R-:W-:-:S02]  /*e9080*/  SHF.R.S32.HI R9, RZ, 0x1f, R16 ;  /* 0x0000001fff097819 */ /* 0x001fc40000011410 */
[----:B------:R-:W-:Y:S01]  /*e9090*/  SHF.R.S32.HI R16, RZ, 0x1f, R3 ;  /* 0x0000001fff107819 */ /* 0x000fe20000011403 */
[----:B------:R-:W-:Y:S01]  /*e90a0*/  STL [R1+0x8280], R19 ;  /* 0x0082801301007387 */ /* 0x000fe20000100800 */
[----:B------:R-:W-:-:S03]  /*e90b0*/  SHF.R.S32.HI R3, RZ, 0x1f, R8 ;  /* 0x0000001fff037819 */ /* 0x000fc60000011408 */
[----:B------:R0:W-:Y:S01]  /*e90c0*/  STL [R1+0x36c], R9 ;  /* 0x00036c0901007387 */ /* 0x0001e20000100800 */
[----:B------:R-:W-:Y:S01]  /*e90d0*/  VIADD R22, R19, UR27 ;  /* 0x0000001b13167c36 */ /* 0x000fe20008000000 */
[----:B------:R-:W-:Y:S02]  /*e90e0*/  ULDC.64 UR26, c[0x0][0x228] ;  /* 0x00008a00001a7ab9 */ /* 0x000fe40000000a00 */
[----:B0-----:R-:W4:Y:S04]  /*e90f0*/  LDL R9, [R1+0x144] ;  /* 0x0001440001097983 */ /* 0x001f280000100800 */
[----:B------:R0:W-:Y:S04]  /*e9100*/  STL [R1+0x370], R16 ;  /* 0x0003701001007387 */ /* 0x0001e80000100800 */
[----:B------:R-:W4:Y:S04]  /*e9110*/  LDL R17, [R1+0x140] ;  /* 0x0001400001117983 */ /* 0x000f280000100800 */
[----:B------:R3:W-:Y:S04]  /*e9120*/  STL [R1+0x374], R3 ;  /* 0x0003740301007387 */ /* 0x0007e80000100800 */
[----:B------:R-:W-:Y:S04]  /*e9130*/  STL [R1+0x48], R22 ;  /* 0x0000481601007387 */ /* 0x000fe80000100800 */
[----:B------:R-:W-:Y:S04]  /*e9140*/  STL [R1+0x8284], R22 ;  /* 0x0082841601007387 */ /* 0x000fe80000100800 */
[----:B0-----:R-:W4:Y:S01]  /*e9150*/  LDL R16, [R1+0x138] ;  /* 0x0001380001107983 */ /* 0x001f220000100800 */
[----:B---3--:R-:W-:-:S05]  /*e9160*/  SHF.R.S32.HI R3, RZ, 0x1f, R11 ;  /* 0x0000001fff037819 */ /* 0x008fca000001140b */
[----:B------:R0:W-:Y:S04]  /*e9170*/  STL [R1+0x378], R3 ;  /* 0x0003780301007387 */ /* 0x0001e80000100800 */
[----:B------:R-:W3:Y:S01]  /*e9180*/  LDL R11, [R1+0x134] ;  /* 0x00013400010b7983 */ /* 0x000ee20000100800 */
[----:B------:R-:W-:-:S03]  /*e9190*/  VIADD R8, R22, UR32 ;  /* 0x0000002016087c36 */ /* 0x000fc60008000000 */
[----:B0-----:R-:W3:Y:S01]  /*e91a0*/  LDL R3, [R1+0x12c] ;  /* 0x00012c0001037983 */ /* 0x001ee20000100800 */
[----:B------:R-:W-:Y:S02]  /*e91b0*/  SHF.R.S32.HI R19, RZ, 0x1f, R23 ;  /* 0x0000001fff137819 */ /* 0x000fe40000011417 */
[----:B------:R-:W-:-:S05]  /*e91c0*/  SHF.R.S32.HI R0, RZ, 0x1f, R0 ;  /* 0x0000001fff007819 */ /* 0x000fca0000011400 */
[----:B------:R0:W-:Y:S01]  /*e91d0*/  STL [R1+0x37c], R0 ;  /* 0x00037c0001007387 */ /* 0x0001e20000100800 */
[----:B------:R-:W-:Y:S01]  /*e91e0*/  VIADD R23, R8, UR31 ;  /* 0x0000001f08177c36 */ /* 0x000fe20008000000 */
[----:B--2---:R-:W-:Y:S02]  /*e91f0*/  SHF.R.S32.HI R10, RZ, 0x1f, R10 ;  /* 0x0000001fff0a7819 */ /* 0x004fe4000001140a */
[----:B0-----:R-:W2:Y:S04]  /*e9200*/  LDL R0, [R1+0x128] ;  /* 0x0001280001007983 */ /* 0x001ea80000100800 */
[----:B------:R0:W-:Y:S04]  /*e9210*/  STL [R1+0x380], R19 ;  /* 0x0003801301007387 */ /* 0x0001e80000100800 */
[----:B------:R-:W-:Y:S01]  /*e9220*/  STL [R1+0x44], R8 ;  /* 0x0000440801007387 */ /* 0x000fe20000100800 */
[----:B0-----:R-:W-:-:S03]  /*e9230*/  SHF.R.S32.HI R19, RZ, 0x1f, R20 ;  /* 0x0000001fff137819 */ /* 0x001fc60000011414 */
[----:B------:R0:W-:Y:S04]  /*e9240*/  STL [R1+0x384], R10 ;  /* 0x0003840a01007387 */ /* 0x0001e80000100800 */
[----:B0-----:R-:W3:Y:S04]  /*e9250*/  LDL R10, [R1+0x120] ;  /* 0x00012000010a7983 */ /* 0x001ee80000100800 */
[----:B------:R0:W-:Y:S04]  /*e9260*/  STL [R1+0x388], R19 ;  /* 0x0003881301007387 */ /* 0x0001e80000100800 */
[----:B------:R-:W2:Y:S04]  /*e9270*/  LDL R20, [R1+0x11c] ;  /* 0x00011c0001147983 */ /* 0x000ea80000100800 */
[----:B------:R1:W-:Y:S01]  /*e9280*/  STL [R1+0x38c], R7 ;  /* 0x00038c0701007387 */ /* 0x0003e20000100800 */
[----:B----4-:R-:W-:-:S03]  /*e9290*/  SHF.R.S32.HI R12, RZ, 0x1f, R12 ;  /* 0x0000001fff0c7819 */ /* 0x010fc6000001140c */
[----:B------:R-:W-:Y:S01]  /*e92a0*/  STL [R1+0x40], R23 ;  /* 0x0000401701007387 */ /* 0x000fe20000100800 */
[----:B0-----:R-:W-:-:S03]  /*e92b0*/  SHF.R.S32.HI R19, RZ, 0x1f, R21 ;  /* 0x0000001fff137819 */ /* 0x001fc60000011415 */
[----:B------:R0:W-:Y:S01]  /*e92c0*/  STL [R1+0x390], R12 ;  /* 0x0003900c01007387 */ /* 0x0001e20000100800 */
[----:B-1----:R-:W-:Y:S01]  /*e92d0*/  VIADD R7, R23, UR30 ;  /* 0x0000001e17077c36 */ /* 0x002fe20008000000 */
[----:B------:R-:W-:Y:S02]  /*e92e0*/  SHF.R.S32.HI R13, RZ, 0x1f, R13 ;  /* 0x0000001fff0d7819 */ /* 0x000fe4000001140d */
[----:B0-----:R-:W4:Y:S01]  /*e92f0*/  LDL R12, [R1+0x114] ;  /* 0x00011400010c7983 */ /* 0x001f220000100800 */
[----:B------:R-:W-:-:S03]  /*e9300*/  SHF.R.S32.HI R17, RZ, 0x1f, R17 ;  /* 0x0000001fff117819 */ /* 0x000fc60000011411 */
[----:B------:R0:W-:Y:S01]  /*e9310*/  STL [R1+0x394], R13 ;  /* 0x0003940d01007387 */ /* 0x0001e20000100800 */
[----:B------:R-:W-:Y:S01]  /*e9320*/  VIADD R21, R7, UR35 ;  /* 0x0000002307157c36 */ /* 0x000fe20008000000 */
[----:B---3--:R-:W-:Y:S02]  /*e9330*/  SHF.R.S32.HI R10, RZ, 0x1f, R10 ;  /* 0x0000001fff0a7819 */ /* 0x008fe4000001140a */
[----:B0-----:R-:W3:Y:S01]  /*e9340*/  LDL R13, [R1+0x110] ;  /* 0x00011000010d7983 */ /* 0x001ee20000100800 */
[----:B------:R-:W-:Y:S01]  /*e9350*/  SHF.R.S32.HI R8, RZ, 0x1f, R8 ;  /* 0x0000001fff087819 */ /* 0x000fe20000011408 */
[----:B------:R-:W-:Y:S02]  /*e9360*/  ULDC.64 UR30, c[0x0][0x228] ;  /* 0x00008a00001e7ab9 */ /* 0x000fe40000000a00 */
[----:B------:R0:W-:Y:S04]  /*e9370*/  STL [R1+0x398], R19 ;  /* 0x0003981301007387 */ /* 0x0001e80000100800 */
[----:B------:R-:W-:Y:S01]  /*e9380*/  STL [R1+0x3c], R7 ;  /* 0x00003c0701007387 */ /* 0x000fe20000100800 */
[----:B0-----:R-:W-:-:S02]  /*e9390*/  SHF.R.S32.HI R19, RZ, 0x1f, R9 ;  /* 0x0000001fff137819 */ /* 0x001fc40000011409 */
[----:B------:R-:W-:-:S03]  /*e93a0*/  SHF.R.S32.HI R9, RZ, 0x1f, R24 ;  /* 0x0000001fff097819 */ /* 0x000fc60000011418 */
[----:B------:R-:W-:Y:S04]  /*e93b0*/  STL [R1+0x39c], R19 ;  /* 0x00039c1301007387 */ /* 0x000fe80000100800 */
[----:B------:R-:W-:Y:S04]  /*e93c0*/  STL [R1+0x38], R21 ;  /* 0x0000381501007387 */ /* 0x000fe80000100800 */
[----:B------:R-:W-:Y:S04]  /*e93d0*/  STL [R1+0x3a0], R17 ;  /* 0x0003a01101007387 */ /* 0x000fe80000100800 */
[----:B------:R0:W-:Y:S02]  /*e93e0*/  STL [R1+0x3a4], R9 ;  /* 0x0003a40901007387 */ /* 0x0001e40000100800 */
[----:B0-----:R-:W-:-:S02]  /*e93f0*/  SHF.R.S32.HI R9, RZ, 0x1f, R16 ;  /* 0x0000001fff097819 */ /* 0x001fc40000011410 */
[----:B------:R-:W-:-:S03]  /*e9400*/  SHF.R.S32.HI R16, RZ, 0x1f, R11 ;  /* 0x0000001fff107819 */ /* 0x000fc6000001140b */
[----:B------:R0:W-:Y:S04]  /*e9410*/  STL [R1+0x3a8], R9 ;  /* 0x0003a80901007387 */ /* 0x0001e80000100800 */
[----:B------:R-:W3:Y:S01]  /*e9420*/  LDL R11, [R1+0x104] ;  /* 0x00010400010b7983 */ /* 0x000ee20000100800 */
[----:B------:R-:W-:Y:S01]  /*e9430*/  VIADD R24, R21, UR34 ;  /* 0x0000002215187c36 */ /* 0x000fe20008000000 */
[----:B0-----:R-:W-:Y:S02]  /*e9440*/  SHF.R.S32.HI R9, RZ, 0x1f, R25 ;  /* 0x0000001fff097819 */ /* 0x001fe40000011419 */
[----:B------:R2:W-:Y:S01]  /*e9450*/  STL [R1+0x3ac], R16 ;  /* 0x0003ac1001007387 */ /* 0x0005e20000100800 */
[----:B------:R-:W-:Y:S01]  /*e9460*/  SHF.R.S32.HI R23, RZ, 0x1f, R23 ;  /* 0x0000001fff177819 */ /* 0x000fe20000011417 */
[----:B------:R-:W-:-:S02]  /*e9470*/  ULDC.64 UR34, c[0x0][0x228] ;  /* 0x00008a0000227ab9 */ /* 0x000fc40000000a00 */
[----:B------:R-:W-:Y:S04]  /*e9480*/  STL [R1+0x34], R24 ;  /* 0x0000341801007387 */ /* 0x000fe80000100800 */
[----:B------:R0:W-:Y:S01]  /*e9490*/  STL [R1+0x3b0], R9 ;  /* 0x0003b00901007387 */ /* 0x0001e20000100800 */
[----:B------:R-:W-:Y:S01]  /*e94a0*/  VIADD R25, R24, UR33 ;  /* 0x0000002118197c36 */ /* 0x000fe20008000000 */
[----:B--2---:R-:W-:Y:S01]  /*e94b0*/  SHF.R.S32.HI R16, RZ, 0x1f, R20 ;  /* 0x0000001fff107819 */ /* 0x004fe20000011414 */
[----:B------:R-:W-:Y:S01]  /*e94c0*/  ULDC.64 UR32, c[0x0][0x228] ;  /* 0x00008a0000207ab9 */ /* 0x000fe20000000a00 */
[----:B0-----:R-:W-:Y:S02]  /*e94d0*/  SHF.R.S32.HI R9, RZ, 0x1f, R3 ;  /* 0x0000001fff097819 */ /* 0x001fe40000011403 */
[----:B------:R-:W-:-:S03]  /*e94e0*/  SHF.R.S32.HI R3, RZ, 0x1f, R0 ;  /* 0x0000001fff037819 */ /* 0x000fc60000011400 */
[----:B------:R0:W-:Y:S04]  /*e94f0*/  STL [R1+0x3b4], R9 ;  /* 0x0003b40901007387 */ /* 0x0001e80000100800 */
[----:B------:R-:W2:Y:S04]  /*e9500*/  LDL R0, [R1+0xfc] ;  /* 0x0000fc0001007983 */ /* 0x000ea80000100800 */
[----:B------:R1:W-:Y:S01]  /*e9510*/  STL [R1+0x3b8], R3 ;  /* 0x0003b80301007387 */ /* 0x0003e20000100800 */
[----:B0-----:R-:W-:-:S03]  /*e9520*/  SHF.R.S32.HI R9, RZ, 0x1f, R26 ;  /* 0x0000001fff097819 */ /* 0x001fc6000001141a */
[----:B-1----:R-:W2:Y:S04]  /*e9530*/  LDL R3, [R1+0xf8] ;  /* 0x0000f80001037983 */ /* 0x002ea80000100800 */
[----:B------:R0:W-:Y:S04]  /*e9540*/  STL [R1+0x3bc], R6 ;  /* 0x0003bc0601007387 */ /* 0x0001e80000100800 */
[----:B------:R-:W-:Y:S04]  /*e9550*/  STL [R1+0x30], R25 ;  /* 0x0000301901007387 */ /* 0x000fe80000100800 */
[----:B------:R1:W-:Y:S01]  /*e9560*/  STL [R1+0x3c0], R10 ;  /* 0x0003c00a01007387 */ /* 0x0003e20000100800 */
[----:B0-----:R-:W-:-:S04]  /*e9570*/  VIADD R6, R25, UR38 ;  /* 0x0000002619067c36 */ /* 0x001fc80008000000 */
[----:B------:R-:W-:Y:S01]  /*e9580*/  VIADD R26, R6, UR37 ;  /* 0x00000025061a7c36 */ /* 0x000fe20008000000 */
[----:B-1----:R-:W2:Y:S04]  /*e9590*/  LDL R10, [R1+0xf0] ;  /* 0x0000f000010a7983 */ /* 0x002ea80000100800 */
[----:B------:R4:W-:Y:S04]  /*e95a0*/  STL [R1+0x3c4], R16 ;  /* 0x0003c41001007387 */ /* 0x0009e80000100800 */
[----:B------:R-:W2:Y:S04]  /*e95b0*/  LDL R20, [R1+0xec] ;  /* 0x0000ec0001147983 */ /* 0x000ea80000100800 */
[----:B------:R0:W-:Y:S01]  /*e95c0*/  STL [R1+0x3c8], R9 ;  /* 0x0003c80901007387 */ /* 0x0001e20000100800 */
[----:B----4-:R-:W-:-:S03]  /*e95d0*/  SHF.R.S32.HI R16, RZ, 0x1f, R12 ;  /* 0x0000001fff107819 */ /* 0x010fc6000001140c */
[----:B------:R-:W-:Y:S04]  /*e95e0*/  STL [R1+0x2c], R6 ;  /* 0x00002c0601007387 */ /* 0x000fe80000100800 */
[----:B------:R-:W-:Y:S01]  /*e95f0*/  STL [R1+0x3cc], R16 ;  /* 0x0003cc1001007387 */ /* 0x000fe20000100800 */
[----:B0-----:R-:W-:-:S03]  /*e9600*/  SHF.R.S32.HI R9, RZ, 0x1f, R27 ;  /* 0x0000001fff097819 */ /* 0x001fc6000001141b */
[----:B------:R-:W-:Y:S01]  /*e9610*/  STL [R1+0x28], R26 ;  /* 0x0000281a01007387 */ /* 0x000fe20000100800 */
[----:B---3--:R-:W-:-:S05]  /*e9620*/  SHF.R.S32.HI R12, RZ, 0x1f, R13 ;  /* 0x0000001fff0c7819 */ /* 0x008fca000001140d */
[----:B------:R-:W-:Y:S04]  /*e9630*/  STL [R1+0x3d0], R12 ;  /* 0x0003d00c01007387 */ /* 0x000fe80000100800 */
[----:B------:R0:W-:Y:S02]  /*e9640*/  STL [R1+0x3d4], R9 ;  /* 0x0003d40901007387 */ /* 0x0001e40000100800 */
[----:B0-----:R-:W-:Y:S02]  /*e9650*/  SHF.R.S32.HI R9, RZ, 0x1f, R5 ;  /* 0x0000001fff097819 */ /* 0x001fe40000011405 */
[----:B------:R-:W3:Y:S04]  /*e9660*/  LDL.LU R5, [R1+0x8288] ;  /* 0x0082880001057983 */ /* 0x000ee80000300800 */
[----:B------:R-:W4:Y:S04]  /*e9670*/  LDL R22, [R1+0xe4] ;  /* 0x0000e40001167983 */ /* 0x000f280000100800 */
[----:B------:R-:W4:Y:S04]  /*e9680*/  LDL R19, [R1+0xe0] ;  /* 0x0000e00001137983 */ /* 0x000f280000100800 */
[----:B------:R0:W-:Y:S04]  /*e9690*/  STL [R1+0x3d8], R9 ;  /* 0x0003d80901007387 */ /* 0x0001e80000100800 */
[----:B------:R-:W4:Y:S04]  /*e96a0*/  LDL R13, [R1+0xdc] ;  /* 0x0000dc00010d7983 */ /* 0x000f280000100800 */
[----:B0-----:R-:W4:Y:S01]  /*e96b0*/  LDL R9, [R1+0xd8] ;  /* 0x0000d80001097983 */ /* 0x001f220000100800 */
[----:B------:R-:W-:-:S02]  /*e96c0*/  SHF.R.S32.HI R12, RZ, 0x1f, R11 ;  /* 0x0000001fff0c7819 */ /* 0x000fc4000001140b */
[----:B------:R-:W-:-:S03]  /*e96d0*/  SHF.R.S32.HI R11, RZ, 0x1f, R29 ;  /* 0x0000001fff0b7819 */ /* 0x000fc6000001141d */
[----:B------:R-:W-:Y:S04]  /*e96e0*/  STL [R1+0x3dc], R12 ;  /* 0x0003dc0c01007387 */ /* 0x000fe80000100800 */
[----:B------:R0:W-:Y:S04]  /*e96f0*/  STL [R1+0x3e0], R11 ;  /* 0x0003e00b01007387 */ /* 0x0001e80000100800 */
[----:B0-----:R-:W4:Y:S01]  /*e9700*/  LDL R11, [R1+0xd4] ;  /* 0x0000d400010b7983 */ /* 0x001f220000100800 */
[----:B------:R-:W-:Y:S01]  /*e9710*/  VIADD R27, R26, UR36 ;  /* 0x000000241a1b7c36 */ /* 0x000fe20008000000 */
[----:B--2---:R-:W-:-:S04]  /*e9720*/  SHF.R.S32.HI R12, RZ, 0x1f, R0 ;  /* 0x0000001fff0c7819 */ /* 0x004fc80000011400 */
[----:B------:R-:W-:Y:S01]  /*e9730*/  STL [R1+0x24], R27 ;  /* 0x0000241b01007387 */ /* 0x000fe20000100800 */
[----:B------:R-:W-:-:S03]  /*e9740*/  SHF.R.S32.HI R3, RZ, 0x1f, R3 ;  /* 0x0000001fff037819 */ /* 0x000fc60000011403 */
[----:B------:R-:W2:Y:S01]  /*e9750*/  LDL R17, [R1+0xcc] ;  /* 0x0000cc0001117983 */ /* 0x000ea20000100800 */
[----:B---3--:R-:W-:-:S03]  /*e9760*/  IMAD.MOV.U32 R29, RZ, RZ, R5 ;  /* 0x000000ffff1d7224 */ /* 0x008fc600078e0005 */
[----:B------:R-:W3:Y:S01]  /*e9770*/  LDL R0, [R1+0xc8] ;  /* 0x0000c80001007983 */ /* 0x000ee20000100800 */
[----:B------:R-:W-:Y:S01]  /*e9780*/  VIADD R5, R27, UR41 ;  /* 0x000000291b057c36 */ /* 0x000fe20008000000 */
[----:B----4-:R-:W-:Y:S02]  /*e9790*/  SHF.R.S32.HI R22, RZ, 0x1f, R22 ;  /* 0x0000001fff167819 */ /* 0x010fe40000011416 */
[----:B------:R0:W-:Y:S01]  /*e97a0*/  STL [R1+0x3e4], R12 ;  /* 0x0003e40c01007387 */ /* 0x0001e20000100800 */
[----:B------:R-:W-:-:S03]  /*e97b0*/  SHF.R.S32.HI R19, RZ, 0x1f, R19 ;  /* 0x0000001fff137819 */ /* 0x000fc60000011413 */
[----:B------:R-:W4:Y:S01]  /*e97c0*/  LDL R16, [R1+0xc0] ;  /* 0x0000c00001107983 */ /* 0x000f220000100800 */
[----:B------:R-:W-:-:S03]  /*e97d0*/  SHF.R.S32.HI R13, RZ, 0x1f, R13 ;  /* 0x0000001fff0d7819 */ /* 0x000fc6000001140d */
[----:B------:R1:W-:Y:S01]  /*e97e0*/  STL [R1+0x3e8], R3 ;  /* 0x0003e80301007387 */ /* 0x0003e20000100800 */
[----:B0-----:R-:W-:Y:S01]  /*e97f0*/  SHF.R.S32.HI R12, RZ, 0x1f, R10 ;  /* 0x0000001fff0c7819 */ /* 0x001fe2000001140a */
[----:B------:R-:W-:Y:S01]  /*e9800*/  ULDC.64 UR36, c[0x0][0x228] ;  /* 0x00008a0000247ab9 */ /* 0x000fe20000000a00 */
[----:B------:R-:W-:Y:S01]  /*e9810*/  SHF.R.S32.HI R10, RZ, 0x1f, R20 ;  /* 0x0000001fff0a7819 */ /* 0x000fe20000011414 */
[----:B-1----:R-:W4:Y:S04]  /*e9820*/  LDL R3, [R1+0xbc] ;  /* 0x0000bc0001037983 */ /* 0x002f280000100800 */
[----:B------:R0:W-:Y:S04]  /*e9830*/  STL [R1+0x3ec], R4 ;  /* 0x0003ec0401007387 */ /* 0x0001e80000100800 */
[----:B------:R-:W-:Y:S04]  /*e9840*/  STL [R1+0x20], R5 ;  /* 0x0000200501007387 */ /* 0x000fe80000100800 */
[----:B------:R1:W-:Y:S01]  /*e9850*/  STL [R1+0x3f0], R12 ;  /* 0x0003f00c01007387 */ /* 0x0003e20000100800 */
[----:B0-----:R-:W-:Y:S01]  /*e9860*/  VIADD R4, R5, UR40 ;  /* 0x0000002805047c36 */ /* 0x001fe20008000000 */
[----:B------:R-:W-:-:S02]  /*e9870*/  SHF.R.S32.HI R9, RZ, 0x1f, R9 ;  /* 0x0000001fff097819 */ /* 0x000fc40000011409 */
[----:B------:R-:W4:Y:S01]  /*e9880*/  LDL R20, [R1+0xb0] ;  /* 0x0000b00001147983 */ /* 0x000f220000100800 */
[----:B------:R-:W-:-:S03]  /*e9890*/  SHF.R.S32.HI R11, RZ, 0x1f, R11 ;  /* 0x0000001fff0b7819 */ /* 0x000fc6000001140b */
[----:B-1----:R-:W4:Y:S01]  /*e98a0*/  LDL R12, [R1+0xb4] ;  /* 0x0000b400010c7983 */ /* 0x002f220000100800 */
[----:B--2---:R-:W-:-:S03]  /*e98b0*/  SHF.R.S32.HI R17, RZ, 0x1f, R17 ;  /* 0x0000001fff117819 */ /* 0x004fc60000011411 */
[----:B------:R0:W-:Y:S01]  /*e98c0*/  STL [R1+0x3f4], R10 ;  /* 0x0003f40a01007387 */ /* 0x0001e20000100800 */
[----:B---3--:R-:W-:-:S03]  /*e98d0*/  SHF.R.S32.HI R0, RZ, 0x1f, R0 ;  /* 0x0000001fff007819 */ /* 0x008fc60000011400 */
[----:B0-----:R-:W2:Y:S01]  /*e98e0*/  LDL R10, [R1+0x98] ;  /* 0x00009800010a7983 */ /* 0x001ea20000100800 */
[----:B----4-:R-:W-:-:S03]  /*e98f0*/  SHF.R.S32.HI R16, RZ, 0x1f, R16 ;  /* 0x0000001fff107819 */ /* 0x010fc60000011410 */
[----:B------:R-:W-:Y:S01]  /*e9900*/  STL [R1+0x1c], R4 ;  /* 0x00001c0401007387 */ /* 0x000fe20000100800 */
[----:B------:R-:W-:-:S03]  /*e9910*/  SHF.R.S32.HI R3, RZ, 0x1f, R3 ;  /* 0x0000001fff037819 */ /* 0x000fc60000011403 */
[----:B------:R0:W-:Y:S01]  /*e9920*/  STL [R1+0x3f8], R2 ;  /* 0x0003f80201007387 */ /* 0x0001e20000100800 */
[----:B------:R-:W-:Y:S01]  /*e9930*/  SHF.R.S32.HI R7, RZ, 0x1f, R7 ;  /* 0x0000001fff077819 */ /* 0x000fe20000011407 */
[----:B------:R-:W-:Y:S02]  /*e9940*/  ULDC.64 UR40, c[0x0][0x228] ;  /* 0x00008a0000287ab9 */ /* 0x000fe40000000a00 */
[----:B------:R1:W-:Y:S01]  /*e9950*/  STL [R1+0x3fc], R22 ;  /* 0x0003fc1601007387 */ /* 0x0003e20000100800 */
[----:B0-----:R-:W-:-:S03]  /*e9960*/  VIADD R2, R4, UR39 ;  /* 0x0000002704027c36 */ /* 0x001fc60008000000 */
[----:B-1----:R-:W3:Y:S01]  /*e9970*/  LDL.LU R22, [R1+0x8284] ;  /* 0x0082840001167983 */ /* 0x002ee20000300800 */
[----:B------:R-:W-:Y:S01]  /*e9980*/  SHF.R.S32.HI R20, RZ, 0x1f, R20 ;  /* 0x0000001fff147819 */ /* 0x000fe20000011414 */
[----:B------:R-:W-:Y:S02]  /*e9990*/  ULDC.64 UR38, c[0x0][0x228] ;  /* 0x00008a0000267ab9 */ /* 0x000fe40000000a00 */
[----:B------:R0:W-:Y:S04]  /*e99a0*/  STL [R1+0x400], R19 ;  /* 0x0004001301007387 */ /* 0x0001e80000100800 */
[----:B0-----:R-:W4:Y:S04]  /*e99b0*/  LDL.LU R19, [R1+0x8280] ;  /* 0x0082800001137983 */ /* 0x001f280000300800 */
[----:B------:R-:W-:Y:S04]  /*e99c0*/  STL [R1+0x18], R2 ;  /* 0x0000180201007387 */ /* 0x000fe80000100800 */
[----:B------:R-:W-:Y:S04]  /*e99d0*/  STL [R1+0x404], R13 ;  /* 0x0004040d01007387 */ /* 0x000fe80000100800 */
[----:B------:R0:W-:Y:S04]  /*e99e0*/  STL [R1+0x408], R9 ;  /* 0x0004080901007387 */ /* 0x0001e80000100800 */
[----:B0-----:R-:W3:Y:S04]  /*e99f0*/  LDL.LU R9, [R1+0x827c] ;  /* 0x00827c0001097983 */ /* 0x001ee80000300800 */
[----:B------:R0:W-:Y:S04]  /*e9a00*/  STL [R1+0x40c], R11 ;  /* 0x00040c0b01007387 */ /* 0x0001e80000100800 */
[----:B0-----:R-:W2:Y:S01]  /*e9a10*/  LDL.LU R11, [R1+0x8278] ;  /* 0x00827800010b7983 */ /* 0x001ea20000300800 */
[----:B------:R-:W-:-:S05]  /*e9a20*/  VIADD R13, R2, UR44 ;  /* 0x0000002c020d7c36 */ /* 0x000fca0008000000 */
[----:B------:R-:W-:Y:S01]  /*e9a30*/  STL [R1+0x14], R13 ;  /* 0x0000140d01007387 */ /* 0x000fe20000100800 */
[----:B--2---:R-:W-:-:S05]  /*e9a40*/  SHF.R.S32.HI R11, RZ, 0x1f, R11 ;  /* 0x0000001fff0b7819 */ /* 0x004fca000001140b */
[----:B------:R-:W-:Y:S04]  /*e9a50*/  STL [R1+0x410], R11 ;  /* 0x0004100b01007387 */ /* 0x000fe80000100800 */
[----:B------:R0:W-:Y:S04]  /*e9a60*/  STL [R1+0x414], R17 ;  /* 0x0004141101007387 */ /* 0x0001e80000100800 */
[----:B0-----:R-:W2:Y:S04]  /*e9a70*/  LDL.LU R17, [R1+0x8274] ;  /* 0x0082740001117983 */ /* 0x001ea80000300800 */
[----:B------:R0:W-:Y:S04]  /*e9a80*/  STL [R1+0x418], R0 ;  /* 0x0004180001007387 */ /* 0x0001e80000100800 */
[----:B0-----:R-:W4:Y:S01]  /*e9a90*/  LDL.LU R0, [R1+0x8270] ;  /* 0x0082700001007983 */ /* 0x001f220000300800 */
[----:B------:R-:W-:-:S05]  /*e9aa0*/  VIADD R11, R13, UR43 ;  /* 0x0000002b0d0b7c36 */ /* 0x000fca0008000000 */
[----:B------:R-:W-:Y:S01]  /*e9ab0*/  STL [R1+0x10], R11 ;  /* 0x0000100b01007387 */ /* 0x000fe20000100800 */
[----:B----4-:R-:W-:-:S05]  /*e9ac0*/  SHF.R.S32.HI R0, RZ, 0x1f, R0 ;  /* 0x0000001fff007819 */ /* 0x010fca0000011400 */
[----:B------:R-:W-:Y:S04]  /*e9ad0*/  STL [R1+0x41c], R0 ;  /* 0x00041c0001007387 */ /* 0x000fe80000100800 */
[----:B------:R0:W-:Y:S04]  /*e9ae0*/  STL [R1+0x420], R16 ;  /* 0x0004201001007387 */ /* 0x0001e80000100800 */
[----:B0-----:R-:W4:Y:S04]  /*e9af0*/  LDL.LU R16, [R1+0x826c] ;  /* 0x00826c0001107983 */ /* 0x001f280000300800 */
[----:B------:R0:W-:Y:S04]  /*e9b00*/  STL [R1+0x424], R3 ;  /* 0x0004240301007387 */ /* 0x0001e80000100800 */
[----:B0-----:R-:W3:Y:S01]  /*e9b10*/  LDL.LU R3, [R1+0x8268] ;  /* 0x0082680001037983 */ /* 0x001ee20000300800 */
[----:B------:R-:W-:Y:S01]  /*e9b20*/  VIADD R0, R11, UR42 ;  /* 0x0000002a0b007c36 */ /* 0x000fe20008000000 */
[----:B------:R-:W-:Y:S01]  /*e9b30*/  SHF.R.S32.HI R12, RZ, 0x1f, R12 ;  /* 0x0000001fff0c7819 */ /* 0x000fe2000001140c */
[----:B------:R-:W-:-:S03]  /*e9b40*/  ULDC.64 UR42, c[0x0][0x228] ;  /* 0x00008a00002a7ab9 */ /* 0x000fc60000000a00 */
[----:B------:R-:W-:Y:S01]  /*e9b50*/  STL [R1+0xc], R0 ;  /* 0x00000c0001007387 */ /* 0x000fe20000100800 */
[----:B---3--:R-:W-:-:S05]  /*e9b60*/  SHF.R.S32.HI R3, RZ, 0x1f, R3 ;  /* 0x0000001fff037819 */ /* 0x008fca0000011403 */
[----:B------:R-:W-:Y:S04]  /*e9b70*/  STL [R1+0x428], R3 ;  /* 0x0004280301007387 */ /* 0x000fe80000100800 */
[----:B------:R0:W-:Y:S04]  /*e9b80*/  STL [R1+0x42c], R12 ;  /* 0x00042c0c01007387 */ /* 0x0001e80000100800 */
[----:B0-----:R-:W3:Y:S04]  /*e9b90*/  LDL.LU R12, [R1+0x8264] ;  /* 0x00826400010c7983 */ /* 0x001ee80000300800 */
[----:B------:R0:W-:Y:S04]  /*e9ba0*/  STL [R1+0x430], R20 ;  /* 0x0004301401007387 */ /* 0x0001e80000100800 */
[----:B0-----:R-:W2:Y:S01]  /*e9bb0*/  LDL.LU R20, [R1+0x8260] ;  /* 0x0082600001147983 */ /* 0x001ea20000300800 */
[----:B------:R-:W-:Y:S01]  /*e9bc0*/  VIADD R3, R0, UR47 ;  /* 0x0000002f00037c36 */ /* 0x000fe20008000000 */
[----:B------:R-:W-:-:S04]  /*e9bd0*/  SHF.R.S32.HI R10, RZ, 0x1f, R10 ;  /* 0x0000001fff0a7819 */ /* 0x000fc8000001140a */
[----:B------:R-:W-:Y:S01]  /*e9be0*/  STL [R1+0x8], R3 ;  /* 0x0000080301007387 */ /* 0x000fe20000100800 */
[----:B--2---:R-:W-:-:S05]  /*e9bf0*/  SHF.R.S32.HI R20, RZ, 0x1f, R20 ;  /* 0x0000001fff147819 */ /* 0x004fca0000011414 */
[----:B------:R-:W-:Y:S04]  /*e9c00*/  STL [R1+0x434], R20 ;  /* 0x0004341401007387 */ /* 0x000fe80000100800 */
[----:B------:R0:W-:Y:S04]  /*e9c10*/  STL [R1+0x438], R10 ;  /* 0x0004380a01007387 */ /* 0x0001e80000100800 */
[----:B0-----:R-:W2:Y:S01]  /*e9c20*/  LDL.LU R10, [R1+0x825c] ;  /* 0x00825c00010a7983 */ /* 0x001ea20000300800 */
[----:B---3--:R-:W-:Y:S01]  /*e9c30*/  SHF.R.S32.HI R12, RZ, 0x1f, R12 ;  /* 0x0000001fff0c7819 */ /* 0x008fe2000001140c */
[----:B------:R-:W-:Y:S01]  /*e9c40*/  VIADD R20, R3, UR46 ;  /* 0x0000002e03147c36 */ /* 0x000fe20008000000 */
[----:B----4-:R-:W-:Y:S01]  /*e9c50*/  SHF.R.S32.HI R16, RZ, 0x1f, R16 ;  /* 0x0000001fff107819 */ /* 0x010fe20000011410 */
[----:B------:R-:W-:Y:S01]  /*e9c60*/  ULDC.64 UR46, c[0x0][0x228] ;  /* 0x00008a00002e7ab9 */ /* 0x000fe20000000a00 */
[----:B------:R-:W-:-:S02]  /*e9c70*/  SHF.R.S32.HI R17, RZ, 0x1f, R17 ;  /* 0x0000001fff117819 */ /* 0x000fc40000011411 */
[----:B------:R-:W-:Y:S02]  /*e9c80*/  SHF.R.S32.HI R9, RZ, 0x1f, R9 ;  /* 0x0000001fff097819 */ /* 0x000fe40000011409 */
[----:B------:R-:W-:Y:S02]  /*e9c90*/  SHF.R.S32.HI R19, RZ, 0x1f, R19 ;  /* 0x0000001fff137819 */ /* 0x000fe40000011413 */
[----:B------:R-:W-:Y:S02]  /*e9ca0*/  SHF.R.S32.HI R22, RZ, 0x1f, R22 ;  /* 0x0000001fff167819 */ /* 0x000fe40000011416 */
[----:B------:R-:W-:Y:S02]  /*e9cb0*/  SHF.R.S32.HI R21, RZ, 0x1f, R21 ;  /* 0x0000001fff157819 */ /* 0x000fe40000011415 */
[----:B------:R-:W-:Y:S02]  /*e9cc0*/  SHF.R.S32.HI R24, RZ, 0x1f, R24 ;  /* 0x0000001fff187819 */ /* 0x000fe40000011418 */
        /* <DEDUP_REMOVED lines=10> */
[----:B--2---:R-:W-:-:S05]  /*e9d70*/  SHF.R.S32.HI R10, RZ, 0x1f, R10 ;  /* 0x0000001fff0a7819 */ /* 0x004fca000001140a */
[----:B------:R0:W-:Y:S04]  /*e9d80*/  STL [R1+0x43c], R10 ;  /* 0x00043c0a01007387 */ /* 0x0001e80000100800 */
[----:B0-----:R-:W2:Y:S04]  /*e9d90*/  LDL.LU R10, [R1+0x8258] ;  /* 0x00825800010a7983 */ /* 0x001ea80000300800 */
[----:B------:R0:W-:Y:S04]  /*e9da0*/  STL [R1+0x440], R12 ;  /* 0x0004400c01007387 */ /* 0x0001e80000100800 */
[----:B------:R-:W-:Y:S04]  /*e9db0*/  STL [R1+0x4], R20 ;  /* 0x0000041401007387 */ /* 0x000fe80000100800 */
[----:B------:R1:W-:Y:S01]  /*e9dc0*/  STL [R1+0x444], R16 ;  /* 0x0004441001007387 */ /* 0x0003e20000100800 */
[----:B0-----:R-:W-:Y:S01]  /*e9dd0*/  VIADD R12, R20, UR45 ;  /* 0x0000002d140c7c36 */ /* 0x001fe20008000000 */
[----:B------:R-:W-:Y:S01]  /*e9de0*/  SHF.R.S32.HI R3, RZ, 0x1f, R3 ;  /* 0x0000001fff037819 */ /* 0x000fe20000011403 */
[----:B------:R-:W-:Y:S01]  /*e9df0*/  ULDC.64 UR44, c[0x0][0x228] ;  /* 0x00008a00002c7ab9 */ /* 0x000fe20000000a00 */
[----:B-1----:R-:W3:Y:S04]  /*e9e00*/  LDL.LU R16, [R1+0x8254] ;  /* 0x0082540001107983 */ /* 0x002ee80000300800 */
[----:B------:R0:W-:Y:S04]  /*e9e10*/  STL [R1+0x448], R17 ;  /* 0x0004481101007387 */ /* 0x0001e80000100800 */
[----:B0-----:R-:W4:Y:S04]  /*e9e20*/  LDL.LU R17, [R1+0x8250] ;  /* 0x0082500001117983 */ /* 0x001f280000300800 */
[----:B------:R-:W-:Y:S04]  /*e9e30*/  STL [R1], R12 ;  /* 0x0000000c01007387 */ /* 0x000fe80000100800 */
[----:B------:R-:W-:Y:S04]  /*e9e40*/  STL [R1+0x44c], R9 ;  /* 0x00044c0901007387 */ /* 0x000fe80000100800 */
[----:B------:R0:W-:Y:S04]  /*e9e50*/  STL [R1+0x450], R19 ;  /* 0x0004501301007387 */ /* 0x0001e80000100800 */
[----:B0-----:R-:W4:Y:S04]  /*e9e60*/  LDL.LU R19, [R1+0x824c] ;  /* 0x00824c0001137983 */ /* 0x001f280000300800 */
[----:B------:R0:W-:Y:S04]  /*e9e70*/  STL [R1+0x454], R22 ;  /* 0x0004541601007387 */ /* 0x0001e80000100800 */
[----:B0-----:R-:W3:Y:S04]  /*e9e80*/  LDL.LU R22, [R1+0x8248] ;  /* 0x0082480001167983 */ /* 0x001ee80000300800 */
[----:B------:R-:W-:Y:S04]  /*e9e90*/  STL [R1+0x458], R8 ;  /* 0x0004580801007387 */ /* 0x000fe80000100800 */
[----:B------:R0:W-:Y:S04]  /*e9ea0*/  STL [R1+0x45c], R23 ;  /* 0x00045c1701007387 */ /* 0x0001e80000100800 */
[----:B0-----:R-:W4:Y:S04]  /*e9eb0*/  LDL.LU R23, [R1+0x8244] ;  /* 0x0082440001177983 */ /* 0x001f280000300800 */
[----:B------:R0:W-:Y:S04]  /*e9ec0*/  STL [R1+0x460], R7 ;  /* 0x0004600701007387 */ /* 0x0001e80000100800 */
[----:B0-----:R-:W2:Y:S04]  /*e9ed0*/  LDL.LU R7, [R1+0x8240] ;  /* 0x0082400001077983 */ /* 0x001ea80000300800 */
[----:B------:R-:W-:Y:S04]  /*e9ee0*/  STL [R1+0x464], R21 ;  /* 0x0004641501007387 */ /* 0x000fe80000100800 */
[----:B------:R0:W-:Y:S04]  /*e9ef0*/  STL [R1+0x468], R24 ;  /* 0x0004681801007387 */ /* 0x0001e80000100800 */
[----:B0-----:R-:W3:Y:S04]  /*e9f00*/  LDL.LU R24, [R1+0x823c] ;  /* 0x00823c0001187983 */ /* 0x001ee80000300800 */
[----:B------:R0:W-:Y:S04]  /*e9f10*/  STL [R1+0x46c], R25 ;  /* 0x00046c1901007387 */ /* 0x0001e80000100800 */
[----:B0-----:R-:W3:Y:S04]  /*e9f20*/  LDL.LU R25, [R1+0x8238] ;  /* 0x0082380001197983 */ /* 0x001ee80000300800 */
[----:B------:R-:W-:Y:S04]  /*e9f30*/  STL [R1+0x470], R6 ;  /* 0x0004700601007387 */ /* 0x000fe80000100800 */
[----:B------:R0:W-:Y:S04]  /*e9f40*/  STL [R1+0x474], R26 ;  /* 0x0004741a01007387 */ /* 0x0001e80000100800 */
[----:B0-----:R-:W3:Y:S04]  /*e9f50*/  LDL.LU R26, [R1+0x8234] ;  /* 0x00823400011a7983 */ /* 0x001ee80000300800 */
[----:B------:R0:W-:Y:S04]  /*e9f60*/  STL [R1+0x478], R27 ;  /* 0x0004781b01007387 */ /* 0x0001e80000100800 */
[----:B0-----:R-:W3:Y:S04]  /*e9f70*/  LDL.LU R27, [R1+0x8230] ;  /* 0x00823000011b7983 */ /* 0x001ee80000300800 */
[----:B------:R-:W-:Y:S04]  /*e9f80*/  STL [R1+0x47c], R5 ;  /* 0x00047c0501007387 */ /* 0x000fe80000100800 */
[----:B------:R0:W-:Y:S04]  /*e9f90*/  STL [R1+0x480], R4 ;  /* 0x0004800401007387 */ /* 0x0001e80000100800 */
[----:B0-----:R-:W4:Y:S04]  /*e9fa0*/  LDL.LU R4, [R1+0x822c] ;  /* 0x00822c0001047983 */ /* 0x001f280000300800 */
[----:B------:R0:W-:Y:S04]  /*e9fb0*/  STL [R1+0x484], R2 ;  /* 0x0004840201007387 */ /* 0x0001e80000100800 */
[----:B0-----:R-:W3:Y:S04]  /*e9fc0*/  LDL.LU R2, [R1+0x8228] ;  /* 0x0082280001027983 */ /* 0x001ee80000300800 */
[----:B------:R-:W-:Y:S04]  /*e9fd0*/  STL [R1+0x488], R13 ;  /* 0x0004880d01007387 */ /* 0x000fe80000100800 */
[----:B------:R0:W-:Y:S04]  /*e9fe0*/  STL [R1+0x48c], R11 ;  /* 0x00048c0b01007387 */ /* 0x0001e80000100800 */
[----:B0-----:R-:W3:Y:S04]  /*e9ff0*/  LDL.LU R11, [R1+0x8224] ;  /* 0x00822400010b7983 */ /* 0x001ee80000300800 */
[----:B------:R0:W-:Y:S04]  /*ea000*/  STL [R1+0x490], R0 ;  /* 0x0004900001007387 */ /* 0x0001e80000100800 */
[----:B0-----:R-:W3:Y:S01]  /*ea010*/  LDL.LU R0, [R1+0x8220] ;  /* 0x0082200001007983 */ /* 0x001ee20000300800 */
[----:B------:R-:W-:-:S04]  /*ea020*/  VIADD R9, R12, UR8 ;  /* 0x000000080c097c36 */ /* 0x000fc80008000000 */
[----:B------:R-:W-:Y:S01]  /*ea030*/  VIADD R8, R9, UR48 ;  /* 0x0000003009087c36 */ /* 0x000fe20008000000 */
[----:B------:R-:W-:Y:S01]  /*ea040*/  SHF.R.S32.HI R20, RZ, 0x1f, R20 ;  /* 0x0000001fff147819 */ /* 0x000fe20000011414 */
[----:B------:R-:W-:Y:S01]  /*ea050*/  IMAD.MOV.U32 R13, RZ, RZ, R14 ;  /* 0x000000ffff0d7224 */ /* 0x000fe200078e000e */
[----:B------:R-:W-:Y:S01]  /*ea060*/  SHF.R.S32.HI R12, RZ, 0x1f, R12 ;  /* 0x0000001fff0c7819 */ /* 0x000fe2000001140c */
[----:B------:R-:W-:Y:S01]  /*ea070*/  IMAD.MOV.U32 R14, RZ, RZ, R15 ;  /* 0x000000ffff0e7224 */ /* 0x000fe200078e000f */
[----:B------:R-:W-:Y:S01]  /*ea080*/  STL [R1+0x494], R3 ;  /* 0x0004940301007387 */ /* 0x000fe20000100800 */
[----:B------:R-:W-:-:S03]  /*ea090*/  IMAD.MOV.U32 R15, RZ, RZ, R18 ;  /* 0x000000ffff0f7224 */ /* 0x000fc600078e0012 */
[----:B------:R-:W-:Y:S04]  /*ea0a0*/  STL [R1+0x498], R20 ;  /* 0x0004981401007387 */ /* 0x000fe80000100800 */
[----:B------:R0:W-:Y:S04]  /*ea0b0*/  STL [R1+0x8100], R9 ;  /* 0x0081000901007387 */ /* 0x0001e80000100800 */
[----:B------:R-:W-:Y:S04]  /*ea0c0*/  STL [R1+0x49c], R12 ;  /* 0x00049c0c01007387 */ /* 0x000fe80000100800 */
[----:B------:R1:W-:Y:S01]  /*ea0d0*/  STL [R1+0x8130], R8 ;  /* 0x0081300801007387 */ /* 0x0003e20000100800 */
[----:B--2---:R-:W-:-:S02]  /*ea0e0*/  IMAD.MOV.U32 R21, RZ, RZ, R7 ;  /* 0x000000ffff157224 */ /* 0x004fc400078e0007 */
[----:B------:R-:W-:Y:S01]  /*ea0f0*/  VIADD R7, R8, UR49 ;  /* 0x0000003108077c36 */ /* 0x000fe20008000000 */
[----:B------:R-:W-:-:S03]  /*ea100*/  ULDC.64 UR48, c[0x0][0x228] ;  /* 0x00008a0000307ab9 */ /* 0x000fc60000000a00 */
[----:B------:R-:W-:-:S04]  /*ea110*/  VIADD R6, R7, UR9 ;  /* 0x0000000907067c36 */ /* 0x000fc80008000000 */
[----:B------:R-:W-:Y:S01]  /*ea120*/  VIADD R5, R6, UR50 ;  /* 0x0000003206057c36 */ /* 0x000fe20008000000 */
[----:B0-----:R-:W-:Y:S02]  /*ea130*/  SHF.R.S32.HI R9, RZ, 0x1f, R7 ;  /* 0x0000001fff097819 */ /* 0x001fe40000011407 */
[----:B-1----:R-:W-:Y:S01]  /*ea140*/  SHF.R.S32.HI R8, RZ, 0x1f, R6 ;  /* 0x0000001fff087819 */ /* 0x002fe20000011406 */
[----:B------:R0:W-:Y:S04]  /*ea150*/  STL [R1+0x8160], R7 ;  /* 0x0081600701007387 */ /* 0x0001e80000100800 */
[----:B------:R1:W-:Y:S01]  /*ea160*/  STL.64 [R1+0x8168], R8 ;  /* 0x0081680801007387 */ /* 0x0003e20000100a00 */
[----:B0-----:R-:W-:-:S03]  /*ea170*/  SHF.R.S32.HI R7, RZ, 0x1f, R5 ;  /* 0x0000001fff077819 */ /* 0x001fc60000011405 */
[----:B------:R-:W-:Y:S01]  /*ea180*/  STL [R1+0x81b0], R5 ;  /* 0x0081b00501007387 */ /* 0x000fe20000100800 */
[----:B-1----:R-:W-:-:S03]  /*ea190*/  IMAD.MOV.U32 R8, RZ, RZ, R10 ;  /* 0x000000ffff087224 */ /* 0x002fc600078e000a */
[----:B------:R0:W-:Y:S02]  /*ea1a0*/  STL.64 [R1+0x8190], R6 ;  /* 0x0081900601007387 */ /* 0x0001e40000100a00 */
[----:B0-----:R-:W-:Y:S02]  /*ea1b0*/  IMAD.MOV.U32 R6, RZ, RZ, R15 ;  /* 0x000000ffff067224 */ /* 0x001fe400078e000f */
[----:B------:R-:W-:-:S05]  /*ea1c0*/  IMAD.MOV.U32 R7, RZ, RZ, R28 ;  /* 0x000000ffff077224 */ /* 0x000fca00078e001c */
[----:B------:R0:W-:Y:S01]  /*ea1d0*/  STL.64 [R1+0x81f0], R6 ;  /* 0x0081f00601007387 */ /* 0x0001e20000100a00 */
[----:B----4-:R-:W-:Y:S02]  /*ea1e0*/  IMAD.MOV.U32 R18, RZ, RZ, R4 ;  /* 0x000000ffff127224 */ /* 0x010fe400078e0004 */
[----:B------:R-:W-:-:S04]  /*ea1f0*/  VIADD R4, R5, UR51 ;  /* 0x0000003305047c36 */ /* 0x000fc80008000000 */
[----:B------:R-:W-:Y:S02]  /*ea200*/  VIADD R3, R4, UR13 ;  /* 0x0000000d04037c36 */ /* 0x000fe40008000000 */
[----:B---3--:R-:W-:Y:S02]  /*ea210*/  IMAD.MOV.U32 R20, RZ, RZ, R2 ;  /* 0x000000ffff147224 */ /* 0x008fe400078e0002 */
[----:B------:R-:W-:Y:S02]  /*ea220*/  IMAD.MOV.U32 R12, RZ, RZ, R18 ;  /* 0x000000ffff0c7224 */ /* 0x000fe400078e0012 */
[----:B0-----:R-:W-:Y:S02]  /*ea230*/  IMAD.MOV.U32 R7, RZ, RZ, R29 ;  /* 0x000000ffff077224 */ /* 0x001fe400078e001d */
[----:B------:R-:W-:Y:S01]  /*ea240*/  IMAD.MOV.U32 R10, RZ, RZ, R11 ;  /* 0x000000ffff0a7224 */ /* 0x000fe200078e000b */
[----:B------:R-:W-:Y:S01]  /*ea250*/  STL [R1+0x81e0], R4 ;  /* 0x0081e00401007387 */ /* 0x000fe20000100800 */
[----:B------:R-:W-:Y:S01]  /*ea260*/  VIADD R2, R3, UR52 ;  /* 0x0000003403027c36 */ /* 0x000fe20008000000 */
[----:B------:R-:W-:Y:S01]  /*ea270*/  ULDC.64 UR12, c[0x0][0x228] ;  /* 0x00008a00000c7ab9 */ /* 0x000fe20000000a00 */
[----:B------:R-:W-:-:S02]  /*ea280*/  IMAD.MOV.U32 R11, RZ, RZ, R0 ;  /* 0x000000ffff0b7224 */ /* 0x000fc400078e0000 */
[----:B------:R-:W-:-:S05]  /*ea290*/  VIADD R0, R2, UR53 ;  /* 0x0000003502007c36 */ /* 0x000fca0008000000 */
[----:B------:R-:W-:Y:S02]  /*ea2a0*/  SHF.R.S32.HI R18, RZ, 0x1f, R0 ;  /* 0x0000001fff127819 */ /* 0x000fe40000011400 */
[----:B------:R-:W-:-:S05]  /*ea2b0*/  IADD3 R28, P1, R0, R23, RZ ;  /* 0x00000017001c7210 */ /* 0x000fca0007f3e0ff */
[----:B------:R-:W-:Y:S01]  /*ea2c0*/  IMAD.X R29, R18, 0x1, R22, P1 ;  /* 0x00000001121d7824 */ /* 0x000fe200008e0616 */
[----:B------:R-:W-:Y:S04]  /*ea2d0*/  STL [R1+0x4c4], R18 ;  /* 0x0004c41201007387 */ /* 0x000fe80000100800 */
[----:B------:R0:W-:Y:S04]  /*ea2e0*/  STL.64 [R1+0x54d8], R28 ;  /* 0x0054d81c01007387 */ /* 0x0001e80000100a00 */
[----:B0-----:R-:W2:Y:S01]  /*ea2f0*/  LDL.LU.64 R28, [R1+0x8218] ;  /* 0x00821800011c7983 */ /* 0x001ea20000300a00 */
[----:B------:R-:W-:-:S02]  /*ea300*/  IMAD.MOV.U32 R9, RZ, RZ, R13 ;  /* 0x000000ffff097224 */ /* 0x000fc400078e000d */
[----:B------:R-:W-:Y:S01]  /*ea310*/  IMAD.MOV.U32 R13, RZ, RZ, R14 ;  /* 0x000000ffff0d7224 */ /* 0x000fe200078e000e */
[C---:B------:R-:W-:Y:S01]  /*ea320*/  IADD3 R14, P2, R0.reuse, R25, RZ ;  /* 0x00000019000e7210 */ /* 0x040fe20007f5e0ff */
[----:B------:R-:W-:Y:S01]  /*ea330*/  IMAD.MOV.U32 R15, RZ, RZ, R7 ;  /* 0x000000ffff0f7224 */ /* 0x000fe200078e0007 */
[----:B------:R-:W-:Y:S01]  /*ea340*/  STL.64 [R1+0x81f8], R22 ;  /* 0x0081f81601007387 */ /* 0x000fe20000100a00 */
[----:B------:R-:W-:Y:S01]  /*ea350*/  IMAD.MOV.U32 R7, RZ, RZ, R20 ;  /* 0x000000ffff077224 */ /* 0x000fe200078e0014 */
[C---:B------:R-:W-:Y:S02]  /*ea360*/  IADD3 R6, P0, R0.reuse, R27, RZ ;  /* 0x0000001b00067210 */ /* 0x040fe40007f1e0ff */
[----:B------:R0:W-:Y:S01]  /*ea370*/  STL [R1+0x5f08], R0 ;  /* 0x005f080001007387 */ /* 0x0001e20000100800 */
[----:B--2---:R-:W-:Y:S01]  /*ea380*/  IADD3 R20, P1, R0, R29, RZ ;  /* 0x0000001d00147210 */ /* 0x004fe20007f3e0ff */
[----:B0-----:R-:W-:Y:S02]  /*ea390*/  IMAD.MOV.U32 R0, RZ, RZ, R15 ;  /* 0x000000ffff007224 */ /* 0x001fe400078e000f */
[----:B------:R-:W-:-:S05]  /*ea3a0*/  IMAD.X R15, R18, 0x1, R24, P2 ;  /* 0x00000001120f7824 */ /* 0x000fca00010e0618 */
[----:B------:R0:W-:Y:S04]  /*ea3b0*/  STL.64 [R1+0x54c0], R14 ;  /* 0x0054c00e01007387 */ /* 0x0001e80000100a00 */
[----:B0-----:R-:W2:Y:S01]  /*ea3c0*/  LDL.LU.64 R14, [R1+0x8210] ;  /* 0x00821000010e7983 */ /* 0x001ea20000300a00 */
[----:B------:R-:W-:-:S04]  /*ea3d0*/  IMAD.MOV.U32 R23, RZ, RZ, R21 ;  /* 0x000000ffff177224 */ /* 0x000fc800078e0015 */
[----:B------:R-:W-:Y:S02]  /*ea3e0*/  IMAD.MOV.U32 R21, RZ, RZ, R23 ;  /* 0x000000ffff157224 */ /* 0x000fe400078e0017 */
[----:B------:R-:W-:Y:S02]  /*ea3f0*/  IMAD.MOV.U32 R23, RZ, RZ, R7 ;  /* 0x000000ffff177224 */ /* 0x000fe400078e0007 */
[----:B------:R-:W-:-:S05]  /*ea400*/  IMAD.X R7, R18, 0x1, R26, P0 ;  /* 0x0000000112077824 */ /* 0x000fca00000e061a */
[----:B------:R0:W-:Y:S01]  /*ea410*/  STL.64 [R1+0x54b8], R6 ;  /* 0x0054b80601007387 */ /* 0x0001e20000100a00 */
[----:B------:R-:W-:Y:S02]  /*ea420*/  SHF.R.S32.HI R4, RZ, 0x1f, R2 ;  /* 0x0000001fff047819 */ /* 0x000fe40000011402 */
[----:B------:R-:W-:Y:S01]  /*ea430*/  IADD3 R22, P2, R2, R16, RZ ;  /* 0x0000001002167210 */ /* 0x000fe20007f5e0ff */
[----:B------:R1:W-:Y:S01]  /*ea440*/  STL.64 [R1+0x81e8], R16 ;  /* 0x0081e81001007387 */ /* 0x0003e20000100a00 */
[----:B0-----:R-:W-:Y:S02]  /*ea450*/  IMAD.MOV.U32 R7, RZ, RZ, R21 ;  /* 0x000000ffff077224 */ /* 0x001fe400078e0015 */
[----:B------:R-:W-:Y:S02]  /*ea460*/  IMAD.X R21, R18, 0x1, R28, P1 ;  /* 0x0000000112157824 */ /* 0x000fe400008e061c */
[----:B------:R-:W3:Y:S01]  /*ea470*/  LDL.LU R18, [R1+0x8208] ;  /* 0x0082080001127983 */ /* 0x000ee20000300800 */
[----:B------:R-:W-:-:S03]  /*ea480*/  IADD3 R6, P0, R2, R17, RZ ;  /* 0x0000001102067210 */ /* 0x000fc60007f1e0ff */
[----:B------:R0:W-:Y:S01]  /*ea490*/  STL.64 [R1+0x54b0], R20 ;  /* 0x0054b01401007387 */ /* 0x0001e20000100a00 */
[----:B-1----:R-:W-:-:S03]  /*ea4a0*/  IMAD.MOV.U32 R17, RZ, RZ, R7 ;  /* 0x000000ffff117224 */ /* 0x002fc600078e0007 */
[----:B0-----:R-:W4:Y:S04]  /*ea4b0*/  LDL.LU.64 R20, [R1+0x8200] ;  /* 0x0082000001147983 */ /* 0x001f280000300a00 */
[----:B------:R0:W-:Y:S02]  /*ea4c0*/  STL.64 [R1+0x81d8], R10 ;  /* 0x0081d80a01007387 */ /* 0x0001e40000100a00 */
[----:B0-----:R-:W-:Y:S02]  /*ea4d0*/  IMAD.MOV.U32 R11, RZ, RZ, R23 ;  /* 0x000000ffff0b7224 */ /* 0x001fe400078e0017 */
[C---:B--2---:R-:W-:Y:S02]  /*ea4e0*/  IMAD.X R23, R4.reuse, 0x1, R14, P2 ;  /* 0x0000000104177824 */ /* 0x044fe400010e060e */
[----:B------:R-:W-:-:S03]  /*ea4f0*/  IMAD.X R7, R4, 0x1, R15, P0 ;  /* 0x0000000104077824 */ /* 0x000fc600000e060f */
[----:B------:R0:W-:Y:S04]  /*ea500*/  STL.64 [R1+0x54a8], R22 ;  /* 0x0054a81601007387 */ /* 0x0001e80000100a00 */
[----:B0-----:R-:W2:Y:S04]  /*ea510*/  LDL.LU.64 R22, [R1+0x81f8] ;  /* 0x0081f80001167983 */ /* 0x001ea80000300a00 */
[----:B------:R0:W-:Y:S04]  /*ea520*/  STL.64 [R1+0x5498], R6 ;  /* 0x0054980601007387 */ /* 0x0001e80000100a00 */
[----:B0-----:R-:W3:Y:S01]  /*ea530*/  LDL.LU.64 R6, [R1+0x81f0] ;  /* 0x0081f00001067983 */ /* 0x001ee20000300a00 */
[----:B------:R-:W-:-:S03]  /*ea540*/  IADD3 R10, P1, R2, R19, RZ ;  /* 0x00000013020a7210 */ /* 0x000fc60007f3e0ff */
[----:B------:R-:W-:Y:S01]  /*ea550*/  STL.64 [R1+0x81d0], R12 ;  /* 0x0081d00c01007387 */ /* 0x000fe20000100a00 */
[----:B----4-:R-:W-:-:S03]  /*ea560*/  IADD3 R16, P2, R2, R21, RZ ;  /* 0x0000001502107210 */ /* 0x010fc60007f5e0ff */
[----:B---3--:R0:W-:Y:S02]  /*ea570*/  STL.64 [R1+0x81c8], R6 ;  /* 0x0081c80601007387 */ /* 0x0081e40000100a00 */
[----:B0-----:R-:W-:Y:S02]  /*ea580*/  IMAD.MOV.U32 R7, RZ, RZ, R11 ;  /* 0x000000ffff077224 */ /* 0x001fe400078e000b */
[----:B------:R-:W-:-:S05]  /*ea590*/  IMAD.X R11, R4, 0x1, R18, P1 ;  /* 0x00000001040b7824 */ /* 0x000fca00008e0612 */
[----:B------:R0:W-:Y:S02]  /*ea5a0*/  STL.64 [R1+0x5488], R10 ;  /* 0x0054880a01007387 */ /* 0x0001e40000100a00 */
[----:B0-----:R-:W-:Y:S02]  /*ea5b0*/  IMAD.MOV.U32 R11, RZ, RZ, R17 ;  /* 0x000000ffff0b7224 */ /* 0x001fe400078e0011 */
[----:B------:R-:W-:-:S05]  /*ea5c0*/  IMAD.X R17, R4, 0x1, R20, P2 ;  /* 0x0000000104117824 */ /* 0x000fca00010e0614 */
[----:B------:R0:W-:Y:S04]  /*ea5d0*/  STL.64 [R1+0x5478], R16 ;  /* 0x0054781001007387 */ /* 0x0001e80000100a00 */
[----:B0-----:R-:W3:Y:S01]  /*ea5e0*/  LDL.LU.64 R16, [R1+0x81e8] ;  /* 0x0081e80001107983 */ /* 0x001ee20000300a00 */
[----:B--2---:R-:W-:Y:S01]  /*ea5f0*/  IADD3 R6, P0, R2, R23, RZ ;  /* 0x0000001702067210 */ /* 0x004fe20007f1e0ff */
[----:B------:R-:W-:-:S04]  /*ea600*/  IMAD.MOV.U32 R13, RZ, RZ, R7 ;  /* 0x000000ffff0d7224 */ /* 0x000fc800078e0007 */
[----:B------:R-:W-:Y:S01]  /*ea610*/  IMAD.X R7, R4, 0x1, R22, P0 ;  /* 0x0000000104077824 */ /* 0x000fe200000e0616 */
[----:B------:R-:W-:-:S04]  /*ea620*/  IADD3 R10, P1, R2, R25, RZ ;  /* 0x00000019020a7210 */ /* 0x000fc80007f3e0ff */
[----:B------:R0:W-:Y:S01]  /*ea630*/  STL.64 [R1+0x5468], R6 ;  /* 0x0054680601007387 */ /* 0x0001e20000100a00 */
[C---:B------:R-:W-:Y:S01]  /*ea640*/  IADD3 R12, P2, R2.reuse, R27, RZ ;  /* 0x0000001b020c7210 */ /* 0x040fe20007f5e0ff */
[----:B0-----:R-:W-:Y:S01]  /*ea650*/  IMAD.MOV.U32 R7, RZ, RZ, R4 ;  /* 0x000000ffff077224 */ /* 0x001fe200078e0004 */
[----:B------:R-:W-:Y:S01]  /*ea660*/  IADD3 R6, P0, R2, R29, RZ ;  /* 0x0000001d02067210 */ /* 0x000fe20007f1e0ff */
[----:B------:R-:W-:Y:S01]  /*ea670*/  IMAD.MOV.U32 R2, RZ, RZ, R11 ;  /* 0x000000ffff027224 */ /* 0x000fe200078e000b */
[----:B------:R-:W2:Y:S01]  /*ea680*/  LDL.LU R4, [R1+0x81e0] ;  /* 0x0081e00001047983 */ /* 0x000ea20000300800 */
[----:B------:R-:W-:-:S05]  /*ea690*/  IMAD.X R11, R7, 0x1, R24, P1 ;  /* 0x00000001070b7824 */ /* 0x000fca00008e0618 */
[----:B------:R0:W-:Y:S01]  /*ea6a0*/  STL.64 [R1+0x5458], R10 ;  /* 0x0054580a01007387 */ /* 0x0001e20000100a00 */
[----:B------:R-:W-:Y:S01]  /*ea6b0*/  SHF.R.S32.HI R5, RZ, 0x1f, R3 ;  /* 0x0000001fff057819 */ /* 0x000fe20000011403 */
[----:B0-----:R-:W-:Y:S02]  /*ea6c0*/  IMAD.MOV.U32 R11, RZ, RZ, R13 ;  /* 0x000000ffff0b7224 */ /* 0x001fe400078e000d */
[C---:B------:R-:W-:Y:S02]  /*ea6d0*/  IMAD.X R13, R7.reuse, 0x1, R26, P2 ;  /* 0x00000001070d7824 */ /* 0x040fe400010e061a */
[----:B------:R-:W-:-:S03]  /*ea6e0*/  IMAD.X R7, R7, 0x1, R28, P0 ;  /* 0x0000000107077824 */ /* 0x000fc600000e061c */
[----:B------:R-:W-:Y:S01]  /*ea6f0*/  STL.64 [R1+0x5448], R12 ;  /* 0x0054480c01007387 */ /* 0x000fe20000100a00 */
[----:B---3--:R-:W-:-:S03]  /*ea700*/  IADD3 R10, P1, R3, R16, RZ ;  /* 0x00000010030a7210 */ /* 0x008fc60007f3e0ff */
[----:B------:R0:W-:Y:S04]  /*ea710*/  STL.64 [R1+0x81c0], R16 ;  /* 0x0081c01001007387 */ /* 0x0001e80000100a00 */
[----:B------:R-:W-:Y:S01]  /*ea720*/  STL.64 [R1+0x5430], R6 ;  /* 0x0054300601007387 */ /* 0x000fe20000100a00 */
[----:B0-----:R-:W-:Y:S02]  /*ea730*/  IMAD.MOV.U32 R16, RZ, RZ, R11 ;  /* 0x000000ffff107224 */ /* 0x001fe400078e000b */
[----:B------:R-:W-:-:S05]  /*ea740*/  IMAD.X R11, R5, 0x1, R14, P1 ;  /* 0x00000001050b7824 */ /* 0x000fca00008e060e */
[----:B------:R0:W-:Y:S04]  /*ea750*/  STL.64 [R1+0x5428], R10 ;  /* 0x0054280a01007387 */ /* 0x0001e80000100a00 */
[----:B0-----:R-:W3:Y:S01]  /*ea760*/  LDL.LU.64 R10, [R1+0x81d8] ;  /* 0x0081d800010a7983 */ /* 0x001ee20000300a00 */
[C---:B------:R-:W-:Y:S02]  /*ea770*/  IADD3 R12, P2, R3.reuse, R17, RZ ;  /* 0x00000011030c7210 */ /* 0x040fe40007f5e0ff */
[----:B------:R-:W-:-:S03]  /*ea780*/  IADD3 R6, P0, R3, R19, RZ ;  /* 0x0000001303067210 */ /* 0x000fc60007f1e0ff */
[C---:B------:R-:W-:Y:S02]  /*ea790*/  IMAD.X R13, R5.reuse, 0x1, R15, P2 ;  /* 0x00000001050d7824 */ /* 0x040fe400010e060f */
[----:B------:R-:W-:Y:S01]  /*ea7a0*/  IMAD.X R7, R5, 0x1, R18, P0 ;  /* 0x0000000105077824 */ /* 0x000fe200000e0612 */
[----:B---3--:R-:W-:Y:S04]  /*ea7b0*/  STL.64 [R1+0x81a8], R10 ;  /* 0x0081a80a01007387 */ /* 0x008fe80000100a00 */
[----:B------:R0:W-:Y:S04]  /*ea7c0*/  STL.64 [R1+0x5420], R12 ;  /* 0x0054200c01007387 */ /* 0x0001e80000100a00 */
[----:B0-----:R-:W3:Y:S04]  /*ea7d0*/  LDL.LU.64 R12, [R1+0x81d0] ;  /* 0x0081d000010c7983 */ /* 0x001ee80000300a00 */
[----:B------:R-:W-:Y:S04]  /*ea7e0*/  STL.64 [R1+0x81b8], R8 ;  /* 0x0081b80801007387 */ /* 0x000fe80000100a00 */
[----:B------:R0:W-:Y:S04]  /*ea7f0*/  STL.64 [R1+0x5400], R6 ;  /* 0x0054000601007387 */ /* 0x0001e80000100a00 */
[----:B0-----:R-:W4:Y:S01]  /*ea800*/  LDL.LU.64 R6, [R1+0x81c8] ;  /* 0x0081c80001067983 */ /* 0x001f220000300a00 */
[----:B------:R-:W-:Y:S01]  /*ea810*/  IMAD.MOV.U32 R8, RZ, RZ, R16 ;  /* 0x000000ffff087224 */ /* 0x000fe200078e0010 */
[----:B------:R-:W-:-:S02]  /*ea820*/  IADD3 R16, P2, R3, R23, RZ ;  /* 0x0000001703107210 */ /* 0x000fc40007f5e0ff */
[----:B------:R-:W-:-:S03]  /*ea830*/  IADD3 R10, P1, R3, R21, RZ ;  /* 0x00000015030a7210 */ /* 0x000fc60007f3e0ff */
[----:B------:R-:W-:Y:S02]  /*ea840*/  STL [R1+0x53e0], R16 ;  /* 0x0053e01001007387 */ /* 0x000fe40000100800 */
[----:B------:R-:W-:Y:S02]  /*ea850*/  IMAD.X R11, R5, 0x1, R20, P1 ;  /* 0x00000001050b7824 */ /* 0x000fe400008e0614 */
[----:B----4-:R0:W-:Y:S02]  /*ea860*/  STL.64 [R1+0x81a0], R6 ;  /* 0x0081a00601007387 */ /* 0x0101e40000100a00 */
[----:B0-----:R-:W-:Y:S01]  /*ea870*/  IMAD.MOV.U32 R6, RZ, RZ, R16 ;  /* 0x000000ffff067224 */ /* 0x001fe200078e0010 */
[----:B------:R-:W-:Y:S01]  /*ea880*/  IADD3 R16, P0, R3, R25, RZ ;  /* 0x0000001903107210 */ /* 0x000fe20007f1e0ff */
[----:B------:R-:W-:Y:S02]  /*ea890*/  IMAD.MOV.U32 R7, RZ, RZ, R17 ;  /* 0x000000ffff077224 */ /* 0x000fe400078e0011 */
[----:B------:R-:W-:-:S02]  /*ea8a0*/  IMAD.X R7, R5, 0x1, R22, P2 ;  /* 0x0000000105077824 */ /* 0x000fc400010e0616 */
[----:B------:R-:W-:Y:S01]  /*ea8b0*/  IMAD.X R17, R5, 0x1, R24, P0 ;  /* 0x0000000105117824 */ /* 0x000fe200000e0618 */
[----:B------:R-:W-:Y:S04]  /*ea8c0*/  STL.64 [R1+0x53f0], R10 ;  /* 0x0053f00a01007387 */ /* 0x000fe80000100a00 */
[----:B------:R-:W-:Y:S04]  /*ea8d0*/  STL [R1+0x53e4], R7 ;  /* 0x0053e40701007387 */ /* 0x000fe80000100800 */
[----:B------:R0:W-:Y:S04]  /*ea8e0*/  STL.64 [R1+0x53d0], R16 ;  /* 0x0053d01001007387 */ /* 0x0001e80000100a00 */
[----:B0-----:R-:W4:Y:S01]  /*ea8f0*/  LDL.LU.64 R16, [R1+0x81c0] ;  /* 0x0081c00001107983 */ /* 0x001f220000300a00 */
[----:B------:R-:W-:-:S05]  /*ea900*/  IADD3 R10, P1, R3, R27, RZ ;  /* 0x0000001b030a7210 */ /* 0x000fca0007f3e0ff */
[----:B------:R-:W-:Y:S01]  /*ea910*/  IMAD.X R11, R5, 0x1, R26, P1 ;  /* 0x00000001050b7824 */ /* 0x000fe200008e061a */
[----:B------:R-:W-:Y:S01]  /*ea920*/  IADD3 R6, P2, R3, R29, RZ ;  /* 0x0000001d03067210 */ /* 0x000fe20007f5e0ff */
[----:B------:R-:W-:-:S03]  /*ea930*/  IMAD.MOV.U32 R3, RZ, RZ, R8 ;  /* 0x000000ffff037224 */ /* 0x000fc600078e0008 */
[----:B------:R2:W-:Y:S01]  /*ea940*/  STL.64 [R1+0x53b8], R10 ;  /* 0x0053b80a01007387 */ /* 0x0005e20000100a00 */
[----:B------:R-:W-:Y:S01]  /*ea950*/  IMAD.X R7, R5, 0x1, R28, P2 ;  /* 0x0000000105077824 */ /* 0x000fe200010e061c */
[----:B--2---:R-:W-:Y:S02]  /*ea960*/  SHF.R.S32.HI R11, RZ, 0x1f, R4 ;  /* 0x0000001fff0b7819 */ /* 0x004fe40000011404 */
[C---:B----4-:R-:W-:Y:S01]  /*ea970*/  IADD3 R8, P0, R4.reuse, R16, RZ ;  /* 0x0000001004087210 */ /* 0x050fe20007f1e0ff */
[----:B------:R0:W-:Y:S01]  /*ea980*/  STL.64 [R1+0x8198], R16 ;  /* 0x0081981001007387 */ /* 0x0001e20000100a00 */
[----:B------:R-:W-:-:S03]  /*ea990*/  IADD3 R10, P1, R4, R17, RZ ;  /* 0x00000011040a7210 */ /* 0x000fc60007f3e0ff */
[----:B------:R1:W-:Y:S01]  /*ea9a0*/  STL [R1+0x53a8], R8 ;  /* 0x0053a80801007387 */ /* 0x0003e20000100800 */
[----:B0-----:R-:W-:Y:S02]  /*ea9b0*/  IMAD.MOV.U32 R17, RZ, RZ, R9 ;  /* 0x000000ffff117224 */ /* 0x001fe400078e0009 */
[----:B------:R-:W-:Y:S02]  /*ea9c0*/  IMAD.X R17, R11, 0x1, R14, P0 ;  /* 0x000000010b117824 */ /* 0x000fe400000e060e */
[----:B------:R-:W-:Y:S02]  /*ea9d0*/  IMAD.MOV.U32 R16, RZ, RZ, R8 ;  /* 0x000000ffff107224 */ /* 0x000fe400078e0008 */
[----:B-1----:R-:W2:Y:S04]  /*ea9e0*/  LDL.LU.64 R8, [R1+0x81b8] ;  /* 0x0081b80001087983 */ /* 0x002ea80000300a00 */
[----:B------:R-:W4:Y:S04]  /*ea9f0*/  LDL.LU R5, [R1+0x81b0] ;  /* 0x0081b00001057983 */ /* 0x000f280000300800 */
[----:B------:R-:W-:Y:S04]  /*eaa00*/  STL.64 [R1+0x53b0], R6 ;  /* 0x0053b00601007387 */ /* 0x000fe80000100a00 */
[----:B------:R0:W-:Y:S02]  /*eaa10*/  STL [R1+0x53ac], R17 ;  /* 0x0053ac1101007387 */ /* 0x0001e40000100800 */
[----:B0-----:R-:W-:-:S05]  /*eaa20*/  SHF.R.S32.HI R17, RZ, 0x1f, R4 ;  /* 0x0000001fff117819 */ /* 0x001fca0000011404 */
[----:B------:R-:W-:-:S05]  /*eaa30*/  IMAD.X R11, R17, 0x1, R15, P1 ;  /* 0x00000001110b7824 */ /* 0x000fca00008e060f */
[----:B------:R0:W-:Y:S04]  /*eaa40*/  STL.64 [R1+0x5398], R10 ;  /* 0x0053980a01007387 */ /* 0x0001e80000100a00 */
[----:B0-----:R-:W3:Y:S01]  /*eaa50*/  LDL.LU.64 R10, [R1+0x81a8] ;  /* 0x0081a800010a7983 */ /* 0x001ee20000300a00 */
[----:B------:R-:W-:-:S05]  /*eaa60*/  IADD3 R6, P2, R4, R19, RZ ;  /* 0x0000001304067210 */ /* 0x000fca0007f5e0ff */
[----:B------:R-:W-:Y:S01]  /*eaa70*/  IMAD.X R7, R17, 0x1, R18, P2 ;  /* 0x0000000111077824 */ /* 0x000fe200010e0612 */
[----:B---3--:R-:W-:Y:S04]  /*eaa80*/  STL.64 [R1+0x8180], R10 ;  /* 0x0081800a01007387 */ /* 0x008fe80000100a00 */
[----:B------:R0:W-:Y:S04]  /*eaa90*/  STL.64 [R1+0x5380], R6 ;  /* 0x0053800601007387 */ /* 0x0001e80000100a00 */
[----:B0-----:R-:W3:Y:S01]  /*eaaa0*/  LDL.LU.64 R6, [R1+0x81a0] ;  /* 0x0081a00001067983 */ /* 0x001ee20000300a00 */
[----:B------:R-:W-:Y:S01]  /*eaab0*/  IADD3 R16, P0, R4, R21, RZ ;  /* 0x0000001504107210 */ /* 0x000fe20007f1e0ff */
[----:B------:R-:W-:-:S04]  /*eaac0*/  IMAD.MOV.U32 R11, RZ, RZ, R2 ;  /* 0x000000ffff0b7224 */ /* 0x000fc800078e0002 */
[----:B------:R-:W-:Y:S01]  /*eaad0*/  IMAD.X R17, R17, 0x1, R20, P0 ;  /* 0x0000000111117824 */ /* 0x000fe200000e0614 */
[----:B------:R-:W-:Y:S01]  /*eaae0*/  STL.64 [R1+0x8188], R12 ;  /* 0x0081880c01007387 */ /* 0x000fe20000100a00 */
[----:B------:R-:W-:-:S03]  /*eaaf0*/  IADD3 R10, P1, R4, R23, RZ ;  /* 0x00000017040a7210 */ /* 0x000fc60007f3e0ff */
[----:B------:R0:W-:Y:S04]  /*eab00*/  STL.64 [R1+0x5370], R16 ;  /* 0x0053701001007387 */ /* 0x0001e80000100a00 */
[----:B0-----:R-:W4:Y:S01]  /*eab10*/  LDL.LU.64 R16, [R1+0x8198] ;  /* 0x0081980001107983 */ /* 0x001f220000300a00 */
[----:B------:R-:W-:Y:S01]  /*eab20*/  IADD3 R12, P0, R4, R27, RZ ;  /* 0x0000001b040c7210 */ /* 0x000fe20007f1e0ff */
[----:B---3--:R-:W-:Y:S02]  /*eab30*/  IMAD.MOV.U32 R2, RZ, RZ, R7 ;  /* 0x000000ffff027224 */ /* 0x008fe400078e0007 */
[----:B------:R-:W-:-:S03]  /*eab40*/  IMAD.MOV.U32 R13, RZ, RZ, R6 ;  /* 0x000000ffff0d7224 */ /* 0x000fc600078e0006 */
[----:B------:R0:W-:Y:S01]  /*eab50*/  STL.64 [R1+0x8178], R2 ;  /* 0x0081780201007387 */ /* 0x0001e20000100a00 */
[----:B------:R-:W-:Y:S02]  /*eab60*/  IMAD.MOV.U32 R7, RZ, RZ, R13 ;  /* 0x000000ffff077224 */ /* 0x000fe400078e000d */
[----:B------:R-:W-:Y:S01]  /*eab70*/  IMAD.MOV.U32 R13, RZ, RZ, R11 ;  /* 0x000000ffff0d7224 */ /* 0x000fe200078e000b */
[----:B0-----:R-:W-:-:S05]  /*eab80*/  SHF.R.S32.HI R3, RZ, 0x1f, R4 ;  /* 0x0000001fff037819 */ /* 0x001fca0000011404 */
[----:B------:R-:W-:Y:S01]  /*eab90*/  IMAD.X R11, R3, 0x1, R22, P1 ;  /* 0x00000001030b7824 */ /* 0x000fe200008e0616 */
[----:B------:R-:W-:-:S04]  /*eaba0*/  IADD3 R6, P2, R4, R25, RZ ;  /* 0x0000001904067210 */ /* 0x000fc80007f5e0ff */
[----:B------:R0:W-:Y:S02]  /*eabb0*/  STL.64 [R1+0x5360], R10 ;  /* 0x0053600a01007387 */ /* 0x0001e40000100a00 */
[----:B0-----:R-:W-:Y:S01]  /*eabc0*/  IMAD.MOV.U32 R11, RZ, RZ, R3 ;  /* 0x000000ffff0b7224 */ /* 0x001fe200078e0003 */
[----:B------:R-:W-:Y:S01]  /*eabd0*/  IADD3 R10, P1, R4, R29, RZ ;  /* 0x0000001d040a7210 */ /* 0x000fe20007f3e0ff */
[----:B------:R-:W-:Y:S02]  /*eabe0*/  IMAD.MOV.U32 R4, RZ, RZ, R7 ;  /* 0x000000ffff047224 */ /* 0x000fe400078e0007 */
[----:B------:R-:W-:-:S05]  /*eabf0*/  IMAD.X R7, R11, 0x1, R24, P2 ;  /* 0x000000010b077824 */ /* 0x000fca00010e0618 */
[----:B------:R0:W-:Y:S04]  /*eac00*/  STL.64 [R1+0x5350], R6 ;  /* 0x0053500601007387 */ /* 0x0001e80000100a00 */
[----:B0-----:R-:W3:Y:S01]  /*eac10*/  LDL.LU.64 R6, [R1+0x8190] ;  /* 0x0081900001067983 */ /* 0x001ee20000300a00 */
[----:B------:R-:W-:Y:S02]  /*eac20*/  IMAD.MOV.U32 R3, RZ, RZ, R13 ;  /* 0x000000ffff037224 */ /* 0x000fe400078e000d */
[----:B------:R-:W-:Y:S01]  /*eac30*/  IMAD.X R13, R11, 0x1, R26, P0 ;  /* 0x000000010b0d7824 */ /* 0x000fe200000e061a */
[----:B----4-:R-:W-:Y:S01]  /*eac40*/  IADD3 R2, P2, R5, R16, RZ ;  /* 0x0000001005027210 */ /* 0x010fe20007f5e0ff */
[----:B------:R-:W-:-:S03]  /*eac50*/  IMAD.X R11, R11, 0x1, R28, P1 ;  /* 0x000000010b0b7824 */ /* 0x000fc600008e061c */
[----:B------:R0:W-:Y:S04]  /*eac60*/  STL.64 [R1+0x5338], R12 ;  /* 0x0053380c01007387 */ /* 0x0001e80000100a00 */
[----:B------:R-:W-:Y:S04]  /*eac70*/  STL.64 [R1+0x8170], R16 ;  /* 0x0081701001007387 */ /* 0x000fe80000100a00 */
[----:B------:R1:W-:Y:S01]  /*eac80*/  STL.64 [R1+0x5330], R10 ;  /* 0x0053300a01007387 */ /* 0x0003e20000100a00 */
[----:B0-----:R-:W-:Y:S01]  /*eac90*/  IMAD.MOV.U32 R13, RZ, RZ, R3 ;  /* 0x000000ffff0d7224 */ /* 0x001fe200078e0003 */
[----:B------:R-:W-:-:S02]  /*eaca0*/  IADD3 R12, P0, R5, R17, RZ ;  /* 0x00000011050c7210 */ /* 0x000fc40007f1e0ff */
[----:B-1----:R-:W-:Y:S01]  /*eacb0*/  IADD3 R10, P1, R5, R19, RZ ;  /* 0x00000013050a7210 */ /* 0x002fe20007f3e0ff */
[----:B---3--:R-:W-:-:S05]  /*eacc0*/  IMAD.X R3, R7, 0x1, R14, P2 ;  /* 0x0000000107037824 */ /* 0x008fca00010e060e */
[----:B------:R0:W-:Y:S01]  /*eacd0*/  STL.64 [R1+0x5328], R2 ;  /* 0x0053280201007387 */ /* 0x0001e20000100a00 */
[C---:B------:R-:W-:Y:S02]  /*eace0*/  IMAD.X R11, R7.reuse, 0x1, R18, P1 ;  /* 0x00000001070b7824 */ /* 0x040fe400008e0612 */
[----:B0-----:R-:W-:Y:S02]  /*eacf0*/  IMAD.MOV.U32 R3, RZ, RZ, R13 ;  /* 0x000000ffff037224 */ /* 0x001fe400078e000d */
[----:B------:R-:W-:-:S05]  /*ead00*/  IMAD.X R13, R7, 0x1, R15, P0 ;  /* 0x00000001070d7824 */ /* 0x000fca00000e060f */
[----:B------:R0:W-:Y:S04]  /*ead10*/  STL.64 [R1+0x5318], R12 ;  /* 0x0053180c01007387 */ /* 0x0001e80000100a00 */
[----:B0-----:R-:W3:Y:S04]  /*ead20*/  LDL.LU.64 R12, [R1+0x8188] ;  /* 0x00818800010c7983 */ /* 0x001ee80000300a00 */
[----:B------:R0:W-:Y:S04]  /*ead30*/  STL.64 [R1+0x5300], R10 ;  /* 0x0053000a01007387 */ /* 0x0001e80000100a00 */
[----:B0-----:R-:W4:Y:S01]  /*ead40*/  LDL.LU.64 R10, [R1+0x8180] ;  /* 0x00818000010a7983 */ /* 0x001f220000300a00 */
[C---:B------:R-:W-:Y:S01]  /*ead50*/  IADD3 R2, P2, R5.reuse, R21, RZ ;  /* 0x0000001505027210 */ /* 0x040fe20007f5e0ff */
[----:B------:R-:W-:Y:S01]  /*ead60*/  IMAD.MOV.U32 R17, RZ, RZ, R4 ;  /* 0x000000ffff117224 */ /* 0x000fe200078e0004 */
[----:B------:R-:W-:Y:S01]  /*ead70*/  IADD3 R16, P0, R5, R23, RZ ;  /* 0x0000001705107210 */ /* 0x000fe20007f1e0ff */
[----:B----4-:R2:W-:Y:S02]  /*ead80*/  STL.64 [R1+0x8150], R10 ;  /* 0x0081500a01007387 */ /* 0x0105e40000100a00 */
[----:B--2---:R-:W-:-:S02]  /*ead90*/  IMAD.MOV.U32 R11, RZ, RZ, R9 ;  /* 0x000000ffff0b7224 */ /* 0x004fc400078e0009 */
[----:B------:R-:W-:Y:S02]  /*eada0*/  IMAD.MOV.U32 R9, RZ, RZ, R3 ;  /* 0x000000ffff097224 */ /* 0x000fe400078e0003 */
[----:B------:R-:W-:-:S05]  /*eadb0*/  IMAD.X R3, R7, 0x1, R20, P2 ;  /* 0x0000000107037824 */ /* 0x000fca00010e0614 */
[----:B------:R0:W-:Y:S04]  /*eadc0*/  STL.64 [R1+0x52f0], R2 ;  /* 0x0052f00201007387 */ /* 0x0001e80000100a00 */
[----:B0-----:R-:W2:Y:S04]  /*eadd0*/  LDL.LU.64 R2, [R1+0x8178] ;  /* 0x0081780001027983 */ /* 0x001ea80000300a00 */
[----:B---3--:R0:W-:Y:S01]  /*eade0*/  STL.64 [R1+0x8158], R12 ;  /* 0x0081580c01007387 */ /* 0x0081e20000100a00 */
[----:B------:R-:W-:Y:S01]  /*eadf0*/  IMAD.MOV.U32 R4, RZ, RZ, R8 ;  /* 0x000000ffff047224 */ /* 0x000fe200078e0008 */
[----:B------:R-:W-:Y:S01]  /*eae00*/  IADD3 R8, P1, R5, R25, RZ ;  /* 0x0000001905087210 */ /* 0x000fe20007f3e0ff */
[----:B0-----:R-:W-:-:S02]  /*eae10*/  IMAD.MOV.U32 R13, RZ, RZ, R17 ;  /* 0x000000ffff0d7224 */ /* 0x001fc400078e0011 */
[----:B------:R-:W-:-:S05]  /*eae20*/  IMAD.X R17, R7, 0x1, R22, P0 ;  /* 0x0000000107117824 */ /* 0x000fca00000e0616 */
[----:B------:R0:W-:Y:S01]  /*eae30*/  STL.64 [R1+0x52e0], R16 ;  /* 0x0052e01001007387 */ /* 0x0001e20000100a00 */
[C---:B------:R-:W-:Y:S02]  /*eae40*/  IADD3 R12, P2, R5.reuse, R27, RZ ;  /* 0x0000001b050c7210 */ /* 0x040fe40007f5e0ff */
[----:B------:R-:W-:Y:S01]  /*eae50*/  IADD3 R10, P0, R5, R29, RZ ;  /* 0x0000001d050a7210 */ /* 0x000fe20007f1e0ff */
[----:B0-----:R-:W3:Y:S04]  /*eae60*/  LDL.LU.64 R16, [R1+0x8170] ;  /* 0x0081700001107983 */ /* 0x001ee80000300a00 */
[----:B--2---:R0:W-:Y:S02]  /*eae70*/  STL.64 [R1+0x8148], R2 ;  /* 0x0081480201007387 */ /* 0x0041e40000100a00 */
[----:B0-----:R-:W-:-:S02]  /*eae80*/  IMAD.MOV.U32 R3, RZ, RZ, R11 ;  /* 0x000000ffff037224 */ /* 0x001fc400078e000b */
[----:B------:R-:W-:Y:S02]  /*eae90*/  IMAD.MOV.U32 R11, RZ, RZ, R9 ;  /* 0x000000ffff0b7224 */ /* 0x000fe400078e0009 */
[C---:B------:R-:W-:Y:S02]  /*eaea0*/  IMAD.X R9, R7.reuse, 0x1, R24, P1 ;  /* 0x0000000107097824 */ /* 0x040fe400008e0618 */
[----:B------:R-:W-:Y:S02]  /*eaeb0*/  IMAD.MOV.U32 R5, RZ, RZ, R3 ;  /* 0x000000ffff057224 */ /* 0x000fe400078e0003 */
[----:B------:R-:W-:Y:S01]  /*eaec0*/  IMAD.MOV.U32 R3, RZ, RZ, R13 ;  /* 0x000000ffff037224 */ /* 0x000fe200078e000d */
[----:B------:R0:W-:Y:S01]  /*eaed0*/  STL.64 [R1+0x52d0], R8 ;  /* 0x0052d00801007387 */ /* 0x0001e20000100a00 */
[----:B------:R-:W-:-:S03]  /*eaee0*/  IMAD.X R13, R7, 0x1, R26, P2 ;  /* 0x00000001070d7824 */ /* 0x000fc600010e061a */
[----:B0-----:R-:W2:Y:S04]  /*eaef0*/  LDL.LU.64 R8, [R1+0x8168] ;  /* 0x0081680001087983 */ /* 0x001ea80000300a00 */
[----:B------:R0:W-:Y:S04]  /*eaf00*/  STL.64 [R1+0x52b8], R12 ;  /* 0x0052b80c01007387 */ /* 0x0001e80000100a00 */
[----:B0-----:R-:W4:Y:S01]  /*eaf10*/  LDL R13, [R1+0x288] ;  /* 0x00028800010d7983 */ /* 0x001f220000100800 */
[C---:B---3--:R-:W-:Y:S02]  /*eaf20*/  IADD3 R2, P1, R6.reuse, R16, RZ ;  /* 0x0000001006027210 */ /* 0x048fe40007f3e0ff */
[----:B------:R-:W-:Y:S01]  /*eaf30*/  IADD3 R12, P2, R6, R17, RZ ;  /* 0x00000011060c7210 */ /* 0x000fe20007f5e0ff */
[----:B------:R0:W-:Y:S02]  /*eaf40*/  STL.64 [R1+0x8138], R16 ;  /* 0x0081381001007387 */ /* 0x0001e40000100a00 */
[----:B0-----:R-:W-:-:S02]  /*eaf50*/  IMAD.MOV.U32 R17, RZ, RZ, R11 ;  /* 0x000000ffff117224 */ /* 0x001fc400078e000b */
[----:B------:R-:W-:Y:S02]  /*eaf60*/  IMAD.X R11, R7, 0x1, R28, P0 ;  /* 0x00000001070b7824 */ /* 0x000fe400000e061c */
[----:B------:R-:W-:Y:S01]  /*eaf70*/  IMAD.MOV.U32 R16, RZ, RZ, R3 ;  /* 0x000000ffff107224 */ /* 0x000fe200078e0003 */
[----:B------:R-:W3:Y:S04]  /*eaf80*/  LDL.LU R7, [R1+0x8160] ;  /* 0x0081600001077983 */ /* 0x000ee80000300800 */
[----:B------:R-:W-:Y:S04]  /*eaf90*/  STL.64 [R1+0x8140], R28 ;  /* 0x0081401c01007387 */ /* 0x000fe80000100a00 */
[----:B------:R0:W-:Y:S02]  /*eafa0*/  STL.64 [R1+0x52b0], R10 ;  /* 0x0052b00a01007387 */ /* 0x0001e40000100a00 */
[----:B0-----:R-:W-:Y:S01]  /*eafb0*/  IADD3 R10, P0, R6, R19, RZ ;  /* 0x00000013060a7210 */ /* 0x001fe20007f1e0ff */
[----:B--2---:R-:W-:-:S05]  /*eafc0*/  IMAD.X R3, R8, 0x1, R14, P1 ;  /* 0x0000000108037824 */ /* 0x004fca00008e060e */
[----:B------:R4:W-:Y:S01]  /*eafd0*/  STL.64 [R1+0x52a8], R2 ;  /* 0x0052a80201007387 */ /* 0x0009e20000100a00 */
[C---:B------:R-:W-:Y:S02]  /*eafe0*/  IMAD.X R11, R8.reuse, 0x1, R18, P0 ;  /* 0x00000001080b7824 */ /* 0x040fe400000e0612 */
[----:B----4-:R-:W-:Y:S02]  /*eaff0*/  IMAD.MOV.U32 R3, RZ, RZ, R13 ;  /* 0x000000ffff037224 */ /* 0x010fe400078e000d */
[----:B------:R-:W-:-:S05]  /*eb000*/  IMAD.X R13, R8, 0x1, R15, P2 ;  /* 0x00000001080d7824 */ /* 0x000fca00010e060f */
[----:B------:R0:W-:Y:S04]  /*eb010*/  STL.64 [R1+0x5298], R12 ;  /* 0x0052980c01007387 */ /* 0x0001e80000100a00 */
[----:B0-----:R-:W2:Y:S04]  /*eb020*/  LDL.LU.64 R12, [R1+0x8158] ;  /* 0x00815800010c7983 */ /* 0x001ea80000300a00 */
[----:B------:R0:W-:Y:S04]  /*eb030*/  STL.64 [R1+0x5280], R10 ;  /* 0x0052800a01007387 */ /* 0x0001e80000100a00 */
[----:B0-----:R-:W4:Y:S01]  /*eb040*/  LDL.LU.64 R10, [R1+0x8150] ;  /* 0x00815000010a7983 */ /* 0x001f220000300a00 */
[C---:B------:R-:W-:Y:S01]  /*eb050*/  IADD3 R2, P1, R6.reuse, R21, RZ ;  /* 0x0000001506027210 */ /* 0x040fe20007f3e0ff */
[----:B------:R-:W-:Y:S01]  /*eb060*/  IMAD.MOV.U32 R29, RZ, RZ, R16 ;  /* 0x000000ffff1d7224 */ /* 0x000fe200078e0010 */
[----:B------:R-:W-:Y:S01]  /*eb070*/  IADD3 R28, P2, R6, R23, RZ ;  /* 0x00000017061c7210 */ /* 0x000fe20007f5e0ff */
[----:B----4-:R0:W-:Y:S02]  /*eb080*/  STL.64 [R1+0x8120], R10 ;  /* 0x0081200a01007387 */ /* 0x0101e40000100a00 */
[----:B0-----:R-:W-:-:S02]  /*eb090*/  IMAD.MOV.U32 R11, RZ, RZ, R17 ;  /* 0x000000ffff0b7224 */ /* 0x001fc400078e0011 */
[----:B------:R-:W-:Y:S02]  /*eb0a0*/  IMAD.MOV.U32 R17, RZ, RZ, R3 ;  /* 0x000000ffff117224 */ /* 0x000fe400078e0003 */
[----:B------:R-:W-:-:S05]  /*eb0b0*/  IMAD.X R3, R8, 0x1, R20, P1 ;  /* 0x0000000108037824 */ /* 0x000fca00008e0614 */
[----:B------:R0:W-:Y:S04]  /*eb0c0*/  STL.64 [R1+0x5270], R2 ;  /* 0x0052700201007387 */ /* 0x0001e80000100a00 */
[----:B0-----:R-:W4:Y:S04]  /*eb0d0*/  LDL.LU.64 R2, [R1+0x8148] ;  /* 0x0081480001027983 */ /* 0x001f280000300a00 */
[----:B--2---:R0:W-:Y:S02]  /*eb0e0*/  STL.64 [R1+0x8128], R12 ;  /* 0x0081280c01007387 */ /* 0x0041e40000100a00 */
[----:B0-----:R-:W-:-:S02]  /*eb0f0*/  IMAD.MOV.U32 R13, RZ, RZ, R29 ;  /* 0x000000ffff0d7224 */ /* 0x001fc400078e001d */
[----:B------:R-:W-:-:S05]  /*eb100*/  IMAD.X R29, R8, 0x1, R22, P2 ;  /* 0x00000001081d7824 */ /* 0x000fca00010e0616 */
[----:B------:R0:W-:Y:S04]  /*eb110*/  STL.64 [R1+0x5260], R28 ;  /* 0x0052601c01007387 */ /* 0x0001e80000100a00 */
[----:B0-----:R-:W2:Y:S01]  /*eb120*/  LDL.LU.64 R28, [R1+0x8140] ;  /* 0x00814000011c7983 */ /* 0x001ea20000300a00 */
[C---:B------:R-:W-:Y:S02]  /*eb130*/  IADD3 R16, P0, R6.reuse, R25, RZ ;  /* 0x0000001906107210 */ /* 0x040fe40007f1e0ff */
[----:B------:R-:W-:Y:S01]  /*eb140*/  IADD3 R12, P1, R6, R27, RZ ;  /* 0x0000001b060c7210 */ /* 0x000fe20007f3e0ff */
[----:B----4-:R0:W-:Y:S02]  /*eb150*/  STL.64 [R1+0x8118], R2 ;  /* 0x0081180201007387 */ /* 0x0101e40000100a00 */
[----:B0-----:R-:W-:-:S02]  /*eb160*/  IMAD.MOV.U32 R3, RZ, RZ, R11 ;  /* 0x000000ffff037224 */ /* 0x001fc400078e000b */
[----:B------:R-:W-:Y:S02]  /*eb170*/  IMAD.MOV.U32 R11, RZ, RZ, R17 ;  /* 0x000000ffff0b7224 */ /* 0x000fe400078e0011 */
[----:B------:R-:W-:-:S05]  /*eb180*/  IMAD.X R17, R8, 0x1, R24, P0 ;  /* 0x0000000108117824 */ /* 0x000fca00000e0618 */
[----:B------:R0:W-:Y:S04]  /*eb190*/  STL.64 [R1+0x5250], R16 ;  /* 0x0052501001007387 */ /* 0x0001e80000100a00 */
[----:B0-----:R-:W3:Y:S01]  /*eb1a0*/  LDL.LU.64 R16, [R1+0x8138] ;  /* 0x0081380001107983 */ /* 0x001ee20000300a00 */
[----:B--2---:R-:W-:Y:S01]  /*eb1b0*/  IADD3 R10, P2, R6, R29, RZ ;  /* 0x0000001d060a7210 */ /* 0x004fe20007f5e0ff */
[----:B------:R-:W-:Y:S02]  /*eb1c0*/  IMAD.MOV.U32 R6, RZ, RZ, R3 ;  /* 0x000000ffff067224 */ /* 0x000fe400078e0003 */
[----:B------:R-:W-:Y:S02]  /*eb1d0*/  IMAD.MOV.U32 R3, RZ, RZ, R13 ;  /* 0x000000ffff037224 */ /* 0x000fe400078e000d */
[----:B------:R-:W-:-:S05]  /*eb1e0*/  IMAD.X R13, R8, 0x1, R26, P1 ;  /* 0x00000001080d7824 */ /* 0x000fca00008e061a */
[----:B------:R0:W-:Y:S04]  /*eb1f0*/  STL.64 [R1+0x5238], R12 ;  /* 0x0052380c01007387 */ /* 0x0001e80000100a00 */
[----:B0-----:R-:W2:Y:S01]  /*eb200*/  LDL.LU R13, [R1+0x248] ;  /* 0x00024800010d7983 */ /* 0x001ea20000300800 */
[----:B---3--:R-:W-:-:S03]  /*eb210*/  IADD3 R12, P1, R7, R17, RZ ;  /* 0x00000011070c7210 */ /* 0x008fc60007f3e0ff */
[----:B------:R0:W-:Y:S01]  /*eb220*/  STL.64 [R1+0x8110], R16 ;  /* 0x0081101001007387 */ /* 0x0001e20000100a00 */
[----:B------:R-:W-:Y:S01]  /*eb230*/  IADD3 R2, P0, R7, R16, RZ ;  /* 0x0000001007027210 */ /* 0x000fe20007f1e0ff */
[----:B0-----:R-:W-:Y:S02]  /*eb240*/  IMAD.MOV.U32 R17, RZ, RZ, R11 ;  /* 0x000000ffff117224 */ /* 0x001fe400078e000b */
[----:B------:R-:W-:Y:S02]  /*eb250*/  IMAD.X R11, R8, 0x1, R28, P2 ;  /* 0x00000001080b7824 */ /* 0x000fe400010e061c */
[----:B------:R-:W3:Y:S04]  /*eb260*/  LDL.LU R8, [R1+0x8130] ;  /* 0x0081300001087983 */ /* 0x000ee80000300800 */
[----:B------:R0:W-:Y:S02]  /*eb270*/  STL.64 [R1+0x5230], R10 ;  /* 0x0052300a01007387 */ /* 0x0001e40000100a00 */
[----:B0-----:R-:W-:-:S02]  /*eb280*/  IMAD.MOV.U32 R11, RZ, RZ, R3 ;  /* 0x000000ffff0b7224 */ /* 0x001fc400078e0003 */
[----:B------:R-:W-:-:S05]  /*eb290*/  IMAD.X R3, R9, 0x1, R14, P0 ;  /* 0x0000000109037824 */ /* 0x000fca00000e060e */
[----:B------:R2:W-:Y:S01]  /*eb2a0*/  STL.64 [R1+0x5228], R2 ;  /* 0x0052280201007387 */ /* 0x0005e20000100a00 */
[----:B------:R-:W-:Y:S01]  /*eb2b0*/  IADD3 R10, P2, R7, R19, RZ ;  /* 0x00000013070a7210 */ /* 0x000fe20007f5e0ff */
[----:B--2---:R-:W-:Y:S02]  /*eb2c0*/  IMAD.MOV.U32 R3, RZ, RZ, R13 ;  /* 0x000000ffff037224 */ /* 0x004fe400078e000d */
[----:B------:R-:W-:-:S05]  /*eb2d0*/  IMAD.X R13, R9, 0x1, R15, P1 ;  /* 0x00000001090d7824 */ /* 0x000fca00008e060f */
[----:B------:R0:W-:Y:S04]  /*eb2e0*/  STL.64 [R1+0x5218], R12 ;  /* 0x0052180c01007387 */ /* 0x0001e80000100a00 */
[----:B0-----:R-:W2:Y:S04]  /*eb2f0*/  LDL.LU.64 R12, [R1+0x8128] ;  /* 0x00812800010c7983 */ /* 0x001ea80000300a00 */
[----:B------:R0:W-:Y:S02]  /*eb300*/  STL.64 [R1+0x8108], R14 ;  /* 0x0081080e01007387 */ /* 0x0001e40000100a00 */
[----:B0-----:R-:W-:-:S02]  /*eb310*/  IMAD.MOV.U32 R15, RZ, RZ, R17 ;  /* 0x000000ffff0f7224 */ /* 0x001fc400078e0011 */
[----:B------:R-:W-:Y:S02]  /*eb320*/  IMAD.MOV.U32 R17, RZ, RZ, R11 ;  /* 0x000000ffff117224 */ /* 0x000fe400078e000b */
[----:B------:R-:W-:-:S05]  /*eb330*/  IMAD.X R11, R9, 0x1, R18, P2 ;  /* 0x00000001090b7824 */ /* 0x000fca00010e0612 */
[----:B------:R0:W-:Y:S04]  /*eb340*/  STL.64 [R1+0x5200], R10 ;  /* 0x0052000a01007387 */ /* 0x0001e80000100a00 */
[----:B0-----:R-:W4:Y:S01]  /*eb350*/  LDL.LU.64 R10, [R1+0x8120] ;  /* 0x00812000010a7983 */ /* 0x001f220000300a00 */
[----:B------:R-:W-:-:S03]  /*eb360*/  IADD3 R2, P0, R7, R21, RZ ;  /* 0x0000001507027210 */ /* 0x000fc60007f1e0ff */
[----:B----4-:R0:W-:Y:S02]  /*eb370*/  STL.64 [R1+0x80f0], R10 ;  /* 0x0080f00a01007387 */ /* 0x0101e40000100a00 */
[----:B0-----:R-:W-:Y:S02]  /*eb380*/  IMAD.MOV.U32 R11, RZ, RZ, R15 ;  /* 0x000000ffff0b7224 */ /* 0x001fe400078e000f */
[----:B------:R-:W-:Y:S02]  /*eb390*/  IMAD.MOV.U32 R15, RZ, RZ, R3 ;  /* 0x000000ffff0f7224 */ /* 0x000fe400078e0003 */
[----:B------:R-:W-:-:S05]  /*eb3a0*/  IMAD.X R3, R9, 0x1, R20, P0 ;  /* 0x0000000109037824 */ /* 0x000fca00000e0614 */
[----:B------:R0:W-:Y:S04]  /*eb3b0*/  STL.64 [R1+0x51f0], R2 ;  /* 0x0051f00201007387 */ /* 0x0001e80000100a00 */
[----:B0-----:R-:W4:Y:S01]  /*eb3c0*/  LDL.LU.64 R2, [R1+0x8118] ;  /* 0x0081180001027983 */ /* 0x001f220000300a00 */
[----:B------:R-:W-:-:S03]  /*eb3d0*/  IADD3 R16, P1, R7, R23, RZ ;  /* 0x0000001707107210 */ /* 0x000fc60007f3e0ff */
[----:B--2---:R-:W-:Y:S01]  /*eb3e0*/  STL.64 [R1+0x80f8], R12 ;  /* 0x0080f80c01007387 */ /* 0x004fe20000100a00 */
[C---:B------:R-:W-:Y:S02]  /*eb3f0*/  IADD3 R14, P2, R7.reuse, R25, RZ ;  /* 0x00000019070e7210 */ /* 0x040fe40007f5e0ff */
[----:B------:R-:W-:Y:S01]  /*eb400*/  IADD3 R10, P0, R7, R27, RZ ;  /* 0x0000001b070a7210 */ /* 0x000fe20007f1e0ff */
[----:B----4-:R0:W-:Y:S02]  /*eb410*/  STL.64 [R1+0x80e0], R2 ;  /* 0x0080e00201007387 */ /* 0x0101e40000100a00 */
[----:B0-----:R-:W-:Y:S02]  /*eb420*/  IMAD.MOV.U32 R3, RZ, RZ, R17 ;  /* 0x000000ffff037224 */ /* 0x001fe400078e0011 */
[----:B------:R-:W-:Y:S01]  /*eb430*/  IMAD.X R17, R9, 0x1, R22, P1 ;  /* 0x0000000109117824 */ /* 0x000fe200008e0616 */
[----:B------:R-:W-:Y:S01]  /*eb440*/  IADD3 R12, P1, R7, R29, RZ ;  /* 0x0000001d070c7210 */ /* 0x000fe20007f3e0ff */
[----:B------:R-:W-:-:S03]  /*eb450*/  IMAD.MOV.U32 R7, RZ, RZ, R3 ;  /* 0x000000ffff077224 */ /* 0x000fc600078e0003 */
[----:B------:R0:W-:Y:S04]  /*eb460*/  STL.64 [R1+0x51e0], R16 ;  /* 0x0051e01001007387 */ /* 0x0001e80000100a00 */
[----:B0-----:R-:W3:Y:S04]  /*eb470*/  LDL.LU.64 R16, [R1+0x8110] ;  /* 0x0081100001107983 */ /* 0x001ee80000300a00 */
[----:B------:R0:W-:Y:S02]  /*eb480*/  STL.64 [R1+0x80e8], R6 ;  /* 0x0080e80601007387 */ /* 0x0001e40000100a00 */
[----:B0-----:R-:W-:-:S02]  /*eb490*/  IMAD.MOV.U32 R6, RZ, RZ, R15 ;  /* 0x000000ffff067224 */ /* 0x001fc400078e000f */
[----:B------:R-:W-:-:S05]  /*eb4a0*/  IMAD.X R15, R9, 0x1, R24, P2 ;  /* 0x00000001090f7824 */ /* 0x000fca00010e0618 */
[----:B------:R0:W-:Y:S04]  /*eb4b0*/  STL.64 [R1+0x51d0], R14 ;  /* 0x0051d00e01007387 */ /* 0x0001e80000100a00 */
[----:B0-----:R-:W2:Y:S01]  /*eb4c0*/  LDL.LU.64 R14, [R1+0x8108] ;  /* 0x00810800010e7983 */ /* 0x001ea20000300a00 */
[----:B------:R-:W-:Y:S02]  /*eb4d0*/  IMAD.MOV.U32 R2, RZ, RZ, R11 ;  /* 0x000000ffff027224 */ /* 0x000fe400078e000b */
[----:B------:R-:W-:Y:S02]  /*eb4e0*/  IMAD.X R11, R9, 0x1, R26, P0 ;  /* 0x00000001090b7824 */ /* 0x000fe400000e061a */
[----:B------:R-:W-:-:S03]  /*eb4f0*/  IMAD.MOV.U32 R13, RZ, RZ, R2 ;  /* 0x000000ffff0d7224 */ /* 0x000fc600078e0002 */
[----:B------:R0:W-:Y:S02]  /*eb500*/  STL.64 [R1+0x51b8], R10 ;  /* 0x0051b80a01007387 */ /* 0x0001e40000100a00 */
[----:B0-----:R-:W-:Y:S02]  /*eb510*/  IMAD.MOV.U32 R11, RZ, RZ, R13 ;  /* 0x000000ffff0b7224 */ /* 0x001fe400078e000d */
[----:B------:R-:W-:Y:S01]  /*eb520*/  IMAD.X R13, R9, 0x1, R28, P1 ;  /* 0x00000001090d7824 */ /* 0x000fe200008e061c */
[C---:B---3--:R-:W-:Y:S01]  /*eb530*/  IADD3 R10, P0, R8.reuse, R17, RZ ;  /* 0x00000011080a7210 */ /* 0x048fe20007f1e0ff */
[----:B------:R0:W-:Y:S01]  /*eb540*/  STL.64 [R1+0x80d8], R16 ;  /* 0x0080d81001007387 */ /* 0x0001e20000100a00 */
[----:B------:R-:W-:-:S03]  /*eb550*/  IADD3 R2, P2, R8, R16, RZ ;  /* 0x0000001008027210 */ /* 0x000fc60007f5e0ff */
[----:B------:R-:W3:Y:S01]  /*eb560*/  LDL.LU R9, [R1+0x8100] ;  /* 0x0081000001097983 */ /* 0x000ee20000300800 */
[----:B0-----:R-:W-:-:S03]  /*eb570*/  SHF.R.S32.HI R17, RZ, 0x1f, R8 ;  /* 0x0000001fff117819 */ /* 0x001fc60000011408 */
[----:B------:R0:W-:Y:S04]  /*eb580*/  STL.64 [R1+0x51b0], R12 ;  /* 0x0051b00c01007387 */ /* 0x0001e80000100a00 */
[----:B0-----:R-:W4:Y:S01]  /*eb590*/  LDL.LU.64 R12, [R1+0x80f8] ;  /* 0x0080f800010c7983 */ /* 0x001f220000300a00 */
[----:B--2---:R-:W-:-:S05]  /*eb5a0*/  IMAD.X R3, R17, 0x1, R14, P2 ;  /* 0x0000000111037824 */ /* 0x004fca00010e060e */
[----:B------:R0:W-:Y:S02]  /*eb5b0*/  STL.64 [R1+0x51a8], R2 ;  /* 0x0051a80201007387 */ /* 0x0001e40000100a00 */
[----:B0-----:R-:W-:Y:S02]  /*eb5c0*/  IMAD.MOV.U32 R3, RZ, RZ, R11 ;  /* 0x000000ffff037224 */ /* 0x001fe400078e000b */
[----:B------:R-:W-:-:S05]  /*eb5d0*/  IMAD.X R11, R17, 0x1, R15, P0 ;  /* 0x00000001110b7824 */ /* 0x000fca00000e060f */
[----:B------:R0:W-:Y:S04]  /*eb5e0*/  STL.64 [R1+0x5198], R10 ;  /* 0x0051980a01007387 */ /* 0x0001e80000100a00 */
[----:B0-----:R-:W2:Y:S01]  /*eb5f0*/  LDL.LU.64 R10, [R1+0x80f0] ;  /* 0x0080f000010a7983 */ /* 0x001ea20000300a00 */
[----:B------:R-:W-:-:S05]  /*eb600*/  IADD3 R16, P1, R8, R19, RZ ;  /* 0x0000001308107210 */ /* 0x000fca0007f3e0ff */
[----:B------:R-:W-:Y:S01]  /*eb610*/  IMAD.X R17, R17, 0x1, R18, P1 ;  /* 0x0000000111117824 */ /* 0x000fe200008e0612 */
[C---:B------:R-:W-:Y:S01]  /*eb620*/  IADD3 R2, P2, R8.reuse, R21, RZ ;  /* 0x0000001508027210 */ /* 0x040fe20007f5e0ff */
[----:B--2---:R0:W-:Y:S02]  /*eb630*/  STL.64 [R1+0x80d0], R10 ;  /* 0x0080d00a01007387 */ /* 0x0041e40000100a00 */
[----:B0-----:R-:W-:Y:S01]  /*eb640*/  IMAD.MOV.U32 R11, RZ, RZ, R6 ;  /* 0x000000ffff0b7224 */ /* 0x001fe200078e0006 */
[----:B------:R-:W-:-:S05]  /*eb650*/  IADD3 R6, P0, R8, R23, RZ ;  /* 0x0000001708067210 */ /* 0x000fca0007f1e0ff */
[----:B------:R0:W-:Y:S01]  /*eb660*/  STL [R1+0x5160], R6 ;  /* 0x0051600601007387 */ /* 0x0001e20000100800 */
[----:B------:R-:W-:-:S03]  /*eb670*/  IMAD.MOV.U32 R10, RZ, RZ, R3 ;  /* 0x000000ffff0a7224 */ /* 0x000fc600078e0003 */
[----:B0-----:R-:W2:Y:S04]  /*eb680*/  LDL.LU.64 R6, [R1+0x80e8] ;  /* 0x0080e80001067983 */ /* 0x001ea80000300a00 */
[----:B------:R0:W-:Y:S02]  /*eb690*/  STL.64 [R1+0x5180], R16 ;  /* 0x0051801001007387 */ /* 0x0001e40000100a00 */
[----:B0-----:R-:W-:-:S05]  /*eb6a0*/  SHF.R.S32.HI R17, RZ, 0x1f, R8 ;  /* 0x0000001fff117819 */ /* 0x001fca0000011408 */
[----:B------:R-:W-:-:S05]  /*eb6b0*/  IMAD.X R3, R17, 0x1, R20, P2 ;  /* 0x0000000111037824 */ /* 0x000fca00010e0614 */
[----:B------:R0:W-:Y:S04]  /*eb6c0*/  STL.64 [R1+0x5170], R2 ;  /* 0x0051700201007387 */ /* 0x0001e80000100a00 */
[----:B0-----:R-:W3:Y:S04]  /*eb6d0*/  LDL.LU.64 R2, [R1+0x80e0] ;  /* 0x0080e00001027983 */ /* 0x001ee80000300a00 */
[----:B---3--:R-:W-:Y:S04]  /*eb6e0*/  STL.64 [R1+0x80c8], R2 ;  /* 0x0080c80201007387 */ /* 0x008fe80000100a00 */
[----:B--2---:R0:W-:Y:S04]  /*eb6f0*/  STL.64 [R1+0x80b8], R6 ;  /* 0x0080b80601007387 */ /* 0x0041e80000100a00 */
[----:B0-----:R0:W2:Y:S01]  /*eb700*/  LDL.64 R6, [R1+0x5160] ;  /* 0x0051600001067983 */ /* 0x0010a20000100a00 */
[----:B------:R-:W-:Y:S01]  /*eb710*/  IADD3 R16, P1, R8, R25, RZ ;  /* 0x0000001908107210 */ /* 0x000fe20007f3e0ff */
[----:B--2---:R-:W-:-:S05]  /*eb720*/  IMAD.X R7, R17, 0x1, R22, P0 ;  /* 0x0000000111077824 */ /* 0x004fca00000e0616 */
[----:B------:R1:W-:Y:S02]  /*eb730*/  STL [R1+0x5164], R7 ;  /* 0x0051640701007387 */ /* 0x0003e40000100800 */
[----:B-1----:R-:W-:-:S04]  /*eb740*/  IMAD.MOV.U32 R7, RZ, RZ, R17 ;  /* 0x000000ffff077224 */ /* 0x002fc800078e0011 */
[----:B------:R-:W-:Y:S01]  /*eb750*/  IMAD.X R17, R7, 0x1, R24, P1 ;  /* 0x0000000107117824 */ /* 0x000fe200008e0618 */
[----:B------:R-:W-:Y:S04]  /*eb760*/  STL [R1+0x5cb8], R8 ;  /* 0x005cb80801007387 */ /* 0x000fe80000100800 */
[----:B------:R1:W-:Y:S04]  /*eb770*/  STL.64 [R1+0x5150], R16 ;  /* 0x0051501001007387 */ /* 0x0003e80000100a00 */
[----:B-1----:R-:W2:Y:S01]  /*eb780*/  LDL.LU.64 R16, [R1+0x80d8] ;  /* 0x0080d80001107983 */ /* 0x002ea20000300a00 */
[----:B------:R-:W-:-:S02]  /*eb790*/  IADD3 R2, P2, R8, R27, RZ ;  /* 0x0000001b08027210 */ /* 0x000fc40007f5e0ff */
[----:B------:R-:W-:Y:S01]  /*eb7a0*/  IADD3 R6, P0, R8, R29, RZ ;  /* 0x0000001d08067210 */ /* 0x000fe20007f1e0ff */
[----:B------:R1:W-:Y:S01]  /*eb7b0*/  STL.64 [R1+0x80c0], R24 ;  /* 0x0080c01801007387 */ /* 0x0003e20000100a00 */
[----:B------:R-:W-:Y:S02]  /*eb7c0*/  IMAD.MOV.U32 R8, RZ, RZ, R10 ;  /* 0x000000ffff087224 */ /* 0x000fe400078e000a */
[C---:B------:R-:W-:Y:S02]  /*eb7d0*/  IMAD.X R3, R7.reuse, 0x1, R26, P2 ;  /* 0x0000000107037824 */ /* 0x040fe400010e061a */
[----:B------:R-:W-:Y:S02]  /*eb7e0*/  IMAD.X R7, R7, 0x1, R28, P0 ;  /* 0x0000000107077824 */ /* 0x000fe400000e061c */
[----:B-1----:R-:W-:Y:S01]  /*eb7f0*/  IMAD.MOV.U32 R24, RZ, RZ, R11 ;  /* 0x000000ffff187224 */ /* 0x002fe200078e000b */
[----:B------:R-:W-:Y:S01]  /*eb800*/  SHF.R.S32.HI R11, RZ, 0x1f, R9 ;  /* 0x0000001fff0b7819 */ /* 0x000fe20000011409 */
[----:B------:R-:W-:Y:S04]  /*eb810*/  STL.64 [R1+0x5138], R2 ;  /* 0x0051380201007387 */ /* 0x000fe80000100a00 */
[----:B------:R-:W-:Y:S01]  /*eb820*/  STL.64 [R1+0x5130], R6 ;  /* 0x0051300601007387 */ /* 0x000fe20000100a00 */
[----:B--2---:R-:W-:-:S05]  /*eb830*/  IADD3 R10, P1, R9, R16, RZ ;  /* 0x00000010090a7210 */ /* 0x004fca0007f3e0ff */
[----:B------:R-:W-:-:S05]  /*eb840*/  IMAD.X R11, R11, 0x1, R14, P1 ;  /* 0x000000010b0b7824 */ /* 0x000fca00008e060e */
[----:B------:R1:W-:Y:S04]  /*eb850*/  STL.64 [R1+0x5128], R10 ;  /* 0x0051280a01007387 */ /* 0x0003e80000100a00 */
[----:B-1----:R-:W2:Y:S01]  /*eb860*/  LDL.LU.64 R10, [R1+0x80d0] ;  /* 0x0080d000010a7983 */ /* 0x002ea20000300a00 */
[C---:B------:R-:W-:Y:S02]  /*eb870*/  IADD3 R2, P2, R9.reuse, R17, RZ ;  /* 0x0000001109027210 */ /* 0x040fe40007f5e0ff */
[----:B------:R-:W-:Y:S01]  /*eb880*/  IADD3 R6, P0, R9, R19, RZ ;  /* 0x0000001309067210 */ /* 0x000fe20007f1e0ff */
[----:B--2---:R-:W-:Y:S04]  /*eb890*/  STL.64 [R1+0x80b0], R10 ;  /* 0x0080b00a01007387 */ /* 0x004fe80000100a00 */
[----:B------:R1:W-:Y:S02]  /*eb8a0*/  STL [R1+0x80a8], R14 ;  /* 0x0080a80e01007387 */ /* 0x0003e40000100800 */
[----:B-1----:R-:W-:Y:S01]  /*eb8b0*/  SHF.R.S32.HI R14, RZ, 0x1f, R9 ;  /* 0x0000001fff0e7819 */ /* 0x002fe20000011409 */
[----:B------:R-:W-:-:S04]  /*eb8c0*/  IMAD.MOV.U32 R11, RZ, RZ, R24 ;  /* 0x000000ffff0b7224 */ /* 0x000fc800078e0018 */
[C---:B------:R-:W-:Y:S01]  /*eb8d0*/  IMAD.X R3, R14.reuse, 0x1, R15, P2 ;  /* 0x000000010e037824 */ /* 0x040fe200010e060f */
[----:B------:R-:W-:Y:S01]  /*eb8e0*/  IADD3 R24, P2, R9, R23, RZ ;  /* 0x0000001709187210 */ /* 0x000fe20007f5e0ff */
[----:B------:R-:W-:-:S03]  /*eb8f0*/  IMAD.X R7, R14, 0x1, R18, P0 ;  /* 0x000000010e077824 */ /* 0x000fc600000e0612 */
[----:B------:R1:W-:Y:S04]  /*eb900*/  STL.64 [R1+0x5118], R2 ;  /* 0x0051180201007387 */ /* 0x0003e80000100a00 */
[----:B-1----:R-:W2:Y:S04]  /*eb910*/  LDL.LU.64 R2, [R1+0x80c8] ;  /* 0x0080c80001027983 */ /* 0x002ea80000300a00 */
[----:B------:R1:W-:Y:S04]  /*eb920*/  STL [R1+0x50e0], R24 ;  /* 0x0050e01801007387 */ /* 0x0003e80000100800 */
[----:B-1----:R-:W3:Y:S04]  /*eb930*/  LDL.LU.64 R24, [R1+0x80c0] ;  /* 0x0080c00001187983 */ /* 0x002ee80000300a00 */
[----:B------:R1:W-:Y:S04]  /*eb940*/  STL.64 [R1+0x5100], R6 ;  /* 0x0051000601007387 */ /* 0x0003e80000100a00 */
[----:B-1----:R-:W4:Y:S01]  /*eb950*/  LDL.LU.64 R6, [R1+0x80b8] ;  /* 0x0080b80001067983 */ /* 0x002f220000300a00 */
[----:B------:R-:W-:-:S03]  /*eb960*/  IADD3 R10, P1, R9, R21, RZ ;  /* 0x00000015090a7210 */ /* 0x000fc60007f3e0ff */
[----:B----4-:R1:W-:Y:S04]  /*eb970*/  STL.64 [R1+0x8098], R6 ;  /* 0x0080980601007387 */ /* 0x0103e80000100a00 */
[----:B------:R4:W-:Y:S01]  /*eb980*/  STL.64 [R1+0x80a0], R20 ;  /* 0x0080a01401007387 */ /* 0x0009e20000100a00 */
[----:B-1----:R-:W-:Y:S02]  /*eb990*/  IMAD.MOV.U32 R7, RZ, RZ, R11 ;  /* 0x000000ffff077224 */ /* 0x002fe400078e000b */
[----:B------:R-:W-:Y:S02]  /*eb9a0*/  IMAD.X R11, R14, 0x1, R20, P1 ;  /* 0x000000010e0b7824 */ /* 0x000fe400008e0614 */
[----:B----4-:R0:W4:Y:S01]  /*eb9b0*/  LDL.64 R20, [R1+0x50e0] ;  /* 0x0050e00001147983 */ /* 0x0101220000100a00 */
[----:B---3--:R-:W-:-:S03]  /*eb9c0*/  IADD3 R6, P0, R9, R25, RZ ;  /* 0x0000001909067210 */ /* 0x008fc60007f1e0ff */
[----:B------:R1:W-:Y:S04]  /*eb9d0*/  STL.64 [R1+0x50f0], R10 ;  /* 0x0050f00a01007387 */ /* 0x0003e80000100a00 */
[----:B------:R3:W-:Y:S01]  /*eb9e0*/  STL.64 [R1+0x8088], R22 ;  /* 0x0080881601007387 */ /* 0x0007e20000100a00 */
[----:B-1----:R-:W-:-:S03]  /*eb9f0*/  IADD3 R10, P1, R9, R27, RZ ;  /* 0x0000001b090a7210 */ /* 0x002fc60007f3e0ff */
[----:B---3--:R-:W3:Y:S02]  /*eba00*/  LDL R23, [R1] ;  /* 0x0000000001177983 */ /* 0x008ee40000100800 */
[C---:B------:R-:W-:Y:S02]  /*eba10*/  IMAD.X R11, R14.reuse, 0x1, R26, P1 ;  /* 0x000000010e0b7824 */ /* 0x040fe400008e061a */
[C---:B----4-:R-:W-:Y:S01]  /*eba20*/  IMAD.X R21, R14.reuse, 0x1, R22, P2 ;  /* 0x000000010e157824 */ /* 0x050fe200010e0616 */
[----:B------:R-:W-:Y:S01]  /*eba30*/  IADD3 R20, P2, R9, R29, RZ ;  /* 0x0000001d09147210 */ /* 0x000fe20007f5e0ff */
[----:B------:R-:W-:Y:S02]  /*eba40*/  IMAD.MOV.U32 R9, RZ, RZ, R7 ;  /* 0x000000ffff097224 */ /* 0x000fe400078e0007 */
[C---:B------:R-:W-:Y:S01]  /*eba50*/  IMAD.X R7, R14.reuse, 0x1, R24, P0 ;  /* 0x000000010e077824 */ /* 0x040fe200000e0618 */
[----:B------:R1:W-:Y:S04]  /*eba60*/  STL [R1+0x50e4], R21 ;  /* 0x0050e41501007387 */ /* 0x0003e80000100800 */
[----:B------:R-:W-:Y:S04]  /*eba70*/  STL.64 [R1+0x8090], R24 ;  /* 0x0080901801007387 */ /* 0x000fe80000100a00 */
[----:B------:R-:W-:Y:S01]  /*eba80*/  STL.64 [R1+0x50d0], R6 ;  /* 0x0050d00601007387 */ /* 0x000fe20000100a00 */
[----:B-1----:R-:W-:-:S03]  /*eba90*/  IMAD.X R21, R14, 0x1, R28, P2 ;  /* 0x000000010e157824 */ /* 0x002fc600010e061c */
[----:B------:R1:W-:Y:S04]  /*ebaa0*/  STL.64 [R1+0x50b8], R10 ;  /* 0x0050b80a01007387 */ /* 0x0003e80000100a00 */
[----:B-1----:R-:W4:Y:S04]  /*ebab0*/  LDL.LU.64 R10, [R1+0x80b0] ;  /* 0x0080b000010a7983 */ /* 0x002f280000300a00 */
[----:B------:R-:W-:Y:S04]  /*ebac0*/  STL.64 [R1+0x8078], R16 ;  /* 0x0080781001007387 */ /* 0x000fe80000100a00 */
[----:B------:R-:W2:Y:S04]  /*ebad0*/  LDL.LU R14, [R1+0x80a8] ;  /* 0x0080a800010e7983 */ /* 0x000ea80000300800 */
[----:B------:R1:W-:Y:S04]  /*ebae0*/  STL.64 [R1+0x50b0], R20 ;  /* 0x0050b01401007387 */ /* 0x0003e80000100a00 */
[----:B-1----:R-:W4:Y:S04]  /*ebaf0*/  LDL.LU.64 R20, [R1+0x80a0] ;  /* 0x0080a00001147983 */ /* 0x002f280000300a00 */
[----:B------:R1:W-:Y:S04]  /*ebb00*/  STL [R1+0x8080], R28 ;  /* 0x0080801c01007387 */ /* 0x0003e80000100800 */
[----:B-1----:R-:W2:Y:S01]  /*ebb10*/  LDL.LU R28, [R1] ;  /* 0x00000000011c7983 */ /* 0x002ea20000300800 */
[----:B---3--:R-:W-:-:S03]  /*ebb20*/  IADD3 R6, P0, R23, R16, RZ ;  /* 0x0000001017067210 */ /* 0x008fc60007f1e0ff */
[----:B------:R1:W-:Y:S01]  /*ebb30*/  STL [R1+0x8058], R19 ;  /* 0x0080581301007387 */ /* 0x0003e20000100800 */
[----:B--2---:R-:W-:-:S03]  /*ebb40*/  IADD3 R16, P2, R28, R19, RZ ;  /* 0x000000131c107210 */ /* 0x004fc60007f5e0ff */
[----:B-1----:R-:W2:Y:S02]  /*ebb50*/  LDL.LU R19, [R1+0x49c] ;  /* 0x00049c0001137983 */ /* 0x002ea40000300800 */
[----:B--2---:R-:W-:-:S05]  /*ebb60*/  IMAD.X R7, R19, 0x1, R14, P0 ;  /* 0x0000000113077824 */ /* 0x004fca00000e060e */
[----:B------:R1:W-:Y:S04]  /*ebb70*/  STL.64 [R1+0x50a8], R6 ;  /* 0x0050a80601007387 */ /* 0x0003e80000100a00 */
[----:B-1----:R-:W2:Y:S01]  /*ebb80*/  LDL.LU.64 R6, [R1+0x8098] ;  /* 0x0080980001067983 */ /* 0x002ea20000300a00 */
[----:B------:R-:W-:Y:S02]  /*ebb90*/  IADD3 R22, P1, R23, R17, RZ ;  /* 0x0000001117167210 */ /* 0x000fe40007f3e0ff */
[----:B----4-:R-:W-:-:S03]  /*ebba0*/  IADD3 R24, P0, R28, R21, RZ ;  /* 0x000000151c187210 */ /* 0x010fc60007f1e0ff */
[C---:B------:R-:W-:Y:S01]  /*ebbb0*/  IMAD.X R23, R19.reuse, 0x1, R15, P1 ;  /* 0x0000000113177824 */ /* 0x040fe200008e060f */
[----:B--2---:R1:W-:Y:S04]  /*ebbc0*/  STL.64 [R1+0x8060], R6 ;  /* 0x0080600601007387 */ /* 0x0043e80000100a00 */
[----:B-1----:R-:W2:Y:S04]  /*ebbd0*/  LDL R6, [R1+0x4] ;  /* 0x0000040001067983 */ /* 0x002ea80000100800 */
[----:B------:R1:W-:Y:S04]  /*ebbe0*/  STL [R1+0x5060], R24 ;  /* 0x0050601801007387 */ /* 0x0003e80000100800 */
[----:B-1----:R-:W3:Y:S04]  /*ebbf0*/  LDL.LU.64 R24, [R1+0x8090] ;  /* 0x0080900001187983 */ /* 0x002ee80000300a00 */
[----:B------:R1:W-:Y:S04]  /*ebc00*/  STL.64 [R1+0x5098], R22 ;  /* 0x0050981601007387 */ /* 0x0003e80000100a00 */
[----:B-1----:R-:W4:Y:S04]  /*ebc10*/  LDL.LU.64 R22, [R1+0x8088] ;  /* 0x0080880001167983 */ /* 0x002f280000300a00 */
[----:B------:R-:W-:Y:S04]  /*ebc20*/  STL.64 [R1+0x8050], R14 ;  /* 0x0080500e01007387 */ /* 0x000fe80000100a00 */
[----:B------:R1:W-:Y:S04]  /*ebc30*/  STL.64 [R1+0x8068], R4 ;  /* 0x0080680401007387 */ /* 0x0003e80000100a00 */
[----:B-1----:R0:W2:Y:S01]  /*ebc40*/  LDL.64 R4, [R1+0x5060] ;  /* 0x0050600001047983 */ /* 0x0020a20000100a00 */
[----:B------:R-:W-:-:S05]  /*ebc50*/  IMAD.X R17, R19, 0x1, R18, P2 ;  /* 0x0000000113117824 */ /* 0x000fca00010e0612 */
[----:B------:R3:W-:Y:S04]  /*ebc60*/  STL.64 [R1+0x5070], R16 ;  /* 0x0050701001007387 */ /* 0x0007e80000100a00 */
[----:B------:R-:W-:Y:S01]  /*ebc70*/  STL.64 [R1+0x8070], R8 ;  /* 0x0080700801007387 */ /* 0x000fe20000100a00 */
[----:B---3--:R-:W-:-:S05]  /*ebc80*/  IADD3 R16, P2, R28, R25, RZ ;  /* 0x000000191c107210 */ /* 0x008fca0007f5e0ff */
[----:B------:R-:W-:Y:S01]  /*ebc90*/  IMAD.X R17, R19, 0x1, R24, P2 ;  /* 0x0000000113117824 */ /* 0x000fe200010e0618 */
[----:B----4-:R-:W-:-:S05]  /*ebca0*/  IADD3 R14, P1, R28, R23, RZ ;  /* 0x000000171c0e7210 */ /* 0x010fca0007f3e0ff */
[C---:B------:R-:W-:Y:S02]  /*ebcb0*/  IMAD.X R15, R19.reuse, 0x1, R22, P1 ;  /* 0x00000001130f7824 */ /* 0x040fe400008e0616 */
[----:B--2---:R-:W-:Y:S01]  /*ebcc0*/  IMAD.X R5, R19, 0x1, R20, P0 ;  /* 0x0000000113057824 */ /* 0x004fe200000e0614 */
[----:B------:R-:W-:-:S04]  /*ebcd0*/  IADD3 R4, P0, R28, R27, RZ ;  /* 0x0000001b1c047210 */ /* 0x000fc80007f1e0ff */
[----:B------:R-:W-:Y:S04]  /*ebce0*/  STL [R1+0x5064], R5 ;  /* 0x0050640501007387 */ /* 0x000fe80000100800 */
[----:B------:R1:W-:Y:S02]  /*ebcf0*/  STL.64 [R1+0x5048], R14 ;  /* 0x0050480e01007387 */ /* 0x0003e40000100a00 */
[----:B-1----:R-:W-:Y:S02]  /*ebd00*/  IADD3 R14, P1, R28, R29, RZ ;  /* 0x0000001d1c0e7210 */ /* 0x002fe40007f3e0ff */
[----:B------:R-:W2:Y:S04]  /*ebd10*/  LDL.LU R28, [R1+0x8080] ;  /* 0x00808000011c7983 */ /* 0x000ea80000300800 */
[----:B------:R1:W-:Y:S04]  /*ebd20*/  STL.64 [R1+0x5040], R16 ;  /* 0x0050401001007387 */ /* 0x0003e80000100a00 */
[----:B-1----:R-:W3:Y:S01]  /*ebd30*/  LDL.LU.64 R16, [R1+0x8078] ;  /* 0x0080780001107983 */ /* 0x002ee20000300a00 */
[----:B------:R-:W-:-:S02]  /*ebd40*/  IMAD.X R5, R19, 0x1, R26, P0 ;  /* 0x0000000113057824 */ /* 0x000fc400000e061a */
[----:B--2---:R-:W-:Y:S01]  /*ebd50*/  IMAD.X R15, R19, 0x1, R28, P1 ;  /* 0x00000001130f7824 */ /* 0x004fe200008e061c */
[C---:B---3--:R-:W-:Y:S02]  /*ebd60*/  IADD3 R8, P2, R6.reuse, R16, RZ ;  /* 0x0000001006087210 */ /* 0x048fe40007f5e0ff */
[----:B------:R-:W-:-:S03]  /*ebd70*/  IADD3 R6, P0, R6, R17, RZ ;  /* 0x0000001106067210 */ /* 0x000fc60007f1e0ff */
[----:B------:R1:W-:Y:S04]  /*ebd80*/  STL [R1+0x5018], R8 ;  /* 0x0050180801007387 */ /* 0x0003e80000100800 */
[----:B-1----:R-:W2:Y:S04]  /*ebd90*/  LDL.LU.64 R8, [R1+0x8070] ;  /* 0x0080700001087983 */ /* 0x002ea80000300a00 */
[----:B------:R1:W-:Y:S04]  /*ebda0*/  STL.64 [R1+0x5038], R4 ;  /* 0x0050380401007387 */ /* 0x0003e80000100a00 */
[----:B-1----:R-:W3:Y:S04]  /*ebdb0*/  LDL.LU.64 R4, [R1+0x8068] ;  /* 0x0080680001047983 */ /* 0x002ee80000300a00 */
[----:B------:R1:W-:Y:S04]  /*ebdc0*/  STL [R1+0x5008], R6 ;  /* 0x0050080601007387 */ /* 0x0003e80000100800 */
[----:B-1----:R-:W4:Y:S04]  /*ebdd0*/  LDL.LU.64 R6, [R1+0x8060] ;  /* 0x0080600001067983 */ /* 0x002f280000300a00 */
[----:B------:R-:W-:Y:S04]  /*ebde0*/  STL.64 [R1+0x8030], R16 ;  /* 0x0080301001007387 */ /* 0x000fe80000100a00 */
[----:B------:R-:W2:Y:S04]  /*ebdf0*/  LDL.LU R19, [R1+0x8058] ;  /* 0x0080580001137983 */ /* 0x000ea80000300800 */
[----:B------:R1:W-:Y:S04]  /*ebe00*/  STL.64 [R1+0x5028], R14 ;  /* 0x0050280e01007387 */ /* 0x0003e80000100a00 */
[----:B-1----:R-:W2:Y:S04]  /*ebe10*/  LDL.LU.64 R14, [R1+0x8050] ;  /* 0x00805000010e7983 */ /* 0x002ea80000300a00 */
[----:B------:R1:W-:Y:S04]  /*ebe20*/  STL.64 [R1+0x8040], R28 ;  /* 0x0080401c01007387 */ /* 0x0003e80000100a00 */
[----:B-1----:R0:W3:Y:S04]  /*ebe30*/  LDL.64 R28, [R1+0x5008] ;  /* 0x00500800011c7983 */ /* 0x0020e80000100a00 */
[----:B---3--:R-:W2:Y:S04]  /*ebe40*/  LDL R29, [R1+0x498] ;  /* 0x00049800011d7983 */ /* 0x008ea80000100800 */
[----:B----4-:R1:W-:Y:S04]  /*ebe50*/  STL.64 [R1+0x8038], R6 ;  /* 0x0080380601007387 */ /* 0x0103e80000100a00 */
[----:B-1----:R-:W3:Y:S04]  /*ebe60*/  LDL.LU R6, [R1+0x4] ;  /* 0x0000040001067983 */ /* 0x002ee80000300800 */
[----:B------:R1:W-:Y:S04]  /*ebe70*/  STL.64 [R1+0x8048], R4 ;  /* 0x0080480401007387 */ /* 0x0003e80000100a00 */
[----:B-1----:R0:W2:Y:S02]  /*ebe80*/  LDL.64 R4, [R1+0x5018] ;  /* 0x0050180001047983 */ /* 0x0020a40000100a00 */
[----:B--2---:R-:W-:-:S02]  /*ebe90*/  IMAD.X R5, R29, 0x1, R14, P2 ;  /* 0x000000011d057824 */ /* 0x004fc400010e060e */
[----:B------:R-:W-:-:S03]  /*ebea0*/  IMAD.X R29, R29, 0x1, R15, P0 ;  /* 0x000000011d1d7824 */ /* 0x000fc600000e060f */
[----:B------:R-:W-:Y:S04]  /*ebeb0*/  STL [R1+0x501c], R5 ;  /* 0x00501c0501007387 */ /* 0x000fe80000100800 */
[----:B------:R1:W-:Y:S04]  /*ebec0*/  STL [R1+0x8020], R15 ;  /* 0x0080200f01007387 */ /* 0x0003e80000100800 */
[----:B-1----:R-:W2:Y:S01]  /*ebed0*/  LDL.LU R15, [R1+0x498] ;  /* 0x00049800010f7983 */ /* 0x002ea20000300800 */
[C---:B---3--:R-:W-:Y:S02]  /*ebee0*/  IADD3 R16, P1, R6.reuse, R19, RZ ;  /* 0x0000001306107210 */ /* 0x048fe40007f3e0ff */
[----:B------:R-:W-:-:S02]  /*ebef0*/  IADD3 R4, P2, R6, R21, RZ ;  /* 0x0000001506047210 */ /* 0x000fc40007f5e0ff */
[C---:B------:R-:W-:Y:S01]  /*ebf00*/  IADD3 R28, P0, R6.reuse, R23, RZ ;  /* 0x00000017061c7210 */ /* 0x040fe20007f1e0ff */
[----:B------:R1:W-:Y:S04]  /*ebf10*/  STL [R1+0x500c], R29 ;  /* 0x00500c1d01007387 */ /* 0x0003e80000100800 */
[----:B------:R-:W-:Y:S01]  /*ebf20*/  STL.64 [R1+0x8028], R18 ;  /* 0x0080281201007387 */ /* 0x000fe20000100a00 */
[C---:B--2---:R-:W-:Y:S02]  /*ebf30*/  IMAD.X R17, R15.reuse, 0x1, R18, P1 ;  /* 0x000000010f117824 */ /* 0x044fe400008e0612 */
[C---:B------:R-:W-:Y:S02]  /*ebf40*/  IMAD.X R5, R15.reuse, 0x1, R20, P2 ;  /* 0x000000010f057824 */ /* 0x040fe400010e0614 */
[----:B-1----:R-:W-:Y:S01]  /*ebf50*/  IMAD.X R29, R15, 0x1, R22, P0 ;  /* 0x000000010f1d7824 */ /* 0x002fe200000e0616 */
[----:B------:R-:W-:Y:S04]  /*ebf60*/  STL.64 [R1+0x4ff0], R16 ;  /* 0x004ff01001007387 */ /* 0x000fe80000100a00 */
[----:B------:R1:W-:Y:S04]  /*ebf70*/  STL.64 [R1+0x4fe0], R4 ;  /* 0x004fe00401007387 */ /* 0x0003e80000100a00 */
[----:B-1----:R-:W2:Y:S04]  /*ebf80*/  LDL.LU.64 R4, [R1+0x8048] ;  /* 0x0080480001047983 */ /* 0x002ea80000300a00 */
[----:B------:R-:W3:Y:S04]  /*ebf90*/  LDL R19, [R1+0x8] ;  /* 0x0000080001137983 */ /* 0x000ee80000100800 */
[----:B------:R1:W-:Y:S04]  /*ebfa0*/  STL.64 [R1+0x4fc8], R28 ;  /* 0x004fc81c01007387 */ /* 0x0003e80000100a00 */
[----:B-1----:R-:W4:Y:S01]  /*ebfb0*/  LDL.LU.64 R28, [R1+0x8040] ;  /* 0x00804000011c7983 */ /* 0x002f220000300a00 */
[----:B------:R-:W-:-:S02]  /*ebfc0*/  IADD3 R16, P1, R6, R25, RZ ;  /* 0x0000001906107210 */ /* 0x000fc40007f3e0ff */
[----:B------:R-:W-:-:S03]  /*ebfd0*/  IADD3 R18, P2, R6, R27, RZ ;  /* 0x0000001b06127210 */ /* 0x000fc60007f5e0ff */
[----:B------:R-:W-:Y:S01]  /*ebfe0*/  IMAD.X R17, R15, 0x1, R24, P1 ;  /* 0x000000010f117824 */ /* 0x000fe200008e0618 */
[----:B----4-:R-:W-:-:S05]  /*ebff0*/  IADD3 R6, P0, R6, R29, RZ ;  /* 0x0000001d06067210 */ /* 0x010fca0007f1e0ff */
[----:B------:R1:W-:Y:S04]  /*ec000*/  STL [R1+0x4fa8], R6 ;  /* 0x004fa80601007387 */ /* 0x0003e80000100800 */
[----:B-1----:R-:W4:Y:S04]  /*ec010*/  LDL.LU.64 R6, [R1+0x8038] ;  /* 0x0080380001067983 */ /* 0x002f280000300a00 */
[----:B------:R1:W-:Y:S04]  /*ec020*/  STL.64 [R1+0x4fc0], R16 ;  /* 0x004fc01001007387 */ /* 0x0003e80000100a00 */
[----:B-1----:R-:W3:Y:S04]  /*ec030*/  LDL.LU.64 R16, [R1+0x8030] ;  /* 0x0080300001107983 */ /* 0x002ee80000300a00 */
[----:B------:R1:W-:Y:S04]  /*ec040*/  STL.64 [R1+0x8010], R24 ;  /* 0x0080101801007387 */ /* 0x0003e80000100a00 */
[----:B-1----:R0:W2:Y:S04]  /*ec050*/  LDL.64 R24, [R1+0x4fa8] ;  /* 0x004fa80001187983 */ /* 0x0020a80000100a00 */
[----:B--2---:R-:W2:Y:S04]  /*ec060*/  LDL.LU R25, [R1+0x48c] ;  /* 0x00048c0001197983 */ /* 0x004ea80000300800 */
[----:B------:R3:W-:Y:S02]  /*ec070*/  STL.64 [R1+0x8018], R4 ;  /* 0x0080180401007387 */ /* 0x0007e40000100a00 */
[----:B---3--:R-:W-:Y:S01]  /*ec080*/  IADD3 R4, P1, R19, R16, RZ ;  /* 0x0000001013047210 */ /* 0x008fe20007f3e0ff */
[----:B------:R-:W-:-:S05]  /*ec090*/  IMAD.X R19, R15, 0x1, R26, P2 ;  /* 0x000000010f137824 */ /* 0x000fca00010e061a */
[----:B------:R1:W-:Y:S04]  /*ec0a0*/  STL.64 [R1+0x4fb8], R18 ;  /* 0x004fb81201007387 */ /* 0x0003e80000100a00 */
[----:B------:R-:W-:Y:S04]  /*ec0b0*/  STL [R1+0x4f98], R4 ;  /* 0x004f980401007387 */ /* 0x000fe80000100800 */
[----:B-1----:R-:W3:Y:S04]  /*ec0c0*/  LDL.LU.64 R18, [R1+0x8028] ;  /* 0x0080280001127983 */ /* 0x002ee80000300a00 */
[----:B------:R1:W-:Y:S04]  /*ec0d0*/  STL [R1+0x7ff8], R26 ;  /* 0x007ff81a01007387 */ /* 0x0003e80000100800 */
[----:B-1----:R-:W4:Y:S04]  /*ec0e0*/  LDL.LU R26, [R1+0x8] ;  /* 0x00000800011a7983 */ /* 0x002f280000300800 */
[----:B------:R-:W3:Y:S04]  /*ec0f0*/  LDL R5, [R1+0x494] ;  /* 0x0004940001057983 */ /* 0x000ee80000100800 */
[----:B------:R2:W-:Y:S01]  /*ec100*/  STL.64 [R1+0x8000], R16 ;  /* 0x0080001001007387 */ /* 0x0005e20000100a00 */
[----:B----4-:R-:W-:Y:S01]  /*ec110*/  IADD3 R4, P2, R26, R17, RZ ;  /* 0x000000111a047210 */ /* 0x010fe20007f5e0ff */
[----:B--2---:R-:W-:-:S02]  /*ec120*/  IMAD.MOV.U32 R17, RZ, RZ, R25 ;  /* 0x000000ffff117224 */ /* 0x004fc400078e0019 */
[----:B------:R-:W-:Y:S02]  /*ec130*/  IMAD.X R25, R15, 0x1, R28, P0 ;  /* 0x000000010f197824 */ /* 0x000fe400000e061c */
[----:B------:R-:W2:Y:S04]  /*ec140*/  LDL.LU R15, [R1+0x8020] ;  /* 0x00802000010f7983 */ /* 0x000ea80000300800 */
[----:B------:R1:W-:Y:S04]  /*ec150*/  STL.64 [R1+0x8008], R28 ;  /* 0x0080081c01007387 */ /* 0x0003e80000100a00 */
[----:B-1----:R0:W3:Y:S04]  /*ec160*/  LDL.64 R28, [R1+0x4f98] ;  /* 0x004f9800011c7983 */ /* 0x0020e80000100a00 */
[----:B------:R-:W-:Y:S01]  /*ec170*/  STL [R1+0x4fac], R25 ;  /* 0x004fac1901007387 */ /* 0x000fe20000100800 */
[----:B---3--:R-:W-:-:S02]  /*ec180*/  IMAD.X R29, R5, 0x1, R14, P1 ;  /* 0x00000001051d7824 */ /* 0x008fc400008e060e */
[----:B--2---:R-:W-:-:S03]  /*ec190*/  IMAD.X R5, R5, 0x1, R15, P2 ;  /* 0x0000000105057824 */ /* 0x004fc600010e060f */
[----:B------:R-:W-:Y:S04]  /*ec1a0*/  STL [R1+0x4f9c], R29 ;  /* 0x004f9c1d01007387 */ /* 0x000fe80000100800 */
[----:B------:R1:W-:Y:S04]  /*ec1b0*/  STL.64 [R1+0x4f88], R4 ;  /* 0x004f880401007387 */ /* 0x0003e80000100a00 */
[----:B-1----:R-:W2:Y:S04]  /*ec1c0*/  LDL.LU.64 R4, [R1+0x8018] ;  /* 0x0080180001047983 */ /* 0x002ea80000300a00 */
[----:B------:R1:W-:Y:S04]  /*ec1d0*/  STL [R1+0x7fe8], R15 ;  /* 0x007fe80f01007387 */ /* 0x0003e80000100800 */
[----:B-1----:R-:W3:Y:S01]  /*ec1e0*/  LDL.LU R15, [R1+0x494] ;  /* 0x00049400010f7983 */ /* 0x002ee20000300800 */
[C---:B------:R-:W-:Y:S01]  /*ec1f0*/  IADD3 R24, P0, R26.reuse, R19, RZ ;  /* 0x000000131a187210 */ /* 0x040fe20007f1e0ff */
[----:B------:R-:W-:Y:S01]  /*ec200*/  IMAD.MOV.U32 R29, RZ, RZ, R17 ;  /* 0x000000ffff1d7224 */ /* 0x000fe200078e0011 */
[----:B------:R-:W-:-:S03]  /*ec210*/  IADD3 R28, P1, R26, R21, RZ ;  /* 0x000000151a1c7210 */ /* 0x000fc60007f3e0ff */
[----:B---3--:R-:W-:-:S05]  /*ec220*/  IMAD.X R25, R15, 0x1, R18, P0 ;  /* 0x000000010f197824 */ /* 0x008fca00000e0612 */
[----:B------:R1:W-:Y:S04]  /*ec230*/  STL.64 [R1+0x4f70], R24 ;  /* 0x004f701801007387 */ /* 0x0003e80000100a00 */
[----:B-1----:R-:W3:Y:S04]  /*ec240*/  LDL.LU.64 R24, [R1+0x8010] ;  /* 0x0080100001187983 */ /* 0x002ee80000300a00 */
[----:B------:R-:W-:Y:S04]  /*ec250*/  STL.64 [R1+0x7ff0], R18 ;  /* 0x007ff01201007387 */ /* 0x000fe80000100a00 */
[----:B--2---:R1:W-:Y:S02]  /*ec260*/  STL.64 [R1+0x7fd8], R4 ;  /* 0x007fd80401007387 */ /* 0x0043e40000100a00 */
[----:B-1----:R-:W-:-:S02]  /*ec270*/  IMAD.MOV.U32 R5, RZ, RZ, R29 ;  /* 0x000000ffff057224 */ /* 0x002fc400078e001d */
[----:B------:R-:W-:-:S05]  /*ec280*/  IMAD.X R29, R15, 0x1, R20, P1 ;  /* 0x000000010f1d7824 */ /* 0x000fca00008e0614 */
[----:B------:R1:W-:Y:S04]  /*ec290*/  STL.64 [R1+0x4f60], R28 ;  /* 0x004f601c01007387 */ /* 0x0003e80000100a00 */
[----:B-1----:R-:W2:Y:S01]  /*ec2a0*/  LDL.LU.64 R28, [R1+0x8008] ;  /* 0x00800800011c7983 */ /* 0x002ea20000300a00 */
[----:B------:R-:W-:-:S05]  /*ec2b0*/  IADD3 R16, P2, R26, R23, RZ ;  /* 0x000000171a107210 */ /* 0x000fca0007f5e0ff */
[----:B------:R-:W-:Y:S01]  /*ec2c0*/  IMAD.X R17, R15, 0x1, R22, P2 ;  /* 0x000000010f117824 */ /* 0x000fe200010e0616 */
[----:B------:R-:W-:Y:S01]  /*ec2d0*/  STL.64 [R1+0x7fe0], R20 ;  /* 0x007fe01401007387 */ /* 0x000fe20000100a00 */
[----:B------:R-:W-:-:S03]  /*ec2e0*/  IADD3 R18, P1, R26, R27, RZ ;  /* 0x0000001b1a127210 */ /* 0x000fc60007f3e0ff */
[----:B------:R1:W-:Y:S04]  /*ec2f0*/  STL.64 [R1+0x4f48], R16 ;  /* 0x004f481001007387 */ /* 0x0003e80000100a00 */
[----:B-1----:R-:W4:Y:S04]  /*ec300*/  LDL.LU.64 R16, [R1+0x8000] ;  /* 0x0080000001107983 */ /* 0x002f280000300a00 */
[----:B------:R1:W-:Y:S01]  /*ec310*/  STL.64 [R1+0x7fd0], R22 ;  /* 0x007fd01601007387 */ /* 0x0003e20000100a00 */
[----:B------:R-:W-:-:S03]  /*ec320*/  IMAD.MOV.U32 R21, RZ, RZ, R5 ;  /* 0x000000ffff157224 */ /* 0x000fc600078e0005 */
[----:B-1----:R-:W4:Y:S01]  /*ec330*/  LDL R23, [R1+0xc] ;  /* 0x00000c0001177983 */ /* 0x002f220000100800 */
[----:B---3--:R-:W-:-:S05]  /*ec340*/  IADD3 R4, P0, R26, R25, RZ ;  /* 0x000000191a047210 */ /* 0x008fca0007f1e0ff */
[----:B------:R-:W-:Y:S01]  /*ec350*/  IMAD.X R5, R15, 0x1, R24, P0 ;  /* 0x000000010f057824 */ /* 0x000fe200000e0618 */
[----:B--2---:R-:W-:Y:S02]  /*ec360*/  IADD3 R20, P2, R26, R29, RZ ;  /* 0x0000001d1a147210 */ /* 0x004fe40007f5e0ff */
[----:B------:R-:W2:Y:S04]  /*ec370*/  LDL.LU R26, [R1+0x7ff8] ;  /* 0x007ff800011a7983 */ /* 0x000ea80000300800 */
[----:B------:R-:W-:Y:S04]  /*ec380*/  STL.64 [R1+0x7fc0], R2 ;  /* 0x007fc00201007387 */ /* 0x000fe80000100a00 */
[----:B------:R1:W-:Y:S04]  /*ec390*/  STL.64 [R1+0x7fc8], R24 ;  /* 0x007fc81801007387 */ /* 0x0003e80000100a00 */
[----:B-1----:R-:W3:Y:S04]  /*ec3a0*/  LDL R24, [R1+0x490] ;  /* 0x0004900001187983 */ /* 0x002ee80000100800 */
[----:B------:R4:W-:Y:S02]  /*ec3b0*/  STL.64 [R1+0x4f40], R4 ;  /* 0x004f400401007387 */ /* 0x0009e40000100a00 */
[----:B----4-:R-:W-:Y:S01]  /*ec3c0*/  IADD3 R4, P0, R23, R16, RZ ;  /* 0x0000001017047210 */ /* 0x010fe20007f1e0ff */
[----:B--2---:R-:W-:Y:S01]  /*ec3d0*/  IMAD.X R19, R15, 0x1, R26, P1 ;  /* 0x000000010f137824 */ /* 0x004fe200008e061a */
[----:B------:R-:W-:Y:S01]  /*ec3e0*/  IADD3 R22, P1, R23, R17, RZ ;  /* 0x0000001117167210 */ /* 0x000fe20007f3e0ff */
[----:B------:R-:W-:-:S02]  /*ec3f0*/  IMAD.MOV.U32 R23, RZ, RZ, R21 ;  /* 0x000000ffff177224 */ /* 0x000fc400078e0015 */
[----:B------:R-:W-:Y:S01]  /*ec400*/  IMAD.X R21, R15, 0x1, R28, P2 ;  /* 0x000000010f157824 */ /* 0x000fe200010e061c */
[----:B------:R1:W-:Y:S04]  /*ec410*/  STL.64 [R1+0x4f38], R18 ;  /* 0x004f381201007387 */ /* 0x0003e80000100a00 */
[----:B-1----:R-:W2:Y:S01]  /*ec420*/  LDL.LU.64 R18, [R1+0x7ff0] ;  /* 0x007ff00001127983 */ /* 0x002ea20000300a00 */
[----:B---3--:R-:W-:-:S03]  /*ec430*/  IMAD.X R5, R24, 0x1, R14, P0 ;  /* 0x0000000118057824 */ /* 0x008fc600000e060e */
[----:B------:R1:W-:Y:S04]  /*ec440*/  STL [R1+0x7fb8], R17 ;  /* 0x007fb81101007387 */ /* 0x0003e80000100800 */
[----:B-1----:R-:W2:Y:S04]  /*ec450*/  LDL.LU R17, [R1+0xc] ;  /* 0x00000c0001117983 */ /* 0x002ea80000300800 */
[----:B------:R-:W3:Y:S04]  /*ec460*/  LDL.LU R15, [R1+0x7fe8] ;  /* 0x007fe800010f7983 */ /* 0x000ee80000300800 */
[----:B------:R1:W-:Y:S04]  /*ec470*/  STL.64 [R1+0x4f20], R20 ;  /* 0x004f201401007387 */ /* 0x0003e80000100a00 */
[----:B-1----:R-:W4:Y:S04]  /*ec480*/  LDL.LU.64 R20, [R1+0x7fe0] ;  /* 0x007fe00001147983 */ /* 0x002f280000300a00 */
[----:B------:R1:W-:Y:S04]  /*ec490*/  STL.64 [R1+0x4f10], R4 ;  /* 0x004f100401007387 */ /* 0x0003e80000100a00 */
[----:B-1----:R-:W2:Y:S04]  /*ec4a0*/  LDL.LU.64 R4, [R1+0x7fd8] ;  /* 0x007fd80001047983 */ /* 0x002ea80000300a00 */
[----:B--2---:R-:W-:Y:S04]  /*ec4b0*/  STL.64 [R1+0x7fa8], R4 ;  /* 0x007fa80401007387 */ /* 0x004fe80000100a00 */
[----:B------:R1:W-:Y:S02]  /*ec4c0*/  STL.64 [R1+0x7fb0], R10 ;  /* 0x007fb00a01007387 */ /* 0x0003e40000100a00 */
[----:B-1----:R-:W-:-:S02]  /*ec4d0*/  IMAD.MOV.U32 R11, RZ, RZ, R23 ;  /* 0x000000ffff0b7224 */ /* 0x002fc400078e0017 */
[----:B---3--:R-:W-:-:S05]  /*ec4e0*/  IMAD.X R23, R24, 0x1, R15, P1 ;  /* 0x0000000118177824 */ /* 0x008fca00008e060f */
[----:B------:R1:W-:Y:S04]  /*ec4f0*/  STL.64 [R1+0x4f00], R22 ;  /* 0x004f001601007387 */ /* 0x0003e80000100a00 */
[----:B-1----:R-:W2:Y:S04]  /*ec500*/  LDL.LU.64 R22, [R1+0x7fd0] ;  /* 0x007fd00001167983 */ /* 0x002ea80000300a00 */
[----:B------:R1:W-:Y:S04]  /*ec510*/  STL [R1+0x7fa0], R15 ;  /* 0x007fa00f01007387 */ /* 0x0003e80000100800 */
[----:B-1----:R-:W3:Y:S01]  /*ec520*/  LDL.LU R15, [R1+0x490] ;  /* 0x00049000010f7983 */ /* 0x002ee20000300800 */
[----:B------:R-:W-:-:S02]  /*ec530*/  IADD3 R2, P2, R17, R19, RZ ;  /* 0x0000001311027210 */ /* 0x000fc40007f5e0ff */
[----:B--2---:R-:W-:-:S05]  /*ec540*/  IADD3 R24, P1, R17, R23, RZ ;  /* 0x0000001711187210 */ /* 0x004fca0007f3e0ff */
[----:B------:R1:W-:Y:S01]  /*ec550*/  STL [R1+0x4ec8], R24 ;  /* 0x004ec81801007387 */ /* 0x0003e20000100800 */
[----:B---3--:R-:W-:-:S03]  /*ec560*/  IMAD.X R3, R15, 0x1, R18, P2 ;  /* 0x000000010f037824 */ /* 0x008fc600010e0612 */
[----:B-1----:R-:W2:Y:S04]  /*ec570*/  LDL.LU.64 R24, [R1+0x7fc8] ;  /* 0x007fc80001187983 */ /* 0x002ea80000300a00 */
[----:B------:R1:W-:Y:S04]  /*ec580*/  STL.64 [R1+0x4ee8], R2 ;  /* 0x004ee80201007387 */ /* 0x0003e80000100a00 */
[----:B-1----:R-:W3:Y:S01]  /*ec590*/  LDL.LU.64 R2, [R1+0x7fc0] ;  /* 0x007fc00001027983 */ /* 0x002ee20000300a00 */
[----:B----4-:R-:W-:-:S05]  /*ec5a0*/  IADD3 R4, P0, R17, R21, RZ ;  /* 0x0000001511047210 */ /* 0x010fca0007f1e0ff */
[----:B------:R-:W-:Y:S01]  /*ec5b0*/  IMAD.X R5, R15, 0x1, R20, P0 ;  /* 0x000000010f057824 */ /* 0x000fe200000e0614 */
[----:B---3--:R1:W-:Y:S04]  /*ec5c0*/  STL.64 [R1+0x7f88], R2 ;  /* 0x007f880201007387 */ /* 0x0083e80000100a00 */
[----:B-1----:R-:W3:Y:S04]  /*ec5d0*/  LDL R3, [R1+0x10] ;  /* 0x0000100001037983 */ /* 0x002ee80000100800 */
[----:B------:R1:W-:Y:S04]  /*ec5e0*/  STL.64 [R1+0x7f98], R20 ;  /* 0x007f981401007387 */ /* 0x0003e80000100a00 */
[----:B-1----:R0:W4:Y:S01]  /*ec5f0*/  LDL.64 R20, [R1+0x4ec8] ;  /* 0x004ec80001147983 */ /* 0x0021220000100a00 */
[----:B--2---:R-:W-:-:S03]  /*ec600*/  IADD3 R10, P2, R17, R25, RZ ;  /* 0x00000019110a7210 */ /* 0x004fc60007f5e0ff */
[----:B------:R1:W-:Y:S04]  /*ec610*/  STL.64 [R1+0x4ed0], R4 ;  /* 0x004ed00401007387 */ /* 0x0003e80000100a00 */
[----:B------:R-:W-:Y:S01]  /*ec620*/  STL.64 [R1+0x7f90], R22 ;  /* 0x007f901601007387 */ /* 0x000fe20000100a00 */
[----:B-1----:R-:W-:Y:S01]  /*ec630*/  IADD3 R4, P0, R17, R27, RZ ;  /* 0x0000001b11047210 */ /* 0x002fe20007f1e0ff */
[----:B----4-:R-:W-:Y:S01]  /*ec640*/  IMAD.X R21, R15, 0x1, R22, P1 ;  /* 0x000000010f157824 */ /* 0x010fe200008e0616 */
[----:B------:R-:W-:-:S04]  /*ec650*/  IADD3 R20, P1, R17, R29, RZ ;  /* 0x0000001d11147210 */ /* 0x000fc80007f3e0ff */
[----:B------:R1:W-:Y:S04]  /*ec660*/  STL [R1+0x4ecc], R21 ;  /* 0x004ecc1501007387 */ /* 0x0003e80000100800 */
[----:B------:R-:W2:Y:S01]  /*ec670*/  LDL.LU R17, [R1+0x7fb8] ;  /* 0x007fb80001117983 */ /* 0x000ea20000300800 */
[----:B------:R-:W-:Y:S02]  /*ec680*/  IMAD.MOV.U32 R2, RZ, RZ, R11 ;  /* 0x000000ffff027224 */ /* 0x000fe400078e000b */
[C---:B------:R-:W-:Y:S02]  /*ec690*/  IMAD.X R11, R15.reuse, 0x1, R24, P2 ;  /* 0x000000010f0b7824 */ /* 0x040fe400010e0618 */
[----:B------:R-:W-:-:S03]  /*ec6a0*/  IMAD.X R5, R15, 0x1, R26, P0 ;  /* 0x000000010f057824 */ /* 0x000fc600000e061a */
[----:B------:R4:W-:Y:S01]  /*ec6b0*/  STL.64 [R1+0x4ec0], R10 ;  /* 0x004ec00a01007387 */ /* 0x0009e20000100a00 */
[----:B-1----:R-:W-:-:S03]  /*ec6c0*/  IMAD.X R21, R15, 0x1, R28, P1 ;  /* 0x000000010f157824 */ /* 0x002fc600008e061c */
[----:B----4-:R-:W4:Y:S04]  /*ec6d0*/  LDL.LU.64 R10, [R1+0x7fb0] ;  /* 0x007fb000010a7983 */ /* 0x010f280000300a00 */
[----:B------:R1:W-:Y:S04]  /*ec6e0*/  STL.64 [R1+0x4eb8], R4 ;  /* 0x004eb80401007387 */ /* 0x0003e80000100a00 */
[----:B-1----:R-:W4:Y:S04]  /*ec6f0*/  LDL.LU.64 R4, [R1+0x7fa8] ;  /* 0x007fa80001047983 */ /* 0x002f280000300a00 */
[----:B------:R-:W-:Y:S04]  /*ec700*/  STL.64 [R1+0x7f78], R26 ;  /* 0x007f781a01007387 */ /* 0x000fe80000100a00 */
[----:B--2---:R1:W-:Y:S04]  /*ec710*/  STL.64 [R1+0x7f80], R16 ;  /* 0x007f801001007387 */ /* 0x0043e80000100a00 */
[----:B------:R-:W2:Y:S01]  /*ec720*/  LDL.LU R15, [R1+0x7fa0] ;  /* 0x007fa000010f7983 */ /* 0x000ea20000300800 */
[----:B------:R-:W-:Y:S01]  /*ec730*/  IMAD.MOV.U32 R23, RZ, RZ, R2 ;  /* 0x000000ffff177224 */ /* 0x000fe200078e0002 */
[----:B---3--:R-:W-:-:S02]  /*ec740*/  IADD3 R22, P2, R3, R16, RZ ;  /* 0x0000001003167210 */ /* 0x008fc40007f5e0ff */
[----:B------:R-:W-:Y:S01]  /*ec750*/  IADD3 R2, P0, R3, R17, RZ ;  /* 0x0000001103027210 */ /* 0x000fe20007f1e0ff */
[----:B-1----:R-:W-:Y:S01]  /*ec760*/  IMAD.MOV.U32 R17, RZ, RZ, R23 ;  /* 0x000000ffff117224 */ /* 0x002fe200078e0017 */
[----:B------:R1:W-:Y:S03]  /*ec770*/  STL.64 [R1+0x4ea0], R20 ;  /* 0x004ea01401007387 */ /* 0x0003e60000100a00 */
[C---:B------:R-:W-:Y:S01]  /*ec780*/  IMAD.X R23, R17.reuse, 0x1, R14, P2 ;  /* 0x0000000111177824 */ /* 0x040fe200010e060e */
[----:B-1----:R-:W3:Y:S04]  /*ec790*/  LDL.LU.64 R20, [R1+0x7f98] ;  /* 0x007f980001147983 */ /* 0x002ee80000300a00 */
[----:B------:R1:W-:Y:S04]  /*ec7a0*/  STL [R1+0x7f70], R28 ;  /* 0x007f701c01007387 */ /* 0x0003e80000100800 */
[----:B-1----:R-:W4:Y:S04]  /*ec7b0*/  LDL.LU R28, [R1+0x10] ;  /* 0x00001000011c7983 */ /* 0x002f280000300800 */
[----:B------:R1:W-:Y:S04]  /*ec7c0*/  STL.64 [R1+0x4e90], R22 ;  /* 0x004e901601007387 */ /* 0x0003e80000100a00 */
[----:B-1----:R-:W3:Y:S01]  /*ec7d0*/  LDL.LU.64 R22, [R1+0x7f90] ;  /* 0x007f900001167983 */ /* 0x002ee20000300a00 */
[----:B--2---:R-:W-:-:S05]  /*ec7e0*/  IMAD.X R3, R17, 0x1, R15, P0 ;  /* 0x0000000111037824 */ /* 0x004fca00000e060f */
[----:B------:R1:W-:Y:S04]  /*ec7f0*/  STL.64 [R1+0x4e80], R2 ;  /* 0x004e800201007387 */ /* 0x0003e80000100a00 */
[----:B-1----:R-:W2:Y:S01]  /*ec800*/  LDL.LU.64 R2, [R1+0x7f88] ;  /* 0x007f880001027983 */ /* 0x002ea20000300a00 */
[C---:B----4-:R-:W-:Y:S02]  /*ec810*/  IADD3 R16, P1, R28.reuse, R19, RZ ;  /* 0x000000131c107210 */ /* 0x050fe40007f3e0ff */
[----:B---3--:R-:W-:Y:S01]  /*ec820*/  IADD3 R26, P2, R28, R21, RZ ;  /* 0x000000151c1a7210 */ /* 0x008fe20007f5e0ff */
[----:B--2---:R1:W-:Y:S04]  /*ec830*/  STL.64 [R1+0x7f68], R2 ;  /* 0x007f680201007387 */ /* 0x0043e80000100a00 */
[----:B------:R2:W-:Y:S01]  /*ec840*/  STL.64 [R1+0x7f58], R14 ;  /* 0x007f580e01007387 */ /* 0x0005e20000100a00 */
[----:B-1----:R-:W-:-:S03]  /*ec850*/  IMAD.MOV.U32 R3, RZ, RZ, R17 ;  /* 0x000000ffff037224 */ /* 0x002fc600078e0011 */
[----:B------:R-:W-:Y:S01]  /*ec860*/  STL [R1+0x7f60], R15 ;  /* 0x007f600f01007387 */ /* 0x000fe20000100800 */
[----:B------:R-:W-:-:S03]  /*ec870*/  IMAD.X R17, R3, 0x1, R18, P1 ;  /* 0x0000000103117824 */ /* 0x000fc600008e0612 */
[----:B------:R-:W-:Y:S01]  /*ec880*/  STL.64 [R1+0x7f50], R6 ;  /* 0x007f500601007387 */ /* 0x000fe20000100a00 */
[C---:B--2---:R-:W-:Y:S01]  /*ec890*/  IADD3 R14, P0, R28.reuse, R23, RZ ;  /* 0x000000171c0e7210 */ /* 0x044fe20007f1e0ff */
[----:B------:R-:W-:Y:S02]  /*ec8a0*/  IMAD.X R27, R3, 0x1, R20, P2 ;  /* 0x00000001031b7824 */ /* 0x000fe400010e0614 */
[----:B------:R1:W-:Y:S04]  /*ec8b0*/  STL [R1+0x7f3c], R23 ;  /* 0x007f3c1701007387 */ /* 0x0003e80000100800 */
[----:B-1----:R-:W2:Y:S04]  /*ec8c0*/  LDL.LU R23, [R1+0x488] ;  /* 0x0004880001177983 */ /* 0x002ea80000300800 */
[----:B------:R1:W-:Y:S04]  /*ec8d0*/  STL.64 [R1+0x4e68], R16 ;  /* 0x004e681001007387 */ /* 0x0003e80000100a00 */
[----:B-1----:R-:W3:Y:S04]  /*ec8e0*/  LDL.LU.64 R16, [R1+0x7f80] ;  /* 0x007f800001107983 */ /* 0x002ee80000300a00 */
[----:B------:R1:W-:Y:S04]  /*ec8f0*/  STL.64 [R1+0x7f40], R4 ;  /* 0x007f400401007387 */ /* 0x0003e80000100a00 */
[----:B-1----:R-:W3:Y:S04]  /*ec900*/  LDL R5, [R1+0x14] ;  /* 0x0000140001057983 */ /* 0x002ee80000100800 */
[----:B------:R1:W-:Y:S04]  /*ec910*/  STL.64 [R1+0x4e50], R26 ;  /* 0x004e501a01007387 */ /* 0x0003e80000100a00 */
[----:B-1----:R-:W4:Y:S04]  /*ec920*/  LDL.LU.64 R26, [R1+0x7f78] ;  /* 0x007f7800011a7983 */ /* 0x002f280000300a00 */
[----:B------:R1:W-:Y:S01]  /*ec930*/  STL.64 [R1+0x7f48], R10 ;  /* 0x007f480a01007387 */ /* 0x0003e20000100a00 */
[----:B------:R-:W-:Y:S01]  /*ec940*/  IADD3 R6, P1, R28, R25, RZ ;  /* 0x000000191c067210 */ /* 0x000fe20007f3e0ff */
[----:B-1----:R-:W-:-:S04]  /*ec950*/  IMAD.MOV.U32 R10, RZ, RZ, R3 ;  /* 0x000000ffff0a7224 */ /* 0x002fc800078e0003 */
[----:B------:R-:W-:-:S05]  /*ec960*/  IMAD.X R15, R10, 0x1, R22, P0 ;  /* 0x000000010a0f7824 */ /* 0x000fca00000e0616 */
[----:B------:R1:W-:Y:S02]  /*ec970*/  STL.64 [R1+0x4e48], R14 ;  /* 0x004e480e01007387 */ /* 0x0003e40000100a00 */
[C---:B-1----:R-:W-:Y:S02]  /*ec980*/  IADD3 R14, P0, R28.reuse, R29, RZ ;  /* 0x0000001d1c0e7210 */ /* 0x042fe40007f1e0ff */
[----:B----4-:R-:W-:Y:S02]  /*ec990*/  IADD3 R2, P2, R28, R27, RZ ;  /* 0x0000001b1c027210 */ /* 0x010fe40007f5e0ff */
[----:B------:R-:W4:Y:S01]  /*ec9a0*/  LDL.LU R28, [R1+0x7f70] ;  /* 0x007f7000011c7983 */ /* 0x000f220000300800 */
[C---:B------:R-:W-:Y:S02]  /*ec9b0*/  IMAD.X R7, R10.reuse, 0x1, R24, P1 ;  /* 0x000000010a077824 */ /* 0x040fe400008e0618 */
[----:B------:R-:W-:-:S03]  /*ec9c0*/  IMAD.X R3, R10, 0x1, R26, P2 ;  /* 0x000000010a037824 */ /* 0x000fc600010e061a */
[----:B------:R-:W-:Y:S01]  /*ec9d0*/  STL.64 [R1+0x4e40], R6 ;  /* 0x004e400601007387 */ /* 0x000fe20000100a00 */
[----:B---3--:R-:W-:-:S03]  /*ec9e0*/  IADD3 R4, P2, R5, R17, RZ ;  /* 0x0000001105047210 */ /* 0x008fc60007f5e0ff */
[----:B------:R1:W-:Y:S04]  /*ec9f0*/  STL.64 [R1+0x4e38], R2 ;  /* 0x004e380201007387 */ /* 0x0003e80000100a00 */
[----:B-1----:R-:W3:Y:S04]  /*eca00*/  LDL.LU.64 R2, [R1+0x7f68] ;  /* 0x007f680001027983 */ /* 0x002ee80000300a00 */
[----:B------:R1:W-:Y:S04]  /*eca10*/  STL [R1+0x7f38], R17 ;  /* 0x007f381101007387 */ /* 0x0003e80000100800 */
[----:B-1----:R-:W2:Y:S01]  /*eca20*/  LDL.LU R17, [R1+0x14] ;  /* 0x0000140001117983 */ /* 0x002ea20000300800 */
[----:B----4-:R-:W-:-:S05]  /*eca30*/  IMAD.X R15, R10, 0x1, R28, P0 ;  /* 0x000000010a0f7824 */ /* 0x010fca00000e061c */
[----:B------:R1:W-:Y:S04]  /*eca40*/  STL.64 [R1+0x4e20], R14 ;  /* 0x004e200e01007387 */ /* 0x0003e80000100a00 */
[----:B-1----:R0:W4:Y:S01]  /*eca50*/  LDL.LU R15, [R1+0x7f60] ;  /* 0x007f6000010f7983 */ /* 0x0021220000300800 */
[----:B--2---:R-:W-:-:S05]  /*eca60*/  IADD3 R14, P0, R17, R19, RZ ;  /* 0x00000013110e7210 */ /* 0x004fca0007f1e0ff */
[----:B------:R4:W-:Y:S04]  /*eca70*/  STL [R1+0x4de8], R14 ;  /* 0x004de80e01007387 */ /* 0x0009e80000100800 */
[----:B----4-:R-:W2:Y:S01]  /*eca80*/  LDL.LU.64 R14, [R1+0x7f58] ;  /* 0x007f5800010e7983 */ /* 0x010ea20000300a00 */
[----:B------:R-:W-:-:S05]  /*eca90*/  IADD3 R6, P1, R5, R16, RZ ;  /* 0x0000001005067210 */ /* 0x000fca0007f3e0ff */
[----:B--2---:R-:W-:Y:S01]  /*ecaa0*/  IMAD.X R7, R23, 0x1, R14, P1 ;  /* 0x0000000117077824 */ /* 0x004fe200008e060e */
[----:B------:R-:W-:Y:S01]  /*ecab0*/  IADD3 R10, P1, R17, R21, RZ ;  /* 0x00000015110a7210 */ /* 0x000fe20007f3e0ff */
[----:B------:R-:W-:-:S03]  /*ecac0*/  IMAD.X R5, R23, 0x1, R15, P2 ;  /* 0x0000000117057824 */ /* 0x000fc600010e060f */
[----:B------:R1:W-:Y:S04]  /*ecad0*/  STL.64 [R1+0x4e10], R6 ;  /* 0x004e100601007387 */ /* 0x0003e80000100a00 */
[----:B-1----:R-:W2:Y:S04]  /*ecae0*/  LDL.LU.64 R6, [R1+0x7f50] ;  /* 0x007f500001067983 */ /* 0x002ea80000300a00 */
[----:B------:R1:W-:Y:S04]  /*ecaf0*/  STL [R1+0x4dd0], R10 ;  /* 0x004dd00a01007387 */ /* 0x0003e80000100800 */
[----:B-1----:R-:W4:Y:S04]  /*ecb00*/  LDL.LU.64 R10, [R1+0x7f48] ;  /* 0x007f4800010a7983 */ /* 0x002f280000300a00 */
[----:B------:R1:W-:Y:S04]  /*ecb10*/  STL.64 [R1+0x4e00], R4 ;  /* 0x004e000401007387 */ /* 0x0003e80000100a00 */
[----:B-1----:R-:W3:Y:S04]  /*ecb20*/  LDL.LU.64 R4, [R1+0x7f40] ;  /* 0x007f400001047983 */ /* 0x002ee80000300a00 */
[----:B------:R1:W-:Y:S02]  /*ecb30*/  STL.64 [R1+0x7f20], R14 ;  /* 0x007f200e01007387 */ /* 0x0003e40000100a00 */
[----:B-1----:R-:W-:-:S02]  /*ecb40*/  IMAD.MOV.U32 R14, RZ, RZ, R23 ;  /* 0x000000ffff0e7224 */ /* 0x002fc400078e0017 */
[----:B------:R-:W2:Y:S04]  /*ecb50*/  LDL.LU R23, [R1+0x7f3c] ;  /* 0x007f3c0001177983 */ /* 0x000ea80000300800 */
[----:B------:R-:W-:Y:S04]  /*ecb60*/  STL [R1+0x7f28], R15 ;  /* 0x007f280f01007387 */ /* 0x000fe80000100800 */
[----:B---3--:R1:W-:Y:S04]  /*ecb70*/  STL.64 [R1+0x7f18], R4 ;  /* 0x007f180401007387 */ /* 0x0083e80000100a00 */
[----:B-1----:R0:W3:Y:S04]  /*ecb80*/  LDL.64 R4, [R1+0x4de8] ;  /* 0x004de80001047983 */ /* 0x0020e80000100a00 */
[----:B----4-:R1:W-:Y:S04]  /*ecb90*/  STL.64 [R1+0x7f30], R10 ;  /* 0x007f300a01007387 */ /* 0x0103e80000100a00 */
[----:B-1----:R0:W4:Y:S02]  /*ecba0*/  LDL.64 R10, [R1+0x4dd0] ;  /* 0x004dd000010a7983 */ /* 0x0021240000100a00 */
[----:B----4-:R-:W-:-:S04]  /*ecbb0*/  IMAD.MOV.U32 R11, RZ, RZ, R14 ;  /* 0x000000ffff0b7224 */ /* 0x010fc800078e000e */
[----:B---3--:R-:W-:Y:S01]  /*ecbc0*/  IMAD.X R5, R11, 0x1, R18, P0 ;  /* 0x000000010b057824 */ /* 0x008fe200000e0612 */
[----:B--2---:R-:W-:-:S04]  /*ecbd0*/  IADD3 R14, P2, R17, R23, RZ ;  /* 0x00000017110e7210 */ /* 0x004fc80007f5e0ff */
[----:B------:R1:W-:Y:S02]  /*ecbe0*/  STL [R1+0x4dec], R5 ;  /* 0x004dec0501007387 */ /* 0x0003e40000100800 */
[----:B-1----:R-:W-:-:S04]  /*ecbf0*/  IMAD.MOV.U32 R5, RZ, RZ, R11 ;  /* 0x000000ffff057224 */ /* 0x002fc800078e000b */
[C---:B------:R-:W-:Y:S02]  /*ecc00*/  IMAD.X R11, R5.reuse, 0x1, R20, P1 ;  /* 0x00000001050b7824 */ /* 0x040fe400008e0614 */
[----:B------:R-:W-:-:S03]  /*ecc10*/  IMAD.X R15, R5, 0x1, R22, P2 ;  /* 0x00000001050f7824 */ /* 0x000fc600010e0616 */
[----:B------:R-:W-:Y:S04]  /*ecc20*/  STL [R1+0x4dd4], R11 ;  /* 0x004dd40b01007387 */ /* 0x000fe80000100800 */
[----:B------:R1:W-:Y:S01]  /*ecc30*/  STL.64 [R1+0x7f08], R22 ;  /* 0x007f081601007387 */ /* 0x0003e20000100a00 */
[C---:B------:R-:W-:Y:S02]  /*ecc40*/  IADD3 R4, P0, R17.reuse, R25, RZ ;  /* 0x0000001911047210 */ /* 0x040fe40007f1e0ff */
[C---:B------:R-:W-:Y:S01]  /*ecc50*/  IADD3 R10, P1, R17.reuse, R27, RZ ;  /* 0x0000001b110a7210 */ /* 0x040fe20007f3e0ff */
[----:B-1----:R-:W2:Y:S04]  /*ecc60*/  LDL R23, [R1+0x18] ;  /* 0x0000180001177983 */ /* 0x002ea80000100800 */
[----:B------:R1:W-:Y:S04]  /*ecc70*/  STL.64 [R1+0x4dc8], R14 ;  /* 0x004dc80e01007387 */ /* 0x0003e80000100a00 */
[----:B------:R3:W-:Y:S01]  /*ecc80*/  STL.64 [R1+0x7f10], R2 ;  /* 0x007f100201007387 */ /* 0x0007e20000100a00 */
[----:B-1----:R-:W-:-:S03]  /*ecc90*/  IADD3 R14, P2, R17, R29, RZ ;  /* 0x0000001d110e7210 */ /* 0x002fc60007f5e0ff */
[----:B---3--:R-:W3:Y:S04]  /*ecca0*/  LDL R2, [R1+0x484] ;  /* 0x0004840001027983 */ /* 0x008ee80000100800 */
[----:B------:R-:W2:Y:S01]  /*eccb0*/  LDL.LU R17, [R1+0x7f38] ;  /* 0x007f380001117983 */ /* 0x000ea20000300800 */
[----:B------:R-:W-:-:S04]  /*eccc0*/  IMAD.MOV.U32 R15, RZ, RZ, R5 ;  /* 0x000000ffff0f7224 */ /* 0x000fc800078e0005 */
[C---:B------:R-:W-:Y:S02]  /*eccd0*/  IMAD.X R5, R15.reuse, 0x1, R24, P0 ;  /* 0x000000010f057824 */ /* 0x040fe400000e0618 */
[----:B------:R-:W-:-:S03]  /*ecce0*/  IMAD.X R11, R15, 0x1, R26, P1 ;  /* 0x000000010f0b7824 */ /* 0x000fc600008e061a */
[----:B------:R-:W-:Y:S01]  /*eccf0*/  STL.64 [R1+0x4dc0], R4 ;  /* 0x004dc00401007387 */ /* 0x000fe20000100a00 */
[----:B------:R-:W-:-:S03]  /*ecd00*/  IMAD.X R15, R15, 0x1, R28, P2 ;  /* 0x000000010f0f7824 */ /* 0x000fc600010e061c */
[----:B------:R1:W-:Y:S04]  /*ecd10*/  STL.64 [R1+0x4db8], R10 ;  /* 0x004db80a01007387 */ /* 0x0003e80000100a00 */
[----:B-1----:R-:W4:Y:S01]  /*ecd20*/  LDL.LU.64 R10, [R1+0x7f30] ;  /* 0x007f3000010a7983 */ /* 0x002f220000300a00 */
[----:B--2---:R-:W-:-:S03]  /*ecd30*/  IADD3 R22, P1, R23, R17, RZ ;  /* 0x0000001117167210 */ /* 0x004fc60007f3e0ff */
[----:B------:R1:W-:Y:S04]  /*ecd40*/  STL [R1+0x7f00], R17 ;  /* 0x007f001101007387 */ /* 0x0003e80000100800 */
[----:B-1----:R-:W2:Y:S04]  /*ecd50*/  LDL.LU R17, [R1+0x18] ;  /* 0x0000180001117983 */ /* 0x002ea80000300800 */
[----:B------:R1:W-:Y:S04]  /*ecd60*/  STL.64 [R1+0x4da0], R14 ;  /* 0x004da00e01007387 */ /* 0x0003e80000100a00 */
[----:B-1----:R0:W3:Y:S01]  /*ecd70*/  LDL.LU R15, [R1+0x7f28] ;  /* 0x007f2800010f7983 */ /* 0x0020e20000300800 */
[----:B--2---:R-:W-:-:S05]  /*ecd80*/  IADD3 R14, P2, R17, R19, RZ ;  /* 0x00000013110e7210 */ /* 0x004fca0007f5e0ff */
[----:B------:R3:W-:Y:S04]  /*ecd90*/  STL [R1+0x4d68], R14 ;  /* 0x004d680e01007387 */ /* 0x0007e80000100800 */
[----:B---3--:R-:W2:Y:S01]  /*ecda0*/  LDL.LU.64 R14, [R1+0x7f20] ;  /* 0x007f2000010e7983 */ /* 0x008ea20000300a00 */
[----:B------:R-:W-:-:S05]  /*ecdb0*/  IADD3 R4, P0, R23, R16, RZ ;  /* 0x0000001017047210 */ /* 0x000fca0007f1e0ff */
[----:B--2---:R-:W-:Y:S01]  /*ecdc0*/  IMAD.X R5, R2, 0x1, R14, P0 ;  /* 0x0000000102057824 */ /* 0x004fe200000e060e */
[----:B------:R-:W-:-:S04]  /*ecdd0*/  IADD3 R2, P0, R17, R21, RZ ;  /* 0x0000001511027210 */ /* 0x000fc80007f1e0ff */
[----:B------:R1:W-:Y:S04]  /*ecde0*/  STL.64 [R1+0x4d90], R4 ;  /* 0x004d900401007387 */ /* 0x0003e80000100a00 */
[----:B-1----:R-:W2:Y:S04]  /*ecdf0*/  LDL.LU.64 R4, [R1+0x7f18] ;  /* 0x007f180001047983 */ /* 0x002ea80000300a00 */
[----:B------:R1:W-:Y:S04]  /*ece00*/  STL.64 [R1+0x7ed8], R12 ;  /* 0x007ed80c01007387 */ /* 0x0003e80000100a00 */
[----:B-1----:R0:W3:Y:S04]  /*ece10*/  LDL.64 R12, [R1+0x4d68] ;  /* 0x004d6800010c7983 */ /* 0x0020e80000100a00 */
[----:B------:R1:W-:Y:S04]  /*ece20*/  STL [R1+0x4d50], R2 ;  /* 0x004d500201007387 */ /* 0x0003e80000100800 */
[----:B-1----:R-:W4:Y:S04]  /*ece30*/  LDL.LU.64 R2, [R1+0x7f10] ;  /* 0x007f100001027983 */ /* 0x002f280000300a00 */
[----:B------:R1:W-:Y:S04]  /*ece40*/  STL [R1+0x7ef0], R21 ;  /* 0x007ef01501007387 */ /* 0x0003e80000100800 */
[----:B-1----:R-:W2:Y:S02]  /*ece50*/  LDL.LU R21, [R1+0x484] ;  /* 0x0004840001157983 */ /* 0x002ea40000300800 */
[----:B--2---:R-:W-:-:S02]  /*ece60*/  IMAD.X R23, R21, 0x1, R15, P1 ;  /* 0x0000000115177824 */ /* 0x004fc400008e060f */
[----:B---3--:R-:W-:-:S03]  /*ece70*/  IMAD.X R13, R21, 0x1, R18, P2 ;  /* 0x00000001150d7824 */ /* 0x008fc600010e0612 */
[----:B------:R1:W-:Y:S04]  /*ece80*/  STL.64 [R1+0x4d80], R22 ;  /* 0x004d801601007387 */ /* 0x0003e80000100a00 */
[----:B-1----:R-:W2:Y:S04]  /*ece90*/  LDL.LU.64 R22, [R1+0x7f08] ;  /* 0x007f080001167983 */ /* 0x002ea80000300a00 */
[----:B------:R1:W-:Y:S04]  /*ecea0*/  STL.64 [R1+0x7ee0], R14 ;  /* 0x007ee00e01007387 */ /* 0x0003e80000100a00 */
[----:B-1----:R-:W3:Y:S04]  /*eceb0*/  LDL R14, [R1+0x1c] ;  /* 0x00001c00010e7983 */ /* 0x002ee80000100800 */
[----:B----4-:R-:W-:Y:S04]  /*ecec0*/  STL.64 [R1+0x7ee8], R2 ;  /* 0x007ee80201007387 */ /* 0x010fe80000100a00 */
[----:B------:R-:W-:Y:S04]  /*eced0*/  STL [R1+0x4d6c], R13 ;  /* 0x004d6c0d01007387 */ /* 0x000fe80000100800 */
[----:B------:R1:W-:Y:S04]  /*ecee0*/  STL.64 [R1+0x7ef8], R6 ;  /* 0x007ef80601007387 */ /* 0x0003e80000100a00 */
[----:B-1----:R0:W4:Y:S01]  /*ecef0*/  LDL.64 R6, [R1+0x4d50] ;  /* 0x004d500001067983 */ /* 0x0021220000100a00 */
[----:B------:R-:W-:-:S02]  /*ecf00*/  IADD3 R12, P2, R17, R25, RZ ;  /* 0x00000019110c7210 */ /* 0x000fc40007f5e0ff */
[----:B--2---:R-:W-:-:S05]  /*ecf10*/  IADD3 R2, P1, R17, R23, RZ ;  /* 0x0000001711027210 */ /* 0x004fca0007f3e0ff */
[C---:B------:R-:W-:Y:S02]  /*ecf20*/  IMAD.X R3, R21.reuse, 0x1, R22, P1 ;  /* 0x0000000115037824 */ /* 0x040fe400008e0616 */
[----:B----4-:R-:W-:Y:S01]  /*ecf30*/  IMAD.X R7, R21, 0x1, R20, P0 ;  /* 0x0000000115077824 */ /* 0x010fe200000e0614 */
[----:B------:R-:W-:-:S04]  /*ecf40*/  IADD3 R6, P0, R17, R27, RZ ;  /* 0x0000001b11067210 */ /* 0x000fc80007f1e0ff */
[----:B------:R-:W-:Y:S04]  /*ecf50*/  STL [R1+0x4d54], R7 ;  /* 0x004d540701007387 */ /* 0x000fe80000100800 */
[----:B------:R-:W-:Y:S04]  /*ecf60*/  STL.64 [R1+0x7ed0], R22 ;  /* 0x007ed01601007387 */ /* 0x000fe80000100a00 */
[----:B------:R1:W-:Y:S02]  /*ecf70*/  STL.64 [R1+0x4d48], R2 ;  /* 0x004d480201007387 */ /* 0x0003e40000100a00 */
[----:B-1----:R-:W-:-:S02]  /*ecf80*/  IADD3 R2, P1, R17, R29, RZ ;  /* 0x0000001d11027210 */ /* 0x002fc40007f3e0ff */
[----:B------:R-:W2:Y:S01]  /*ecf90*/  LDL.LU R17, [R1+0x7f00] ;  /* 0x007f000001117983 */ /* 0x000ea20000300800 */
[C---:B------:R-:W-:Y:S02]  /*ecfa0*/  IMAD.X R13, R21.reuse, 0x1, R24, P2 ;  /* 0x00000001150d7824 */ /* 0x040fe400010e0618 */
[C---:B------:R-:W-:Y:S02]  /*ecfb0*/  IMAD.X R7, R21.reuse, 0x1, R26, P0 ;  /* 0x0000000115077824 */ /* 0x040fe400000e061a */
[----:B------:R-:W-:Y:S01]  /*ecfc0*/  IMAD.X R3, R21, 0x1, R28, P1 ;  /* 0x0000000115037824 */ /* 0x000fe200008e061c */
[----:B------:R1:W-:Y:S04]  /*ecfd0*/  STL.64 [R1+0x4d40], R12 ;  /* 0x004d400c01007387 */ /* 0x0003e80000100a00 */
[----:B-1----:R-:W4:Y:S01]  /*ecfe0*/  LDL R13, [R1+0x480] ;  /* 0x00048000010d7983 */ /* 0x002f220000100800 */
[----:B---3--:R-:W-:-:S03]  /*ecff0*/  IADD3 R12, P2, R14, R16, RZ ;  /* 0x000000100e0c7210 */ /* 0x008fc60007f5e0ff */
[----:B------:R1:W-:Y:S04]  /*ed000*/  STL.64 [R1+0x4d38], R6 ;  /* 0x004d380601007387 */ /* 0x0003e80000100a00 */
[----:B-1----:R-:W3:Y:S01]  /*ed010*/  LDL.LU.64 R6, [R1+0x7ef8] ;  /* 0x007ef80001067983 */ /* 0x002ee20000300a00 */
[----:B--2---:R-:W-:-:S03]  /*ed020*/  IADD3 R22, P0, R14, R17, RZ ;  /* 0x000000110e167210 */ /* 0x004fc60007f1e0ff */
[----:B------:R-:W-:Y:S01]  /*ed030*/  STL.64 [R1+0x7ec8], R16 ;  /* 0x007ec81001007387 */ /* 0x000fe20000100a00 */
[----:B------:R-:W-:-:S03]  /*ed040*/  IADD3 R14, P1, R14, R19, RZ ;  /* 0x000000130e0e7210 */ /* 0x000fc60007f3e0ff */
[----:B------:R-:W2:Y:S04]  /*ed050*/  LDL.LU R21, [R1+0x7ef0] ;  /* 0x007ef00001157983 */ /* 0x000ea80000300800 */
[----:B------:R1:W-:Y:S04]  /*ed060*/  STL.64 [R1+0x4d20], R2 ;  /* 0x004d200201007387 */ /* 0x0003e80000100a00 */
[----:B-1----:R-:W3:Y:S04]  /*ed070*/  LDL.LU.64 R2, [R1+0x7ee8] ;  /* 0x007ee80001027983 */ /* 0x002ee80000300a00 */
[----:B------:R1:W-:Y:S04]  /*ed080*/  STL [R1+0x4ce8], R14 ;  /* 0x004ce80e01007387 */ /* 0x0003e80000100800 */
[----:B-1----:R-:W4:Y:S02]  /*ed090*/  LDL.LU.64 R14, [R1+0x7ee0] ;  /* 0x007ee000010e7983 */ /* 0x002f240000300a00 */
[----:B----4-:R-:W-:-:S05]  /*ed0a0*/  IMAD.X R13, R13, 0x1, R14, P2 ;  /* 0x000000010d0d7824 */ /* 0x010fca00010e060e */
[----:B------:R1:W-:Y:S04]  /*ed0b0*/  STL.64 [R1+0x4d10], R12 ;  /* 0x004d100c01007387 */ /* 0x0003e80000100a00 */
[----:B-1----:R-:W4:Y:S04]  /*ed0c0*/  LDL.LU.64 R12, [R1+0x7ed8] ;  /* 0x007ed800010c7983 */ /* 0x002f280000300a00 */
[----:B----4-:R1:W-:Y:S04]  /*ed0d0*/  STL.64 [R1+0x7eb0], R12 ;  /* 0x007eb00c01007387 */ /* 0x0103e80000100a00 */
[----:B-1----:R-:W2:Y:S04]  /*ed0e0*/  LDL.LU R13, [R1+0x1c] ;  /* 0x00001c00010d7983 */ /* 0x002ea80000300800 */
[----:B---3--:R1:W-:Y:S04]  /*ed0f0*/  STL.64 [R1+0x7ea0], R2 ;  /* 0x007ea00201007387 */ /* 0x0083e80000100a00 */
[----:B-1----:R0:W3:Y:S04]  /*ed100*/  LDL.64 R2, [R1+0x4ce8] ;  /* 0x004ce80001027983 */ /* 0x0020e80000100a00 */
[----:B------:R1:W-:Y:S04]  /*ed110*/  STL.64 [R1+0x7ea8], R6 ;  /* 0x007ea80601007387 */ /* 0x0003e80000100a00 */
[----:B-1----:R-:W4:Y:S02]  /*ed120*/  LDL.LU R6, [R1+0x480] ;  /* 0x0004800001067983 */ /* 0x002f240000300800 */
[----:B----4-:R-:W-:-:S05]  /*ed130*/  IMAD.X R23, R6, 0x1, R15, P0 ;  /* 0x0000000106177824 */ /* 0x010fca00000e060f */
[----:B------:R1:W-:Y:S04]  /*ed140*/  STL.64 [R1+0x4d00], R22 ;  /* 0x004d001601007387 */ /* 0x0003e80000100a00 */
[----:B-1----:R-:W4:Y:S01]  /*ed150*/  LDL.LU.64 R22, [R1+0x7ed0] ;  /* 0x007ed00001167983 */ /* 0x002f220000300a00 */
[----:B--2---:R-:W-:-:S03]  /*ed160*/  IADD3 R16, P2, R13, R21, RZ ;  /* 0x000000150d107210 */ /* 0x004fc60007f5e0ff */
[----:B------:R1:W-:Y:S01]  /*ed170*/  STL.64 [R1+0x7eb8], R14 ;  /* 0x007eb80e01007387 */ /* 0x0003e20000100a00 */
[----:B---3--:R-:W-:-:S03]  /*ed180*/  IMAD.X R3, R6, 0x1, R18, P1 ;  /* 0x0000000106037824 */ /* 0x008fc600008e0612 */
[----:B-1----:R-:W2:Y:S04]  /*ed190*/  LDL R14, [R1+0x20] ;  /* 0x00002000010e7983 */ /* 0x002ea80000100800 */
[----:B------:R-:W-:Y:S04]  /*ed1a0*/  STL [R1+0x4cd0], R16 ;  /* 0x004cd01001007387 */ /* 0x000fe80000100800 */
[----:B------:R1:W-:Y:S02]  /*ed1b0*/  STL.64 [R1+0x7ec0], R4 ;  /* 0x007ec00401007387 */ /* 0x0003e40000100a00 */
[----:B-1----:R-:W-:-:S02]  /*ed1c0*/  IMAD.MOV.U32 R4, RZ, RZ, R16 ;  /* 0x000000ffff047224 */ /* 0x002fc400078e0010 */
[----:B------:R-:W-:Y:S02]  /*ed1d0*/  IMAD.MOV.U32 R5, RZ, RZ, R17 ;  /* 0x000000ffff057224 */ /* 0x000fe400078e0011 */
[----:B------:R-:W-:Y:S01]  /*ed1e0*/  IMAD.X R5, R6, 0x1, R20, P2 ;  /* 0x0000000106057824 */ /* 0x000fe200010e0614 */
[----:B------:R-:W-:Y:S04]  /*ed1f0*/  STL [R1+0x4cec], R3 ;  /* 0x004cec0301007387 */ /* 0x000fe80000100800 */
[----:B------:R-:W-:Y:S01]  /*ed200*/  STL [R1+0x4cd4], R5 ;  /* 0x004cd40501007387 */ /* 0x000fe20000100800 */
[----:B----4-:R-:W-:-:S05]  /*ed210*/  IADD3 R16, P0, R13, R23, RZ ;  /* 0x000000170d107210 */ /* 0x010fca0007f1e0ff */
[----:B------:R-:W-:-:S05]  /*ed220*/  IMAD.X R17, R6, 0x1, R22, P0 ;  /* 0x0000000106117824 */ /* 0x000fca00000e0616 */
[----:B------:R1:W-:Y:S04]  /*ed230*/  STL.64 [R1+0x4cc8], R16 ;  /* 0x004cc81001007387 */ /* 0x0003e80000100a00 */
[----:B-1----:R-:W2:Y:S01]  /*ed240*/  LDL.LU.64 R16, [R1+0x7ec8] ;  /* 0x007ec80001107983 */ /* 0x002ea20000300a00 */
[C---:B------:R-:W-:Y:S02]  /*ed250*/  IADD3 R2, P1, R13.reuse, R25, RZ ;  /* 0x000000190d027210 */ /* 0x040fe40007f3e0ff */
[----:B------:R-:W-:-:S03]  /*ed260*/  IADD3 R4, P2, R13, R27, RZ ;  /* 0x0000001b0d047210 */ /* 0x000fc60007f5e0ff */
[C---:B------:R-:W-:Y:S02]  /*ed270*/  IMAD.X R3, R6.reuse, 0x1, R24, P1 ;  /* 0x0000000106037824 */ /* 0x040fe400008e0618 */
[----:B------:R-:W-:-:S03]  /*ed280*/  IMAD.X R5, R6, 0x1, R26, P2 ;  /* 0x0000000106057824 */ /* 0x000fc600010e061a */
[----:B------:R1:W-:Y:S04]  /*ed290*/  STL.64 [R1+0x4cc0], R2 ;  /* 0x004cc00201007387 */ /* 0x0003e80000100a00 */
[----:B-1----:R-:W3:Y:S04]  /*ed2a0*/  LDL R3, [R1+0x47c] ;  /* 0x00047c0001037983 */ /* 0x002ee80000100800 */
[----:B------:R1:W-:Y:S04]  /*ed2b0*/  STL.64 [R1+0x4cb8], R4 ;  /* 0x004cb80401007387 */ /* 0x0003e80000100a00 */
[----:B-1----:R-:W4:Y:S01]  /*ed2c0*/  LDL.LU.64 R4, [R1+0x7ec0] ;  /* 0x007ec00001047983 */ /* 0x002f220000300a00 */
[----:B--2---:R-:W-:-:S02]  /*ed2d0*/  IADD3 R2, P1, R14, R16, RZ ;  /* 0x000000100e027210 */ /* 0x004fc40007f3e0ff */
[----:B------:R-:W-:-:S05]  /*ed2e0*/  IADD3 R14, P2, R14, R17, RZ ;  /* 0x000000110e0e7210 */ /* 0x000fca0007f5e0ff */
[----:B------:R1:W-:Y:S04]  /*ed2f0*/  STL [R1+0x4c80], R14 ;  /* 0x004c800e01007387 */ /* 0x0003e80000100800 */
[----:B-1----:R-:W3:Y:S04]  /*ed300*/  LDL.LU.64 R14, [R1+0x7eb8] ;  /* 0x007eb800010e7983 */ /* 0x002ee80000300a00 */
[----:B------:R1:W-:Y:S04]  /*ed310*/  STL [R1+0x7e98], R17 ;  /* 0x007e981101007387 */ /* 0x0003e80000100800 */
[----:B-1----:R-:W2:Y:S01]  /*ed320*/  LDL.LU R17, [R1+0x20] ;  /* 0x0000200001117983 */ /* 0x002ea20000300800 */
[----:B------:R-:W-:-:S05]  /*ed330*/  IADD3 R12, P0, R13, R29, RZ ;  /* 0x0000001d0d0c7210 */ /* 0x000fca0007f1e0ff */
[----:B------:R-:W-:-:S05]  /*ed340*/  IMAD.X R13, R6, 0x1, R28, P0 ;  /* 0x00000001060d7824 */ /* 0x000fca00000e061c */
[----:B------:R1:W-:Y:S04]  /*ed350*/  STL.64 [R1+0x4ca0], R12 ;  /* 0x004ca00c01007387 */ /* 0x0003e80000100a00 */
[----:B-1----:R-:W4:Y:S01]  /*ed360*/  LDL.LU.64 R12, [R1+0x7eb0] ;  /* 0x007eb000010c7983 */ /* 0x002f220000300a00 */
[----:B---3--:R-:W-:Y:S01]  /*ed370*/  IMAD.X R3, R3, 0x1, R14, P1 ;  /* 0x0000000103037824 */ /* 0x008fe200008e060e */
[----:B--2---:R-:W-:-:S05]  /*ed380*/  IADD3 R6, P0, R17, R19, RZ ;  /* 0x0000001311067210 */ /* 0x004fca0007f1e0ff */
[----:B------:R1:W-:Y:S04]  /*ed390*/  STL [R1+0x4c68], R6 ;  /* 0x004c680601007387 */ /* 0x0003e80000100800 */
[----:B-1----:R-:W2:Y:S04]  /*ed3a0*/  LDL.LU.64 R6, [R1+0x7ea8] ;  /* 0x007ea80001067983 */ /* 0x002ea80000300a00 */
[----:B------:R1:W-:Y:S04]  /*ed3b0*/  STL.64 [R1+0x4c90], R2 ;  /* 0x004c900201007387 */ /* 0x0003e80000100a00 */
[----:B-1----:R-:W3:Y:S04]  /*ed3c0*/  LDL.LU.64 R2, [R1+0x7ea0] ;  /* 0x007ea00001027983 */ /* 0x002ee80000300a00 */
[----:B---3--:R-:W-:Y:S04]  /*ed3d0*/  STL.64 [R1+0x7e88], R2 ;  /* 0x007e880201007387 */ /* 0x008fe80000100a00 */
[----:B--2---:R1:W-:Y:S04]  /*ed3e0*/  STL.64 [R1+0x7e90], R6 ;  /* 0x007e900601007387 */ /* 0x0043e80000100a00 */
[----:B-1----:R0:W2:Y:S04]  /*ed3f0*/  LDL.64 R6, [R1+0x4c68] ;  /* 0x004c680001067983 */ /* 0x0020a80000100a00 */
[----:B----4-:R1:W-:Y:S04]  /*ed400*/  STL.64 [R1+0x7e70], R4 ;  /* 0x007e700401007387 */ /* 0x0103e80000100a00 */
[----:B-1----:R0:W3:Y:S04]  /*ed410*/  LDL.64 R4, [R1+0x4c80] ;  /* 0x004c800001047983 */ /* 0x0020e80000100a00 */
[----:B------:R1:W-:Y:S04]  /*ed420*/  STL [R1+0x7e78], R10 ;  /* 0x007e780a01007387 */ /* 0x0003e80000100800 */
[----:B-1----:R-:W3:Y:S04]  /*ed430*/  LDL.LU R10, [R1+0x47c] ;  /* 0x00047c00010a7983 */ /* 0x002ee80000300800 */
[----:B------:R1:W-:Y:S04]  /*ed440*/  STL.64 [R1+0x7e80], R14 ;  /* 0x007e800e01007387 */ /* 0x0003e80000100a00 */
[----:B-1----:R-:W4:Y:S01]  /*ed450*/  LDL R14, [R1+0x24] ;  /* 0x00002400010e7983 */ /* 0x002f220000100800 */
[C---:B------:R-:W-:Y:S01]  /*ed460*/  IADD3 R2, P1, R17.reuse, R21, RZ ;  /* 0x0000001511027210 */ /* 0x040fe20007f3e0ff */
[C---:B---3--:R-:W-:Y:S01]  /*ed470*/  IMAD.X R5, R10.reuse, 0x1, R15, P2 ;  /* 0x000000010a057824 */ /* 0x048fe200010e060f */
[C---:B------:R-:W-:Y:S01]  /*ed480*/  IADD3 R4, P2, R17.reuse, R23, RZ ;  /* 0x0000001711047210 */ /* 0x040fe20007f5e0ff */
[C---:B--2---:R-:W-:Y:S01]  /*ed490*/  IMAD.X R7, R10.reuse, 0x1, R18, P0 ;  /* 0x000000010a077824 */ /* 0x044fe200000e0612 */
[----:B------:R-:W-:Y:S01]  /*ed4a0*/  IADD3 R6, P0, R17, R25, RZ ;  /* 0x0000001911067210 */ /* 0x000fe20007f1e0ff */
[C---:B------:R-:W-:Y:S01]  /*ed4b0*/  IMAD.X R3, R10.reuse, 0x1, R20, P1 ;  /* 0x000000010a037824 */ /* 0x040fe200008e0614 */
[----:B------:R1:W-:Y:S04]  /*ed4c0*/  STL [R1+0x4c84], R5 ;  /* 0x004c840501007387 */ /* 0x0003e80000100800 */
[----:B------:R2:W-:Y:S01]  /*ed4d0*/  STL [R1+0x4c6c], R7 ;  /* 0x004c6c0701007387 */ /* 0x0005e20000100800 */
[----:B-1----:R-:W-:-:S03]  /*ed4e0*/  IMAD.X R5, R10, 0x1, R22, P2 ;  /* 0x000000010a057824 */ /* 0x002fc600010e0616 */
[----:B------:R1:W-:Y:S01]  /*ed4f0*/  STL.64 [R1+0x4c50], R2 ;  /* 0x004c500201007387 */ /* 0x0003e20000100a00 */
[----:B--2---:R-:W-:-:S03]  /*ed500*/  IMAD.X R7, R10, 0x1, R24, P0 ;  /* 0x000000010a077824 */ /* 0x004fc600000e0618 */
[----:B------:R-:W-:Y:S04]  /*ed510*/  STL.64 [R1+0x7e68], R22 ;  /* 0x007e681601007387 */ /* 0x000fe80000100a00 */
[----:B------:R2:W-:Y:S01]  /*ed520*/  STL.64 [R1+0x4c48], R4 ;  /* 0x004c480401007387 */ /* 0x0005e20000100a00 */
[C---:B-1----:R-:W-:Y:S02]  /*ed530*/  IADD3 R2, P1, R17.reuse, R27, RZ ;  /* 0x0000001b11027210 */ /* 0x042fe40007f3e0ff */
[----:B--2---:R-:W-:Y:S02]  /*ed540*/  IADD3 R4, P2, R17, R29, RZ ;  /* 0x0000001d11047210 */ /* 0x004fe40007f5e0ff */
[----:B------:R-:W2:Y:S01]  /*ed550*/  LDL.LU R17, [R1+0x7e98] ;  /* 0x007e980001117983 */ /* 0x000ea20000300800 */
[----:B----4-:R-:W-:-:S03]  /*ed560*/  IADD3 R22, P0, R14, R16, RZ ;  /* 0x000000100e167210 */ /* 0x010fc60007f1e0ff */
[----:B------:R1:W-:Y:S04]  /*ed570*/  STL.64 [R1+0x4c40], R6 ;  /* 0x004c400601007387 */ /* 0x0003e80000100a00 */
[----:B-1----:R-:W3:Y:S04]  /*ed580*/  LDL.LU.64 R6, [R1+0x7e90] ;  /* 0x007e900001067983 */ /* 0x002ee80000300a00 */
[----:B------:R-:W4:Y:S04]  /*ed590*/  LDL R23, [R1+0x478] ;  /* 0x0004780001177983 */ /* 0x000f280000100800 */
[----:B------:R1:W-:Y:S04]  /*ed5a0*/  STL [R1+0x7e58], R16 ;  /* 0x007e581001007387 */ /* 0x0003e80000100800 */
[----:B-1----:R-:W2:Y:S01]  /*ed5b0*/  LDL.LU R16, [R1+0x24] ;  /* 0x0000240001107983 */ /* 0x002ea20000300800 */
[----:B------:R-:W-:-:S02]  /*ed5c0*/  IMAD.X R3, R10, 0x1, R26, P1 ;  /* 0x000000010a037824 */ /* 0x000fc400008e061a */
[----:B------:R-:W-:-:S03]  /*ed5d0*/  IMAD.X R5, R10, 0x1, R28, P2 ;  /* 0x000000010a057824 */ /* 0x000fc600010e061c */
[----:B------:R1:W-:Y:S04]  /*ed5e0*/  STL.64 [R1+0x4c38], R2 ;  /* 0x004c380201007387 */ /* 0x0003e80000100a00 */
[----:B-1----:R-:W3:Y:S01]  /*ed5f0*/  LDL.LU.64 R2, [R1+0x7e88] ;  /* 0x007e880001027983 */ /* 0x002ee20000300a00 */
[----:B--2---:R-:W-:-:S05]  /*ed600*/  IADD3 R14, P1, R16, R17, RZ ;  /* 0x00000011100e7210 */ /* 0x004fca0007f3e0ff */
[----:B------:R1:W-:Y:S04]  /*ed610*/  STL [R1+0x4c00], R14 ;  /* 0x004c000e01007387 */ /* 0x0003e80000100800 */
[----:B-1----:R-:W4:Y:S04]  /*ed620*/  LDL.LU.64 R14, [R1+0x7e80] ;  /* 0x007e8000010e7983 */ /* 0x002f280000300a00 */
[----:B------:R-:W2:Y:S04]  /*ed630*/  LDL.LU R10, [R1+0x7e78] ;  /* 0x007e7800010a7983 */ /* 0x000ea80000300800 */
[----:B------:R1:W-:Y:S04]  /*ed640*/  STL.64 [R1+0x4c20], R4 ;  /* 0x004c200401007387 */ /* 0x0003e80000100a00 */
[----:B-1----:R-:W3:Y:S01]  /*ed650*/  LDL.LU.64 R4, [R1+0x7e70] ;  /* 0x007e700001047983 */ /* 0x002ee20000300a00 */
[----:B----4-:R-:W-:-:S03]  /*ed660*/  IMAD.X R23, R23, 0x1, R14, P0 ;  /* 0x0000000117177824 */ /* 0x010fc600000e060e */
[----:B---3--:R1:W-:Y:S04]  /*ed670*/  STL.64 [R1+0x7e60], R4 ;  /* 0x007e600401007387 */ /* 0x0083e80000100a00 */
[----:B------:R3:W-:Y:S01]  /*ed680*/  STL.64 [R1+0x4c10], R22 ;  /* 0x004c101601007387 */ /* 0x0007e20000100a00 */
[----:B-1----:R-:W-:-:S05]  /*ed690*/  IADD3 R4, P2, R16, R19, RZ ;  /* 0x0000001310047210 */ /* 0x002fca0007f5e0ff */
[----:B------:R1:W-:Y:S04]  /*ed6a0*/  STL [R1+0x4bd8], R4 ;  /* 0x004bd80401007387 */ /* 0x0003e80000100800 */
[----:B---3--:R-:W3:Y:S04]  /*ed6b0*/  LDL.LU.64 R22, [R1+0x7e68] ;  /* 0x007e680001167983 */ /* 0x008ee80000300a00 */
[----:B--2---:R2:W-:Y:S01]  /*ed6c0*/  STL.64 [R1+0x7e38], R10 ;  /* 0x007e380a01007387 */ /* 0x0045e20000100a00 */
[----:B-1----:R-:W-:-:S03]  /*ed6d0*/  IADD3 R4, P0, R16, R21, RZ ;  /* 0x0000001510047210 */ /* 0x002fc60007f1e0ff */
[----:B--2---:R0:W2:Y:S04]  /*ed6e0*/  LDL.64 R10, [R1+0x4c00] ;  /* 0x004c0000010a7983 */ /* 0x0040a80000100a00 */
[----:B------:R1:W-:Y:S04]  /*ed6f0*/  STL [R1+0x7e40], R21 ;  /* 0x007e401501007387 */ /* 0x0003e80000100800 */
[----:B-1----:R-:W2:Y:S04]  /*ed700*/  LDL.LU R21, [R1+0x478] ;  /* 0x0004780001157983 */ /* 0x002ea80000300800 */
[----:B------:R1:W-:Y:S01]  /*ed710*/  STL.64 [R1+0x7e48], R14 ;  /* 0x007e480e01007387 */ /* 0x0003e20000100a00 */
[----:B--2---:R-:W-:-:S03]  /*ed720*/  IMAD.X R11, R21, 0x1, R15, P1 ;  /* 0x00000001150b7824 */ /* 0x004fc600008e060f */
[----:B-1----:R0:W2:Y:S01]  /*ed730*/  LDL.64 R14, [R1+0x4bd8] ;  /* 0x004bd800010e7983 */ /* 0x0020a20000100a00 */
[----:B---3--:R-:W-:Y:S01]  /*ed740*/  IADD3 R10, P1, R16, R23, RZ ;  /* 0x00000017100a7210 */ /* 0x008fe20007f3e0ff */
[C---:B------:R-:W-:Y:S02]  /*ed750*/  IMAD.X R5, R21.reuse, 0x1, R20, P0 ;  /* 0x0000000115057824 */ /* 0x040fe400000e0614 */
[----:B------:R1:W-:Y:S04]  /*ed760*/  STL [R1+0x4c04], R11 ;  /* 0x004c040b01007387 */ /* 0x0003e80000100800 */
[----:B------:R3:W-:Y:S04]  /*ed770*/  STL.64 [R1+0x7e50], R12 ;  /* 0x007e500c01007387 */ /* 0x0007e80000100a00 */
[----:B------:R4:W-:Y:S01]  /*ed780*/  STL.64 [R1+0x4bd0], R4 ;  /* 0x004bd00401007387 */ /* 0x0009e20000100a00 */
[----:B-1----:R-:W-:-:S02]  /*ed790*/  IMAD.X R11, R21, 0x1, R22, P1 ;  /* 0x00000001150b7824 */ /* 0x002fc400008e0616 */
[----:B--2---:R-:W-:Y:S01]  /*ed7a0*/  IMAD.X R15, R21, 0x1, R18, P2 ;  /* 0x00000001150f7824 */ /* 0x004fe200010e0612 */
[----:B---3--:R-:W-:-:S04]  /*ed7b0*/  IADD3 R12, P2, R16, R25, RZ ;  /* 0x00000019100c7210 */ /* 0x008fc80007f5e0ff */
[----:B------:R-:W-:Y:S01]  /*ed7c0*/  STL [R1+0x4bdc], R15 ;  /* 0x004bdc0f01007387 */ /* 0x000fe20000100800 */
[----:B------:R-:W-:-:S03]  /*ed7d0*/  IADD3 R14, P0, R16, R27, RZ ;  /* 0x0000001b100e7210 */ /* 0x000fc60007f1e0ff */
[----:B----4-:R-:W2:Y:S04]  /*ed7e0*/  LDL.LU.64 R4, [R1+0x7e60] ;  /* 0x007e600001047983 */ /* 0x010ea80000300a00 */
[----:B------:R-:W-:Y:S04]  /*ed7f0*/  STL.64 [R1+0x7e30], R22 ;  /* 0x007e301601007387 */ /* 0x000fe80000100a00 */
[----:B------:R1:W-:Y:S02]  /*ed800*/  STL.64 [R1+0x4bc8], R10 ;  /* 0x004bc80a01007387 */ /* 0x0003e40000100a00 */
[----:B-1----:R-:W-:-:S02]  /*ed810*/  IADD3 R10, P1, R16, R29, RZ ;  /* 0x0000001d100a7210 */ /* 0x002fc40007f3e0ff */
[----:B------:R-:W3:Y:S04]  /*ed820*/  LDL.LU R16, [R1+0x7e58] ;  /* 0x007e580001107983 */ /* 0x000ee80000300800 */
[----:B------:R-:W3:Y:S01]  /*ed830*/  LDL R11, [R1+0x28] ;  /* 0x00002800010b7983 */ /* 0x000ee20000100800 */
[C---:B------:R-:W-:Y:S02]  /*ed840*/  IMAD.X R13, R21.reuse, 0x1, R24, P2 ;  /* 0x00000001150d7824 */ /* 0x040fe400010e0618 */
[----:B------:R-:W-:-:S03]  /*ed850*/  IMAD.X R15, R21, 0x1, R26, P0 ;  /* 0x00000001150f7824 */ /* 0x000fc600000e061a */
[----:B------:R1:W-:Y:S04]  /*ed860*/  STL.64 [R1+0x4bc0], R12 ;  /* 0x004bc00c01007387 */ /* 0x0003e80000100a00 */
[----:B-1----:R-:W4:Y:S04]  /*ed870*/  LDL.LU.64 R12, [R1+0x7e50] ;  /* 0x007e5000010c7983 */ /* 0x002f280000300a00 */
[----:B--2---:R-:W-:Y:S04]  /*ed880*/  STL.64 [R1+0x7e28], R4 ;  /* 0x007e280401007387 */ /* 0x004fe80000100a00 */
[----:B------:R-:W2:Y:S04]  /*ed890*/  LDL R23, [R1+0x474] ;  /* 0x0004740001177983 */ /* 0x000ea80000100800 */
[----:B------:R1:W-:Y:S04]  /*ed8a0*/  STL.64 [R1+0x4bb0], R14 ;  /* 0x004bb00e01007387 */ /* 0x0003e80000100a00 */
[----:B-1----:R-:W2:Y:S01]  /*ed8b0*/  LDL.LU.64 R14, [R1+0x7e48] ;  /* 0x007e4800010e7983 */ /* 0x002ea20000300a00 */
[----:B---3--:R-:W-:-:S02]  /*ed8c0*/  IADD3 R22, P2, R11, R16, RZ ;  /* 0x000000100b167210 */ /* 0x008fc40007f5e0ff */
[----:B------:R-:W-:Y:S01]  /*ed8d0*/  IADD3 R4, P0, R11, R17, RZ ;  /* 0x000000110b047210 */ /* 0x000fe20007f1e0ff */
[----:B------:R-:W-:Y:S01]  /*ed8e0*/  IMAD.X R11, R21, 0x1, R28, P1 ;  /* 0x00000001150b7824 */ /* 0x000fe200008e061c */
[----:B------:R1:W-:Y:S04]  /*ed8f0*/  STL [R1+0x7e18], R17 ;  /* 0x007e181101007387 */ /* 0x0003e80000100800 */
[----:B-1----:R-:W3:Y:S04]  /*ed900*/  LDL.LU R17, [R1+0x28] ;  /* 0x0000280001117983 */ /* 0x002ee80000300800 */
[----:B------:R-:W3:Y:S04]  /*ed910*/  LDL.LU R21, [R1+0x7e40] ;  /* 0x007e400001157983 */ /* 0x000ee80000300800 */
[----:B------:R1:W-:Y:S04]  /*ed920*/  STL.64 [R1+0x4b98], R10 ;  /* 0x004b980a01007387 */ /* 0x0003e80000100a00 */
[----:B-1----:R-:W4:Y:S01]  /*ed930*/  LDL.LU.64 R10, [R1+0x7e38] ;  /* 0x007e3800010a7983 */ /* 0x002f220000300a00 */
[----:B--2---:R-:W-:-:S03]  /*ed940*/  IMAD.X R23, R23, 0x1, R14, P2 ;  /* 0x0000000117177824 */ /* 0x004fc600010e060e */
[----:B----4-:R3:W-:Y:S04]  /*ed950*/  STL.64 [R1+0x7e08], R10 ;  /* 0x007e080a01007387 */ /* 0x0107e80000100a00 */
[----:B------:R-:W-:Y:S04]  /*ed960*/  STL.64 [R1+0x7e20], R12 ;  /* 0x007e200c01007387 */ /* 0x000fe80000100a00 */
[----:B------:R1:W-:Y:S01]  /*ed970*/  STL.64 [R1+0x4b88], R22 ;  /* 0x004b881601007387 */ /* 0x0003e20000100a00 */
[----:B---3--:R-:W-:-:S05]  /*ed980*/  IADD3 R10, P1, R17, R19, RZ ;  /* 0x00000013110a7210 */ /* 0x008fca0007f3e0ff */
[----:B------:R2:W-:Y:S04]  /*ed990*/  STL [R1+0x4b58], R10 ;  /* 0x004b580a01007387 */ /* 0x0005e80000100800 */
[----:B-1----:R-:W3:Y:S04]  /*ed9a0*/  LDL.LU.64 R22, [R1+0x7e30] ;  /* 0x007e300001167983 */ /* 0x002ee80000300a00 */
[----:B------:R1:W-:Y:S01]  /*ed9b0*/  STL [R1+0x7e00], R21 ;  /* 0x007e001501007387 */ /* 0x0003e20000100800 */
[----:B--2---:R-:W-:-:S03]  /*ed9c0*/  IADD3 R10, P2, R17, R21, RZ ;  /* 0x00000015110a7210 */ /* 0x004fc60007f5e0ff */
[----:B-1----:R-:W2:Y:S02]  /*ed9d0*/  LDL.LU R21, [R1+0x474] ;  /* 0x0004740001157983 */ /* 0x002ea40000300800 */
[----:B--2---:R-:W-:-:S05]  /*ed9e0*/  IMAD.X R5, R21, 0x1, R15, P0 ;  /* 0x0000000115057824 */ /* 0x004fca00000e060f */
[----:B------:R1:W-:Y:S04]  /*ed9f0*/  STL.64 [R1+0x4b78], R4 ;  /* 0x004b780401007387 */ /* 0x0003e80000100a00 */
[----:B-1----:R-:W2:Y:S04]  /*eda00*/  LDL.LU.64 R4, [R1+0x7e28] ;  /* 0x007e280001047983 */ /* 0x002ea80000300a00 */
[----:B------:R1:W-:Y:S04]  /*eda10*/  STL.64 [R1+0x7e10], R14 ;  /* 0x007e100e01007387 */ /* 0x0003e80000100a00 */
[----:B-1----:R0:W4:Y:S01]  /*eda20*/  LDL.64 R14, [R1+0x4b58] ;  /* 0x004b5800010e7983 */ /* 0x0021220000100a00 */
[----:B------:R-:W-:Y:S01]  /*eda30*/  IMAD.X R11, R21, 0x1, R20, P2 ;  /* 0x00000001150b7824 */ /* 0x000fe200010e0614 */
[----:B---3--:R-:W-:Y:S01]  /*eda40*/  IADD3 R12, P0, R17, R23, RZ ;  /* 0x00000017110c7210 */ /* 0x008fe20007f1e0ff */
[----:B----4-:R-:W-:-:S05]  /*eda50*/  IMAD.X R15, R21, 0x1, R18, P1 ;  /* 0x00000001150f7824 */ /* 0x010fca00008e0612 */
[----:B------:R-:W-:Y:S04]  /*eda60*/  STL [R1+0x4b5c], R15 ;  /* 0x004b5c0f01007387 */ /* 0x000fe80000100800 */
[----:B------:R1:W-:Y:S04]  /*eda70*/  STL.64 [R1+0x4b50], R10 ;  /* 0x004b500a01007387 */ /* 0x0003e80000100a00 */
[----:B--2---:R2:W-:Y:S04]  /*eda80*/  STL.64 [R1+0x7df8], R4 ;  /* 0x007df80401007387 */ /* 0x0045e80000100a00 */
[----:B-1----:R-:W3:Y:S01]  /*eda90*/  LDL R11, [R1+0x2c] ;  /* 0x00002c00010b7983 */ /* 0x002ee20000100800 */
[----:B------:R-:W-:Y:S01]  /*edaa0*/  IMAD.X R13, R21, 0x1, R22, P0 ;  /* 0x00000001150d7824 */ /* 0x000fe200000e0616 */
[----:B------:R-:W-:-:S02]  /*edab0*/  IADD3 R14, P1, R17, R25, RZ ;  /* 0x00000019110e7210 */ /* 0x000fc40007f3e0ff */
[----:B------:R-:W-:Y:S02]  /*edac0*/  IADD3 R10, P2, R17, R27, RZ ;  /* 0x0000001b110a7210 */ /* 0x000fe40007f5e0ff */
[----:B------:R1:W-:Y:S01]  /*edad0*/  STL.64 [R1+0x4b48], R12 ;  /* 0x004b480c01007387 */ /* 0x0003e20000100a00 */
[----:B------:R-:W-:Y:S01]  /*edae0*/  IMAD.X R15, R21, 0x1, R24, P1 ;  /* 0x00000001150f7824 */ /* 0x000fe200008e0618 */
[----:B--2---:R-:W-:Y:S02]  /*edaf0*/  IADD3 R4, P0, R17, R29, RZ ;  /* 0x0000001d11047210 */ /* 0x004fe40007f1e0ff */
[----:B-1----:R-:W2:Y:S04]  /*edb00*/  LDL.LU.64 R12, [R1+0x7e20] ;  /* 0x007e2000010c7983 */ /* 0x002ea80000300a00 */
[----:B------:R-:W-:Y:S04]  /*edb10*/  STL.64 [R1+0x7df0], R22 ;  /* 0x007df01601007387 */ /* 0x000fe80000100a00 */
[----:B------:R-:W4:Y:S04]  /*edb20*/  LDL.LU R17, [R1+0x7e18] ;  /* 0x007e180001117983 */ /* 0x000f280000300800 */
[----:B------:R1:W-:Y:S04]  /*edb30*/  STL.64 [R1+0x4b40], R14 ;  /* 0x004b400e01007387 */ /* 0x0003e80000100a00 */
[----:B-1----:R-:W4:Y:S01]  /*edb40*/  LDL.LU.64 R14, [R1+0x7e10] ;  /* 0x007e1000010e7983 */ /* 0x002f220000300a00 */
[----:B---3--:R-:W-:Y:S01]  /*edb50*/  IADD3 R22, P1, R11, R16, RZ ;  /* 0x000000100b167210 */ /* 0x008fe20007f3e0ff */
[----:B------:R-:W-:-:S05]  /*edb60*/  IMAD.X R11, R21, 0x1, R26, P2 ;  /* 0x00000001150b7824 */ /* 0x000fca00010e061a */
[----:B------:R1:W-:Y:S04]  /*edb70*/  STL.64 [R1+0x4b30], R10 ;  /* 0x004b300a01007387 */ /* 0x0003e80000100a00 */
[----:B-1----:R-:W3:Y:S04]  /*edb80*/  LDL.LU.64 R10, [R1+0x7e08] ;  /* 0x007e0800010a7983 */ /* 0x002ee80000300a00 */
[----:B---3--:R-:W-:Y:S04]  /*edb90*/  STL.64 [R1+0x7de8], R10 ;  /* 0x007de80a01007387 */ /* 0x008fe80000100a00 */
[----:B--2---:R-:W-:Y:S04]  /*edba0*/  STL.64 [R1+0x7de0], R12 ;  /* 0x007de00c01007387 */ /* 0x004fe80000100a00 */
[----:B------:R1:W-:Y:S04]  /*edbb0*/  STL [R1+0x7dd8], R26 ;  /* 0x007dd81a01007387 */ /* 0x0003e80000100800 */
[----:B-1----:R-:W2:Y:S04]  /*edbc0*/  LDL.LU R26, [R1+0x2c] ;  /* 0x00002c00011a7983 */ /* 0x002ea80000300800 */
[----:B------:R-:W3:Y:S01]  /*edbd0*/  LDL R13, [R1+0x470] ;  /* 0x00047000010d7983 */ /* 0x000ee20000100800 */
[----:B------:R-:W-:-:S03]  /*edbe0*/  IMAD.X R5, R21, 0x1, R28, P0 ;  /* 0x0000000115057824 */ /* 0x000fc600000e061c */
[----:B----4-:R-:W-:Y:S04]  /*edbf0*/  STL.64 [R1+0x7dd0], R16 ;  /* 0x007dd01001007387 */ /* 0x010fe80000100a00 */
[----:B------:R-:W4:Y:S04]  /*edc00*/  LDL.LU R21, [R1+0x7e00] ;  /* 0x007e000001157983 */ /* 0x000f280000300800 */
[----:B------:R1:W-:Y:S04]  /*edc10*/  STL.64 [R1+0x4b18], R4 ;  /* 0x004b180401007387 */ /* 0x0003e80000100a00 */
[----:B-1----:R-:W4:Y:S01]  /*edc20*/  LDL.LU.64 R4, [R1+0x7df8] ;  /* 0x007df80001047983 */ /* 0x002f220000300a00 */
[----:B---3--:R-:W-:-:S05]  /*edc30*/  IMAD.X R23, R13, 0x1, R14, P1 ;  /* 0x000000010d177824 */ /* 0x008fca00008e060e */
[----:B------:R1:W-:Y:S04]  /*edc40*/  STL.64 [R1+0x4b08], R22 ;  /* 0x004b081601007387 */ /* 0x0003e80000100a00 */
[----:B-1----:R-:W3:Y:S01]  /*edc50*/  LDL.LU.64 R22, [R1+0x7df0] ;  /* 0x007df00001167983 */ /* 0x002ee20000300a00 */
[----:B--2---:R-:W-:-:S05]  /*edc60*/  IADD3 R12, P2, R26, R17, RZ ;  /* 0x000000111a0c7210 */ /* 0x004fca0007f5e0ff */
[----:B------:R-:W-:Y:S01]  /*edc70*/  IMAD.X R13, R13, 0x1, R15, P2 ;  /* 0x000000010d0d7824 */ /* 0x000fe200010e060f */
[----:B------:R1:W-:Y:S04]  /*edc80*/  STL.64 [R1+0x7dc8], R14 ;  /* 0x007dc80e01007387 */ /* 0x0003e80000100a00 */
[----:B-1----:R-:W2:Y:S04]  /*edc90*/  LDL R14, [R1+0x30] ;  /* 0x00003000010e7983 */ /* 0x002ea80000100800 */
[----:B------:R3:W-:Y:S02]  /*edca0*/  STL.64 [R1+0x4af8], R12 ;  /* 0x004af80c01007387 */ /* 0x0007e40000100a00 */
[----:B---3--:R-:W-:-:S02]  /*edcb0*/  IADD3 R12, P2, R26, R23, RZ ;  /* 0x000000171a0c7210 */ /* 0x008fc40007f5e0ff */
[----:B------:R1:W-:Y:S04]  /*edcc0*/  STL [R1+0x7dc0], R23 ;  /* 0x007dc01701007387 */ /* 0x0003e80000100800 */
[----:B-1----:R-:W3:Y:S01]  /*edcd0*/  LDL.LU R23, [R1+0x470] ;  /* 0x0004700001177983 */ /* 0x002ee20000300800 */
[C---:B------:R-:W-:Y:S02]  /*edce0*/  IADD3 R16, P0, R26.reuse, R19, RZ ;  /* 0x000000131a107210 */ /* 0x040fe40007f1e0ff */
[----:B----4-:R-:W-:-:S03]  /*edcf0*/  IADD3 R10, P1, R26, R21, RZ ;  /* 0x000000151a0a7210 */ /* 0x010fc60007f3e0ff */
[C---:B---3--:R-:W-:Y:S02]  /*edd00*/  IMAD.X R17, R23.reuse, 0x1, R18, P0 ;  /* 0x0000000117117824 */ /* 0x048fe400000e0612 */
[----:B------:R-:W-:-:S03]  /*edd10*/  IMAD.X R11, R23, 0x1, R20, P1 ;  /* 0x00000001170b7824 */ /* 0x000fc600008e0614 */
[----:B------:R-:W-:Y:S04]  /*edd20*/  STL.64 [R1+0x4ad8], R16 ;  /* 0x004ad81001007387 */ /* 0x000fe80000100a00 */
[----:B------:R1:W-:Y:S04]  /*edd30*/  STL.64 [R1+0x4ad0], R10 ;  /* 0x004ad00a01007387 */ /* 0x0003e80000100a00 */
[----:B-1----:R-:W3:Y:S01]  /*edd40*/  LDL.LU.64 R10, [R1+0x7de8] ;  /* 0x007de800010a7983 */ /* 0x002ee20000300a00 */
[----:B------:R-:W-:Y:S01]  /*edd50*/  IMAD.X R13, R23, 0x1, R22, P2 ;  /* 0x00000001170d7824 */ /* 0x000fe200010e0616 */
[----:B------:R-:W-:-:S02]  /*edd60*/  IADD3 R16, P0, R26, R25, RZ ;  /* 0x000000191a107210 */ /* 0x000fc40007f1e0ff */
[----:B---3--:R-:W-:Y:S04]  /*edd70*/  STL.64 [R1+0x7db8], R10 ;  /* 0x007db80a01007387 */ /* 0x008fe80000100a00 */
[----:B------:R1:W-:Y:S04]  /*edd80*/  STL.64 [R1+0x4ac8], R12 ;  /* 0x004ac80c01007387 */ /* 0x0003e80000100a00 */
[----:B-1----:R-:W3:Y:S01]  /*edd90*/  LDL.LU.64 R12, [R1+0x7de0] ;  /* 0x007de000010c7983 */ /* 0x002ee20000300a00 */
[----:B------:R-:W-:Y:S01]  /*edda0*/  IMAD.X R17, R23, 0x1, R24, P0 ;  /* 0x0000000117117824 */ /* 0x000fe200000e0618 */
[----:B------:R-:W-:-:S02]  /*eddb0*/  IADD3 R10, P1, R26, R27, RZ ;  /* 0x0000001b1a0a7210 */ /* 0x000fc40007f3e0ff */
[----:B---3--:R1:W-:Y:S02]  /*eddc0*/  STL.64 [R1+0x7da8], R12 ;  /* 0x007da80c01007387 */ /* 0x0083e40000100a00 */
[----:B-1----:R-:W-:Y:S02]  /*eddd0*/  IADD3 R12, P2, R26, R29, RZ ;  /* 0x0000001d1a0c7210 */ /* 0x002fe40007f5e0ff */
[----:B------:R-:W3:Y:S04]  /*edde0*/  LDL.LU R26, [R1+0x7dd8] ;  /* 0x007dd800011a7983 */ /* 0x000ee80000300800 */
[----:B------:R1:W-:Y:S04]  /*eddf0*/  STL.64 [R1+0x4ac0], R16 ;  /* 0x004ac01001007387 */ /* 0x0003e80000100a00 */
[----:B-1----:R-:W2:Y:S04]  /*ede00*/  LDL.LU.64 R16, [R1+0x7dd0] ;  /* 0x007dd00001107983 */ /* 0x002ea80000300a00 */
[----:B------:R1:W-:Y:S04]  /*ede10*/  STL.64 [R1+0x7db0], R24 ;  /* 0x007db01801007387 */ /* 0x0003e80000100a00 */
[----:B-1----:R-:W4:Y:S01]  /*ede20*/  LDL R24, [R1+0x46c] ;  /* 0x00046c0001187983 */ /* 0x002f220000100800 */
[----:B---3--:R-:W-:Y:S01]  /*ede30*/  IMAD.X R11, R23, 0x1, R26, P1 ;  /* 0x00000001170b7824 */ /* 0x008fe200008e061a */
[----:B--2---:R-:W-:-:S05]  /*ede40*/  IADD3 R14, P0, R14, R16, RZ ;  /* 0x000000100e0e7210 */ /* 0x004fca0007f1e0ff */
[----:B------:R1:W-:Y:S04]  /*ede50*/  STL [R1+0x4a88], R14 ;  /* 0x004a880e01007387 */ /* 0x0003e80000100800 */
[----:B-1----:R-:W4:Y:S04]  /*ede60*/  LDL.LU.64 R14, [R1+0x7dc8] ;  /* 0x007dc800010e7983 */ /* 0x002f280000300a00 */
[----:B------:R1:W-:Y:S04]  /*ede70*/  STL [R1+0x7d94], R16 ;  /* 0x007d941001007387 */ /* 0x0003e80000100800 */
[----:B-1----:R-:W2:Y:S04]  /*ede80*/  LDL.LU R16, [R1+0x30] ;  /* 0x0000300001107983 */ /* 0x002ea80000300800 */
[----:B------:R1:W-:Y:S04]  /*ede90*/  STL.64 [R1+0x7da0], R26 ;  /* 0x007da01a01007387 */ /* 0x0003e80000100a00 */
[----:B-1----:R0:W3:Y:S04]  /*edea0*/  LDL.64 R26, [R1+0x4a88] ;  /* 0x004a8800011a7983 */ /* 0x0020e80000100a00 */
[----:B------:R2:W-:Y:S01]  /*edeb0*/  STL.64 [R1+0x4ab0], R10 ;  /* 0x004ab00a01007387 */ /* 0x0005e20000100a00 */
[----:B------:R-:W-:-:S03]  /*edec0*/  IMAD.X R13, R23, 0x1, R28, P2 ;  /* 0x00000001170d7824 */ /* 0x000fc600010e061c */
[----:B------:R-:W-:Y:S04]  /*eded0*/  STL.64 [R1+0x7d98], R4 ;  /* 0x007d980401007387 */ /* 0x000fe80000100a00 */
[----:B------:R-:W3:Y:S04]  /*edee0*/  LDL.LU R23, [R1+0x7dc0] ;  /* 0x007dc00001177983 */ /* 0x000ee80000300800 */
[----:B------:R-:W-:Y:S01]  /*edef0*/  STL.64 [R1+0x4a98], R12 ;  /* 0x004a980c01007387 */ /* 0x000fe20000100a00 */
[----:B--2---:R-:W-:-:S05]  /*edf00*/  IADD3 R10, P1, R16, R17, RZ ;  /* 0x00000011100a7210 */ /* 0x004fca0007f3e0ff */
[C---:B----4-:R-:W-:Y:S02]  /*edf10*/  IMAD.X R11, R24.reuse, 0x1, R15, P1 ;  /* 0x00000001180b7824 */ /* 0x050fe400008e060f */
[----:B---3--:R-:W-:-:S05]  /*edf20*/  IMAD.X R27, R24, 0x1, R14, P0 ;  /* 0x00000001181b7824 */ /* 0x008fca00000e060e */
[----:B------:R-:W-:Y:S04]  /*edf30*/  STL [R1+0x4a8c], R27 ;  /* 0x004a8c1b01007387 */ /* 0x000fe80000100800 */
[----:B------:R1:W-:Y:S04]  /*edf40*/  STL.64 [R1+0x4a78], R10 ;  /* 0x004a780a01007387 */ /* 0x0003e80000100a00 */
[----:B-1----:R-:W2:Y:S04]  /*edf50*/  LDL.LU.64 R10, [R1+0x7db8] ;  /* 0x007db800010a7983 */ /* 0x002ea80000300a00 */
[----:B------:R1:W-:Y:S04]  /*edf60*/  STL [R1+0x7d90], R15 ;  /* 0x007d900f01007387 */ /* 0x0003e80000100800 */
[----:B-1----:R-:W3:Y:S01]  /*edf70*/  LDL.LU R15, [R1+0x46c] ;  /* 0x00046c00010f7983 */ /* 0x002ee20000300800 */
[----:B------:R-:W-:-:S02]  /*edf80*/  IADD3 R12, P2, R16, R19, RZ ;  /* 0x00000013100c7210 */ /* 0x000fc40007f5e0ff */
[----:B------:R-:W-:-:S05]  /*edf90*/  IADD3 R24, P1, R16, R23, RZ ;  /* 0x0000001710187210 */ /* 0x000fca0007f3e0ff */
[----:B------:R1:W-:Y:S04]  /*edfa0*/  STL [R1+0x4a48], R24 ;  /* 0x004a481801007387 */ /* 0x0003e80000100800 */
[----:B-1----:R-:W4:Y:S01]  /*edfb0*/  LDL.LU.64 R24, [R1+0x7db0] ;  /* 0x007db00001187983 */ /* 0x002f220000300a00 */
[----:B---3--:R-:W-:-:S05]  /*edfc0*/  IMAD.X R13, R15, 0x1, R18, P2 ;  /* 0x000000010f0d7824 */ /* 0x008fca00010e0612 */
[----:B------:R1:W-:Y:S04]  /*edfd0*/  STL.64 [R1+0x4a58], R12 ;  /* 0x004a580c01007387 */ /* 0x0003e80000100a00 */
[----:B-1----:R-:W3:Y:S01]  /*edfe0*/  LDL.LU.64 R12, [R1+0x7da8] ;  /* 0x007da800010c7983 */ /* 0x002ee20000300a00 */
[----:B------:R-:W-:-:S05]  /*edff0*/  IADD3 R26, P0, R16, R21, RZ ;  /* 0x00000015101a7210 */ /* 0x000fca0007f1e0ff */
[----:B------:R-:W-:Y:S01]  /*ee000*/  IMAD.X R27, R15, 0x1, R20, P0 ;  /* 0x000000010f1b7824 */ /* 0x000fe200000e0614 */
[----:B---3--:R-:W-:Y:S04]  /*ee010*/  STL.64 [R1+0x7d80], R12 ;  /* 0x007d800c01007387 */ /* 0x008fe80000100a00 */
[----:B------:R1:W-:Y:S04]  /*ee020*/  STL.64 [R1+0x4a50], R26 ;  /* 0x004a501a01007387 */ /* 0x0003e80000100a00 */
[----:B-1----:R-:W3:Y:S04]  /*ee030*/  LDL.LU.64 R26, [R1+0x7da0] ;  /* 0x007da000011a7983 */ /* 0x002ee80000300a00 */
[----:B------:R1:W-:Y:S04]  /*ee040*/  STL.64 [R1+0x7d88], R20 ;  /* 0x007d881401007387 */ /* 0x0003e80000100a00 */
[----:B-1----:R0:W2:Y:S01]  /*ee050*/  LDL.64 R20, [R1+0x4a48] ;  /* 0x004a480001147983 */ /* 0x0020a20000100a00 */
[----:B---3--:R-:W-:-:S05]  /*ee060*/  IADD3 R4, P0, R16, R27, RZ ;  /* 0x0000001b10047210 */ /* 0x008fca0007f1e0ff */
[----:B------:R1:W-:Y:S04]  /*ee070*/  STL [R1+0x4a28], R4 ;  /* 0x004a280401007387 */ /* 0x0003e80000100800 */
[----:B-1----:R-:W3:Y:S01]  /*ee080*/  LDL.LU.64 R4, [R1+0x7d98] ;  /* 0x007d980001047983 */ /* 0x002ee20000300a00 */
[C---:B--2---:R-:W-:Y:S01]  /*ee090*/  IMAD.X R21, R15.reuse, 0x1, R22, P1 ;  /* 0x000000010f157824 */ /* 0x044fe200008e0616 */
[C---:B----4-:R-:W-:Y:S02]  /*ee0a0*/  IADD3 R12, P2, R16.reuse, R25, RZ ;  /* 0x00000019100c7210 */ /* 0x050fe40007f5e0ff */
[----:B------:R1:W-:Y:S01]  /*ee0b0*/  STL.64 [R1+0x7d70], R22 ;  /* 0x007d701601007387 */ /* 0x0003e20000100a00 */
[----:B------:R-:W-:Y:S02]  /*ee0c0*/  IADD3 R20, P1, R16, R29, RZ ;  /* 0x0000001d10147210 */ /* 0x000fe40007f3e0ff */
[C---:B------:R-:W-:Y:S01]  /*ee0d0*/  IMAD.X R13, R15.reuse, 0x1, R24, P2 ;  /* 0x000000010f0d7824 */ /* 0x040fe200010e0618 */
[----:B-1----:R-:W2:Y:S04]  /*ee0e0*/  LDL R23, [R1+0x34] ;  /* 0x0000340001177983 */ /* 0x002ea80000100800 */
[----:B------:R-:W-:Y:S04]  /*ee0f0*/  STL [R1+0x4a4c], R21 ;  /* 0x004a4c1501007387 */ /* 0x000fe80000100800 */
[----:B------:R-:W2:Y:S04]  /*ee100*/  LDL.LU R16, [R1+0x7d94] ;  /* 0x007d940001107983 */ /* 0x000ea80000300800 */
[----:B---3--:R1:W-:Y:S04]  /*ee110*/  STL.64 [R1+0x7d60], R4 ;  /* 0x007d600401007387 */ /* 0x0083e80000100a00 */
[----:B-1----:R0:W3:Y:S04]  /*ee120*/  LDL.64 R4, [R1+0x4a28] ;  /* 0x004a280001047983 */ /* 0x0020e80000100a00 */
[----:B------:R1:W-:Y:S04]  /*ee130*/  STL.64 [R1+0x7d68], R24 ;  /* 0x007d681801007387 */ /* 0x0003e80000100a00 */
[----:B-1----:R-:W4:Y:S04]  /*ee140*/  LDL R24, [R1+0x468] ;  /* 0x0004680001187983 */ /* 0x002f280000100800 */
[----:B------:R-:W-:Y:S04]  /*ee150*/  STL [R1+0x7d78], R25 ;  /* 0x007d781901007387 */ /* 0x000fe80000100800 */
[----:B------:R2:W-:Y:S01]  /*ee160*/  STL.64 [R1+0x4a38], R12 ;  /* 0x004a380c01007387 */ /* 0x0005e20000100a00 */
[----:B------:R-:W-:-:S03]  /*ee170*/  IMAD.X R21, R15, 0x1, R28, P1 ;  /* 0x000000010f157824 */ /* 0x000fc600008e061c */
[----:B------:R1:W-:Y:S01]  /*ee180*/  STL [R1+0x7d58], R17 ;  /* 0x007d581101007387 */ /* 0x0003e20000100800 */
[----:B--2---:R-:W-:Y:S01]  /*ee190*/  IADD3 R12, P2, R23, R16, RZ ;  /* 0x00000010170c7210 */ /* 0x004fe20007f5e0ff */
[----:B---3--:R-:W-:Y:S01]  /*ee1a0*/  IMAD.X R5, R15, 0x1, R26, P0 ;  /* 0x000000010f057824 */ /* 0x008fe200000e061a */
[----:B------:R-:W-:Y:S02]  /*ee1b0*/  IADD3 R22, P0, R23, R17, RZ ;  /* 0x0000001117167210 */ /* 0x000fe40007f1e0ff */
[----:B-1----:R-:W2:Y:S04]  /*ee1c0*/  LDL.LU R17, [R1+0x34] ;  /* 0x0000340001117983 */ /* 0x002ea80000300800 */
[----:B------:R-:W-:Y:S04]  /*ee1d0*/  STL [R1+0x4a2c], R5 ;  /* 0x004a2c0501007387 */ /* 0x000fe80000100800 */
[----:B------:R-:W3:Y:S01]  /*ee1e0*/  LDL.LU R15, [R1+0x7d90] ;  /* 0x007d9000010f7983 */ /* 0x000ee20000300800 */
[----:B----4-:R-:W-:-:S03]  /*ee1f0*/  IMAD.X R13, R24, 0x1, R14, P2 ;  /* 0x00000001180d7824 */ /* 0x010fc600010e060e */
[----:B------:R1:W-:Y:S04]  /*ee200*/  STL.64 [R1+0x4a10], R20 ;  /* 0x004a101401007387 */ /* 0x0003e80000100a00 */
[----:B-1----:R-:W2:Y:S04]  /*ee210*/  LDL.LU.64 R20, [R1+0x7d88] ;  /* 0x007d880001147983 */ /* 0x002ea80000300a00 */
[----:B------:R1:W-:Y:S04]  /*ee220*/  STL.64 [R1+0x4a00], R12 ;  /* 0x004a000c01007387 */ /* 0x0003e80000100a00 */
[----:B-1----:R-:W4:Y:S04]  /*ee230*/  LDL.LU.64 R12, [R1+0x7d80] ;  /* 0x007d8000010c7983 */ /* 0x002f280000300a00 */
[----:B------:R1:W-:Y:S04]  /*ee240*/  STL [R1+0x7d48], R14 ;  /* 0x007d480e01007387 */ /* 0x0003e80000100800 */
[----:B-1----:R-:W3:Y:S01]  /*ee250*/  LDL.LU R14, [R1+0x468] ;  /* 0x00046800010e7983 */ /* 0x002ee20000300800 */
[----:B--2---:R-:W-:-:S05]  /*ee260*/  IADD3 R24, P2, R17, R21, RZ ;  /* 0x0000001511187210 */ /* 0x004fca0007f5e0ff */
[----:B------:R-:W-:Y:S04]  /*ee270*/  STL [R1+0x49e8], R24 ;  /* 0x0049e81801007387 */ /* 0x000fe80000100800 */
[----:B------:R0:W2:Y:S01]  /*ee280*/  LDL.LU R25, [R1+0x7d78] ;  /* 0x007d780001197983 */ /* 0x0000a20000300800 */
[----:B---3--:R-:W-:-:S05]  /*ee290*/  IMAD.X R23, R14, 0x1, R15, P0 ;  /* 0x000000010e177824 */ /* 0x008fca00000e060f */
[----:B------:R1:W-:Y:S04]  /*ee2a0*/  STL.64 [R1+0x49f8], R22 ;  /* 0x0049f81601007387 */ /* 0x0003e80000100a00 */
[----:B-1----:R-:W3:Y:S01]  /*ee2b0*/  LDL.LU.64 R22, [R1+0x7d70] ;  /* 0x007d700001167983 */ /* 0x002ee20000300a00 */
[----:B------:R-:W-:-:S05]  /*ee2c0*/  IADD3 R4, P1, R17, R19, RZ ;  /* 0x0000001311047210 */ /* 0x000fca0007f3e0ff */
[----:B------:R-:W-:Y:S01]  /*ee2d0*/  IMAD.X R5, R14, 0x1, R18, P1 ;  /* 0x000000010e057824 */ /* 0x000fe200008e0612 */
[----:B---3--:R-:W-:-:S05]  /*ee2e0*/  IADD3 R24, P0, R17, R23, RZ ;  /* 0x0000001711187210 */ /* 0x008fca0007f1e0ff */
[----:B------:R2:W-:Y:S04]  /*ee2f0*/  STL [R1+0x49e0], R24 ;  /* 0x0049e01801007387 */ /* 0x0005e80000100800 */
[----:B--2---:R-:W2:Y:S04]  /*ee300*/  LDL.LU.64 R24, [R1+0x7d68] ;  /* 0x007d680001187983 */ /* 0x004ea80000300a00 */
[----:B------:R1:W-:Y:S04]  /*ee310*/  STL.64 [R1+0x49f0], R4 ;  /* 0x0049f00401007387 */ /* 0x0003e80000100a00 */
[----:B-1----:R-:W3:Y:S04]  /*ee320*/  LDL.LU.64 R4, [R1+0x7d60] ;  /* 0x007d600001047983 */ /* 0x002ee80000300a00 */
[----:B------:R1:W-:Y:S04]  /*ee330*/  STL.64 [R1+0x7d50], R18 ;  /* 0x007d501201007387 */ /* 0x0003e80000100a00 */
[----:B-1----:R0:W4:Y:S04]  /*ee340*/  LDL.64 R18, [R1+0x49e8] ;  /* 0x0049e80001127983 */ /* 0x0021280000100a00 */
[----:B----4-:R-:W4:Y:S04]  /*ee350*/  LDL.LU R19, [R1+0x450] ;  /* 0x0004500001137983 */ /* 0x010f280000300800 */
[----:B---3--:R-:W-:Y:S04]  /*ee360*/  STL.64 [R1+0x7d38], R4 ;  /* 0x007d380401007387 */ /* 0x008fe80000100a00 */
[----:B------:R1:W-:Y:S04]  /*ee370*/  STL.64 [R1+0x7d40], R10 ;  /* 0x007d400a01007387 */ /* 0x0003e80000100a00 */
[----:B-1----:R0:W4:Y:S01]  /*ee380*/  LDL.64 R10, [R1+0x49e0] ;  /* 0x0049e000010a7983 */ /* 0x0021220000100a00 */
[----:B--2---:R-:W-:Y:S01]  /*ee390*/  IADD3 R4, P1, R17, R25, RZ ;  /* 0x0000001911047210 */ /* 0x004fe20007f3e0ff */
[----:B----4-:R-:W-:-:S02]  /*ee3a0*/  IMAD.MOV.U32 R11, RZ, RZ, R19 ;  /* 0x000000ffff0b7224 */ /* 0x010fc400078e0013 */
[----:B------:R-:W-:-:S05]  /*ee3b0*/  IMAD.X R19, R14, 0x1, R20, P2 ;  /* 0x000000010e137824 */ /* 0x000fca00010e0614 */
[----:B------:R1:W-:Y:S01]  /*ee3c0*/  STL [R1+0x49ec], R19 ;  /* 0x0049ec1301007387 */ /* 0x0003e20000100800 */
[C---:B------:R-:W-:Y:S01]  /*ee3d0*/  IADD3 R18, P2, R17.reuse, R27, RZ ;  /* 0x0000001b11127210 */ /* 0x040fe20007f5e0ff */
[----:B-1----:R-:W-:Y:S02]  /*ee3e0*/  IMAD.MOV.U32 R19, RZ, RZ, R11 ;  /* 0x000000ffff137224 */ /* 0x002fe400078e000b */
[----:B------:R-:W-:Y:S01]  /*ee3f0*/  IMAD.X R11, R14, 0x1, R22, P0 ;  /* 0x000000010e0b7824 */ /* 0x000fe200000e0616 */
[----:B------:R-:W-:-:S04]  /*ee400*/  IADD3 R10, P0, R17, R29, RZ ;  /* 0x0000001d110a7210 */ /* 0x000fc80007f1e0ff */
[----:B------:R1:W-:Y:S04]  /*ee410*/  STL [R1+0x49e4], R11 ;  /* 0x0049e40b01007387 */ /* 0x0003e80000100800 */
[----:B------:R-:W2:Y:S04]  /*ee420*/  LDL.LU R17, [R1+0x7d58] ;  /* 0x007d580001117983 */ /* 0x000ea80000300800 */
[----:B-1----:R-:W3:Y:S01]  /*ee430*/  LDL R11, [R1+0x38] ;  /* 0x00003800010b7983 */ /* 0x002ee20000100800 */
[----:B------:R-:W-:-:S03]  /*ee440*/  IMAD.X R5, R14, 0x1, R24, P1 ;  /* 0x000000010e057824 */ /* 0x000fc600008e0618 */
[----:B------:R-:W-:Y:S04]  /*ee450*/  STL.64 [R1+0x7d30], R24 ;  /* 0x007d301801007387 */ /* 0x000fe80000100a00 */
[----:B------:R1:W-:Y:S02]  /*ee460*/  STL.64 [R1+0x49d8], R4 ;  /* 0x0049d80401007387 */ /* 0x0003e40000100a00 */
[----:B-1----:R-:W-:Y:S02]  /*ee470*/  IMAD.MOV.U32 R5, RZ, RZ, R19 ;  /* 0x000000ffff057224 */ /* 0x002fe400078e0013 */
[----:B------:R-:W-:-:S05]  /*ee480*/  IMAD.X R19, R14, 0x1, R26, P2 ;  /* 0x000000010e137824 */ /* 0x000fca00010e061a */
[----:B------:R1:W-:Y:S04]  /*ee490*/  STL.64 [R1+0x49d0], R18 ;  /* 0x0049d01201007387 */ /* 0x0003e80000100a00 */
[----:B-1----:R-:W4:Y:S04]  /*ee4a0*/  LDL.LU.64 R18, [R1+0x7d50] ;  /* 0x007d500001127983 */ /* 0x002f280000300a00 */
[----:B------:R-:W4:Y:S04]  /*ee4b0*/  LDL R25, [R1+0x464] ;  /* 0x0004640001197983 */ /* 0x000f280000100800 */
[----:B--2---:R1:W-:Y:S01]  /*ee4c0*/  STL.64 [R1+0x7d18], R16 ;  /* 0x007d181001007387 */ /* 0x0043e20000100a00 */
[----:B---3--:R-:W-:-:S02]  /*ee4d0*/  IADD3 R4, P1, R11, R16, RZ ;  /* 0x000000100b047210 */ /* 0x008fc40007f3e0ff */
[----:B------:R-:W-:Y:S01]  /*ee4e0*/  IADD3 R24, P2, R11, R17, RZ ;  /* 0x000000110b187210 */ /* 0x000fe20007f5e0ff */
[----:B------:R-:W-:Y:S02]  /*ee4f0*/  IMAD.X R11, R14, 0x1, R28, P0 ;  /* 0x000000010e0b7824 */ /* 0x000fe400000e061c */
[----:B------:R-:W4:Y:S01]  /*ee500*/  LDL.LU R14, [R1+0x7d48] ;  /* 0x007d4800010e7983 */ /* 0x000f220000300800 */
[----:B-1----:R-:W-:-:S03]  /*ee510*/  IMAD.MOV.U32 R17, RZ, RZ, R5 ;  /* 0x000000ffff117224 */ /* 0x002fc600078e0005 */
[----:B------:R1:W-:Y:S04]  /*ee520*/  STL.64 [R1+0x49c8], R10 ;  /* 0x0049c80a01007387 */ /* 0x0003e80000100a00 */
[----:B-1----:R-:W2:Y:S04]  /*ee530*/  LDL.LU.64 R10, [R1+0x7d40] ;  /* 0x007d4000010a7983 */ /* 0x002ea80000300a00 */
[----:B------:R1:W-:Y:S04]  /*ee540*/  STL [R1+0x7d20], R28 ;  /* 0x007d201c01007387 */ /* 0x0003e80000100800 */
[----:B-1----:R-:W3:Y:S01]  /*ee550*/  LDL.LU R28, [R1+0x38] ;  /* 0x00003800011c7983 */ /* 0x002ee20000300800 */
[----:B----4-:R-:W-:-:S05]  /*ee560*/  IMAD.X R5, R25, 0x1, R14, P1 ;  /* 0x0000000119057824 */ /* 0x010fca00008e060e */
[----:B------:R1:W-:Y:S04]  /*ee570*/  STL.64 [R1+0x49c0], R4 ;  /* 0x0049c00401007387 */ /* 0x0003e80000100a00 */
[----:B-1----:R-:W4:Y:S01]  /*ee580*/  LDL.LU.64 R4, [R1+0x7d38] ;  /* 0x007d380001047983 */ /* 0x002f220000300a00 */
[----:B------:R-:W-:-:S03]  /*ee590*/  IMAD.X R25, R25, 0x1, R15, P2 ;  /* 0x0000000119197824 */ /* 0x000fc600010e060f */
[----:B----4-:R3:W-:Y:S04]  /*ee5a0*/  STL.64 [R1+0x7d28], R4 ;  /* 0x007d280401007387 */ /* 0x0107e80000100a00 */
[----:B------:R1:W-:Y:S01]  /*ee5b0*/  STL.64 [R1+0x49b8], R24 ;  /* 0x0049b81801007387 */ /* 0x0003e20000100a00 */
[----:B---3--:R-:W-:-:S05]  /*ee5c0*/  IADD3 R4, P1, R28, R21, RZ ;  /* 0x000000151c047210 */ /* 0x008fca0007f3e0ff */
[----:B------:R-:W-:Y:S04]  /*ee5d0*/  STL [R1+0x49a8], R4 ;  /* 0x0049a80401007387 */ /* 0x000fe80000100800 */
[----:B-1----:R-:W3:Y:S04]  /*ee5e0*/  LDL.LU.64 R24, [R1+0x7d30] ;  /* 0x007d300001187983 */ /* 0x002ee80000300a00 */
[----:B------:R1:W-:Y:S04]  /*ee5f0*/  STL [R1+0x7d08], R15 ;  /* 0x007d080f01007387 */ /* 0x0003e80000100800 */
[----:B-1----:R-:W4:Y:S01]  /*ee600*/  LDL.LU R15, [R1+0x464] ;  /* 0x00046400010f7983 */ /* 0x002f220000300800 */
[----:B------:R-:W-:Y:S01]  /*ee610*/  IADD3 R16, P0, R28, R19, RZ ;  /* 0x000000131c107210 */ /* 0x000fe20007f1e0ff */
[----:B------:R-:W-:-:S02]  /*ee620*/  IMAD.MOV.U32 R5, RZ, RZ, R17 ;  /* 0x000000ffff057224 */ /* 0x000fc400078e0011 */
[----:B------:R1:W-:Y:S02]  /*ee630*/  STL.64 [R1+0x7d10], R18 ;  /* 0x007d101201007387 */ /* 0x0003e40000100a00 */
[----:B----4-:R-:W-:Y:S02]  /*ee640*/  IMAD.X R17, R15, 0x1, R18, P0 ;  /* 0x000000010f117824 */ /* 0x010fe400000e0612 */
[----:B-1----:R0:W4:Y:S01]  /*ee650*/  LDL.64 R18, [R1+0x49a8] ;  /* 0x0049a80001127983 */ /* 0x0021220000100a00 */
[----:B------:R-:W-:-:S03]  /*ee660*/  IADD3 R4, P2, R28, R23, RZ ;  /* 0x000000171c047210 */ /* 0x000fc60007f5e0ff */
[----:B------:R3:W-:Y:S04]  /*ee670*/  STL.64 [R1+0x49b0], R16 ;  /* 0x0049b01001007387 */ /* 0x0007e80000100a00 */
[----:B------:R1:W-:Y:S01]  /*ee680*/  STL.64 [R1+0x7cf8], R12 ;  /* 0x007cf80c01007387 */ /* 0x0003e20000100a00 */
[----:B---3--:R-:W-:-:S03]  /*ee690*/  IADD3 R16, P0, R28, R25, RZ ;  /* 0x000000191c107210 */ /* 0x008fc60007f1e0ff */
[----:B-1----:R-:W3:Y:S04]  /*ee6a0*/  LDL R13, [R1+0x3c] ;  /* 0x00003c00010d7983 */ /* 0x002ee80000100800 */
[----:B------:R-:W-:Y:S01]  /*ee6b0*/  STL.64 [R1+0x7d00], R20 ;  /* 0x007d001401007387 */ /* 0x000fe20000100a00 */
[C---:B------:R-:W-:Y:S02]  /*ee6c0*/  IMAD.X R17, R15.reuse, 0x1, R24, P0 ;  /* 0x000000010f117824 */ /* 0x040fe400000e0618 */
[----:B----4-:R-:W-:-:S05]  /*ee6d0*/  IMAD.X R19, R15, 0x1, R20, P1 ;  /* 0x000000010f137824 */ /* 0x010fca00008e0614 */
[----:B------:R1:W-:Y:S01]  /*ee6e0*/  STL [R1+0x49ac], R19 ;  /* 0x0049ac1301007387 */ /* 0x0003e20000100800 */
[C---:B------:R-:W-:Y:S01]  /*ee6f0*/  IADD3 R18, P1, R28.reuse, R27, RZ ;  /* 0x0000001b1c127210 */ /* 0x040fe20007f3e0ff */
[----:B-1----:R-:W-:Y:S02]  /*ee700*/  IMAD.MOV.U32 R19, RZ, RZ, R5 ;  /* 0x000000ffff137224 */ /* 0x002fe400078e0005 */
[----:B------:R-:W-:Y:S01]  /*ee710*/  IMAD.X R5, R15, 0x1, R22, P2 ;  /* 0x000000010f057824 */ /* 0x000fe200010e0616 */
[----:B------:R-:W-:-:S04]  /*ee720*/  IADD3 R20, P2, R28, R29, RZ ;  /* 0x0000001d1c147210 */ /* 0x000fc80007f5e0ff */
[----:B------:R1:W-:Y:S04]  /*ee730*/  STL.64 [R1+0x49a0], R4 ;  /* 0x0049a00401007387 */ /* 0x0003e80000100a00 */
[----:B-1----:R-:W4:Y:S04]  /*ee740*/  LDL.LU.64 R4, [R1+0x7d28] ;  /* 0x007d280001047983 */ /* 0x002f280000300a00 */
[----:B------:R-:W2:Y:S04]  /*ee750*/  LDL.LU R28, [R1+0x7d20] ;  /* 0x007d2000011c7983 */ /* 0x000ea80000300800 */
[----:B------:R1:W-:Y:S04]  /*ee760*/  STL.64 [R1+0x4998], R16 ;  /* 0x0049981001007387 */ /* 0x0003e80000100a00 */
[----:B-1----:R-:W3:Y:S04]  /*ee770*/  LDL.LU.64 R16, [R1+0x7d18] ;  /* 0x007d180001107983 */ /* 0x002ee80000300a00 */
[----:B------:R-:W-:Y:S01]  /*ee780*/  STL.64 [R1+0x7cf0], R24 ;  /* 0x007cf01801007387 */ /* 0x000fe20000100a00 */
[----:B---3--:R-:W-:Y:S01]  /*ee790*/  IADD3 R12, P0, R13, R16, RZ ;  /* 0x000000100d0c7210 */ /* 0x008fe20007f1e0ff */
[----:B------:R-:W-:-:S02]  /*ee7a0*/  IMAD.MOV.U32 R13, RZ, RZ, R19 ;  /* 0x000000ffff0d7224 */ /* 0x000fc400078e0013 */
[----:B------:R-:W-:-:S05]  /*ee7b0*/  IMAD.X R19, R15, 0x1, R26, P1 ;  /* 0x000000010f137824 */ /* 0x000fca00008e061a */
[----:B------:R1:W-:Y:S04]  /*ee7c0*/  STL.64 [R1+0x4990], R18 ;  /* 0x0049901201007387 */ /* 0x0003e80000100a00 */
[----:B-1----:R-:W3:Y:S04]  /*ee7d0*/  LDL.LU.64 R18, [R1+0x7d10] ;  /* 0x007d100001127983 */ /* 0x002ee80000300a00 */
[----:B------:R1:W-:Y:S04]  /*ee7e0*/  STL [R1+0x7ce0], R26 ;  /* 0x007ce01a01007387 */ /* 0x0003e80000100800 */
[----:B-1----:R-:W4:Y:S04]  /*ee7f0*/  LDL.LU R26, [R1+0x3c] ;  /* 0x00003c00011a7983 */ /* 0x002f280000300800 */
[----:B------:R-:W3:Y:S01]  /*ee800*/  LDL R25, [R1+0x460] ;  /* 0x0004600001197983 */ /* 0x000ee20000100800 */
[----:B--2---:R-:W-:-:S03]  /*ee810*/  IMAD.X R21, R15, 0x1, R28, P2 ;  /* 0x000000010f157824 */ /* 0x004fc600010e061c */
[----:B------:R-:W-:Y:S04]  /*ee820*/  STL.64 [R1+0x7cd0], R16 ;  /* 0x007cd01001007387 */ /* 0x000fe80000100a00 */
[----:B------:R-:W2:Y:S04]  /*ee830*/  LDL.LU R15, [R1+0x7d08] ;  /* 0x007d0800010f7983 */ /* 0x000ea80000300800 */
[----:B------:R1:W-:Y:S04]  /*ee840*/  STL.64 [R1+0x4988], R20 ;  /* 0x0049881401007387 */ /* 0x0003e80000100a00 */
[----:B-1----:R-:W2:Y:S04]  /*ee850*/  LDL.LU.64 R20, [R1+0x7d00] ;  /* 0x007d000001147983 */ /* 0x002ea80000300a00 */
[----:B------:R1:W-:Y:S02]  /*ee860*/  STL.64 [R1+0x7ce8], R28 ;  /* 0x007ce81c01007387 */ /* 0x0003e40000100a00 */
[----:B-1----:R-:W-:-:S02]  /*ee870*/  IMAD.MOV.U32 R28, RZ, RZ, R13 ;  /* 0x000000ffff1c7224 */ /* 0x002fc400078e000d */
[----:B---3--:R-:W-:-:S05]  /*ee880*/  IMAD.X R13, R25, 0x1, R14, P0 ;  /* 0x00000001190d7824 */ /* 0x008fca00000e060e */
[----:B------:R1:W-:Y:S04]  /*ee890*/  STL.64 [R1+0x4980], R12 ;  /* 0x0049800c01007387 */ /* 0x0003e80000100a00 */
[----:B-1----:R-:W3:Y:S01]  /*ee8a0*/  LDL.LU.64 R12, [R1+0x7cf8] ;  /* 0x007cf800010c7983 */ /* 0x002ee20000300a00 */
[----:B----4-:R-:W-:-:S05]  /*ee8b0*/  IADD3 R24, P1, R26, R17, RZ ;  /* 0x000000111a187210 */ /* 0x010fca0007f3e0ff */
[----:B--2---:R-:W-:Y:S01]  /*ee8c0*/  IMAD.X R25, R25, 0x1, R15, P1 ;  /* 0x0000000119197824 */ /* 0x004fe200008e060f */
[----:B---3--:R1:W-:Y:S04]  /*ee8d0*/  STL.64 [R1+0x7cd8], R12 ;  /* 0x007cd80c01007387 */ /* 0x0083e80000100a00 */
[----:B------:R2:W-:Y:S01]  /*ee8e0*/  STL.64 [R1+0x4978], R24 ;  /* 0x0049781801007387 */ /* 0x0005e20000100a00 */
[----:B-1----:R-:W-:Y:S01]  /*ee8f0*/  IMAD.MOV.U32 R12, RZ, RZ, R28 ;  /* 0x000000ffff0c7224 */ /* 0x002fe200078e001c */
[----:B------:R-:W-:-:S05]  /*ee900*/  IADD3 R28, P0, R26, R21, RZ ;  /* 0x000000151a1c7210 */ /* 0x000fca0007f1e0ff */
[----:B------:R-:W-:Y:S04]  /*ee910*/  STL [R1+0x4968], R28 ;  /* 0x0049681c01007387 */ /* 0x000fe80000100800 */
[----:B--2---:R-:W2:Y:S04]  /*ee920*/  LDL.LU.64 R24, [R1+0x7cf0] ;  /* 0x007cf00001187983 */ /* 0x004ea80000300a00 */
[----:B------:R1:W-:Y:S04]  /*ee930*/  STL [R1+0x7cc0], R15 ;  /* 0x007cc00f01007387 */ /* 0x0003e80000100800 */
[----:B-1----:R-:W3:Y:S01]  /*ee940*/  LDL.LU R15, [R1+0x460] ;  /* 0x00046000010f7983 */ /* 0x002ee20000300800 */
[----:B------:R-:W-:-:S03]  /*ee950*/  IADD3 R16, P2, R26, R19, RZ ;  /* 0x000000131a107210 */ /* 0x000fc60007f5e0ff */
[----:B------:R1:W-:Y:S02]  /*ee960*/  STL.64 [R1+0x7cc8], R18 ;  /* 0x007cc81201007387 */ /* 0x0003e40000100a00 */
[----:B---3--:R-:W-:Y:S02]  /*ee970*/  IMAD.X R17, R15, 0x1, R18, P2 ;  /* 0x000000010f117824 */ /* 0x008fe400010e0612 */
[----:B-1----:R0:W3:Y:S01]  /*ee980*/  LDL.64 R18, [R1+0x4968] ;  /* 0x0049680001127983 */ /* 0x0020e20000100a00 */
[----:B------:R-:W-:-:S03]  /*ee990*/  IADD3 R28, P1, R26, R23, RZ ;  /* 0x000000171a1c7210 */ /* 0x000fc60007f3e0ff */
[----:B------:R-:W-:Y:S02]  /*ee9a0*/  STL.64 [R1+0x4970], R16 ;  /* 0x0049701001007387 */ /* 0x000fe40000100a00 */
[C---:B------:R-:W-:Y:S02]  /*ee9b0*/  IMAD.X R29, R15.reuse, 0x1, R22, P1 ;  /* 0x000000010f1d7824 */ /* 0x040fe400008e0616 */
[----:B------:R-:W-:Y:S01]  /*ee9c0*/  STL.64 [R1+0x7cb8], R20 ;  /* 0x007cb81401007387 */ /* 0x000fe20000100a00 */
[----:B---3--:R-:W-:-:S05]  /*ee9d0*/  IMAD.X R19, R15, 0x1, R20, P0 ;  /* 0x000000010f137824 */ /* 0x008fca00000e0614 */
[----:B------:R-:W-:Y:S04]  /*ee9e0*/  STL [R1+0x496c], R19 ;  /* 0x00496c1301007387 */ /* 0x000fe80000100800 */
[----:B------:R1:W-:Y:S04]  /*ee9f0*/  STL.64 [R1+0x7ca8], R10 ;  /* 0x007ca80a01007387 */ /* 0x0003e80000100a00 */
[----:B-1----:R-:W3:Y:S04]  /*eea00*/  LDL R11, [R1+0x40] ;  /* 0x00004000010b7983 */ /* 0x002ee80000100800 */
[----:B------:R1:W-:Y:S04]  /*eea10*/  STL.64 [R1+0x4960], R28 ;  /* 0x0049601c01007387 */ /* 0x0003e80000100a00 */
[----:B-1----:R-:W4:Y:S01]  /*eea20*/  LDL.LU.64 R28, [R1+0x7ce8] ;  /* 0x007ce800011c7983 */ /* 0x002f220000300a00 */
[----:B------:R-:W-:Y:S01]  /*eea30*/  IMAD.MOV.U32 R21, RZ, RZ, R12 ;  /* 0x000000ffff157224 */ /* 0x000fe200078e000c */
[----:B--2---:R-:W-:-:S02]  /*eea40*/  IADD3 R16, P2, R26, R25, RZ ;  /* 0x000000191a107210 */ /* 0x004fc40007f5e0ff */
[----:B------:R1:W-:Y:S01]  /*eea50*/  STL.64 [R1+0x7cb0], R22 ;  /* 0x007cb01601007387 */ /* 0x0003e20000100a00 */
[----:B------:R-:W-:-:S03]  /*eea60*/  IADD3 R18, P0, R26, R27, RZ ;  /* 0x0000001b1a127210 */ /* 0x000fc60007f1e0ff */
[----:B-1----:R-:W2:Y:S01]  /*eea70*/  LDL R22, [R1+0x45c] ;  /* 0x00045c0001167983 */ /* 0x002ea20000100800 */
[----:B----4-:R-:W-:-:S03]  /*eea80*/  IADD3 R12, P1, R26, R29, RZ ;  /* 0x0000001d1a0c7210 */ /* 0x010fc60007f3e0ff */
[----:B------:R-:W4:Y:S04]  /*eea90*/  LDL.LU R26, [R1+0x7ce0] ;  /* 0x007ce000011a7983 */ /* 0x000f280000300800 */
[----:B------:R1:W-:Y:S04]  /*eeaa0*/  STL [R1+0x4948], R12 ;  /* 0x0049480c01007387 */ /* 0x0003e80000100800 */
[----:B-1----:R-:W3:Y:S01]  /*eeab0*/  LDL.LU.64 R12, [R1+0x7cd8] ;  /* 0x007cd800010c7983 */ /* 0x002ee20000300a00 */
[----:B------:R-:W-:-:S03]  /*eeac0*/  IMAD.X R17, R15, 0x1, R24, P2 ;  /* 0x000000010f117824 */ /* 0x000fc600010e0618 */
[----:B---3--:R1:W-:Y:S04]  /*eead0*/  STL.64 [R1+0x7c98], R12 ;  /* 0x007c980c01007387 */ /* 0x0083e80000100a00 */
[----:B-1----:R0:W3:Y:S04]  /*eeae0*/  LDL.64 R12, [R1+0x4948] ;  /* 0x00494800010c7983 */ /* 0x0020e80000100a00 */
[----:B------:R1:W-:Y:S04]  /*eeaf0*/  STL.64 [R1+0x4958], R16 ;  /* 0x0049581001007387 */ /* 0x0003e80000100a00 */
[----:B-1----:R-:W2:Y:S01]  /*eeb00*/  LDL.LU.64 R16, [R1+0x7cd0] ;  /* 0x007cd00001107983 */ /* 0x002ea20000300a00 */
[----:B----4-:R-:W-:-:S03]  /*eeb10*/  IMAD.X R19, R15, 0x1, R26, P0 ;  /* 0x000000010f137824 */ /* 0x010fc600000e061a */
[----:B------:R1:W-:Y:S04]  /*eeb20*/  STL.64 [R1+0x7ca0], R24 ;  /* 0x007ca01801007387 */ /* 0x0003e80000100a00 */
[----:B------:R4:W-:Y:S01]  /*eeb30*/  STL.64 [R1+0x4950], R18 ;  /* 0x0049501201007387 */ /* 0x0009e20000100a00 */
[----:B-1----:R-:W-:-:S03]  /*eeb40*/  IMAD.MOV.U32 R24, RZ, RZ, R21 ;  /* 0x000000ffff187224 */ /* 0x002fc600078e0015 */
[----:B----4-:R-:W4:Y:S01]  /*eeb50*/  LDL.LU.64 R18, [R1+0x7cc8] ;  /* 0x007cc80001127983 */ /* 0x010f220000300a00 */
[----:B---3--:R-:W-:Y:S01]  /*eeb60*/  IMAD.X R13, R15, 0x1, R28, P1 ;  /* 0x000000010f0d7824 */ /* 0x008fe200008e061c */
[C---:B--2---:R-:W-:Y:S02]  /*eeb70*/  IADD3 R20, P2, R11.reuse, R16, RZ ;  /* 0x000000100b147210 */ /* 0x044fe40007f5e0ff */
[----:B------:R1:W-:Y:S01]  /*eeb80*/  STL [R1+0x7c90], R17 ;  /* 0x007c901101007387 */ /* 0x0003e20000100800 */
[----:B------:R-:W-:Y:S02]  /*eeb90*/  IADD3 R10, P0, R11, R17, RZ ;  /* 0x000000110b0a7210 */ /* 0x000fe40007f1e0ff */
[----:B------:R-:W-:Y:S01]  /*eeba0*/  IMAD.X R21, R22, 0x1, R14, P2 ;  /* 0x0000000116157824 */ /* 0x000fe200010e060e */
[----:B-1----:R-:W2:Y:S04]  /*eebb0*/  LDL.LU R17, [R1+0x40] ;  /* 0x0000400001117983 */ /* 0x002ea80000300800 */
[----:B------:R-:W3:Y:S04]  /*eebc0*/  LDL.LU R15, [R1+0x7cc0] ;  /* 0x007cc000010f7983 */ /* 0x000ee80000300800 */
[----:B------:R-:W-:Y:S04]  /*eebd0*/  STL [R1+0x494c], R13 ;  /* 0x00494c0d01007387 */ /* 0x000fe80000100800 */
[----:B------:R1:W-:Y:S04]  /*eebe0*/  STL.64 [R1+0x4938], R20 ;  /* 0x0049381401007387 */ /* 0x0003e80000100a00 */
[----:B-1----:R-:W2:Y:S04]  /*eebf0*/  LDL.LU.64 R20, [R1+0x7cb8] ;  /* 0x007cb80001147983 */ /* 0x002ea80000300a00 */
[----:B------:R1:W-:Y:S04]  /*eec00*/  STL [R1+0x7c80], R14 ;  /* 0x007c800e01007387 */ /* 0x0003e80000100800 */
[----:B-1----:R-:W3:Y:S01]  /*eec10*/  LDL.LU R14, [R1+0x45c] ;  /* 0x00045c00010e7983 */ /* 0x002ee20000300800 */
[----:B--2---:R-:W-:-:S05]  /*eec20*/  IADD3 R22, P2, R17, R21, RZ ;  /* 0x0000001511167210 */ /* 0x004fca0007f5e0ff */
[----:B------:R1:W-:Y:S01]  /*eec30*/  STL [R1+0x4900], R22 ;  /* 0x0049001601007387 */ /* 0x0003e20000100800 */
[----:B---3--:R-:W-:-:S03]  /*eec40*/  IMAD.X R11, R14, 0x1, R15, P0 ;  /* 0x000000010e0b7824 */ /* 0x008fc600000e060f */
[----:B-1----:R-:W2:Y:S04]  /*eec50*/  LDL.LU.64 R22, [R1+0x7cb0] ;  /* 0x007cb00001167983 */ /* 0x002ea80000300a00 */
[----:B------:R1:W-:Y:S04]  /*eec60*/  STL.64 [R1+0x4928], R10 ;  /* 0x0049280a01007387 */ /* 0x0003e80000100a00 */
[----:B-1----:R-:W3:Y:S01]  /*eec70*/  LDL.LU.64 R10, [R1+0x7ca8] ;  /* 0x007ca800010a7983 */ /* 0x002ee20000300a00 */
[----:B----4-:R-:W-:-:S03]  /*eec80*/  IADD3 R12, P1, R17, R19, RZ ;  /* 0x00000013110c7210 */ /* 0x010fc60007f3e0ff */
[----:B---3--:R1:W-:Y:S04]  /*eec90*/  STL.64 [R1+0x7c88], R10 ;  /* 0x007c880a01007387 */ /* 0x0083e80000100a00 */
[----:B-1----:R0:W3:Y:S01]  /*eeca0*/  LDL.64 R10, [R1+0x4900] ;  /* 0x00490000010a7983 */ /* 0x0020e20000100a00 */
[----:B------:R-:W-:Y:S02]  /*eecb0*/  IMAD.X R13, R14, 0x1, R18, P1 ;  /* 0x000000010e0d7824 */ /* 0x000fe400008e0612 */
[----:B---3--:R-:W-:Y:S01]  /*eecc0*/  IMAD.MOV.U32 R11, RZ, RZ, R24 ;  /* 0x000000ffff0b7224 */ /* 0x008fe200078e0018 */
[----:B--2---:R-:W-:-:S05]  /*eecd0*/  IADD3 R24, P0, R17, R23, RZ ;  /* 0x0000001711187210 */ /* 0x004fca0007f1e0ff */
[----:B------:R1:W-:Y:S04]  /*eece0*/  STL [R1+0x48f0], R24 ;  /* 0x0048f01801007387 */ /* 0x0003e80000100800 */
[----:B-1----:R-:W2:Y:S04]  /*eecf0*/  LDL.LU.64 R24, [R1+0x7ca0] ;  /* 0x007ca00001187983 */ /* 0x002ea80000300a00 */
[----:B------:R1:W-:Y:S04]  /*eed00*/  STL.64 [R1+0x4910], R12 ;  /* 0x0049100c01007387 */ /* 0x0003e80000100a00 */
[----:B-1----:R-:W3:Y:S04]  /*eed10*/  LDL.LU.64 R12, [R1+0x7c98] ;  /* 0x007c9800010c7983 */ /* 0x002ee80000300a00 */
[----:B---3--:R1:W-:Y:S04]  /*eed20*/  STL.64 [R1+0x7c70], R12 ;  /* 0x007c700c01007387 */ /* 0x0083e80000100a00 */
[----:B------:R3:W-:Y:S01]  /*eed30*/  STL.64 [R1+0x7c78], R20 ;  /* 0x007c781401007387 */ /* 0x0007e20000100a00 */
[----:B-1----:R-:W-:-:S02]  /*eed40*/  IMAD.MOV.U32 R13, RZ, RZ, R11 ;  /* 0x000000ffff0d7224 */ /* 0x002fc400078e000b */
[----:B------:R-:W-:Y:S02]  /*eed50*/  IMAD.X R11, R14, 0x1, R20, P2 ;  /* 0x000000010e0b7824 */ /* 0x000fe400010e0614 */
[----:B---3--:R0:W3:Y:S01]  /*eed60*/  LDL.64 R20, [R1+0x48f0] ;  /* 0x0048f00001147983 */ /* 0x0080e20000100a00 */
[----:B--2---:R-:W-:-:S03]  /*eed70*/  IADD3 R12, P1, R17, R25, RZ ;  /* 0x00000019110c7210 */ /* 0x004fc60007f3e0ff */
[----:B------:R1:W-:Y:S01]  /*eed80*/  STL [R1+0x4904], R11 ;  /* 0x0049040b01007387 */ /* 0x0003e20000100800 */
[----:B------:R-:W-:-:S03]  /*eed90*/  IADD3 R10, P2, R17, R27, RZ ;  /* 0x0000001b110a7210 */ /* 0x000fc60007f5e0ff */
[----:B------:R-:W-:Y:S01]  /*eeda0*/  STL.64 [R1+0x7c60], R22 ;  /* 0x007c601601007387 */ /* 0x000fe20000100a00 */
[----:B-1----:R-:W-:Y:S02]  /*eedb0*/  IMAD.MOV.U32 R11, RZ, RZ, R13 ;  /* 0x000000ffff0b7224 */ /* 0x002fe400078e000d */
[C---:B------:R-:W-:Y:S02]  /*eedc0*/  IMAD.X R13, R14.reuse, 0x1, R24, P1 ;  /* 0x000000010e0d7824 */ /* 0x040fe400008e0618 */
[----:B---3--:R-:W-:Y:S01]  /*eedd0*/  IMAD.X R21, R14, 0x1, R22, P0 ;  /* 0x000000010e157824 */ /* 0x008fe200000e0616 */
[----:B------:R-:W-:-:S04]  /*eede0*/  IADD3 R20, P0, R17, R29, RZ ;  /* 0x0000001d11147210 */ /* 0x000fc80007f1e0ff */
[----:B------:R-:W-:Y:S04]  /*eedf0*/  STL [R1+0x48f4], R21 ;  /* 0x0048f41501007387 */ /* 0x000fe80000100800 */
[----:B------:R-:W2:Y:S04]  /*eee00*/  LDL.LU R17, [R1+0x7c90] ;  /* 0x007c900001117983 */ /* 0x000ea80000300800 */
[----:B------:R1:W-:Y:S04]  /*eee10*/  STL.64 [R1+0x7c68], R24 ;  /* 0x007c681801007387 */ /* 0x0003e80000100a00 */
[----:B-1----:R-:W3:Y:S04]  /*eee20*/  LDL R24, [R1+0x44] ;  /* 0x0000440001187983 */ /* 0x002ee80000100800 */
[----:B------:R1:W-:Y:S01]  /*eee30*/  STL.64 [R1+0x48e0], R12 ;  /* 0x0048e00c01007387 */ /* 0x0003e20000100a00 */
[----:B------:R-:W-:-:S02]  /*eee40*/  IMAD.X R21, R14, 0x1, R28, P0 ;  /* 0x000000010e157824 */ /* 0x000fc400000e061c */
[----:B-1----:R-:W-:Y:S02]  /*eee50*/  IMAD.MOV.U32 R13, RZ, RZ, R11 ;  /* 0x000000ffff0d7224 */ /* 0x002fe400078e000b */
[----:B------:R-:W-:-:S05]  /*eee60*/  IMAD.X R11, R14, 0x1, R26, P2 ;  /* 0x000000010e0b7824 */ /* 0x000fca00010e061a */
[----:B------:R1:W-:Y:S04]  /*eee70*/  STL.64 [R1+0x48c0], R10 ;  /* 0x0048c00a01007387 */ /* 0x0003e80000100a00 */
[----:B-1----:R-:W4:Y:S04]  /*eee80*/  LDL.LU.64 R10, [R1+0x7c88] ;  /* 0x007c8800010a7983 */ /* 0x002f280000300a00 */
[----:B--2---:R1:W-:Y:S04]  /*eee90*/  STL.64 [R1+0x7c50], R16 ;  /* 0x007c501001007387 */ /* 0x0043e80000100a00 */
[----:B------:R-:W2:Y:S04]  /*eeea0*/  LDL.LU R14, [R1+0x7c80] ;  /* 0x007c8000010e7983 */ /* 0x000ea80000300800 */
[----:B------:R0:W-:Y:S01]  /*eeeb0*/  STL.64 [R1+0x48a8], R20 ;  /* 0x0048a81401007387 */ /* 0x0001e20000100a00 */
[----:B---3--:R-:W-:-:S02]  /*eeec0*/  IADD3 R12, P1, R24, R16, RZ ;  /* 0x00000010180c7210 */ /* 0x008fc40007f3e0ff */
[----:B-1----:R-:W-:Y:S01]  /*eeed0*/  IADD3 R16, P0, R24, R19, RZ ;  /* 0x0000001318107210 */ /* 0x002fe20007f1e0ff */
[----:B0-----:R-:W3:Y:S04]  /*eeee0*/  LDL.LU.64 R20, [R1+0x7c78] ;  /* 0x007c780001147983 */ /* 0x001ee80000300a00 */
[----:B------:R-:W-:Y:S04]  /*eeef0*/  STL.64 [R1+0x7c58], R28 ;  /* 0x007c581c01007387 */ /* 0x000fe80000100a00 */
[----:B------:R0:W-:Y:S04]  /*eef00*/  STL [R1+0x7c38], R19 ;  /* 0x007c381301007387 */ /* 0x0001e80000100800 */
[----:B0-----:R-:W2:Y:S01]  /*eef10*/  LDL.LU R19, [R1+0x458] ;  /* 0x0004580001137983 */ /* 0x001ea20000300800 */
[----:B------:R-:W-:-:S02]  /*eef20*/  IMAD.MOV.U32 R29, RZ, RZ, R13 ;  /* 0x000000ffff1d7224 */ /* 0x000fc400078e000d */
[----:B--2---:R-:W-:-:S05]  /*eef30*/  IMAD.X R13, R19, 0x1, R14, P1 ;  /* 0x00000001130d7824 */ /* 0x004fca00008e060e */
[----:B------:R0:W-:Y:S04]  /*eef40*/  STL.64 [R1+0x4898], R12 ;  /* 0x0048980c01007387 */ /* 0x0001e80000100a00 */
[----:B0-----:R-:W2:Y:S01]  /*eef50*/  LDL.LU.64 R12, [R1+0x7c70] ;  /* 0x007c7000010c7983 */ /* 0x001ea20000300a00 */
[----:B------:R-:W-:-:S03]  /*eef60*/  IADD3 R22, P2, R24, R17, RZ ;  /* 0x0000001118167210 */ /* 0x000fc60007f5e0ff */
[----:B--2---:R0:W-:Y:S04]  /*eef70*/  STL.64 [R1+0x7c30], R12 ;  /* 0x007c300c01007387 */ /* 0x0041e80000100a00 */
[----:B0-----:R-:W3:Y:S01]  /*eef80*/  LDL.LU R13, [R1+0x44] ;  /* 0x00004400010d7983 */ /* 0x001ee20000300800 */
[----:B------:R-:W-:Y:S01]  /*eef90*/  IMAD.X R23, R19, 0x1, R15, P2 ;  /* 0x0000000113177824 */ /* 0x000fe200010e060f */
[----:B---3--:R-:W-:-:S05]  /*eefa0*/  IADD3 R24, P1, R13, R21, RZ ;  /* 0x000000150d187210 */ /* 0x008fca0007f3e0ff */
[----:B------:R0:W-:Y:S04]  /*eefb0*/  STL [R1+0x4850], R24 ;  /* 0x0048501801007387 */ /* 0x0001e80000100800 */
[----:B0-----:R-:W2:Y:S04]  /*eefc0*/  LDL.LU.64 R24, [R1+0x7c68] ;  /* 0x007c680001187983 */ /* 0x001ea80000300a00 */
[----:B------:R0:W-:Y:S04]  /*eefd0*/  STL.64 [R1+0x4888], R22 ;  /* 0x0048881601007387 */ /* 0x0001e80000100a00 */
[----:B0-----:R-:W3:Y:S04]  /*eefe0*/  LDL.LU.64 R22, [R1+0x7c60] ;  /* 0x007c600001167983 */ /* 0x001ee80000300a00 */
[----:B------:R0:W-:Y:S04]  /*eeff0*/  STL.64 [R1+0x7c40], R14 ;  /* 0x007c400e01007387 */ /* 0x0001e80000100a00 */
[----:B0-----:R0:W4:Y:S01]  /*ef000*/  LDL.64 R14, [R1+0x4850] ;  /* 0x00485000010e7983 */ /* 0x0011220000100a00 */
[----:B------:R-:W-:-:S03]  /*ef010*/  IMAD.X R17, R19, 0x1, R18, P0 ;  /* 0x0000000113117824 */ /* 0x000fc600000e0612 */
[----:B------:R1:W-:Y:S04]  /*ef020*/  STL.64 [R1+0x7c48], R2 ;  /* 0x007c480201007387 */ /* 0x0003e80000100a00 */
[----:B------:R2:W-:Y:S01]  /*ef030*/  STL.64 [R1+0x4860], R16 ;  /* 0x0048601001007387 */ /* 0x0005e20000100a00 */
[----:B-1----:R-:W-:Y:S01]  /*ef040*/  IMAD.MOV.U32 R2, RZ, RZ, R29 ;  /* 0x000000ffff027224 */ /* 0x002fe200078e001d */
[----:B--2---:R-:W-:-:S05]  /*ef050*/  IADD3 R16, P0, R13, R25, RZ ;  /* 0x000000190d107210 */ /* 0x004fca0007f1e0ff */
[----:B------:R-:W-:Y:S01]  /*ef060*/  IMAD.X R17, R19, 0x1, R24, P0 ;  /* 0x0000000113117824 */ /* 0x000fe200000e0618 */
[----:B---3--:R-:W-:-:S05]  /*ef070*/  IADD3 R28, P2, R13, R23, RZ ;  /* 0x000000170d1c7210 */ /* 0x008fca0007f5e0ff */
[C---:B------:R-:W-:Y:S02]  /*ef080*/  IMAD.X R29, R19.reuse, 0x1, R22, P2 ;  /* 0x00000001131d7824 */ /* 0x040fe400010e0616 */
[----:B----4-:R-:W-:-:S05]  /*ef090*/  IMAD.X R15, R19, 0x1, R20, P1 ;  /* 0x00000001130f7824 */ /* 0x010fca00008e0614 */
[----:B------:R-:W-:Y:S04]  /*ef0a0*/  STL [R1+0x4854], R15 ;  /* 0x0048540f01007387 */ /* 0x000fe80000100800 */
[----:B------:R1:W-:Y:S04]  /*ef0b0*/  STL.64 [R1+0x4840], R28 ;  /* 0x0048401c01007387 */ /* 0x0003e80000100a00 */
[----:B-1----:R-:W2:Y:S04]  /*ef0c0*/  LDL.LU.64 R28, [R1+0x7c58] ;  /* 0x007c5800011c7983 */ /* 0x002ea80000300a00 */
[----:B------:R1:W-:Y:S04]  /*ef0d0*/  STL.64 [R1+0x7c28], R22 ;  /* 0x007c281601007387 */ /* 0x0003e80000100a00 */
[----:B-1----:R-:W3:Y:S04]  /*ef0e0*/  LDL R23, [R1+0x48] ;  /* 0x0000480001177983 */ /* 0x002ee80000100800 */
[----:B------:R1:W-:Y:S04]  /*ef0f0*/  STL.64 [R1+0x4830], R16 ;  /* 0x0048301001007387 */ /* 0x0003e80000100a00 */
[----:B-1----:R-:W3:Y:S01]  /*ef100*/  LDL.LU.64 R16, [R1+0x7c50] ;  /* 0x007c500001107983 */ /* 0x002ee20000300a00 */
[----:B------:R-:W-:-:S05]  /*ef110*/  IADD3 R14, P1, R13, R27, RZ ;  /* 0x0000001b0d0e7210 */ /* 0x000fca0007f3e0ff */
[----:B------:R-:W-:Y:S01]  /*ef120*/  IMAD.X R15, R19, 0x1, R26, P1 ;  /* 0x00000001130f7824 */ /* 0x000fe200008e061a */
[----:B--2---:R-:W-:Y:S01]  /*ef130*/  IADD3 R12, P2, R13, R29, RZ ;  /* 0x0000001d0d0c7210 */ /* 0x004fe20007f5e0ff */
[----:B------:R-:W-:Y:S01]  /*ef140*/  IMAD.MOV.U32 R13, RZ, RZ, R2 ;  /* 0x000000ffff0d7224 */ /* 0x000fe200078e0002 */
[C---:B---3--:R-:W-:Y:S02]  /*ef150*/  IADD3 R2, P0, R23.reuse, R16, RZ ;  /* 0x0000001017027210 */ /* 0x048fe40007f1e0ff */
[----:B------:R-:W-:-:S03]  /*ef160*/  IADD3 R22, P1, R23, R17, RZ ;  /* 0x0000001117167210 */ /* 0x000fc60007f3e0ff */
[----:B------:R1:W-:Y:S04]  /*ef170*/  STL [R1+0x47f8], R2 ;  /* 0x0047f80201007387 */ /* 0x0003e80000100800 */
[----:B-1----:R-:W2:Y:S04]  /*ef180*/  LDL.LU.64 R2, [R1+0x7c48] ;  /* 0x007c480001027983 */ /* 0x002ea80000300a00 */
[----:B------:R1:W-:Y:S04]  /*ef190*/  STL.64 [R1+0x4820], R14 ;  /* 0x0048200e01007387 */ /* 0x0003e80000100a00 */
[----:B-1----:R-:W3:Y:S04]  /*ef1a0*/  LDL.LU.64 R14, [R1+0x7c40] ;  /* 0x007c4000010e7983 */ /* 0x002ee80000300a00 */
[----:B------:R-:W3:Y:S04]  /*ef1b0*/  LDL R23, [R1+0x454] ;  /* 0x0004540001177983 */ /* 0x000ee80000100800 */
[----:B------:R1:W-:Y:S02]  /*ef1c0*/  STL.64 [R1+0x7c10], R16 ;  /* 0x007c101001007387 */ /* 0x0003e40000100a00 */
[----:B-1----:R-:W-:-:S02]  /*ef1d0*/  IMAD.MOV.U32 R17, RZ, RZ, R13 ;  /* 0x000000ffff117224 */ /* 0x002fc400078e000d */
[----:B------:R-:W-:Y:S02]  /*ef1e0*/  IMAD.X R13, R19, 0x1, R28, P2 ;  /* 0x00000001130d7824 */ /* 0x000fe400010e061c */
[----:B------:R-:W4:Y:S04]  /*ef1f0*/  LDL.LU R19, [R1+0x7c38] ;  /* 0x007c380001137983 */ /* 0x000f280000300800 */
[----:B------:R1:W-:Y:S04]  /*ef200*/  STL.64 [R1+0x4808], R12 ;  /* 0x0048080c01007387 */ /* 0x0003e80000100a00 */
[----:B-1----:R-:W2:Y:S04]  /*ef210*/  LDL.LU.64 R12, [R1+0x7c30] ;  /* 0x007c3000010c7983 */ /* 0x002ea80000300a00 */
[----:B------:R-:W-:Y:S04]  /*ef220*/  STL.64 [R1+0x7c20], R28 ;  /* 0x007c201c01007387 */ /* 0x000fe80000100a00 */
[----:B--2---:R1:W-:Y:S04]  /*ef230*/  STL.64 [R1+0x7c08], R12 ;  /* 0x007c080c01007387 */ /* 0x0043e80000100a00 */
[----:B-1----:R0:W3:Y:S04]  /*ef240*/  LDL.64 R12, [R1+0x47f8] ;  /* 0x0047f800010c7983 */ /* 0x0020e80000100a00 */
[----:B------:R1:W-:Y:S04]  /*ef250*/  STL.64 [R1+0x7c18], R2 ;  /* 0x007c180201007387 */ /* 0x0003e80000100a00 */
[----:B-1----:R-:W2:Y:S01]  /*ef260*/  LDL.LU R2, [R1+0x48] ;  /* 0x0000480001027983 */ /* 0x002ea20000300800 */
[----:B---3--:R-:W-:-:S05]  /*ef270*/  IMAD.X R13, R23, 0x1, R14, P0 ;  /* 0x00000001170d7824 */ /* 0x008fca00000e060e */
[----:B------:R-:W-:Y:S04]  /*ef280*/  STL [R1+0x47fc], R13 ;  /* 0x0047fc0d01007387 */ /* 0x000fe80000100800 */
[----:B------:R1:W-:Y:S01]  /*ef290*/  STL [R1+0x7c00], R21 ;  /* 0x007c001501007387 */ /* 0x0003e20000100800 */
[----:B--2---:R-:W-:-:S03]  /*ef2a0*/  IADD3 R12, P0, R2, R21, RZ ;  /* 0x00000015020c7210 */ /* 0x004fc60007f1e0ff */
[----:B-1----:R-:W2:Y:S02]  /*ef2b0*/  LDL.LU R21, [R1+0x454] ;  /* 0x0004540001157983 */ /* 0x002ea40000300800 */
[----:B--2---:R-:W-:-:S05]  /*ef2c0*/  IMAD.X R23, R21, 0x1, R15, P1 ;  /* 0x0000000115177824 */ /* 0x004fca00008e060f */
[----:B------:R1:W-:Y:S04]  /*ef2d0*/  STL.64 [R1+0x47e8], R22 ;  /* 0x0047e81601007387 */ /* 0x0003e80000100a00 */
[----:B-1----:R-:W2:Y:S01]  /*ef2e0*/  LDL.LU.64 R22, [R1+0x7c28] ;  /* 0x007c280001167983 */ /* 0x002ea20000300a00 */
[----:B----4-:R-:W-:Y:S01]  /*ef2f0*/  IADD3 R16, P2, R2, R19, RZ ;  /* 0x0000001302107210 */ /* 0x010fe20007f5e0ff */
[----:B------:R-:W-:Y:S02]  /*ef300*/  IMAD.MOV.U32 R29, RZ, RZ, R17 ;  /* 0x000000ffff1d7224 */ /* 0x000fe400078e0011 */
[----:B------:R1:W-:Y:S01]  /*ef310*/  STL.64 [R1+0x7bf8], R10 ;  /* 0x007bf80a01007387 */ /* 0x0003e20000100a00 */
[C---:B------:R-:W-:Y:S02]  /*ef320*/  IMAD.X R13, R21.reuse, 0x1, R20, P0 ;  /* 0x00000001150d7824 */ /* 0x040fe400000e0614 */
[----:B------:R-:W-:-:S02]  /*ef330*/  IMAD.X R17, R21, 0x1, R18, P2 ;  /* 0x0000000115117824 */ /* 0x000fc400010e0612 */
[----:B-1----:R-:W-:Y:S01]  /*ef340*/  IMAD.MOV.U32 R10, RZ, RZ, R29 ;  /* 0x000000ffff0a7224 */ /* 0x002fe200078e001d */
[----:B------:R-:W3:Y:S04]  /*ef350*/  LDL R11, [R1+0x4c] ;  /* 0x00004c00010b7983 */ /* 0x000ee80000100800 */
[----:B------:R-:W-:Y:S04]  /*ef360*/  STL.64 [R1+0x47d0], R16 ;  /* 0x0047d01001007387 */ /* 0x000fe80000100a00 */
[----:B------:R-:W-:Y:S01]  /*ef370*/  STL.64 [R1+0x47c0], R12 ;  /* 0x0047c00c01007387 */ /* 0x000fe20000100a00 */
[----:B--2---:R-:W-:-:S05]  /*ef380*/  IADD3 R28, P1, R2, R23, RZ ;  /* 0x00000017021c7210 */ /* 0x004fca0007f3e0ff */
[----:B------:R-:W-:-:S05]  /*ef390*/  IMAD.X R29, R21, 0x1, R22, P1 ;  /* 0x00000001151d7824 */ /* 0x000fca00008e0616 */
[----:B------:R1:W-:Y:S04]  /*ef3a0*/  STL.64 [R1+0x47b0], R28 ;  /* 0x0047b01c01007387 */ /* 0x0003e80000100a00 */
[----:B-1----:R-:W2:Y:S01]  /*ef3b0*/  LDL.LU.64 R28, [R1+0x7c20] ;  /* 0x007c2000011c7983 */ /* 0x002ea20000300a00 */
[C---:B------:R-:W-:Y:S02]  /*ef3c0*/  IADD3 R16, P2, R2.reuse, R25, RZ ;  /* 0x0000001902107210 */ /* 0x040fe40007f5e0ff */
[----:B------:R-:W-:-:S03]  /*ef3d0*/  IADD3 R12, P0, R2, R27, RZ ;  /* 0x0000001b020c7210 */ /* 0x000fc60007f1e0ff */
[----:B------:R-:W-:Y:S01]  /*ef3e0*/  IMAD.X R17, R21, 0x1, R24, P2 ;  /* 0x0000000115117824 */ /* 0x000fe200010e0618 */
[----:B--2---:R-:W-:-:S05]  /*ef3f0*/  IADD3 R2, P1, R2, R29, RZ ;  /* 0x0000001d02027210 */ /* 0x004fca0007f3e0ff */
[----:B------:R1:W-:Y:S04]  /*ef400*/  STL [R1+0x4778], R2 ;  /* 0x0047780201007387 */ /* 0x0003e80000100800 */
[----:B-1----:R-:W2:Y:S04]  /*ef410*/  LDL.LU.64 R2, [R1+0x7c18] ;  /* 0x007c180001027983 */ /* 0x002ea80000300a00 */
[----:B------:R1:W-:Y:S04]  /*ef420*/  STL.64 [R1+0x47a8], R16 ;  /* 0x0047a81001007387 */ /* 0x0003e80000100a00 */
[----:B-1----:R-:W3:Y:S01]  /*ef430*/  LDL.LU.64 R16, [R1+0x7c10] ;  /* 0x007c100001107983 */ /* 0x002ee20000300a00 */
[----:B------:R-:W-:Y:S01]  /*ef440*/  IMAD.MOV.U32 R13, RZ, RZ, R10 ;  /* 0x000000ffff0d7224 */ /* 0x000fe200078e000a */
[----:B---3--:R-:W-:-:S03]  /*ef450*/  IADD3 R10, P2, R11, R16, RZ ;  /* 0x000000100b0a7210 */ /* 0x008fc60007f5e0ff */
[----:B------:R-:W-:Y:S02]  /*ef460*/  IMAD.MOV.U32 R11, RZ, RZ, R13 ;  /* 0x000000ffff0b7224 */ /* 0x000fe400078e000d */
[----:B------:R-:W-:-:S05]  /*ef470*/  IMAD.X R13, R21, 0x1, R26, P0 ;  /* 0x00000001150d7824 */ /* 0x000fca00000e061a */
[----:B------:R1:W-:Y:S04]  /*ef480*/  STL.64 [R1+0x4798], R12 ;  /* 0x0047980c01007387 */ /* 0x0003e80000100a00 */
[----:B-1----:R-:W3:Y:S04]  /*ef490*/  LDL.LU.64 R12, [R1+0x7c08] ;  /* 0x007c0800010c7983 */ /* 0x002ee80000300a00 */
[----:B---3--:R-:W-:Y:S04]  /*ef4a0*/  STL.64 [R1+0x7bf0], R12 ;  /* 0x007bf00c01007387 */ /* 0x008fe80000100a00 */
[----:B------:R1:W-:Y:S04]  /*ef4b0*/  STL [R1+0x7be8], R26 ;  /* 0x007be81a01007387 */ /* 0x0003e80000100800 */
[----:B-1----:R-:W3:Y:S04]  /*ef4c0*/  LDL.LU R26, [R1+0x4c] ;  /* 0x00004c00011a7983 */ /* 0x002ee80000300800 */
[----:B------:R1:W-:Y:S01]  /*ef4d0*/  STL.64 [R1+0x7be0], R16 ;  /* 0x007be01001007387 */ /* 0x0003e20000100a00 */
[----:B---3--:R-:W-:-:S03]  /*ef4e0*/  IADD3 R12, P0, R26, R17, RZ ;  /* 0x000000111a0c7210 */ /* 0x008fc60007f1e0ff */
[----:B-1----:R0:W3:Y:S02]  /*ef4f0*/  LDL.64 R16, [R1+0x4778] ;  /* 0x0047780001107983 */ /* 0x0020e40000100a00 */
[----:B---3--:R-:W-:Y:S02]  /*ef500*/  IMAD.X R17, R21, 0x1, R28, P1 ;  /* 0x0000000115117824 */ /* 0x008fe400008e061c */
[----:B------:R-:W3:Y:S04]  /*ef510*/  LDL.LU R21, [R1+0x7c00] ;  /* 0x007c000001157983 */ /* 0x000ee80000300800 */
[----:B------:R1:W-:Y:S02]  /*ef520*/  STL [R1+0x477c], R17 ;  /* 0x00477c1101007387 */ /* 0x0003e40000100800 */
[----:B-1----:R-:W-:-:S04]  /*ef530*/  IMAD.MOV.U32 R17, RZ, RZ, R11 ;  /* 0x000000ffff117224 */ /* 0x002fc800078e000b */
[----:B------:R-:W-:-:S05]  /*ef540*/  IMAD.X R11, R17, 0x1, R14, P2 ;  /* 0x00000001110b7824 */ /* 0x000fca00010e060e */
[----:B------:R1:W-:Y:S04]  /*ef550*/  STL.64 [R1+0x4768], R10 ;  /* 0x0047680a01007387 */ /* 0x0003e80000100a00 */
[----:B-1----:R-:W4:Y:S01]  /*ef560*/  LDL.LU.64 R10, [R1+0x7bf8] ;  /* 0x007bf800010a7983 */ /* 0x002f220000300a00 */
[----:B------:R-:W-:Y:S01]  /*ef570*/  IMAD.X R13, R17, 0x1, R15, P0 ;  /* 0x00000001110d7824 */ /* 0x000fe200000e060f */
[C---:B------:R-:W-:Y:S02]  /*ef580*/  IADD3 R16, P1, R26.reuse, R19, RZ ;  /* 0x000000131a107210 */ /* 0x040fe40007f3e0ff */
[----:B----4-:R3:W-:Y:S04]  /*ef590*/  STL.64 [R1+0x7bd8], R10 ;  /* 0x007bd80a01007387 */ /* 0x0107e80000100a00 */
[----:B------:R1:W-:Y:S01]  /*ef5a0*/  STL.64 [R1+0x4758], R12 ;  /* 0x0047580c01007387 */ /* 0x0003e20000100a00 */
[----:B---3--:R-:W-:Y:S01]  /*ef5b0*/  IADD3 R10, P2, R26, R21, RZ ;  /* 0x000000151a0a7210 */ /* 0x008fe20007f5e0ff */
[----:B-1----:R-:W-:-:S04]  /*ef5c0*/  IMAD.MOV.U32 R13, RZ, RZ, R17 ;  /* 0x000000ffff0d7224 */ /* 0x002fc800078e0011 */
[C---:B------:R-:W-:Y:S02]  /*ef5d0*/  IMAD.X R17, R13.reuse, 0x1, R18, P1 ;  /* 0x000000010d117824 */ /* 0x040fe400008e0612 */
[----:B------:R-:W-:Y:S01]  /*ef5e0*/  IMAD.X R11, R13, 0x1, R20, P2 ;  /* 0x000000010d0b7824 */ /* 0x000fe200010e0614 */
[----:B------:R-:W-:Y:S02]  /*ef5f0*/  IADD3 R12, P0, R26, R23, RZ ;  /* 0x000000171a0c7210 */ /* 0x000fe40007f1e0ff */
[----:B------:R-:W-:Y:S04]  /*ef600*/  STL.64 [R1+0x4740], R16 ;  /* 0x0047401001007387 */ /* 0x000fe80000100a00 */
[----:B------:R1:W-:Y:S02]  /*ef610*/  STL.64 [R1+0x4730], R10 ;  /* 0x0047300a01007387 */ /* 0x0003e40000100a00 */
[----:B-1----:R-:W-:-:S04]  /*ef620*/  IMAD.MOV.U32 R11, RZ, RZ, R13 ;  /* 0x000000ffff0b7224 */ /* 0x002fc800078e000d */
[----:B------:R-:W-:-:S05]  /*ef630*/  IMAD.X R13, R11, 0x1, R22, P0 ;  /* 0x000000010b0d7824 */ /* 0x000fca00000e0616 */
[----:B------:R1:W-:Y:S04]  /*ef640*/  STL.64 [R1+0x4720], R12 ;  /* 0x0047200c01007387 */ /* 0x0003e80000100a00 */
[----:B-1----:R-:W3:Y:S01]  /*ef650*/  LDL.LU.64 R12, [R1+0x7bf0] ;  /* 0x007bf000010c7983 */ /* 0x002ee20000300a00 */
[----:B------:R-:W-:-:S03]  /*ef660*/  IADD3 R16, P1, R26, R25, RZ ;  /* 0x000000191a107210 */ /* 0x000fc60007f3e0ff */
[----:B------:R1:W-:Y:S01]  /*ef670*/  STL.64 [R1+0x7bc8], R22 ;  /* 0x007bc81601007387 */ /* 0x0003e20000100a00 */
[C---:B------:R-:W-:Y:S01]  /*ef680*/  IADD3 R10, P2, R26.reuse, R27, RZ ;  /* 0x0000001b1a0a7210 */ /* 0x040fe20007f5e0ff */
[----:B------:R-:W-:Y:S02]  /*ef690*/  IMAD.X R17, R11, 0x1, R24, P1 ;  /* 0x000000010b117824 */ /* 0x000fe400008e0618 */
[----:B-1----:R-:W4:Y:S04]  /*ef6a0*/  LDL R23, [R1+0x50] ;  /* 0x0000500001177983 */ /* 0x002f280000100800 */
[----:B---3--:R1:W-:Y:S02]  /*ef6b0*/  STL.64 [R1+0x7bd0], R12 ;  /* 0x007bd00c01007387 */ /* 0x0083e40000100a00 */
[----:B-1----:R-:W-:-:S02]  /*ef6c0*/  IADD3 R12, P0, R26, R29, RZ ;  /* 0x0000001d1a0c7210 */ /* 0x002fc40007f1e0ff */
[----:B------:R-:W3:Y:S04]  /*ef6d0*/  LDL.LU R26, [R1+0x7be8] ;  /* 0x007be800011a7983 */ /* 0x000ee80000300800 */
[----:B------:R1:W-:Y:S04]  /*ef6e0*/  STL.64 [R1+0x4708], R16 ;  /* 0x0047081001007387 */ /* 0x0003e80000100a00 */
[----:B-1----:R-:W4:Y:S04]  /*ef6f0*/  LDL.LU.64 R16, [R1+0x7be0] ;  /* 0x007be00001107983 */ /* 0x002f280000300a00 */
[----:B------:R-:W-:Y:S04]  /*ef700*/  STL [R1+0x46d8], R12 ;  /* 0x0046d80c01007387 */ /* 0x000fe80000100800 */
[----:B------:R1:W-:Y:S02]  /*ef710*/  STL.64 [R1+0x7bc0], R4 ;  /* 0x007bc00401007387 */ /* 0x0003e40000100a00 */
[----:B-1----:R-:W-:-:S02]  /*ef720*/  IMAD.MOV.U32 R5, RZ, RZ, R13 ;  /* 0x000000ffff057224 */ /* 0x002fc400078e000d */
[----:B------:R-:W-:-:S04]  /*ef730*/  IMAD.MOV.U32 R5, RZ, RZ, R11 ;  /* 0x000000ffff057224 */ /* 0x000fc800078e000b */
[C---:B---3--:R-:W-:Y:S02]  /*ef740*/  IMAD.X R11, R5.reuse, 0x1, R26, P2 ;  /* 0x00000001050b7824 */ /* 0x048fe400010e061a */
[----:B------:R-:W-:-:S03]  /*ef750*/  IMAD.X R5, R5, 0x1, R28, P0 ;  /* 0x0000000105057824 */ /* 0x000fc600000e061c */
[----:B------:R1:W-:Y:S01]  /*ef760*/  STL.64 [R1+0x46f0], R10 ;  /* 0x0046f00a01007387 */ /* 0x0003e20000100a00 */
[----:B----4-:R-:W-:-:S03]  /*ef770*/  IADD3 R22, P2, R23, R17, RZ ;  /* 0x0000001117167210 */ /* 0x010fc60007f5e0ff */
[----:B-1----:R-:W3:Y:S04]  /*ef780*/  LDL.LU.64 R10, [R1+0x7bd8] ;  /* 0x007bd800010a7983 */ /* 0x002ee80000300a00 */
[----:B------:R1:W-:Y:S04]  /*ef790*/  STL [R1+0x7bb0], R17 ;  /* 0x007bb01101007387 */ /* 0x0003e80000100800 */
[----:B-1----:R-:W4:Y:S04]  /*ef7a0*/  LDL.LU R17, [R1+0x50] ;  /* 0x0000500001117983 */ /* 0x002f280000300800 */
[----:B------:R-:W-:Y:S04]  /*ef7b0*/  STL.64 [R1+0x7bb8], R28 ;  /* 0x007bb81c01007387 */ /* 0x000fe80000100a00 */
[----:B------:R1:W-:Y:S04]  /*ef7c0*/  STL [R1+0x46dc], R5 ;  /* 0x0046dc0501007387 */ /* 0x0003e80000100800 */
[----:B-1----:R-:W2:Y:S01]  /*ef7d0*/  LDL R5, [R1+0x44c] ;  /* 0x00044c0001057983 */ /* 0x002ea20000100800 */
[----:B------:R-:W-:Y:S01]  /*ef7e0*/  IMAD.MOV.U32 R4, RZ, RZ, R12 ;  /* 0x000000ffff047224 */ /* 0x000fe200078e000c */
[----:B------:R-:W-:-:S05]  /*ef7f0*/  IADD3 R12, P1, R23, R16, RZ ;  /* 0x00000010170c7210 */ /* 0x000fca0007f3e0ff */
[C---:B--2---:R-:W-:Y:S02]  /*ef800*/  IMAD.X R13, R5.reuse, 0x1, R14, P1 ;  /* 0x00000001050d7824 */ /* 0x044fe400008e060e */
[----:B------:R-:W-:-:S03]  /*ef810*/  IMAD.X R23, R5, 0x1, R15, P2 ;  /* 0x0000000105177824 */ /* 0x000fc600010e060f */
[----:B------:R1:W-:Y:S04]  /*ef820*/  STL.64 [R1+0x46c0], R12 ;  /* 0x0046c00c01007387 */ /* 0x0003e80000100a00 */
[----:B-1----:R-:W2:Y:S04]  /*ef830*/  LDL.LU.64 R12, [R1+0x7bd0] ;  /* 0x007bd000010c7983 */ /* 0x002ea80000300a00 */
[----:B------:R1:W-:Y:S04]  /*ef840*/  STL.64 [R1+0x46b0], R22 ;  /* 0x0046b01601007387 */ /* 0x0003e80000100a00 */
[----:B-1----:R-:W3:Y:S01]  /*ef850*/  LDL.LU.64 R22, [R1+0x7bc8] ;  /* 0x007bc80001167983 */ /* 0x002ee20000300a00 */
[----:B----4-:R-:W-:-:S03]  /*ef860*/  IADD3 R4, P0, R17, R19, RZ ;  /* 0x0000001311047210 */ /* 0x010fc60007f1e0ff */
[----:B------:R3:W-:Y:S02]  /*ef870*/  STL.64 [R1+0x7ba8], R14 ;  /* 0x007ba80e01007387 */ /* 0x0007e40000100a00 */
[----:B------:R-:W-:-:S05]  /*ef880*/  IMAD.X R5, R5, 0x1, R18, P0 ;  /* 0x0000000105057824 */ /* 0x000fca00000e0612 */
[----:B------:R1:W-:Y:S01]  /*ef890*/  STL.64 [R1+0x4688], R4 ;  /* 0x0046880401007387 */ /* 0x0003e20000100a00 */
[----:B---3--:R-:W-:-:S05]  /*ef8a0*/  IADD3 R14, P2, R17, R23, RZ ;  /* 0x00000017110e7210 */ /* 0x008fca0007f5e0ff */
[----:B------:R-:W-:Y:S04]  /*ef8b0*/  STL [R1+0x4668], R14 ;  /* 0x0046680e01007387 */ /* 0x000fe80000100800 */
[----:B-1----:R-:W3:Y:S04]  /*ef8c0*/  LDL.LU.64 R4, [R1+0x7bc0] ;  /* 0x007bc00001047983 */ /* 0x002ee80000300a00 */
[----:B------:R1:W-:Y:S04]  /*ef8d0*/  STL [R1+0x7ba0], R18 ;  /* 0x007ba01201007387 */ /* 0x0003e80000100800 */
[----:B-1----:R-:W4:Y:S01]  /*ef8e0*/  LDL.LU R18, [R1+0x44c] ;  /* 0x00044c0001127983 */ /* 0x002f220000300800 */
[----:B------:R-:W-:-:S03]  /*ef8f0*/  IADD3 R28, P1, R17, R21, RZ ;  /* 0x00000015111c7210 */ /* 0x000fc60007f3e0ff */
[----:B------:R-:W-:Y:S02]  /*ef900*/  STL.64 [R1+0x7b90], R2 ;  /* 0x007b900201007387 */ /* 0x000fe40000100a00 */
[----:B----4-:R-:W-:-:S05]  /*ef910*/  IMAD.X R29, R18, 0x1, R20, P1 ;  /* 0x00000001121d7824 */ /* 0x010fca00008e0614 */
[----:B------:R1:W-:Y:S04]  /*ef920*/  STL.64 [R1+0x4678], R28 ;  /* 0x0046781c01007387 */ /* 0x0003e80000100a00 */
[----:B-1----:R-:W4:Y:S04]  /*ef930*/  LDL.LU.64 R28, [R1+0x7bb8] ;  /* 0x007bb800011c7983 */ /* 0x002f280000300a00 */
[----:B---3--:R1:W-:Y:S04]  /*ef940*/  STL.64 [R1+0x7b80], R4 ;  /* 0x007b800401007387 */ /* 0x0083e80000100a00 */
[----:B------:R-:W3:Y:S04]  /*ef950*/  LDL R3, [R1+0x54] ;  /* 0x0000540001037983 */ /* 0x000ee80000100800 */
[----:B-1----:R0:W2:Y:S01]  /*ef960*/  LDL.64 R4, [R1+0x4668] ;  /* 0x0046680001047983 */ /* 0x0020a20000100a00 */
[----:B------:R-:W-:-:S03]  /*ef970*/  IADD3 R14, P0, R17, R25, RZ ;  /* 0x00000019110e7210 */ /* 0x000fc60007f1e0ff */
[----:B------:R3:W-:Y:S02]  /*ef980*/  STL.64 [R1+0x7b98], R22 ;  /* 0x007b981601007387 */ /* 0x0007e40000100a00 */
[C---:B------:R-:W-:Y:S01]  /*ef990*/  IMAD.X R15, R18.reuse, 0x1, R24, P0 ;  /* 0x00000001120f7824 */ /* 0x040fe200000e0618 */
[C---:B------:R-:W-:Y:S01]  /*ef9a0*/  IADD3 R2, P1, R17.reuse, R27, RZ ;  /* 0x0000001b11027210 */ /* 0x040fe20007f3e0ff */
[----:B--2---:R-:W-:Y:S01]  /*ef9b0*/  IMAD.X R5, R18, 0x1, R22, P2 ;  /* 0x0000000112057824 */ /* 0x004fe200010e0616 */
[----:B----4-:R-:W-:-:S04]  /*ef9c0*/  IADD3 R4, P2, R17, R29, RZ ;  /* 0x0000001d11047210 */ /* 0x010fc80007f5e0ff */
[----:B------:R-:W-:Y:S04]  /*ef9d0*/  STL [R1+0x466c], R5 ;  /* 0x00466c0501007387 */ /* 0x000fe80000100800 */
[----:B------:R1:W-:Y:S01]  /*ef9e0*/  STL.64 [R1+0x7b88], R10 ;  /* 0x007b880a01007387 */ /* 0x0003e20000100a00 */
[----:B---3--:R-:W-:-:S03]  /*ef9f0*/  IADD3 R22, P0, R3, R16, RZ ;  /* 0x0000001003167210 */ /* 0x008fc60007f1e0ff */
[----:B-1----:R-:W2:Y:S04]  /*efa00*/  LDL R10, [R1+0x448] ;  /* 0x00044800010a7983 */ /* 0x002ea80000100800 */
[----:B------:R-:W3:Y:S04]  /*efa10*/  LDL.LU R17, [R1+0x7bb0] ;  /* 0x007bb00001117983 */ /* 0x000ee80000300800 */
[----:B------:R1:W-:Y:S04]  /*efa20*/  STL.64 [R1+0x4650], R14 ;  /* 0x0046500e01007387 */ /* 0x0003e80000100a00 */
[----:B-1----:R-:W2:Y:S04]  /*efa30*/  LDL.LU.64 R14, [R1+0x7ba8] ;  /* 0x007ba800010e7983 */ /* 0x002ea80000300a00 */
[----:B------:R1:W-:Y:S04]  /*efa40*/  STL [R1+0x7b70], R16 ;  /* 0x007b701001007387 */ /* 0x0003e80000100800 */
[----:B-1----:R-:W3:Y:S01]  /*efa50*/  LDL.LU R16, [R1+0x54] ;  /* 0x0000540001107983 */ /* 0x002ee20000300800 */
[----:B------:R-:W-:-:S02]  /*efa60*/  IMAD.X R3, R18, 0x1, R26, P1 ;  /* 0x0000000112037824 */ /* 0x000fc400008e061a */
[----:B------:R-:W-:-:S03]  /*efa70*/  IMAD.X R5, R18, 0x1, R28, P2 ;  /* 0x0000000112057824 */ /* 0x000fc600010e061c */
[----:B------:R3:W-:Y:S04]  /*efa80*/  STL.64 [R1+0x4640], R2 ;  /* 0x0046400201007387 */ /* 0x0007e80000100a00 */
[----:B------:R-:W4:Y:S04]  /*efa90*/  LDL.LU R18, [R1+0x7ba0] ;  /* 0x007ba00001127983 */ /* 0x000f280000300800 */
[----:B------:R-:W-:Y:S04]  /*efaa0*/  STL.64 [R1+0x7b78], R28 ;  /* 0x007b781c01007387 */ /* 0x000fe80000100a00 */
[----:B------:R-:W-:Y:S01]  /*efab0*/  STL.64 [R1+0x4610], R4 ;  /* 0x0046100401007387 */ /* 0x000fe20000100a00 */
[----:B--2---:R-:W-:-:S05]  /*efac0*/  IMAD.X R23, R10, 0x1, R14, P0 ;  /* 0x000000010a177824 */ /* 0x004fca00000e060e */
[----:B------:R1:W-:Y:S01]  /*efad0*/  STL.64 [R1+0x4600], R22 ;  /* 0x0046001601007387 */ /* 0x0003e20000100a00 */
[----:B---3--:R-:W-:-:S03]  /*efae0*/  IADD3 R2, P1, R16, R17, RZ ;  /* 0x0000001110027210 */ /* 0x008fc60007f3e0ff */
[----:B-1----:R-:W2:Y:S02]  /*efaf0*/  LDL.LU.64 R22, [R1+0x7b98] ;  /* 0x007b980001167983 */ /* 0x002ea40000300a00 */
[----:B------:R-:W-:-:S05]  /*efb00*/  IMAD.X R3, R10, 0x1, R15, P1 ;  /* 0x000000010a037824 */ /* 0x000fca00008e060f */
[----:B------:R1:W-:Y:S04]  /*efb10*/  STL.64 [R1+0x45f0], R2 ;  /* 0x0045f00201007387 */ /* 0x0003e80000100a00 */
[----:B-1----:R-:W3:Y:S04]  /*efb20*/  LDL.LU.64 R2, [R1+0x7b90] ;  /* 0x007b900001027983 */ /* 0x002ee80000300a00 */
[----:B------:R1:W-:Y:S04]  /*efb30*/  STL [R1+0x7b60], R15 ;  /* 0x007b600f01007387 */ /* 0x0003e80000100800 */
[----:B-1----:R-:W4:Y:S01]  /*efb40*/  LDL.LU R15, [R1+0x448] ;  /* 0x00044800010f7983 */ /* 0x002f220000300800 */
[----:B------:R-:W-:-:S02]  /*efb50*/  IADD3 R4, P2, R16, R19, RZ ;  /* 0x0000001310047210 */ /* 0x000fc40007f5e0ff */
[----:B--2---:R-:W-:-:S05]  /*efb60*/  IADD3 R10, P1, R16, R23, RZ ;  /* 0x00000017100a7210 */ /* 0x004fca0007f3e0ff */
[----:B------:R1:W-:Y:S04]  /*efb70*/  STL [R1+0x4598], R10 ;  /* 0x0045980a01007387 */ /* 0x0003e80000100800 */
[----:B-1----:R-:W2:Y:S01]  /*efb80*/  LDL.LU.64 R10, [R1+0x7b88] ;  /* 0x007b8800010a7983 */ /* 0x002ea20000300a00 */
[----:B----4-:R-:W-:-:S05]  /*efb90*/  IMAD.X R5, R15, 0x1, R18, P2 ;  /* 0x000000010f057824 */ /* 0x010fca00010e0612 */
[----:B------:R1:W-:Y:S04]  /*efba0*/  STL.64 [R1+0x45d0], R4 ;  /* 0x0045d00401007387 */ /* 0x0003e80000100a00 */
[----:B-1----:R-:W4:Y:S01]  /*efbb0*/  LDL.LU.64 R4, [R1+0x7b80] ;  /* 0x007b800001047983 */ /* 0x002f220000300a00 */
[----:B------:R-:W-:-:S05]  /*efbc0*/  IADD3 R28, P0, R16, R21, RZ ;  /* 0x00000015101c7210 */ /* 0x000fca0007f1e0ff */
[----:B------:R-:W-:Y:S01]  /*efbd0*/  IMAD.X R29, R15, 0x1, R20, P0 ;  /* 0x000000010f1d7824 */ /* 0x000fe200000e0614 */
[----:B----4-:R-:W-:Y:S04]  /*efbe0*/  STL.64 [R1+0x7b50], R4 ;  /* 0x007b500401007387 */ /* 0x010fe80000100a00 */
[----:B--2---:R-:W-:Y:S04]  /*efbf0*/  STL.64 [R1+0x7b68], R10 ;  /* 0x007b680a01007387 */ /* 0x004fe80000100a00 */
[----:B------:R1:W-:Y:S04]  /*efc00*/  STL.64 [R1+0x45b8], R28 ;  /* 0x0045b81c01007387 */ /* 0x0003e80000100a00 */
[----:B-1----:R-:W2:Y:S04]  /*efc10*/  LDL.LU.64 R28, [R1+0x7b78] ;  /* 0x007b7800011c7983 */ /* 0x002ea80000300a00 */
[----:B------:R1:W-:Y:S04]  /*efc20*/  STL.64 [R1+0x7b58], R20 ;  /* 0x007b581401007387 */ /* 0x0003e80000100a00 */
[----:B-1----:R0:W4:Y:S01]  /*efc30*/  LDL.64 R20, [R1+0x4598] ;  /* 0x0045980001147983 */ /* 0x0021220000100a00 */
[----:B------:R-:W-:-:S03]  /*efc40*/  IADD3 R4, P2, R16, R25, RZ ;  /* 0x0000001910047210 */ /* 0x000fc60007f5e0ff */
[----:B------:R1:W-:Y:S01]  /*efc50*/  STL.64 [R1+0x7b40], R22 ;  /* 0x007b401601007387 */ /* 0x0003e20000100a00 */
[C---:B------:R-:W-:Y:S01]  /*efc60*/  IADD3 R10, P0, R16.reuse, R27, RZ ;  /* 0x0000001b100a7210 */ /* 0x040fe20007f1e0ff */
[C---:B------:R-:W-:Y:S02]  /*efc70*/  IMAD.X R5, R15.reuse, 0x1, R24, P2 ;  /* 0x000000010f057824 */ /* 0x040fe400010e0618 */
[----:B-1----:R-:W3:Y:S01]  /*efc80*/  LDL R23, [R1+0x8c] ;  /* 0x00008c0001177983 */ /* 0x002ee20000100800 */
[----:B----4-:R-:W-:Y:S01]  /*efc90*/  IMAD.X R21, R15, 0x1, R22, P1 ;  /* 0x000000010f157824 */ /* 0x010fe200008e0616 */
[----:B--2---:R-:W-:-:S04]  /*efca0*/  IADD3 R20, P1, R16, R29, RZ ;  /* 0x0000001d10147210 */ /* 0x004fc80007f3e0ff */
[----:B------:R-:W-:Y:S04]  /*efcb0*/  STL [R1+0x459c], R21 ;  /* 0x00459c1501007387 */ /* 0x000fe80000100800 */
[----:B------:R-:W2:Y:S04]  /*efcc0*/  LDL.LU R16, [R1+0x7b70] ;  /* 0x007b700001107983 */ /* 0x000ea80000300800 */
[----:B------:R-:W-:Y:S04]  /*efcd0*/  STL.64 [R1+0x7b30], R12 ;  /* 0x007b300c01007387 */ /* 0x000fe80000100a00 */
[----:B------:R1:W-:Y:S04]  /*efce0*/  STL.64 [R1+0x7b38], R24 ;  /* 0x007b381801007387 */ /* 0x0003e80000100a00 */
[----:B-1----:R-:W4:Y:S01]  /*efcf0*/  LDL R24, [R1+0x444] ;  /* 0x0004440001187983 */ /* 0x002f220000100800 */
[----:B------:R-:W-:-:S03]  /*efd00*/  IMAD.X R11, R15, 0x1, R26, P0 ;  /* 0x000000010f0b7824 */ /* 0x000fc600000e061a */
[----:B------:R-:W-:Y:S04]  /*efd10*/  STL [R1+0x7b48], R25 ;  /* 0x007b481901007387 */ /* 0x000fe80000100800 */
[----:B------:R-:W-:Y:S01]  /*efd20*/  STL.64 [R1+0x4588], R4 ;  /* 0x0045880401007387 */ /* 0x000fe20000100a00 */
[----:B------:R-:W-:Y:S01]  /*efd30*/  IMAD.X R21, R15, 0x1, R28, P1 ;  /* 0x000000010f157824 */ /* 0x000fe200008e061c */
[C---:B---3--:R-:W-:Y:S02]  /*efd40*/  IADD3 R22, P0, R23.reuse, R17, RZ ;  /* 0x0000001117167210 */ /* 0x048fe40007f1e0ff */
[----:B------:R1:W-:Y:S04]  /*efd50*/  STL.64 [R1+0x4568], R10 ;  /* 0x0045680a01007387 */ /* 0x0003e80000100a00 */
[----:B-1----:R-:W3:Y:S04]  /*efd60*/  LDL.LU.64 R10, [R1+0x7b68] ;  /* 0x007b6800010a7983 */ /* 0x002ee80000300a00 */
[----:B------:R1:W-:Y:S04]  /*efd70*/  STL [R1+0x7b28], R17 ;  /* 0x007b281101007387 */ /* 0x0003e80000100800 */
[----:B-1----:R-:W3:Y:S04]  /*efd80*/  LDL.LU R17, [R1+0x8c] ;  /* 0x00008c0001117983 */ /* 0x002ee80000300800 */
[----:B------:R-:W3:Y:S04]  /*efd90*/  LDL.LU R15, [R1+0x7b60] ;  /* 0x007b6000010f7983 */ /* 0x000ee80000300800 */
[----:B------:R1:W-:Y:S04]  /*efda0*/  STL.64 [R1+0x4538], R20 ;  /* 0x0045381401007387 */ /* 0x0003e80000100a00 */
[----:B-1----:R-:W3:Y:S01]  /*efdb0*/  LDL.LU.64 R20, [R1+0x7b58] ;  /* 0x007b580001147983 */ /* 0x002ee20000300a00 */
[----:B--2---:R-:W-:-:S05]  /*efdc0*/  IADD3 R4, P2, R23, R16, RZ ;  /* 0x0000001017047210 */ /* 0x004fca0007f5e0ff */
[----:B----4-:R-:W-:-:S05]  /*efdd0*/  IMAD.X R5, R24, 0x1, R14, P2 ;  /* 0x0000000118057824 */ /* 0x010fca00010e060e */
[----:B------:R1:W-:Y:S04]  /*efde0*/  STL.64 [R1+0x4520], R4 ;  /* 0x0045200401007387 */ /* 0x0003e80000100a00 */
[----:B-1----:R-:W2:Y:S04]  /*efdf0*/  LDL.LU.64 R4, [R1+0x7b50] ;  /* 0x007b500001047983 */ /* 0x002ea80000300a00 */
[----:B------:R1:W-:Y:S04]  /*efe00*/  STL [R1+0x7b18], R14 ;  /* 0x007b180e01007387 */ /* 0x0003e80000100800 */
[----:B-1----:R-:W4:Y:S01]  /*efe10*/  LDL.LU R14, [R1+0x444] ;  /* 0x00044400010e7983 */ /* 0x002f220000300800 */
[----:B---3--:R-:W-:-:S05]  /*efe20*/  IADD3 R24, P2, R17, R21, RZ ;  /* 0x0000001511187210 */ /* 0x008fca0007f5e0ff */
[----:B------:R-:W-:Y:S04]  /*efe30*/  STL [R1+0x44d8], R24 ;  /* 0x0044d81801007387 */ /* 0x000fe80000100800 */
[----:B------:R0:W3:Y:S01]  /*efe40*/  LDL.LU R25, [R1+0x7b48] ;  /* 0x007b480001197983 */ /* 0x0000e20000300800 */
[----:B----4-:R-:W-:-:S05]  /*efe50*/  IMAD.X R23, R14, 0x1, R15, P0 ;  /* 0x000000010e177824 */ /* 0x010fca00000e060f */
[----:B------:R1:W-:Y:S04]  /*efe60*/  STL.64 [R1+0x4510], R22 ;  /* 0x0045101601007387 */ /* 0x0003e80000100a00 */
[----:B-1----:R-:W4:Y:S01]  /*efe70*/  LDL.LU.64 R22, [R1+0x7b40] ;  /* 0x007b400001167983 */ /* 0x002f220000300a00 */
[----:B------:R-:W-:-:S05]  /*efe80*/  IADD3 R12, P1, R17, R19, RZ ;  /* 0x00000013110c7210 */ /* 0x000fca0007f3e0ff */
[----:B------:R-:W-:Y:S01]  /*efe90*/  IMAD.X R13, R14, 0x1, R18, P1 ;  /* 0x000000010e0d7824 */ /* 0x000fe200008e0612 */
[----:B----4-:R-:W-:-:S05]  /*efea0*/  IADD3 R24, P0, R17, R23, RZ ;  /* 0x0000001711187210 */ /* 0x010fca0007f1e0ff */
[----:B------:R3:W-:Y:S04]  /*efeb0*/  STL [R1+0x44c0], R24 ;  /* 0x0044c01801007387 */ /* 0x0007e80000100800 */
[----:B---3--:R-:W3:Y:S04]  /*efec0*/  LDL.LU.64 R24, [R1+0x7b38] ;  /* 0x007b380001187983 */ /* 0x008ee80000300a00 */
[----:B------:R1:W-:Y:S04]  /*efed0*/  STL.64 [R1+0x44f0], R12 ;  /* 0x0044f00c01007387 */ /* 0x0003e80000100a00 */
[----:B-1----:R-:W4:Y:S04]  /*efee0*/  LDL.LU.64 R12, [R1+0x7b30] ;  /* 0x007b3000010c7983 */ /* 0x002f280000300a00 */
[----:B------:R1:W-:Y:S04]  /*efef0*/  STL.64 [R1+0x7b20], R18 ;  /* 0x007b201201007387 */ /* 0x0003e80000100a00 */
[----:B-1----:R0:W2:Y:S04]  /*eff00*/  LDL.64 R18, [R1+0x44d8] ;  /* 0x0044d80001127983 */ /* 0x0020a80000100a00 */
[----:B--2---:R-:W2:Y:S04]  /*eff10*/  LDL.LU R19, [R1+0xec] ;  /* 0x0000ec0001137983 */ /* 0x004ea80000300800 */
[----:B----4-:R-:W-:Y:S04]  /*eff20*/  STL.64 [R1+0x7b08], R12 ;  /* 0x007b080c01007387 */ /* 0x010fe80000100a00 */
[----:B------:R1:W-:Y:S04]  /*eff30*/  STL.64 [R1+0x7b10], R2 ;  /* 0x007b100201007387 */ /* 0x0003e80000100a00 */
[----:B-1----:R0:W4:Y:S01]  /*eff40*/  LDL.64 R2, [R1+0x44c0] ;  /* 0x0044c00001027983 */ /* 0x0021220000100a00 */
[----:B---3--:R-:W-:Y:S01]  /*eff50*/  IADD3 R12, P1, R17, R25, RZ ;  /* 0x00000019110c7210 */ /* 0x008fe20007f3e0ff */
[----:B--2---:R-:W-:-:S02]  /*eff60*/  IMAD.MOV.U32 R13, RZ, RZ, R19 ;  /* 0x000000ffff0d7224 */ /* 0x004fc400078e0013 */
[----:B------:R-:W-:Y:S01]  /*eff70*/  IMAD.X R19, R14, 0x1, R20, P2 ;  /* 0x000000010e137824 */ /* 0x000fe200010e0614 */
[----:B------:R-:W-:-:S04]  /*eff80*/  IADD3 R18, P2, R17, R27, RZ ;  /* 0x0000001b11127210 */ /* 0x000fc80007f5e0ff */
[----:B------:R-:W-:Y:S04]  /*eff90*/  STL [R1+0x44dc], R19 ;  /* 0x0044dc1301007387 */ /* 0x000fe80000100800 */
[----:B------:R1:W-:Y:S01]  /*effa0*/  STL.64 [R1+0x7b00], R22 ;  /* 0x007b001601007387 */ /* 0x0003e20000100a00 */
[C---:B----4-:R-:W-:Y:S01]  /*effb0*/  IMAD.X R3, R14.reuse, 0x1, R22, P0 ;  /* 0x000000010e037824 */ /* 0x050fe200000e0616 */
[----:B------:R-:W-:Y:S02]  /*effc0*/  IADD3 R2, P0, R17, R29, RZ ;  /* 0x0000001d11027210 */ /* 0x000fe40007f1e0ff */
[----:B-1----:R-:W2:Y:S04]  /*effd0*/  LDL R23, [R1+0x90] ;  /* 0x0000900001177983 */ /* 0x002ea80000100800 */
[----:B------:R1:W-:Y:S04]  /*effe0*/  STL [R1+0x44c4], R3 ;  /* 0x0044c40301007387 */ /* 0x0003e80000100800 */
[----:B------:R-:W3:Y:S01]  /*efff0*/  LDL.LU R17, [R1+0x7b28] ;  /* 0x007b280001117983 */ /* 0x000ee20000300800 */
[----:B------:R-:W-:-:S02]  /*f0000*/  IMAD.X R19, R14, 0x1, R26, P2 ;  /* 0x000000010e137824 */ /* 0x000fc400010e061a */
[----:B-1----:R-:W-:Y:S02]  /*f0010*/  IMAD.MOV.U32 R3, RZ, RZ, R13 ;  /* 0x000000ffff037224 */ /* 0x002fe400078e000d */
[----:B------:R-:W-:-:S05]  /*f0020*/  IMAD.X R13, R14, 0x1, R24, P1 ;  /* 0x000000010e0d7824 */ /* 0x000fca00008e0618 */
[----:B------:R-:W-:Y:S04]  /*f0030*/  STL.64 [R1+0x44b8], R12 ;  /* 0x0044b80c01007387 */ /* 0x000fe80000100a00 */
[----:B------:R1:W-:Y:S04]  /*f0040*/  STL.64 [R1+0x44b0], R18 ;  /* 0x0044b01201007387 */ /* 0x0003e80000100a00 */
[----:B-1----:R-:W4:Y:S01]  /*f0050*/  LDL.LU.64 R18, [R1+0x7b20] ;  /* 0x007b200001127983 */ /* 0x002f220000300a00 */
[C---:B--2---:R-:W-:Y:S02]  /*f0060*/  IADD3 R12, P1, R23.reuse, R16, RZ ;  /* 0x00000010170c7210 */ /* 0x044fe40007f3e0ff */
[----:B---3--:R-:W-:Y:S01]  /*f0070*/  IADD3 R22, P2, R23, R17, RZ ;  /* 0x0000001117167210 */ /* 0x008fe20007f5e0ff */
[----:B------:R-:W-:-:S02]  /*f0080*/  IMAD.MOV.U32 R23, RZ, RZ, R3 ;  /* 0x000000ffff177224 */ /* 0x000fc400078e0003 */
[----:B------:R-:W-:Y:S01]  /*f0090*/  IMAD.X R3, R14, 0x1, R28, P0 ;  /* 0x000000010e037824 */ /* 0x000fe200000e061c */
[----:B------:R-:W-:Y:S04]  /*f00a0*/  STL.64 [R1+0x7af0], R16 ;  /* 0x007af01001007387 */ /* 0x000fe80000100a00 */
[----:B------:R-:W2:Y:S04]  /*f00b0*/  LDL.LU R14, [R1+0x7b18] ;  /* 0x007b1800010e7983 */ /* 0x000ea80000300800 */
[----:B------:R1:W-:Y:S04]  /*f00c0*/  STL.64 [R1+0x44a8], R2 ;  /* 0x0044a80201007387 */ /* 0x0003e80000100a00 */
[----:B-1----:R-:W3:Y:S04]  /*f00d0*/  LDL.LU.64 R2, [R1+0x7b10] ;  /* 0x007b100001027983 */ /* 0x002ee80000300a00 */
[----:B------:R1:W-:Y:S04]  /*f00e0*/  STL [R1+0x7af8], R28 ;  /* 0x007af81c01007387 */ /* 0x0003e80000100800 */
[----:B-1----:R-:W2:Y:S04]  /*f00f0*/  LDL.LU R28, [R1+0x90] ;  /* 0x00009000011c7983 */ /* 0x002ea80000300800 */
[----:B----4-:R1:W-:Y:S01]  /*f0100*/  STL [R1+0x7ae0], R19 ;  /* 0x007ae01301007387 */ /* 0x0103e20000100800 */
[----:B--2---:R-:W-:-:S03]  /*f0110*/  IADD3 R16, P0, R28, R19, RZ ;  /* 0x000000131c107210 */ /* 0x004fc60007f1e0ff */
[----:B-1----:R-:W2:Y:S02]  /*f0120*/  LDL.LU R19, [R1+0x440] ;  /* 0x0004400001137983 */ /* 0x002ea40000300800 */
[----:B--2---:R-:W-:-:S05]  /*f0130*/  IMAD.X R13, R19, 0x1, R14, P1 ;  /* 0x00000001130d7824 */ /* 0x004fca00008e060e */
[----:B------:R1:W-:Y:S04]  /*f0140*/  STL.64 [R1+0x44a0], R12 ;  /* 0x0044a00c01007387 */ /* 0x0003e80000100a00 */
[----:B-1----:R-:W2:Y:S04]  /*f0150*/  LDL.LU.64 R12, [R1+0x7b08] ;  /* 0x007b0800010c7983 */ /* 0x002ea80000300a00 */
[----:B--2---:R1:W-:Y:S02]  /*f0160*/  STL.64 [R1+0x7ae8], R12 ;  /* 0x007ae80c01007387 */ /* 0x0043e40000100a00 */
[----:B-1----:R-:W-:-:S02]  /*f0170*/  IMAD.MOV.U32 R13, RZ, RZ, R23 ;  /* 0x000000ffff0d7224 */ /* 0x002fc400078e0017 */
[----:B------:R-:W-:-:S05]  /*f0180*/  IMAD.X R23, R19, 0x1, R15, P2 ;  /* 0x0000000113177824 */ /* 0x000fca00010e060f */
[----:B------:R1:W-:Y:S04]  /*f0190*/  STL.64 [R1+0x4498], R22 ;  /* 0x0044981601007387 */ /* 0x0003e80000100a00 */
[----:B-1----:R-:W2:Y:S01]  /*f01a0*/  LDL.LU.64 R22, [R1+0x7b00] ;  /* 0x007b000001167983 */ /* 0x002ea20000300a00 */
[----:B------:R-:W-:Y:S01]  /*f01b0*/  IMAD.X R17, R19, 0x1, R18, P0 ;  /* 0x0000000113117824 */ /* 0x000fe200000e0612 */
[----:B------:R-:W-:Y:S02]  /*f01c0*/  IADD3 R12, P1, R28, R21, RZ ;  /* 0x000000151c0c7210 */ /* 0x000fe40007f3e0ff */
[----:B------:R-:W-:Y:S04]  /*f01d0*/  STL.64 [R1+0x7ad8], R14 ;  /* 0x007ad80e01007387 */ /* 0x000fe80000100a00 */
[----:B------:R1:W-:Y:S02]  /*f01e0*/  STL.64 [R1+0x4490], R16 ;  /* 0x0044901001007387 */ /* 0x0003e40000100a00 */
[----:B-1----:R-:W-:-:S02]  /*f01f0*/  IMAD.MOV.U32 R17, RZ, RZ, R13 ;  /* 0x000000ffff117224 */ /* 0x002fc400078e000d */
[----:B------:R-:W-:Y:S01]  /*f0200*/  IMAD.X R13, R19, 0x1, R20, P1 ;  /* 0x00000001130d7824 */ /* 0x000fe200008e0614 */
[----:B------:R-:W-:-:S04]  /*f0210*/  IADD3 R16, P0, R28, R25, RZ ;  /* 0x000000191c107210 */ /* 0x000fc80007f1e0ff */
[----:B------:R1:W-:Y:S04]  /*f0220*/  STL.64 [R1+0x4488], R12 ;  /* 0x0044880c01007387 */ /* 0x0003e80000100a00 */
[----:B-1----:R-:W4:Y:S01]  /*f0230*/  LDL R13, [R1+0x94] ;  /* 0x00009400010d7983 */ /* 0x002f220000100800 */
[C---:B------:R-:W-:Y:S02]  /*f0240*/  IADD3 R12, P1, R28.reuse, R27, RZ ;  /* 0x0000001b1c0c7210 */ /* 0x040fe40007f3e0ff */
[----:B--2---:R-:W-:Y:S01]  /*f0250*/  IADD3 R14, P2, R28, R23, RZ ;  /* 0x000000171c0e7210 */ /* 0x004fe20007f5e0ff */
[----:B------:R-:W-:Y:S04]  /*f0260*/  STL.64 [R1+0x7ad0], R22 ;  /* 0x007ad01601007387 */ /* 0x000fe80000100a00 */
[----:B------:R-:W-:-:S05]  /*f0270*/  IMAD.X R15, R19, 0x1, R22, P2 ;  /* 0x00000001130f7824 */ /* 0x000fca00010e0616 */
[----:B------:R1:W-:Y:S02]  /*f0280*/  STL.64 [R1+0x4480], R14 ;  /* 0x0044800e01007387 */ /* 0x0003e40000100a00 */
[----:B-1----:R-:W-:Y:S02]  /*f0290*/  IMAD.MOV.U32 R15, RZ, RZ, R17 ;  /* 0x000000ffff0f7224 */ /* 0x002fe400078e0011 */
[----:B------:R-:W-:Y:S01]  /*f02a0*/  IMAD.X R17, R19, 0x1, R24, P0 ;  /* 0x0000000113117824 */ /* 0x000fe200000e0618 */
[----:B------:R-:W-:Y:S02]  /*f02b0*/  IADD3 R14, P2, R28, R29, RZ ;  /* 0x0000001d1c0e7210 */ /* 0x000fe40007f5e0ff */
[----:B------:R-:W2:Y:S04]  /*f02c0*/  LDL.LU R28, [R1+0x7af8] ;  /* 0x007af800011c7983 */ /* 0x000ea80000300800 */
[----:B------:R1:W-:Y:S04]  /*f02d0*/  STL.64 [R1+0x4478], R16 ;  /* 0x0044781001007387 */ /* 0x0003e80000100a00 */
[----:B-1----:R-:W4:Y:S01]  /*f02e0*/  LDL.LU.64 R16, [R1+0x7af0] ;  /* 0x007af00001107983 */ /* 0x002f220000300a00 */
[----:B------:R-:W-:Y:S01]  /*f02f0*/  IMAD.MOV.U32 R23, RZ, RZ, R15 ;  /* 0x000000ffff177224 */ /* 0x000fe200078e000f */
[----:B----4-:R-:W-:Y:S01]  /*f0300*/  IADD3 R22, P0, R13, R16, RZ ;  /* 0x000000100d167210 */ /* 0x010fe20007f1e0ff */
[----:B------:R-:W-:-:S04]  /*f0310*/  IMAD.X R13, R19, 0x1, R26, P1 ;  /* 0x00000001130d7824 */ /* 0x000fc800008e061a */
[----:B------:R-:W-:Y:S04]  /*f0320*/  STL [R1+0x4460], R22 ;  /* 0x0044601601007387 */ /* 0x000fe80000100800 */
[----:B------:R1:W-:Y:S04]  /*f0330*/  STL.64 [R1+0x4470], R12 ;  /* 0x0044700c01007387 */ /* 0x0003e80000100a00 */
[----:B-1----:R-:W4:Y:S01]  /*f0340*/  LDL.LU.64 R12, [R1+0x7ae8] ;  /* 0x007ae800010c7983 */ /* 0x002f220000300a00 */
[----:B--2---:R-:W-:-:S03]  /*f0350*/  IMAD.X R15, R19, 0x1, R28, P2 ;  /* 0x00000001130f7824 */ /* 0x004fc600010e061c */
[----:B------:R1:W-:Y:S04]  /*f0360*/  STL [R1+0x7ac0], R26 ;  /* 0x007ac01a01007387 */ /* 0x0003e80000100800 */
[----:B-1----:R-:W2:Y:S04]  /*f0370*/  LDL.LU R26, [R1+0x94] ;  /* 0x00009400011a7983 */ /* 0x002ea80000300800 */
[----:B------:R-:W-:Y:S04]  /*f0380*/  STL.64 [R1+0x7ab8], R16 ;  /* 0x007ab81001007387 */ /* 0x000fe80000100a00 */
[----:B------:R-:W3:Y:S04]  /*f0390*/  LDL.LU R19, [R1+0x7ae0] ;  /* 0x007ae00001137983 */ /* 0x000ee80000300800 */
[----:B------:R1:W-:Y:S04]  /*f03a0*/  STL.64 [R1+0x4468], R14 ;  /* 0x0044680e01007387 */ /* 0x0003e80000100a00 */
[----:B-1----:R-:W2:Y:S04]  /*f03b0*/  LDL.LU.64 R14, [R1+0x7ad8] ;  /* 0x007ad800010e7983 */ /* 0x002ea80000300a00 */
[----:B----4-:R1:W-:Y:S04]  /*f03c0*/  STL.64 [R1+0x7ac8], R12 ;  /* 0x007ac80c01007387 */ /* 0x0103e80000100a00 */
[----:B-1----:R0:W4:Y:S04]  /*f03d0*/  LDL.64 R12, [R1+0x4460] ;  /* 0x00446000010c7983 */ /* 0x0021280000100a00 */
[----:B----4-:R-:W2:Y:S02]  /*f03e0*/  LDL R13, [R1+0x43c] ;  /* 0x00043c00010d7983 */ /* 0x010ea40000100800 */
[----:B--2---:R-:W-:Y:S01]  /*f03f0*/  IMAD.X R13, R13, 0x1, R14, P0 ;  /* 0x000000010d0d7824 */ /* 0x004fe200000e060e */
[----:B------:R-:W-:-:S04]  /*f0400*/  IADD3 R12, P0, R26, R21, RZ ;  /* 0x000000151a0c7210 */ /* 0x000fc80007f1e0ff */
[----:B------:R-:W-:Y:S04]  /*f0410*/  STL [R1+0x4464], R13 ;  /* 0x0044640d01007387 */ /* 0x000fe80000100800 */
[----:B------:R1:W-:Y:S04]  /*f0420*/  STL [R1+0x7aa8], R21 ;  /* 0x007aa81501007387 */ /* 0x0003e80000100800 */
[----:B-1----:R-:W2:Y:S01]  /*f0430*/  LDL.LU R21, [R1+0x43c] ;  /* 0x00043c0001157983 */ /* 0x002ea20000300800 */
[C---:B------:R-:W-:Y:S01]  /*f0440*/  IADD3 R22, P1, R26.reuse, R17, RZ ;  /* 0x000000111a167210 */ /* 0x040fe20007f3e0ff */
[----:B------:R-:W-:Y:S01]  /*f0450*/  IMAD.MOV.U32 R13, RZ, RZ, R23 ;  /* 0x000000ffff0d7224 */ /* 0x000fe200078e0017 */
[----:B---3--:R-:W-:-:S03]  /*f0460*/  IADD3 R16, P2, R26, R19, RZ ;  /* 0x000000131a107210 */ /* 0x008fc60007f5e0ff */
[C---:B--2---:R-:W-:Y:S02]  /*f0470*/  IMAD.X R23, R21.reuse, 0x1, R15, P1 ;  /* 0x0000000115177824 */ /* 0x044fe400008e060f */
[----:B------:R-:W-:-:S03]  /*f0480*/  IMAD.X R17, R21, 0x1, R18, P2 ;  /* 0x0000000115117824 */ /* 0x000fc600010e0612 */
[----:B------:R1:W-:Y:S04]  /*f0490*/  STL.64 [R1+0x4458], R22 ;  /* 0x0044581601007387 */ /* 0x0003e80000100a00 */
[----:B-1----:R-:W2:Y:S04]  /*f04a0*/  LDL.LU.64 R22, [R1+0x7ad0] ;  /* 0x007ad00001167983 */ /* 0x002ea80000300a00 */
[----:B------:R-:W-:Y:S04]  /*f04b0*/  STL.64 [R1+0x7aa0], R14 ;  /* 0x007aa00e01007387 */ /* 0x000fe80000100a00 */
[----:B------:R-:W-:Y:S04]  /*f04c0*/  STL.64 [R1+0x7ab0], R18 ;  /* 0x007ab01201007387 */ /* 0x000fe80000100a00 */
[----:B------:R1:W-:Y:S02]  /*f04d0*/  STL.64 [R1+0x4450], R16 ;  /* 0x0044501001007387 */ /* 0x0003e40000100a00 */
[----:B-1----:R-:W-:-:S02]  /*f04e0*/  IMAD.MOV.U32 R17, RZ, RZ, R13 ;  /* 0x000000ffff117224 */ /* 0x002fc400078e000d */
[----:B------:R-:W-:-:S05]  /*f04f0*/  IMAD.X R13, R21, 0x1, R20, P0 ;  /* 0x00000001150d7824 */ /* 0x000fca00000e0614 */
[----:B------:R1:W-:Y:S04]  /*f0500*/  STL.64 [R1+0x4448], R12 ;  /* 0x0044480c01007387 */ /* 0x0003e80000100a00 */
[----:B-1----:R-:W3:Y:S01]  /*f0510*/  LDL.LU.64 R12, [R1+0x7ac8] ;  /* 0x007ac800010c7983 */ /* 0x002ee20000300a00 */
[C---:B------:R-:W-:Y:S02]  /*f0520*/  IADD3 R16, P2, R26.reuse, R25, RZ ;  /* 0x000000191a107210 */ /* 0x040fe40007f5e0ff */
[C---:B------:R-:W-:Y:S02]  /*f0530*/  IADD3 R18, P0, R26.reuse, R27, RZ ;  /* 0x0000001b1a127210 */ /* 0x040fe40007f1e0ff */
[C---:B--2---:R-:W-:Y:S01]  /*f0540*/  IADD3 R14, P1, R26.reuse, R23, RZ ;  /* 0x000000171a0e7210 */ /* 0x044fe20007f3e0ff */
[----:B------:R1:W-:Y:S04]  /*f0550*/  STL.64 [R1+0x7a98], R22 ;  /* 0x007a981601007387 */ /* 0x0003e80000100a00 */
[----:B------:R-:W-:Y:S01]  /*f0560*/  IMAD.X R15, R21, 0x1, R22, P1 ;  /* 0x00000001150f7824 */ /* 0x000fe200008e0616 */
[----:B-1----:R-:W2:Y:S04]  /*f0570*/  LDL R23, [R1+0x98] ;  /* 0x0000980001177983 */ /* 0x002ea80000100800 */
[----:B------:R1:W-:Y:S02]  /*f0580*/  STL.64 [R1+0x4440], R14 ;  /* 0x0044400e01007387 */ /* 0x0003e40000100a00 */
[----:B-1----:R-:W-:-:S02]  /*f0590*/  IADD3 R14, P1, R26, R29, RZ ;  /* 0x0000001d1a0e7210 */ /* 0x002fc40007f3e0ff */
[----:B------:R-:W4:Y:S04]  /*f05a0*/  LDL.LU R26, [R1+0x7ac0] ;  /* 0x007ac000011a7983 */ /* 0x000f280000300800 */
[----:B---3--:R1:W-:Y:S02]  /*f05b0*/  STL.64 [R1+0x7a90], R12 ;  /* 0x007a900c01007387 */ /* 0x0083e40000100a00 */
[----:B-1----:R-:W-:Y:S02]  /*f05c0*/  IMAD.MOV.U32 R13, RZ, RZ, R17 ;  /* 0x000000ffff0d7224 */ /* 0x002fe400078e0011 */
[----:B------:R-:W-:-:S05]  /*f05d0*/  IMAD.X R17, R21, 0x1, R24, P2 ;  /* 0x0000000115117824 */ /* 0x000fca00010e0618 */
[----:B------:R1:W-:Y:S04]  /*f05e0*/  STL.64 [R1+0x4438], R16 ;  /* 0x0044381001007387 */ /* 0x0003e80000100a00 */
[----:B-1----:R-:W2:Y:S01]  /*f05f0*/  LDL.LU.64 R16, [R1+0x7ab8] ;  /* 0x007ab80001107983 */ /* 0x002ea20000300a00 */
[----:B------:R-:W-:-:S03]  /*f0600*/  IMAD.X R15, R21, 0x1, R28, P1 ;  /* 0x00000001150f7824 */ /* 0x000fc600008e061c */
[----:B------:R-:W-:Y:S04]  /*f0610*/  STL.64 [R1+0x7a80], R4 ;  /* 0x007a800401007387 */ /* 0x000fe80000100a00 */
[----:B------:R1:W-:Y:S04]  /*f0620*/  STL.64 [R1+0x7a88], R10 ;  /* 0x007a880a01007387 */ /* 0x0003e80000100a00 */
[----:B-1----:R-:W3:Y:S01]  /*f0630*/  LDL R10, [R1+0x438] ;  /* 0x00043800010a7983 */ /* 0x002ee20000100800 */
[----:B----4-:R-:W-:-:S05]  /*f0640*/  IMAD.X R19, R21, 0x1, R26, P0 ;  /* 0x0000000115137824 */ /* 0x010fca00000e061a */
[----:B------:R1:W-:Y:S04]  /*f0650*/  STL.64 [R1+0x4430], R18 ;  /* 0x0044301201007387 */ /* 0x0003e80000100a00 */
[----:B-1----:R-:W4:Y:S01]  /*f0660*/  LDL.LU.64 R18, [R1+0x7ab0] ;  /* 0x007ab00001127983 */ /* 0x002f220000300a00 */
[----:B--2---:R-:W-:-:S03]  /*f0670*/  IADD3 R4, P2, R23, R16, RZ ;  /* 0x0000001017047210 */ /* 0x004fc60007f5e0ff */
[----:B------:R1:W-:Y:S04]  /*f0680*/  STL.64 [R1+0x7a70], R16 ;  /* 0x007a701001007387 */ /* 0x0003e80000100a00 */
[----:B-1----:R-:W4:Y:S04]  /*f0690*/  LDL.LU R16, [R1+0x98] ;  /* 0x0000980001107983 */ /* 0x002f280000300800 */
[----:B------:R-:W2:Y:S04]  /*f06a0*/  LDL.LU R21, [R1+0x7aa8] ;  /* 0x007aa80001157983 */ /* 0x000ea80000300800 */
[----:B------:R1:W-:Y:S04]  /*f06b0*/  STL.64 [R1+0x4428], R14 ;  /* 0x0044280e01007387 */ /* 0x0003e80000100a00 */
[----:B-1----:R-:W2:Y:S01]  /*f06c0*/  LDL.LU.64 R14, [R1+0x7aa0] ;  /* 0x007aa000010e7983 */ /* 0x002ea20000300a00 */
[----:B------:R-:W-:-:S03]  /*f06d0*/  IADD3 R22, P0, R23, R17, RZ ;  /* 0x0000001117167210 */ /* 0x000fc60007f1e0ff */
[----:B------:R1:W-:Y:S02]  /*f06e0*/  STL.64 [R1+0x7a78], R28 ;  /* 0x007a781c01007387 */ /* 0x0003e40000100a00 */
[----:B-1----:R-:W-:Y:S01]  /*f06f0*/  IMAD.MOV.U32 R29, RZ, RZ, R13 ;  /* 0x000000ffff1d7224 */ /* 0x002fe200078e000d */
[----:B----4-:R-:W-:-:S05]  /*f0700*/  IADD3 R12, P1, R16, R19, RZ ;  /* 0x00000013100c7210 */ /* 0x010fca0007f3e0ff */
[C---:B---3--:R-:W-:Y:S02]  /*f0710*/  IMAD.X R13, R10.reuse, 0x1, R18, P1 ;  /* 0x000000010a0d7824 */ /* 0x048fe400008e0612 */
[C---:B--2---:R-:W-:Y:S02]  /*f0720*/  IMAD.X R5, R10.reuse, 0x1, R14, P2 ;  /* 0x000000010a057824 */ /* 0x044fe400010e060e */
[----:B------:R-:W-:-:S03]  /*f0730*/  IMAD.X R23, R10, 0x1, R15, P0 ;  /* 0x000000010a177824 */ /* 0x000fc600000e060f */
[----:B------:R-:W-:Y:S04]  /*f0740*/  STL.64 [R1+0x4420], R4 ;  /* 0x0044200401007387 */ /* 0x000fe80000100a00 */
[----:B------:R1:W-:Y:S04]  /*f0750*/  STL.64 [R1+0x4418], R22 ;  /* 0x0044181601007387 */ /* 0x0003e80000100a00 */
[----:B-1----:R-:W2:Y:S04]  /*f0760*/  LDL.LU.64 R22, [R1+0x7a98] ;  /* 0x007a980001167983 */ /* 0x002ea80000300a00 */
[----:B------:R-:W-:Y:S04]  /*f0770*/  STL.64 [R1+0x7a68], R14 ;  /* 0x007a680e01007387 */ /* 0x000fe80000100a00 */
[----:B------:R1:W-:Y:S04]  /*f0780*/  STL.64 [R1+0x4410], R12 ;  /* 0x0044100c01007387 */ /* 0x0003e80000100a00 */
[----:B-1----:R-:W3:Y:S04]  /*f0790*/  LDL.LU.64 R12, [R1+0x7a90] ;  /* 0x007a9000010c7983 */ /* 0x002ee80000300a00 */
[----:B------:R1:W-:Y:S04]  /*f07a0*/  STL [R1+0x7a60], R18 ;  /* 0x007a601201007387 */ /* 0x0003e80000100800 */
[----:B-1----:R-:W4:Y:S01]  /*f07b0*/  LDL.LU R18, [R1+0x438] ;  /* 0x0004380001127983 */ /* 0x002f220000300800 */
[----:B------:R-:W-:-:S02]  /*f07c0*/  IADD3 R4, P2, R16, R21, RZ ;  /* 0x0000001510047210 */ /* 0x000fc40007f5e0ff */
[----:B------:R-:W-:-:S05]  /*f07d0*/  IADD3 R10, P1, R16, R25, RZ ;  /* 0x00000019100a7210 */ /* 0x000fca0007f3e0ff */
[----:B------:R1:W-:Y:S04]  /*f07e0*/  STL [R1+0x43f8], R10 ;  /* 0x0043f80a01007387 */ /* 0x0003e80000100800 */
[----:B-1----:R-:W3:Y:S01]  /*f07f0*/  LDL.LU.64 R10, [R1+0x7a88] ;  /* 0x007a8800010a7983 */ /* 0x002ee20000300a00 */
[----:B----4-:R-:W-:-:S05]  /*f0800*/  IMAD.X R5, R18, 0x1, R20, P2 ;  /* 0x0000000112057824 */ /* 0x010fca00010e0614 */
[----:B------:R1:W-:Y:S04]  /*f0810*/  STL.64 [R1+0x4408], R4 ;  /* 0x0044080401007387 */ /* 0x0003e80000100a00 */
[----:B-1----:R-:W4:Y:S01]  /*f0820*/  LDL.LU.64 R4, [R1+0x7a80] ;  /* 0x007a800001047983 */ /* 0x002f220000300a00 */
[----:B--2---:R-:W-:Y:S01]  /*f0830*/  IADD3 R28, P0, R16, R23, RZ ;  /* 0x00000017101c7210 */ /* 0x004fe20007f1e0ff */
[----:B------:R-:W-:-:S04]  /*f0840*/  IMAD.MOV.U32 R15, RZ, RZ, R29 ;  /* 0x000000ffff0f7224 */ /* 0x000fc800078e001d */
[----:B------:R-:W-:Y:S01]  /*f0850*/  IMAD.X R29, R18, 0x1, R22, P0 ;  /* 0x00000001121d7824 */ /* 0x000fe200000e0616 */
[----:B----4-:R1:W-:Y:S04]  /*f0860*/  STL.64 [R1+0x7a50], R4 ;  /* 0x007a500401007387 */ /* 0x0103e80000100a00 */
[----:B-1----:R-:W2:Y:S04]  /*f0870*/  LDL R5, [R1+0x9c] ;  /* 0x00009c0001057983 */ /* 0x002ea80000100800 */
[----:B------:R1:W-:Y:S04]  /*f0880*/  STL.64 [R1+0x4400], R28 ;  /* 0x0044001c01007387 */ /* 0x0003e80000100a00 */
[----:B-1----:R-:W4:Y:S04]  /*f0890*/  LDL.LU.64 R28, [R1+0x7a78] ;  /* 0x007a7800011c7983 */ /* 0x002f280000300a00 */
[----:B------:R1:W-:Y:S04]  /*f08a0*/  STL.64 [R1+0x7a58], R22 ;  /* 0x007a581601007387 */ /* 0x0003e80000100a00 */
[----:B-1----:R0:W3:Y:S01]  /*f08b0*/  LDL.64 R22, [R1+0x43f8] ;  /* 0x0043f80001167983 */ /* 0x0020e20000100a00 */
[----:B------:R-:W-:Y:S01]  /*f08c0*/  IADD3 R14, P2, R16, R27, RZ ;  /* 0x0000001b100e7210 */ /* 0x000fe20007f5e0ff */
[----:B------:R-:W-:-:S04]  /*f08d0*/  IMAD.MOV.U32 R4, RZ, RZ, R15 ;  /* 0x000000ffff047224 */ /* 0x000fc800078e000f */
[----:B------:R-:W-:Y:S01]  /*f08e0*/  IMAD.X R15, R18, 0x1, R26, P2 ;  /* 0x00000001120f7824 */ /* 0x000fe200010e061a */
[----:B----4-:R-:W-:-:S05]  /*f08f0*/  IADD3 R16, P0, R16, R29, RZ ;  /* 0x0000001d10107210 */ /* 0x010fca0007f1e0ff */
[----:B------:R1:W-:Y:S04]  /*f0900*/  STL [R1+0x43e8], R16 ;  /* 0x0043e81001007387 */ /* 0x0003e80000100800 */
[----:B-1----:R-:W2:Y:S01]  /*f0910*/  LDL.LU.64 R16, [R1+0x7a70] ;  /* 0x007a700001107983 */ /* 0x002ea20000300a00 */
[----:B---3--:R-:W-:-:S03]  /*f0920*/  IMAD.X R23, R18, 0x1, R24, P1 ;  /* 0x0000000112177824 */ /* 0x008fc600008e0618 */
[----:B------:R1:W-:Y:S04]  /*f0930*/  STL.64 [R1+0x7a40], R24 ;  /* 0x007a401801007387 */ /* 0x0003e80000100a00 */
[----:B-1----:R0:W3:Y:S04]  /*f0940*/  LDL.64 R24, [R1+0x43e8] ;  /* 0x0043e80001187983 */ /* 0x0020e80000100a00 */
[----:B------:R-:W-:Y:S04]  /*f0950*/  STL [R1+0x43fc], R23 ;  /* 0x0043fc1701007387 */ /* 0x000fe80000100800 */
[----:B------:R1:W-:Y:S04]  /*f0960*/  STL.64 [R1+0x43f0], R14 ;  /* 0x0043f00e01007387 */ /* 0x0003e80000100a00 */
[----:B-1----:R-:W4:Y:S04]  /*f0970*/  LDL.LU.64 R14, [R1+0x7a68] ;  /* 0x007a6800010e7983 */ /* 0x002f280000300a00 */
[----:B------:R-:W-:Y:S04]  /*f0980*/  STL.64 [R1+0x7a30], R26 ;  /* 0x007a301a01007387 */ /* 0x000fe80000100a00 */
[----:B------:R1:W-:Y:S02]  /*f0990*/  STL.64 [R1+0x7a38], R2 ;  /* 0x007a380201007387 */ /* 0x0003e40000100a00 */
[----:B-1----:R-:W-:-:S05]  /*f09a0*/  IMAD.MOV.U32 R2, RZ, RZ, R4 ;  /* 0x000000ffff027224 */ /* 0x002fca00078e0004 */
[----:B------:R1:W-:Y:S04]  /*f09b0*/  STL.64 [R1+0x7a48], R2 ;  /* 0x007a480201007387 */ /* 0x0003e80000100a00 */
[----:B-1----:R-:W4:Y:S01]  /*f09c0*/  LDL R2, [R1+0x434] ;  /* 0x0004340001027983 */ /* 0x002f220000100800 */
[C---:B--2---:R-:W-:Y:S02]  /*f09d0*/  IADD3 R22, P1, R5.reuse, R16, RZ ;  /* 0x0000001005167210 */ /* 0x044fe40007f3e0ff */
[----:B------:R-:W-:Y:S01]  /*f09e0*/  IADD3 R4, P2, R5, R17, RZ ;  /* 0x0000001105047210 */ /* 0x000fe20007f5e0ff */
[----:B------:R1:W-:Y:S04]  /*f09f0*/  STL [R1+0x7a28], R17 ;  /* 0x007a281101007387 */ /* 0x0003e80000100800 */
[----:B-1----:R-:W2:Y:S01]  /*f0a00*/  LDL.LU R17, [R1+0x9c] ;  /* 0x00009c0001117983 */ /* 0x002ea20000300800 */
[----:B---3--:R-:W-:-:S03]  /*f0a10*/  IMAD.X R25, R18, 0x1, R28, P0 ;  /* 0x0000000112197824 */ /* 0x008fc600000e061c */
[----:B------:R-:W3:Y:S04]  /*f0a20*/  LDL.LU R18, [R1+0x7a60] ;  /* 0x007a600001127983 */ /* 0x000ee80000300800 */
[----:B------:R-:W-:Y:S01]  /*f0a30*/  STL [R1+0x43ec], R25 ;  /* 0x0043ec1901007387 */ /* 0x000fe20000100800 */
[C---:B----4-:R-:W-:Y:S02]  /*f0a40*/  IMAD.X R23, R2.reuse, 0x1, R14, P1 ;  /* 0x0000000102177824 */ /* 0x050fe400008e060e */
[----:B------:R-:W-:-:S03]  /*f0a50*/  IMAD.X R5, R2, 0x1, R15, P2 ;  /* 0x0000000102057824 */ /* 0x000fc600010e060f */
[----:B------:R1:W-:Y:S04]  /*f0a60*/  STL.64 [R1+0x43e0], R22 ;  /* 0x0043e01601007387 */ /* 0x0003e80000100a00 */
[----:B-1----:R-:W4:Y:S04]  /*f0a70*/  LDL.LU.64 R22, [R1+0x7a58] ;  /* 0x007a580001167983 */ /* 0x002f280000300a00 */
[----:B------:R1:W-:Y:S04]  /*f0a80*/  STL.64 [R1+0x43d8], R4 ;  /* 0x0043d80401007387 */ /* 0x0003e80000100a00 */
[----:B-1----:R-:W3:Y:S04]  /*f0a90*/  LDL.LU.64 R4, [R1+0x7a50] ;  /* 0x007a500001047983 */ /* 0x002ee80000300a00 */
[----:B------:R1:W-:Y:S04]  /*f0aa0*/  STL [R1+0x7a18], R15 ;  /* 0x007a180f01007387 */ /* 0x0003e80000100800 */
[----:B-1----:R-:W3:Y:S01]  /*f0ab0*/  LDL.LU R15, [R1+0x434] ;  /* 0x00043400010f7983 */ /* 0x002ee20000300800 */
[----:B--2---:R-:W-:-:S02]  /*f0ac0*/  IADD3 R24, P0, R17, R19, RZ ;  /* 0x0000001311187210 */ /* 0x004fc40007f1e0ff */
[----:B----4-:R-:W-:-:S05]  /*f0ad0*/  IADD3 R2, P2, R17, R23, RZ ;  /* 0x0000001711027210 */ /* 0x010fca0007f5e0ff */
[----:B------:R1:W-:Y:S04]  /*f0ae0*/  STL [R1+0x43c0], R2 ;  /* 0x0043c00201007387 */ /* 0x0003e80000100800 */
[----:B-1----:R-:W2:Y:S01]  /*f0af0*/  LDL.LU.64 R2, [R1+0x7a48] ;  /* 0x007a480001027983 */ /* 0x002ea20000300a00 */
[----:B---3--:R-:W-:-:S05]  /*f0b00*/  IMAD.X R25, R15, 0x1, R18, P0 ;  /* 0x000000010f197824 */ /* 0x008fca00000e0612 */
[----:B------:R1:W-:Y:S04]  /*f0b10*/  STL.64 [R1+0x43d0], R24 ;  /* 0x0043d01801007387 */ /* 0x0003e80000100a00 */
[----:B-1----:R-:W3:Y:S04]  /*f0b20*/  LDL.LU.64 R24, [R1+0x7a40] ;  /* 0x007a400001187983 */ /* 0x002ee80000300a00 */
[----:B------:R2:W-:Y:S02]  /*f0b30*/  STL.64 [R1+0x7a20], R18 ;  /* 0x007a201201007387 */ /* 0x0005e40000100a00 */
[----:B--2---:R-:W-:Y:S01]  /*f0b40*/  IMAD.MOV.U32 R19, RZ, RZ, R2 ;  /* 0x000000ffff137224 */ /* 0x004fe200078e0002 */
[----:B---3--:R-:W-:-:S05]  /*f0b50*/  IADD3 R2, P0, R17, R25, RZ ;  /* 0x0000001911027210 */ /* 0x008fca0007f1e0ff */
[----:B------:R1:W-:Y:S04]  /*f0b60*/  STL [R1+0x43b8], R2 ;  /* 0x0043b80201007387 */ /* 0x0003e80000100800 */
[----:B-1----:R-:W2:Y:S01]  /*f0b70*/  LDL.LU.64 R2, [R1+0x7a38] ;  /* 0x007a380001027983 */ /* 0x002ea20000300a00 */
[----:B------:R-:W-:-:S05]  /*f0b80*/  IADD3 R26, P1, R17, R21, RZ ;  /* 0x00000015111a7210 */ /* 0x000fca0007f3e0ff */
[----:B------:R-:W-:-:S05]  /*f0b90*/  IMAD.X R27, R15, 0x1, R20, P1 ;  /* 0x000000010f1b7824 */ /* 0x000fca00008e0614 */
[----:B------:R1:W-:Y:S04]  /*f0ba0*/  STL.64 [R1+0x43c8], R26 ;  /* 0x0043c81a01007387 */ /* 0x0003e80000100a00 */
[----:B-1----:R-:W3:Y:S04]  /*f0bb0*/  LDL.LU.64 R26, [R1+0x7a30] ;  /* 0x007a3000011a7983 */ /* 0x002ee80000300a00 */
[----:B------:R1:W-:Y:S04]  /*f0bc0*/  STL.64 [R1+0x7a08], R20 ;  /* 0x007a081401007387 */ /* 0x0003e80000100a00 */
[----:B-1----:R0:W4:Y:S04]  /*f0bd0*/  LDL.64 R20, [R1+0x43b8] ;  /* 0x0043b80001147983 */ /* 0x0021280000100a00 */
[----:B--2---:R1:W-:Y:S04]  /*f0be0*/  STL.64 [R1+0x7a10], R2 ;  /* 0x007a100201007387 */ /* 0x0043e80000100a00 */
[----:B-1----:R0:W2:Y:S04]  /*f0bf0*/  LDL.64 R2, [R1+0x43c0] ;  /* 0x0043c00001027983 */ /* 0x0020a80000100a00 */
[----:B------:R1:W-:Y:S01]  /*f0c00*/  STL.64 [R1+0x7a00], R22 ;  /* 0x007a001601007387 */ /* 0x0003e20000100a00 */
[----:B---3--:R-:W-:-:S03]  /*f0c10*/  IADD3 R18, P1, R17, R27, RZ ;  /* 0x0000001b11127210 */ /* 0x008fc60007f3e0ff */
[----:B-1----:R-:W3:Y:S01]  /*f0c20*/  LDL R23, [R1+0xb0] ;  /* 0x0000b00001177983 */ /* 0x002ee20000100800 */
[----:B--2---:R-:W-:Y:S01]  /*f0c30*/  IMAD.X R3, R15, 0x1, R22, P2 ;  /* 0x000000010f037824 */ /* 0x004fe200010e0616 */
[----:B------:R-:W-:-:S04]  /*f0c40*/  IADD3 R2, P2, R17, R29, RZ ;  /* 0x0000001d11027210 */ /* 0x000fc80007f5e0ff */
[----:B------:R1:W-:Y:S04]  /*f0c50*/  STL [R1+0x43c4], R3 ;  /* 0x0043c40301007387 */ /* 0x0003e80000100800 */
[----:B------:R-:W3:Y:S01]  /*f0c60*/  LDL.LU R17, [R1+0x7a28] ;  /* 0x007a280001117983 */ /* 0x000ee20000300800 */
[----:B----4-:R-:W-:-:S04]  /*f0c70*/  IMAD.MOV.U32 R21, RZ, RZ, R19 ;  /* 0x000000ffff157224 */ /* 0x010fc800078e0013 */
[----:B-1----:R-:W-:Y:S02]  /*f0c80*/  IMAD.MOV.U32 R3, RZ, RZ, R21 ;  /* 0x000000ffff037224 */ /* 0x002fe400078e0015 */
[C---:B------:R-:W-:Y:S01]  /*f0c90*/  IMAD.X R21, R15.reuse, 0x1, R24, P0 ;  /* 0x000000010f157824 */ /* 0x040fe200000e0618 */
[----:B------:R-:W-:Y:S01]  /*f0ca0*/  STL.64 [R1+0x79f0], R24 ;  /* 0x0079f01801007387 */ /* 0x000fe20000100a00 */
[----:B------:R-:W-:-:S03]  /*f0cb0*/  IMAD.X R19, R15, 0x1, R26, P1 ;  /* 0x000000010f137824 */ /* 0x000fc600008e061a */
[----:B------:R-:W-:Y:S04]  /*f0cc0*/  STL [R1+0x43bc], R21 ;  /* 0x0043bc1501007387 */ /* 0x000fe80000100800 */
[----:B------:R1:W-:Y:S04]  /*f0cd0*/  STL.64 [R1+0x79f8], R10 ;  /* 0x0079f80a01007387 */ /* 0x0003e80000100a00 */
[----:B-1----:R-:W2:Y:S04]  /*f0ce0*/  LDL R10, [R1+0x430] ;  /* 0x00043000010a7983 */ /* 0x002ea80000100800 */
[----:B------:R1:W-:Y:S04]  /*f0cf0*/  STL.64 [R1+0x43b0], R18 ;  /* 0x0043b01201007387 */ /* 0x0003e80000100a00 */
[----:B-1----:R-:W4:Y:S01]  /*f0d00*/  LDL.LU.64 R18, [R1+0x7a20] ;  /* 0x007a200001127983 */ /* 0x002f220000300a00 */
[----:B---3--:R-:W-:-:S03]  /*f0d10*/  IADD3 R22, P1, R23, R17, RZ ;  /* 0x0000001117167210 */ /* 0x008fc60007f3e0ff */
[----:B------:R1:W-:Y:S02]  /*f0d20*/  STL.64 [R1+0x79e0], R16 ;  /* 0x0079e01001007387 */ /* 0x0003e40000100a00 */
[----:B-1----:R-:W-:Y:S02]  /*f0d30*/  IMAD.MOV.U32 R17, RZ, RZ, R3 ;  /* 0x000000ffff117224 */ /* 0x002fe400078e0003 */
[----:B------:R-:W-:Y:S02]  /*f0d40*/  IMAD.X R3, R15, 0x1, R28, P2 ;  /* 0x000000010f037824 */ /* 0x000fe400010e061c */
[----:B------:R-:W3:Y:S01]  /*f0d50*/  LDL.LU R15, [R1+0x7a18] ;  /* 0x007a1800010f7983 */ /* 0x000ee20000300800 */
[----:B------:R-:W-:-:S03]  /*f0d60*/  IADD3 R20, P0, R23, R16, RZ ;  /* 0x0000001017147210 */ /* 0x000fc60007f1e0ff */
[----:B------:R1:W-:Y:S02]  /*f0d70*/  STL.64 [R1+0x43a8], R2 ;  /* 0x0043a80201007387 */ /* 0x0003e40000100a00 */
[C---:B--2---:R-:W-:Y:S02]  /*f0d80*/  IMAD.X R21, R10.reuse, 0x1, R14, P0 ;  /* 0x000000010a157824 */ /* 0x044fe400000e060e */
[----:B-1----:R-:W2:Y:S04]  /*f0d90*/  LDL.LU.64 R2, [R1+0x7a10] ;  /* 0x007a100001027983 */ /* 0x002ea80000300a00 */
[----:B------:R1:W-:Y:S04]  /*f0da0*/  STL [R1+0x79e8], R28 ;  /* 0x0079e81c01007387 */ /* 0x0003e80000100800 */
[----:B-1----:R-:W4:Y:S04]  /*f0db0*/  LDL.LU R28, [R1+0xb0] ;  /* 0x0000b000011c7983 */ /* 0x002f280000300800 */
[----:B------:R1:W-:Y:S04]  /*f0dc0*/  STL.64 [R1+0x43a0], R20 ;  /* 0x0043a01401007387 */ /* 0x0003e80000100a00 */
[----:B-1----:R-:W2:Y:S04]  /*f0dd0*/  LDL.LU.64 R20, [R1+0x7a08] ;  /* 0x007a080001147983 */ /* 0x002ea80000300a00 */
[----:B------:R-:W-:Y:S01]  /*f0de0*/  STL.64 [R1+0x79d8], R12 ;  /* 0x0079d80c01007387 */ /* 0x000fe20000100a00 */
[----:B---3--:R-:W-:-:S05]  /*f0df0*/  IMAD.X R23, R10, 0x1, R15, P1 ;  /* 0x000000010a177824 */ /* 0x008fca00008e060f */
[----:B------:R1:W-:Y:S04]  /*f0e00*/  STL.64 [R1+0x4398], R22 ;  /* 0x0043981601007387 */ /* 0x0003e80000100a00 */
[----:B-1----:R-:W4:Y:S04]  /*f0e10*/  LDL.LU.64 R22, [R1+0x7a00] ;  /* 0x007a000001167983 */ /* 0x002f280000300a00 */
[----:B------:R1:W-:Y:S04]  /*f0e20*/  STL [R1+0x79c8], R15 ;  /* 0x0079c80f01007387 */ /* 0x0003e80000100800 */
[----:B-1----:R-:W3:Y:S01]  /*f0e30*/  LDL.LU R15, [R1+0x430] ;  /* 0x00043000010f7983 */ /* 0x002ee20000300800 */
[----:B----4-:R-:W-:-:S05]  /*f0e40*/  IADD3 R10, P1, R28, R23, RZ ;  /* 0x000000171c0a7210 */ /* 0x010fca0007f3e0ff */
[----:B------:R1:W-:Y:S04]  /*f0e50*/  STL [R1+0x4380], R10 ;  /* 0x0043800a01007387 */ /* 0x0003e80000100800 */
[----:B-1----:R-:W4:Y:S01]  /*f0e60*/  LDL.LU.64 R10, [R1+0x79f8] ;  /* 0x0079f800010a7983 */ /* 0x002f220000300a00 */
[----:B------:R-:W-:-:S05]  /*f0e70*/  IADD3 R24, P2, R28, R19, RZ ;  /* 0x000000131c187210 */ /* 0x000fca0007f5e0ff */
[----:B---3--:R-:W-:Y:S01]  /*f0e80*/  IMAD.X R25, R15, 0x1, R18, P2 ;  /* 0x000000010f197824 */ /* 0x008fe200010e0612 */
[----:B--2---:R-:W-:-:S04]  /*f0e90*/  IADD3 R12, P0, R28, R21, RZ ;  /* 0x000000151c0c7210 */ /* 0x004fc80007f1e0ff */
[----:B------:R1:W-:Y:S01]  /*f0ea0*/  STL.64 [R1+0x4390], R24 ;  /* 0x0043901801007387 */ /* 0x0003e20000100a00 */
[----:B------:R-:W-:-:S03]  /*f0eb0*/  IMAD.X R13, R15, 0x1, R20, P0 ;  /* 0x000000010f0d7824 */ /* 0x000fc600000e0614 */
[----:B-1----:R-:W2:Y:S04]  /*f0ec0*/  LDL.LU.64 R24, [R1+0x79f0] ;  /* 0x0079f00001187983 */ /* 0x002ea80000300a00 */
[----:B------:R-:W-:Y:S04]  /*f0ed0*/  STL.64 [R1+0x79d0], R18 ;  /* 0x0079d01201007387 */ /* 0x000fe80000100a00 */
[----:B----4-:R1:W-:Y:S04]  /*f0ee0*/  STL.64 [R1+0x79b8], R10 ;  /* 0x0079b80a01007387 */ /* 0x0103e80000100a00 */
[----:B-1----:R-:W3:Y:S04]  /*f0ef0*/  LDL R11, [R1+0xb4] ;  /* 0x0000b400010b7983 */ /* 0x002ee80000100800 */
[----:B------:R1:W-:Y:S04]  /*f0f00*/  STL.64 [R1+0x79c0], R20 ;  /* 0x0079c01401007387 */ /* 0x0003e80000100a00 */
[----:B-1----:R0:W4:Y:S01]  /*f0f10*/  LDL.64 R20, [R1+0x4380] ;  /* 0x0043800001147983 */ /* 0x0021220000100a00 */
[----:B--2---:R-:W-:-:S03]  /*f0f20*/  IADD3 R16, P2, R28, R25, RZ ;  /* 0x000000191c107210 */ /* 0x004fc60007f5e0ff */
[----:B------:R1:W-:Y:S01]  /*f0f30*/  STL.64 [R1+0x4388], R12 ;  /* 0x0043880c01007387 */ /* 0x0003e20000100a00 */
[----:B------:R-:W-:Y:S02]  /*f0f40*/  IMAD.MOV.U32 R18, RZ, RZ, R17 ;  /* 0x000000ffff127224 */ /* 0x000fe400078e0011 */
[----:B------:R-:W-:Y:S01]  /*f0f50*/  IMAD.X R17, R15, 0x1, R24, P2 ;  /* 0x000000010f117824 */ /* 0x000fe200010e0618 */
[----:B-1----:R-:W-:-:S05]  /*f0f60*/  IADD3 R12, P0, R28, R27, RZ ;  /* 0x0000001b1c0c7210 */ /* 0x002fca0007f1e0ff */
[C---:B------:R-:W-:Y:S02]  /*f0f70*/  IMAD.X R13, R15.reuse, 0x1, R26, P0 ;  /* 0x000000010f0d7824 */ /* 0x040fe400000e061a */
[----:B----4-:R-:W-:Y:S01]  /*f0f80*/  IMAD.X R21, R15, 0x1, R22, P1 ;  /* 0x000000010f157824 */ /* 0x010fe200008e0616 */
[----:B------:R-:W-:-:S04]  /*f0f90*/  IADD3 R20, P1, R28, R29, RZ ;  /* 0x0000001d1c147210 */ /* 0x000fc80007f3e0ff */
[----:B------:R-:W-:Y:S04]  /*f0fa0*/  STL [R1+0x4384], R21 ;  /* 0x0043841501007387 */ /* 0x000fe80000100800 */
[----:B------:R-:W2:Y:S04]  /*f0fb0*/  LDL.LU R28, [R1+0x79e8] ;  /* 0x0079e800011c7983 */ /* 0x000ea80000300800 */
[----:B------:R1:W-:Y:S04]  /*f0fc0*/  STL.64 [R1+0x4378], R16 ;  /* 0x0043781001007387 */ /* 0x0003e80000100a00 */
[----:B-1----:R-:W3:Y:S04]  /*f0fd0*/  LDL.LU.64 R16, [R1+0x79e0] ;  /* 0x0079e00001107983 */ /* 0x002ee80000300a00 */
[----:B------:R1:W-:Y:S04]  /*f0fe0*/  STL.64 [R1+0x4370], R12 ;  /* 0x0043700c01007387 */ /* 0x0003e80000100a00 */
[----:B-1----:R-:W4:Y:S04]  /*f0ff0*/  LDL.LU.64 R12, [R1+0x79d8] ;  /* 0x0079d800010c7983 */ /* 0x002f280000300a00 */
[----:B------:R1:W-:Y:S04]  /*f1000*/  STL [R1+0x79a0], R26 ;  /* 0x0079a01a01007387 */ /* 0x0003e80000100800 */
[----:B-1----:R-:W4:Y:S01]  /*f1010*/  LDL.LU R26, [R1+0xb4] ;  /* 0x0000b400011a7983 */ /* 0x002f220000300800 */
[----:B--2---:R-:W-:Y:S01]  /*f1020*/  IMAD.X R21, R15, 0x1, R28, P1 ;  /* 0x000000010f157824 */ /* 0x004fe200008e061c */
[----:B---3--:R-:W-:Y:S01]  /*f1030*/  IADD3 R10, P2, R11, R16, RZ ;  /* 0x000000100b0a7210 */ /* 0x008fe20007f5e0ff */
[----:B------:R-:W-:Y:S01]  /*f1040*/  IMAD.MOV.U32 R11, RZ, RZ, R18 ;  /* 0x000000ffff0b7224 */ /* 0x000fe200078e0012 */
[----:B----4-:R-:W-:-:S05]  /*f1050*/  IADD3 R18, P0, R26, R17, RZ ;  /* 0x000000111a127210 */ /* 0x010fca0007f1e0ff */
[----:B------:R1:W-:Y:S04]  /*f1060*/  STL [R1+0x4358], R18 ;  /* 0x0043581201007387 */ /* 0x0003e80000100800 */
[----:B-1----:R-:W2:Y:S04]  /*f1070*/  LDL.LU.64 R18, [R1+0x79d0] ;  /* 0x0079d00001127983 */ /* 0x002ea80000300a00 */
[----:B------:R-:W-:Y:S04]  /*f1080*/  STL.64 [R1+0x7998], R16 ;  /* 0x0079981001007387 */ /* 0x000fe80000100a00 */
[----:B------:R-:W3:Y:S04]  /*f1090*/  LDL.LU R15, [R1+0x79c8] ;  /* 0x0079c800010f7983 */ /* 0x000ee80000300800 */
[----:B------:R1:W-:Y:S04]  /*f10a0*/  STL.64 [R1+0x4368], R20 ;  /* 0x0043681401007387 */ /* 0x0003e80000100a00 */
[----:B-1----:R-:W4:Y:S04]  /*f10b0*/  LDL.LU.64 R20, [R1+0x79c0] ;  /* 0x0079c00001147983 */ /* 0x002f280000300a00 */
[----:B------:R1:W-:Y:S04]  /*f10c0*/  STL.64 [R1+0x79b0], R28 ;  /* 0x0079b01c01007387 */ /* 0x0003e80000100a00 */
[----:B------:R-:W2:Y:S01]  /*f10d0*/  LDL R17, [R1+0x42c] ;  /* 0x00042c0001117983 */ /* 0x000ea20000100800 */
[----:B-1----:R-:W-:-:S02]  /*f10e0*/  IMAD.MOV.U32 R29, RZ, RZ, R11 ;  /* 0x000000ffff1d7224 */ /* 0x002fc400078e000b */
[----:B--2---:R-:W-:-:S05]  /*f10f0*/  IMAD.X R11, R17, 0x1, R14, P2 ;  /* 0x00000001110b7824 */ /* 0x004fca00010e060e */
[----:B------:R1:W-:Y:S04]  /*f1100*/  STL.64 [R1+0x4360], R10 ;  /* 0x0043600a01007387 */ /* 0x0003e80000100a00 */
[----:B-1----:R-:W2:Y:S04]  /*f1110*/  LDL.LU.64 R10, [R1+0x79b8] ;  /* 0x0079b800010a7983 */ /* 0x002ea80000300a00 */
[----:B------:R1:W-:Y:S04]  /*f1120*/  STL.64 [R1+0x79a8], R4 ;  /* 0x0079a80401007387 */ /* 0x0003e80000100a00 */
[----:B-1----:R0:W4:Y:S04]  /*f1130*/  LDL.64 R4, [R1+0x4358] ;  /* 0x0043580001047983 */ /* 0x0021280000100a00 */
[----:B---3--:R1:W-:Y:S01]  /*f1140*/  STL [R1+0x7988], R15 ;  /* 0x0079880f01007387 */ /* 0x0083e20000100800 */
[----:B----4-:R-:W-:-:S04]  /*f1150*/  IMAD.MOV.U32 R5, RZ, RZ, R29 ;  /* 0x000000ffff057224 */ /* 0x010fc800078e001d */
[----:B------:R-:W-:Y:S02]  /*f1160*/  IMAD.MOV.U32 R29, RZ, RZ, R5 ;  /* 0x000000ffff1d7224 */ /* 0x000fe400078e0005 */
[----:B------:R-:W-:Y:S02]  /*f1170*/  IMAD.X R5, R17, 0x1, R15, P0 ;  /* 0x0000000111057824 */ /* 0x000fe400000e060f */
[----:B-1----:R-:W3:Y:S01]  /*f1180*/  LDL.LU R15, [R1+0x42c] ;  /* 0x00042c00010f7983 */ /* 0x002ee20000300800 */
[C---:B------:R-:W-:Y:S02]  /*f1190*/  IADD3 R16, P1, R26.reuse, R19, RZ ;  /* 0x000000131a107210 */ /* 0x040fe40007f3e0ff */
[----:B------:R-:W-:Y:S01]  /*f11a0*/  IADD3 R28, P2, R26, R21, RZ ;  /* 0x000000151a1c7210 */ /* 0x000fe20007f5e0ff */
[----:B------:R-:W-:Y:S04]  /*f11b0*/  STL [R1+0x435c], R5 ;  /* 0x00435c0501007387 */ /* 0x000fe80000100800 */
[----:B------:R-:W-:Y:S01]  /*f11c0*/  STL.64 [R1+0x7990], R18 ;  /* 0x0079901201007387 */ /* 0x000fe20000100a00 */
[----:B---3--:R-:W-:-:S05]  /*f11d0*/  IMAD.X R17, R15, 0x1, R18, P1 ;  /* 0x000000010f117824 */ /* 0x008fca00008e0612 */
[----:B------:R1:W-:Y:S02]  /*f11e0*/  STL.64 [R1+0x4350], R16 ;  /* 0x0043501001007387 */ /* 0x0003e40000100a00 */
[----:B-1----:R-:W-:Y:S02]  /*f11f0*/  IMAD.MOV.U32 R17, RZ, RZ, R29 ;  /* 0x000000ffff117224 */ /* 0x002fe400078e001d */
[----:B------:R-:W-:-:S05]  /*f1200*/  IMAD.X R29, R15, 0x1, R20, P2 ;  /* 0x000000010f1d7824 */ /* 0x000fca00010e0614 */
[----:B------:R1:W-:Y:S04]  /*f1210*/  STL.64 [R1+0x4348], R28 ;  /* 0x0043481c01007387 */ /* 0x0003e80000100a00 */
[----:B-1----:R-:W3:Y:S01]  /*f1220*/  LDL.LU.64 R28, [R1+0x79b0] ;  /* 0x0079b000011c7983 */ /* 0x002ee20000300a00 */
[----:B------:R-:W-:-:S03]  /*f1230*/  IADD3 R4, P0, R26, R23, RZ ;  /* 0x000000171a047210 */ /* 0x000fc60007f1e0ff */
[----:B------:R1:W-:Y:S02]  /*f1240*/  STL.64 [R1+0x7978], R20 ;  /* 0x0079781401007387 */ /* 0x0003e40000100a00 */
[----:B------:R-:W-:Y:S01]  /*f1250*/  IMAD.X R5, R15, 0x1, R22, P0 ;  /* 0x000000010f057824 */ /* 0x000fe200000e0616 */
[C---:B------:R-:W-:Y:S02]  /*f1260*/  IADD3 R16, P1, R26.reuse, R25, RZ ;  /* 0x000000191a107210 */ /* 0x040fe40007f3e0ff */
[C---:B------:R-:W-:Y:S01]  /*f1270*/  IADD3 R18, P2, R26.reuse, R27, RZ ;  /* 0x0000001b1a127210 */ /* 0x040fe20007f5e0ff */
[----:B-1----:R-:W4:Y:S04]  /*f1280*/  LDL R21, [R1+0xb8] ;  /* 0x0000b80001157983 */ /* 0x002f280000100800 */
[----:B------:R-:W-:Y:S04]  /*f1290*/  STL.64 [R1+0x7980], R12 ;  /* 0x0079800c01007387 */ /* 0x000fe80000100a00 */
[----:B------:R1:W-:Y:S04]  /*f12a0*/  STL.64 [R1+0x4340], R4 ;  /* 0x0043400401007387 */ /* 0x0003e80000100a00 */
[----:B-1----:R-:W2:Y:S01]  /*f12b0*/  LDL.LU.64 R4, [R1+0x79a8] ;  /* 0x0079a80001047983 */ /* 0x002ea20000300a00 */
[----:B---3--:R-:W-:-:S03]  /*f12c0*/  IADD3 R12, P0, R26, R29, RZ ;  /* 0x0000001d1a0c7210 */ /* 0x008fc60007f1e0ff */
[----:B------:R-:W3:Y:S01]  /*f12d0*/  LDL.LU R26, [R1+0x79a0] ;  /* 0x0079a000011a7983 */ /* 0x000ee20000300800 */
[----:B------:R-:W-:Y:S02]  /*f12e0*/  IMAD.MOV.U32 R13, RZ, RZ, R17 ;  /* 0x000000ffff0d7224 */ /* 0x000fe400078e0011 */
[----:B------:R-:W-:-:S05]  /*f12f0*/  IMAD.X R17, R15, 0x1, R24, P1 ;  /* 0x000000010f117824 */ /* 0x000fca00008e0618 */
[----:B------:R1:W-:Y:S04]  /*f1300*/  STL.64 [R1+0x4338], R16 ;  /* 0x0043381001007387 */ /* 0x0003e80000100a00 */
[----:B-1----:R-:W4:Y:S04]  /*f1310*/  LDL.LU.64 R16, [R1+0x7998] ;  /* 0x0079980001107983 */ /* 0x002f280000300a00 */
[----:B------:R-:W-:Y:S01]  /*f1320*/  STL.64 [R1+0x7970], R24 ;  /* 0x0079701801007387 */ /* 0x000fe20000100a00 */
[----:B---3--:R-:W-:-:S05]  /*f1330*/  IMAD.X R19, R15, 0x1, R26, P2 ;  /* 0x000000010f137824 */ /* 0x008fca00010e061a */
[----:B------:R1:W-:Y:S04]  /*f1340*/  STL.64 [R1+0x4330], R18 ;  /* 0x0043301201007387 */ /* 0x0003e80000100a00 */
[----:B-1----:R-:W3:Y:S04]  /*f1350*/  LDL.LU.64 R18, [R1+0x7990] ;  /* 0x0079900001127983 */ /* 0x002ee80000300a00 */
[----:B------:R1:W-:Y:S04]  /*f1360*/  STL [R1+0x7960], R26 ;  /* 0x0079601a01007387 */ /* 0x0003e80000100800 */
[----:B-1----:R-:W2:Y:S01]  /*f1370*/  LDL.LU R26, [R1+0xb8] ;  /* 0x0000b800011a7983 */ /* 0x002ea20000300800 */
[----:B----4-:R-:W-:-:S03]  /*f1380*/  IADD3 R20, P1, R21, R16, RZ ;  /* 0x0000001015147210 */ /* 0x010fc60007f3e0ff */
[----:B------:R1:W-:Y:S02]  /*f1390*/  STL.64 [R1+0x7950], R16 ;  /* 0x0079501001007387 */ /* 0x0003e40000100a00 */
[----:B-1----:R-:W-:Y:S02]  /*f13a0*/  IMAD.MOV.U32 R16, RZ, RZ, R13 ;  /* 0x000000ffff107224 */ /* 0x002fe400078e000d */
[----:B------:R-:W-:Y:S01]  /*f13b0*/  IMAD.X R13, R15, 0x1, R28, P0 ;  /* 0x000000010f0d7824 */ /* 0x000fe200000e061c */
[----:B--2---:R-:W-:-:S05]  /*f13c0*/  IADD3 R24, P2, R26, R17, RZ ;  /* 0x000000111a187210 */ /* 0x004fca0007f5e0ff */
[----:B------:R-:W-:Y:S04]  /*f13d0*/  STL [R1+0x4318], R24 ;  /* 0x0043181801007387 */ /* 0x000fe80000100800 */
[----:B------:R-:W2:Y:S04]  /*f13e0*/  LDL.LU R15, [R1+0x7988] ;  /* 0x00798800010f7983 */ /* 0x000ea80000300800 */
[----:B------:R1:W-:Y:S04]  /*f13f0*/  STL.64 [R1+0x4328], R12 ;  /* 0x0043280c01007387 */ /* 0x0003e80000100a00 */
[----:B-1----:R-:W4:Y:S04]  /*f1400*/  LDL.LU.64 R12, [R1+0x7980] ;  /* 0x00798000010c7983 */ /* 0x002f280000300a00 */
[----:B------:R1:W-:Y:S04]  /*f1410*/  STL.64 [R1+0x7968], R28 ;  /* 0x0079681c01007387 */ /* 0x0003e80000100a00 */
[----:B-1----:R0:W3:Y:S04]  /*f1420*/  LDL.64 R28, [R1+0x4318] ;  /* 0x00431800011c7983 */ /* 0x0020e80000100a00 */
[----:B---3--:R-:W3:Y:S02]  /*f1430*/  LDL R29, [R1+0x428] ;  /* 0x00042800011d7983 */ /* 0x008ee40000100800 */
[----:B---3--:R-:W-:-:S02]  /*f1440*/  IMAD.X R21, R29, 0x1, R14, P1 ;  /* 0x000000011d157824 */ /* 0x008fc400008e060e */
[----:B--2---:R-:W-:-:S03]  /*f1450*/  IMAD.X R29, R29, 0x1, R15, P2 ;  /* 0x000000011d1d7824 */ /* 0x004fc600010e060f */
[----:B------:R1:W-:Y:S04]  /*f1460*/  STL.64 [R1+0x4320], R20 ;  /* 0x0043201401007387 */ /* 0x0003e80000100a00 */
[----:B-1----:R-:W2:Y:S04]  /*f1470*/  LDL.LU.64 R20, [R1+0x7978] ;  /* 0x0079780001147983 */ /* 0x002ea80000300a00 */
[----:B----4-:R-:W-:Y:S04]  /*f1480*/  STL.64 [R1+0x7958], R12 ;  /* 0x0079580c01007387 */ /* 0x010fe80000100a00 */
[----:B------:R1:W-:Y:S04]  /*f1490*/  STL [R1+0x7948], R15 ;  /* 0x0079480f01007387 */ /* 0x0003e80000100800 */
[----:B-1----:R-:W3:Y:S01]  /*f14a0*/  LDL.LU R15, [R1+0x428] ;  /* 0x00042800010f7983 */ /* 0x002ee20000300800 */
[C---:B------:R-:W-:Y:S01]  /*f14b0*/  IADD3 R24, P0, R26.reuse, R19, RZ ;  /* 0x000000131a187210 */ /* 0x040fe20007f1e0ff */
[----:B------:R-:W-:Y:S01]  /*f14c0*/  IMAD.MOV.U32 R12, RZ, RZ, R16 ;  /* 0x000000ffff0c7224 */ /* 0x000fe200078e0010 */
[----:B------:R-:W-:-:S02]  /*f14d0*/  IADD3 R28, P2, R26, R23, RZ ;  /* 0x000000171a1c7210 */ /* 0x000fc40007f5e0ff */
[----:B--2---:R-:W-:-:S05]  /*f14e0*/  IADD3 R16, P1, R26, R21, RZ ;  /* 0x000000151a107210 */ /* 0x004fca0007f3e0ff */
[----:B------:R-:W-:Y:S04]  /*f14f0*/  STL [R1+0x4308], R16 ;  /* 0x0043081001007387 */ /* 0x000fe80000100800 */
[----:B------:R1:W-:Y:S01]  /*f1500*/  STL [R1+0x431c], R29 ;  /* 0x00431c1d01007387 */ /* 0x0003e20000100800 */
[----:B---3--:R-:W-:-:S05]  /*f1510*/  IMAD.X R25, R15, 0x1, R18, P0 ;  /* 0x000000010f197824 */ /* 0x008fca00000e0612 */
[----:B------:R2:W-:Y:S01]  /*f1520*/  STL.64 [R1+0x4310], R24 ;  /* 0x0043101801007387 */ /* 0x0005e20000100a00 */
[----:B-1----:R-:W-:-:S03]  /*f1530*/  IMAD.X R29, R15, 0x1, R22, P2 ;  /* 0x000000010f1d7824 */ /* 0x002fc600010e0616 */
[----:B--2---:R-:W2:Y:S04]  /*f1540*/  LDL.LU.64 R24, [R1+0x7970] ;  /* 0x0079700001187983 */ /* 0x004ea80000300a00 */
[----:B------:R1:W-:Y:S04]  /*f1550*/  STL.64 [R1+0x7940], R4 ;  /* 0x0079400401007387 */ /* 0x0003e80000100a00 */
[----:B-1----:R-:W3:Y:S04]  /*f1560*/  LDL R5, [R1+0xbc] ;  /* 0x0000bc0001057983 */ /* 0x002ee80000100800 */
[----:B------:R1:W-:Y:S02]  /*f1570*/  STL.64 [R1+0x7930], R10 ;  /* 0x0079300a01007387 */ /* 0x0003e40000100a00 */
[----:B-1----:R-:W-:-:S02]  /*f1580*/  IMAD.MOV.U32 R11, RZ, RZ, R17 ;  /* 0x000000ffff0b7224 */ /* 0x002fc400078e0011 */
[----:B------:R-:W-:-:S05]  /*f1590*/  IMAD.X R11, R15, 0x1, R20, P1 ;  /* 0x000000010f0b7824 */ /* 0x000fca00008e0614 */
[----:B------:R-:W-:Y:S04]  /*f15a0*/  STL [R1+0x430c], R11 ;  /* 0x00430c0b01007387 */ /* 0x000fe80000100800 */
[----:B------:R1:W-:Y:S04]  /*f15b0*/  STL.64 [R1+0x4300], R28 ;  /* 0x0043001c01007387 */ /* 0x0003e80000100a00 */
[----:B-1----:R-:W4:Y:S01]  /*f15c0*/  LDL.LU.64 R28, [R1+0x7968] ;  /* 0x00796800011c7983 */ /* 0x002f220000300a00 */
[----:B------:R-:W-:Y:S02]  /*f15d0*/  IMAD.MOV.U32 R4, RZ, RZ, R12 ;  /* 0x000000ffff047224 */ /* 0x000fe400078e000c */
[----:B------:R-:W-:Y:S01]  /*f15e0*/  IMAD.MOV.U32 R10, RZ, RZ, R16 ;  /* 0x000000ffff0a7224 */ /* 0x000fe200078e0010 */
[C---:B------:R-:W-:Y:S01]  /*f15f0*/  IADD3 R10, P1, R26.reuse, R27, RZ ;  /* 0x0000001b1a0a7210 */ /* 0x040fe20007f3e0ff */
[----:B------:R-:W-:Y:S01]  /*f1600*/  STL.64 [R1+0x7938], R22 ;  /* 0x0079381601007387 */ /* 0x000fe20000100a00 */
[----:B--2---:R-:W-:-:S02]  /*f1610*/  IADD3 R16, P0, R26, R25, RZ ;  /* 0x000000191a107210 */ /* 0x004fc40007f1e0ff */
[----:B----4-:R-:W-:Y:S02]  /*f1620*/  IADD3 R12, P2, R26, R29, RZ ;  /* 0x0000001d1a0c7210 */ /* 0x010fe40007f5e0ff */
[----:B------:R-:W2:Y:S01]  /*f1630*/  LDL.LU R26, [R1+0x7960] ;  /* 0x00796000011a7983 */ /* 0x000ea20000300800 */
[----:B------:R-:W-:-:S03]  /*f1640*/  IMAD.X R17, R15, 0x1, R24, P0 ;  /* 0x000000010f117824 */ /* 0x000fc600000e0618 */
[----:B------:R1:W-:Y:S04]  /*f1650*/  STL [R1+0x42e8], R12 ;  /* 0x0042e80c01007387 */ /* 0x0003e80000100800 */
[----:B-1----:R-:W4:Y:S04]  /*f1660*/  LDL.LU.64 R12, [R1+0x7958] ;  /* 0x00795800010c7983 */ /* 0x002f280000300a00 */
[----:B------:R1:W-:Y:S04]  /*f1670*/  STL.64 [R1+0x42f8], R16 ;  /* 0x0042f81001007387 */ /* 0x0003e80000100a00 */
[----:B-1----:R-:W3:Y:S04]  /*f1680*/  LDL.LU.64 R16, [R1+0x7950] ;  /* 0x0079500001107983 */ /* 0x002ee80000300a00 */
[----:B------:R-:W-:Y:S01]  /*f1690*/  STL.64 [R1+0x7928], R24 ;  /* 0x0079281801007387 */ /* 0x000fe20000100a00 */
[----:B--2---:R-:W-:-:S03]  /*f16a0*/  IMAD.X R11, R15, 0x1, R26, P1 ;  /* 0x000000010f0b7824 */ /* 0x004fc600008e061a */
[----:B------:R1:W-:Y:S04]  /*f16b0*/  STL [R1+0x7920], R26 ;  /* 0x0079201a01007387 */ /* 0x0003e80000100800 */
[----:B-1----:R-:W2:Y:S01]  /*f16c0*/  LDL.LU R26, [R1+0xbc] ;  /* 0x0000bc00011a7983 */ /* 0x002ea20000300800 */
[----:B------:R-:W-:-:S03]  /*f16d0*/  IMAD.MOV.U32 R24, RZ, RZ, R4 ;  /* 0x000000ffff187224 */ /* 0x000fc600078e0004 */
[----:B------:R1:W-:Y:S04]  /*f16e0*/  STL.64 [R1+0x42f0], R10 ;  /* 0x0042f00a01007387 */ /* 0x0003e80000100a00 */
[----:B-1----:R-:W4:Y:S01]  /*f16f0*/  LDL R11, [R1+0x424] ;  /* 0x00042400010b7983 */ /* 0x002f220000100800 */
[----:B---3--:R-:W-:-:S03]  /*f1700*/  IADD3 R4, P0, R5, R16, RZ ;  /* 0x0000001005047210 */ /* 0x008fc60007f1e0ff */
[----:B------:R1:W-:Y:S01]  /*f1710*/  STL.64 [R1+0x7918], R16 ;  /* 0x0079181001007387 */ /* 0x0003e20000100a00 */
[----:B--2---:R-:W-:-:S03]  /*f1720*/  IADD3 R10, P1, R26, R17, RZ ;  /* 0x000000111a0a7210 */ /* 0x004fc60007f3e0ff */
[----:B-1----:R0:W2:Y:S02]  /*f1730*/  LDL.64 R16, [R1+0x42e8] ;  /* 0x0042e80001107983 */ /* 0x0020a40000100a00 */
[----:B--2---:R-:W-:Y:S02]  /*f1740*/  IMAD.X R17, R15, 0x1, R28, P2 ;  /* 0x000000010f117824 */ /* 0x004fe400010e061c */
[----:B------:R-:W2:Y:S01]  /*f1750*/  LDL.LU R15, [R1+0x7948] ;  /* 0x00794800010f7983 */ /* 0x000ea20000300800 */
[C---:B----4-:R-:W-:Y:S01]  /*f1760*/  IMAD.X R5, R11.reuse, 0x1, R14, P0 ;  /* 0x000000010b057824 */ /* 0x050fe200000e060e */
[----:B------:R-:W-:Y:S02]  /*f1770*/  IADD3 R22, P0, R26, R21, RZ ;  /* 0x000000151a167210 */ /* 0x000fe40007f1e0ff */
[----:B------:R-:W-:Y:S04]  /*f1780*/  STL [R1+0x42ec], R17 ;  /* 0x0042ec1101007387 */ /* 0x000fe80000100800 */
[----:B------:R1:W-:Y:S04]  /*f1790*/  STL.64 [R1+0x42e0], R4 ;  /* 0x0042e00401007387 */ /* 0x0003e80000100a00 */
[----:B-1----:R-:W3:Y:S04]  /*f17a0*/  LDL.LU.64 R4, [R1+0x7940] ;  /* 0x0079400001047983 */ /* 0x002ee80000300a00 */
[----:B------:R1:W-:Y:S04]  /*f17b0*/  STL [R1+0x42c8], R22 ;  /* 0x0042c81601007387 */ /* 0x0003e80000100800 */
[----:B-1----:R-:W4:Y:S01]  /*f17c0*/  LDL.LU.64 R22, [R1+0x7938] ;  /* 0x0079380001167983 */ /* 0x002f220000300a00 */
[----:B--2---:R-:W-:-:S05]  /*f17d0*/  IMAD.X R11, R11, 0x1, R15, P1 ;  /* 0x000000010b0b7824 */ /* 0x004fca00008e060f */
[----:B------:R1:W-:Y:S04]  /*f17e0*/  STL.64 [R1+0x42d8], R10 ;  /* 0x0042d80a01007387 */ /* 0x0003e80000100a00 */
[----:B-1----:R-:W2:Y:S01]  /*f17f0*/  LDL.LU.64 R10, [R1+0x7930] ;  /* 0x00793000010a7983 */ /* 0x002ea20000300a00 */
[----:B------:R-:W-:-:S03]  /*f1800*/  IADD3 R16, P2, R26, R19, RZ ;  /* 0x000000131a107210 */ /* 0x000fc60007f5e0ff */
[----:B--2---:R1:W-:Y:S04]  /*f1810*/  STL.64 [R1+0x7908], R10 ;  /* 0x0079080a01007387 */ /* 0x0043e80000100a00 */
[----:B-1----:R0:W2:Y:S04]  /*f1820*/  LDL.64 R10, [R1+0x42c8] ;  /* 0x0042c800010a7983 */ /* 0x0020a80000100a00 */
[----:B------:R1:W-:Y:S04]  /*f1830*/  STL [R1+0x7900], R15 ;  /* 0x0079000f01007387 */ /* 0x0003e80000100800 */
[----:B-1----:R-:W3:Y:S04]  /*f1840*/  LDL.LU R15, [R1+0x424] ;  /* 0x00042400010f7983 */ /* 0x002ee80000300800 */
[----:B------:R1:W-:Y:S02]  /*f1850*/  STL.64 [R1+0x7910], R8 ;  /* 0x0079100801007387 */ /* 0x0003e40000100a00 */
[----:B-1----:R-:W-:Y:S01]  /*f1860*/  IMAD.MOV.U32 R8, RZ, RZ, R24 ;  /* 0x000000ffff087224 */ /* 0x002fe200078e0018 */
[----:B----4-:R-:W-:-:S05]  /*f1870*/  IADD3 R24, P1, R26, R23, RZ ;  /* 0x000000171a187210 */ /* 0x010fca0007f3e0ff */
[----:B------:R1:W-:Y:S04]  /*f1880*/  STL [R1+0x42c0], R24 ;  /* 0x0042c01801007387 */ /* 0x0003e80000100800 */
[----:B-1----:R-:W4:Y:S01]  /*f1890*/  LDL.LU.64 R24, [R1+0x7928] ;  /* 0x0079280001187983 */ /* 0x002f220000300a00 */
[C---:B---3--:R-:W-:Y:S02]  /*f18a0*/  IMAD.X R17, R15.reuse, 0x1, R18, P2 ;  /* 0x000000010f117824 */ /* 0x048fe400010e0612 */
[----:B--2---:R-:W-:-:S03]  /*f18b0*/  IMAD.X R11, R15, 0x1, R20, P0 ;  /* 0x000000010f0b7824 */ /* 0x004fc600000e0614 */
[----:B------:R-:W-:Y:S04]  /*f18c0*/  STL.64 [R1+0x42d0], R16 ;  /* 0x0042d01001007387 */ /* 0x000fe80000100a00 */
[----:B------:R1:W-:Y:S04]  /*f18d0*/  STL.64 [R1+0x78f8], R20 ;  /* 0x0078f81401007387 */ /* 0x0003e80000100a00 */
[----:B-1----:R0:W2:Y:S01]  /*f18e0*/  LDL.64 R20, [R1+0x42c0] ;  /* 0x0042c00001147983 */ /* 0x0020a20000100a00 */
[----:B------:R-:W-:-:S03]  /*f18f0*/  IADD3 R10, P0, R26, R27, RZ ;  /* 0x0000001b1a0a7210 */ /* 0x000fc60007f1e0ff */
[----:B------:R-:W-:Y:S01]  /*f1900*/  STL [R1+0x42cc], R11 ;  /* 0x0042cc0b01007387 */ /* 0x000fe20000100800 */
[----:B----4-:R-:W-:-:S03]  /*f1910*/  IADD3 R16, P2, R26, R25, RZ ;  /* 0x000000191a107210 */ /* 0x010fc60007f5e0ff */
[----:B------:R1:W-:Y:S02]  /*f1920*/  STL.64 [R1+0x78f0], R22 ;  /* 0x0078f01601007387 */ /* 0x0003e40000100a00 */
[C---:B------:R-:W-:Y:S02]  /*f1930*/  IMAD.X R17, R15.reuse, 0x1, R24, P2 ;  /* 0x000000010f117824 */ /* 0x040fe400010e0618 */
[----:B-1----:R-:W3:Y:S01]  /*f1940*/  LDL R23, [R1+0xc0] ;  /* 0x0000c00001177983 */ /* 0x002ee20000100800 */
[----:B--2---:R-:W-:Y:S01]  /*f1950*/  IMAD.X R21, R15, 0x1, R22, P1 ;  /* 0x000000010f157824 */ /* 0x004fe200008e0616 */
[----:B------:R-:W-:-:S04]  /*f1960*/  IADD3 R20, P1, R26, R29, RZ ;  /* 0x0000001d1a147210 */ /* 0x000fc80007f3e0ff */
[----:B------:R-:W-:Y:S04]  /*f1970*/  STL [R1+0x42c4], R21 ;  /* 0x0042c41501007387 */ /* 0x000fe80000100800 */
[----:B------:R-:W2:Y:S04]  /*f1980*/  LDL.LU R26, [R1+0x7920] ;  /* 0x00792000011a7983 */ /* 0x000ea80000300800 */
[----:B------:R1:W-:Y:S04]  /*f1990*/  STL.64 [R1+0x42b8], R16 ;  /* 0x0042b81001007387 */ /* 0x0003e80000100a00 */
[----:B-1----:R-:W3:Y:S01]  /*f19a0*/  LDL.LU.64 R16, [R1+0x7918] ;  /* 0x0079180001107983 */ /* 0x002ee20000300a00 */
[----:B------:R-:W-:-:S02]  /*f19b0*/  IMAD.MOV.U32 R21, RZ, RZ, R8 ;  /* 0x000000ffff157224 */ /* 0x000fc400078e0008 */
[----:B--2---:R-:W-:Y:S01]  /*f19c0*/  IMAD.X R11, R15, 0x1, R26, P0 ;  /* 0x000000010f0b7824 */ /* 0x004fe200000e061a */
[----:B---3--:R-:W-:-:S05]  /*f19d0*/  IADD3 R8, P2, R23, R16, RZ ;  /* 0x0000001017087210 */ /* 0x008fca0007f5e0ff */
[----:B------:R1:W-:Y:S01]  /*f19e0*/  STL [R1+0x42a0], R8 ;  /* 0x0042a00801007387 */ /* 0x0003e20000100800 */
[----:B------:R-:W-:-:S03]  /*f19f0*/  IADD3 R22, P0, R23, R17, RZ ;  /* 0x0000001117167210 */ /* 0x000fc60007f1e0ff */
[----:B-1----:R-:W2:Y:S04]  /*f1a00*/  LDL.LU.64 R8, [R1+0x7910] ;  /* 0x0079100001087983 */ /* 0x002ea80000300a00 */
[----:B------:R1:W-:Y:S04]  /*f1a10*/  STL.64 [R1+0x42b0], R10 ;  /* 0x0042b00a01007387 */ /* 0x0003e80000100a00 */
[----:B-1----:R-:W3:Y:S04]  /*f1a20*/  LDL.LU.64 R10, [R1+0x7908] ;  /* 0x00790800010a7983 */ /* 0x002ee80000300a00 */
[----:B------:R-:W-:Y:S04]  /*f1a30*/  STL.64 [R1+0x78e8], R26 ;  /* 0x0078e81a01007387 */ /* 0x000fe80000100a00 */
[----:B------:R-:W4:Y:S04]  /*f1a40*/  LDL R23, [R1+0x420] ;  /* 0x0004200001177983 */ /* 0x000f280000100800 */
[----:B------:R1:W-:Y:S04]  /*f1a50*/  STL.64 [R1+0x78e0], R16 ;  /* 0x0078e01001007387 */ /* 0x0003e80000100a00 */
[----:B-1----:R0:W2:Y:S02]  /*f1a60*/  LDL.64 R16, [R1+0x42a0] ;  /* 0x0042a00001107983 */ /* 0x0020a40000100a00 */
[----:B--2---:R-:W-:-:S02]  /*f1a70*/  IMAD.MOV.U32 R17, RZ, RZ, R21 ;  /* 0x000000ffff117224 */ /* 0x004fc400078e0015 */
[----:B------:R-:W-:Y:S02]  /*f1a80*/  IMAD.X R21, R15, 0x1, R28, P1 ;  /* 0x000000010f157824 */ /* 0x000fe400008e061c */
[----:B------:R-:W2:Y:S04]  /*f1a90*/  LDL.LU R15, [R1+0x7900] ;  /* 0x00790000010f7983 */ /* 0x000ea80000300800 */
[----:B------:R1:W-:Y:S04]  /*f1aa0*/  STL.64 [R1+0x42a8], R20 ;  /* 0x0042a81401007387 */ /* 0x0003e80000100a00 */
[----:B-1----:R-:W3:Y:S04]  /*f1ab0*/  LDL.LU.64 R20, [R1+0x78f8] ;  /* 0x0078f80001147983 */ /* 0x002ee80000300a00 */
[----:B------:R1:W-:Y:S04]  /*f1ac0*/  STL [R1+0x78d8], R28 ;  /* 0x0078d81c01007387 */ /* 0x0003e80000100800 */
[----:B-1----:R-:W2:Y:S01]  /*f1ad0*/  LDL.LU R28, [R1+0xc0] ;  /* 0x0000c000011c7983 */ /* 0x002ea20000300800 */
[----:B------:R-:W-:-:S02]  /*f1ae0*/  IMAD.MOV.U32 R27, RZ, RZ, R17 ;  /* 0x000000ffff1b7224 */ /* 0x000fc400078e0011 */
[----:B----4-:R-:W-:Y:S01]  /*f1af0*/  IMAD.X R17, R23, 0x1, R14, P2 ;  /* 0x0000000117117824 */ /* 0x010fe200010e060e */
[----:B------:R1:W-:Y:S04]  /*f1b00*/  STL.64 [R1+0x78c8], R12 ;  /* 0x0078c80c01007387 */ /* 0x0003e80000100a00 */
[----:B------:R-:W-:Y:S04]  /*f1b10*/  STL [R1+0x42a4], R17 ;  /* 0x0042a41101007387 */ /* 0x000fe80000100800 */
[----:B-1----:R-:W4:Y:S04]  /*f1b20*/  LDL R12, [R1+0xc4] ;  /* 0x0000c400010c7983 */ /* 0x002f280000100800 */
[----:B---3--:R1:W-:Y:S01]  /*f1b30*/  STL [R1+0x78c0], R21 ;  /* 0x0078c01501007387 */ /* 0x0083e20000100800 */
[----:B--2---:R-:W-:-:S03]  /*f1b40*/  IADD3 R16, P2, R28, R21, RZ ;  /* 0x000000151c107210 */ /* 0x004fc60007f5e0ff */
[----:B-1----:R-:W2:Y:S01]  /*f1b50*/  LDL.LU R21, [R1+0x420] ;  /* 0x0004200001157983 */ /* 0x002ea20000300800 */
[----:B------:R-:W-:Y:S01]  /*f1b60*/  IADD3 R26, P1, R28, R19, RZ ;  /* 0x000000131c1a7210 */ /* 0x000fe20007f3e0ff */
[----:B--2---:R-:W-:-:S05]  /*f1b70*/  IMAD.X R23, R21, 0x1, R15, P0 ;  /* 0x0000000115177824 */ /* 0x004fca00000e060f */
[----:B------:R1:W-:Y:S04]  /*f1b80*/  STL.64 [R1+0x4298], R22 ;  /* 0x0042981601007387 */ /* 0x0003e80000100a00 */
[----:B-1----:R-:W2:Y:S04]  /*f1b90*/  LDL.LU.64 R22, [R1+0x78f0] ;  /* 0x0078f00001167983 */ /* 0x002ea80000300a00 */
[----:B------:R1:W-:Y:S02]  /*f1ba0*/  STL.64 [R1+0x78b0], R14 ;  /* 0x0078b00e01007387 */ /* 0x0003e40000100a00 */
[----:B-1----:R-:W-:-:S02]  /*f1bb0*/  IMAD.MOV.U32 R14, RZ, RZ, R27 ;  /* 0x000000ffff0e7224 */ /* 0x002fc400078e001b */
[----:B------:R-:W-:-:S03]  /*f1bc0*/  IMAD.X R27, R21, 0x1, R18, P1 ;  /* 0x00000001151b7824 */ /* 0x000fc600008e0612 */
[----:B------:R-:W-:Y:S04]  /*f1bd0*/  STL.64 [R1+0x78b8], R14 ;  /* 0x0078b80e01007387 */ /* 0x000fe80000100a00 */
[----:B------:R-:W-:Y:S04]  /*f1be0*/  STL.64 [R1+0x78a8], R4 ;  /* 0x0078a80401007387 */ /* 0x000fe80000100a00 */
[----:B------:R1:W-:Y:S04]  /*f1bf0*/  STL.64 [R1+0x4290], R26 ;  /* 0x0042901a01007387 */ /* 0x0003e80000100a00 */
[----:B-1----:R-:W3:Y:S01]  /*f1c00*/  LDL.LU.64 R26, [R1+0x78e8] ;  /* 0x0078e800011a7983 */ /* 0x002ee20000300a00 */
[----:B------:R-:W-:-:S03]  /*f1c10*/  IMAD.X R17, R21, 0x1, R20, P2 ;  /* 0x0000000115117824 */ /* 0x000fc600010e0614 */
[----:B------:R-:W-:Y:S04]  /*f1c20*/  STL.64 [R1+0x78d0], R18 ;  /* 0x0078d01201007387 */ /* 0x000fe80000100a00 */
[----:B------:R1:W-:Y:S01]  /*f1c30*/  STL.64 [R1+0x4288], R16 ;  /* 0x0042881001007387 */ /* 0x0003e20000100a00 */
[----:B------:R-:W-:-:S03]  /*f1c40*/  IADD3 R4, P1, R28, R25, RZ ;  /* 0x000000191c047210 */ /* 0x000fc60007f3e0ff */
[----:B-1----:R-:W4:Y:S01]  /*f1c50*/  LDL.LU.64 R16, [R1+0x78e0] ;  /* 0x0078e00001107983 */ /* 0x002f220000300a00 */
[----:B--2---:R-:W-:-:S05]  /*f1c60*/  IADD3 R14, P0, R28, R23, RZ ;  /* 0x000000171c0e7210 */ /* 0x004fca0007f1e0ff */
[----:B------:R-:W-:-:S05]  /*f1c70*/  IMAD.X R15, R21, 0x1, R22, P0 ;  /* 0x00000001150f7824 */ /* 0x000fca00000e0616 */
[----:B------:R1:W-:Y:S02]  /*f1c80*/  STL.64 [R1+0x4280], R14 ;  /* 0x0042800e01007387 */ /* 0x0003e40000100a00 */
[C---:B-1----:R-:W-:Y:S02]  /*f1c90*/  IADD3 R14, P0, R28.reuse, R29, RZ ;  /* 0x0000001d1c0e7210 */ /* 0x042fe40007f1e0ff */
[----:B---3--:R-:W-:Y:S02]  /*f1ca0*/  IADD3 R18, P2, R28, R27, RZ ;  /* 0x0000001b1c127210 */ /* 0x008fe40007f5e0ff */
[----:B------:R-:W2:Y:S01]  /*f1cb0*/  LDL.LU R28, [R1+0x78d8] ;  /* 0x0078d800011c7983 */ /* 0x000ea20000300800 */
[C---:B------:R-:W-:Y:S02]  /*f1cc0*/  IMAD.X R5, R21.reuse, 0x1, R24, P1 ;  /* 0x0000000115057824 */ /* 0x040fe400008e0618 */
[----:B------:R-:W-:-:S03]  /*f1cd0*/  IMAD.X R19, R21, 0x1, R26, P2 ;  /* 0x0000000115137824 */ /* 0x000fc600010e061a */
[----:B------:R4:W-:Y:S02]  /*f1ce0*/  STL.64 [R1+0x4278], R4 ;  /* 0x0042780401007387 */ /* 0x0009e40000100a00 */
[C---:B----4-:R-:W-:Y:S02]  /*f1cf0*/  IADD3 R4, P1, R12.reuse, R16, RZ ;  /* 0x000000100c047210 */ /* 0x050fe40007f3e0ff */
[----:B------:R-:W3:Y:S01]  /*f1d00*/  LDL R5, [R1+0x41c] ;  /* 0x00041c0001057983 */ /* 0x000ee20000100800 */
[----:B------:R-:W-:-:S03]  /*f1d10*/  IADD3 R12, P2, R12, R17, RZ ;  /* 0x000000110c0c7210 */ /* 0x000fc60007f5e0ff */
[----:B------:R1:W-:Y:S04]  /*f1d20*/  STL.64 [R1+0x4270], R18 ;  /* 0x0042701201007387 */ /* 0x0003e80000100a00 */
[----:B-1----:R-:W4:Y:S04]  /*f1d30*/  LDL.LU.64 R18, [R1+0x78d0] ;  /* 0x0078d00001127983 */ /* 0x002f280000300a00 */
[----:B------:R1:W-:Y:S04]  /*f1d40*/  STL [R1+0x4258], R12 ;  /* 0x0042580c01007387 */ /* 0x0003e80000100800 */
[----:B-1----:R-:W3:Y:S04]  /*f1d50*/  LDL.LU.64 R12, [R1+0x78c8] ;  /* 0x0078c800010c7983 */ /* 0x002ee80000300a00 */
[----:B------:R1:W-:Y:S04]  /*f1d60*/  STL [R1+0x7898], R17 ;  /* 0x0078981101007387 */ /* 0x0003e80000100800 */
[----:B-1----:R-:W4:Y:S01]  /*f1d70*/  LDL.LU R17, [R1+0xc4] ;  /* 0x0000c40001117983 */ /* 0x002f220000300800 */
[----:B--2---:R-:W-:-:S03]  /*f1d80*/  IMAD.X R15, R21, 0x1, R28, P0 ;  /* 0x00000001150f7824 */ /* 0x004fc600000e061c */
[----:B------:R-:W2:Y:S04]  /*f1d90*/  LDL.LU R21, [R1+0x78c0] ;  /* 0x0078c00001157983 */ /* 0x000ea80000300800 */
[----:B------:R1:W-:Y:S04]  /*f1da0*/  STL.64 [R1+0x4268], R14 ;  /* 0x0042680e01007387 */ /* 0x0003e80000100a00 */
[----:B-1----:R-:W3:Y:S04]  /*f1db0*/  LDL.LU.64 R14, [R1+0x78b8] ;  /* 0x0078b800010e7983 */ /* 0x002ee80000300a00 */
[----:B------:R1:W-:Y:S04]  /*f1dc0*/  STL.64 [R1+0x78a0], R28 ;  /* 0x0078a01c01007387 */ /* 0x0003e80000100a00 */
[----:B-1----:R0:W3:Y:S02]  /*f1dd0*/  LDL.64 R28, [R1+0x4258] ;  /* 0x00425800011c7983 */ /* 0x0020e40000100a00 */
[----:B---3--:R-:W-:Y:S01]  /*f1de0*/  IMAD.MOV.U32 R29, RZ, RZ, R14 ;  /* 0x000000ffff1d7224 */ /* 0x008fe200078e000e */
[----:B----4-:R-:W-:-:S05]  /*f1df0*/  IADD3 R14, P0, R17, R19, RZ ;  /* 0x00000013110e7210 */ /* 0x010fca0007f1e0ff */
[----:B------:R1:W-:Y:S04]  /*f1e00*/  STL [R1+0x4250], R14 ;  /* 0x0042500e01007387 */ /* 0x0003e80000100800 */
[----:B-1----:R-:W3:Y:S02]  /*f1e10*/  LDL.LU.64 R14, [R1+0x78b0] ;  /* 0x0078b000010e7983 */ /* 0x002ee40000300a00 */
[----:B---3--:R-:W-:-:S05]  /*f1e20*/  IMAD.X R5, R5, 0x1, R14, P1 ;  /* 0x0000000105057824 */ /* 0x008fca00008e060e */
[----:B------:R1:W-:Y:S04]  /*f1e30*/  STL.64 [R1+0x4260], R4 ;  /* 0x0042600401007387 */ /* 0x0003e80000100a00 */
[----:B-1----:R-:W3:Y:S04]  /*f1e40*/  LDL.LU.64 R4, [R1+0x78a8] ;  /* 0x0078a80001047983 */ /* 0x002ee80000300a00 */
[----:B---3--:R1:W-:Y:S04]  /*f1e50*/  STL.64 [R1+0x7880], R4 ;  /* 0x0078800401007387 */ /* 0x0083e80000100a00 */
[----:B-1----:R-:W3:Y:S04]  /*f1e60*/  LDL R4, [R1+0xc8] ;  /* 0x0000c80001047983 */ /* 0x002ee80000100800 */
[----:B------:R2:W-:Y:S04]  /*f1e70*/  STL.64 [R1+0x7888], R10 ;  /* 0x0078880a01007387 */ /* 0x0005e80000100a00 */
[----:B------:R1:W-:Y:S01]  /*f1e80*/  STL.64 [R1+0x7890], R8 ;  /* 0x0078900801007387 */ /* 0x0003e20000100a00 */
[----:B--2---:R-:W-:-:S03]  /*f1e90*/  IADD3 R10, P1, R17, R21, RZ ;  /* 0x00000015110a7210 */ /* 0x004fc60007f3e0ff */
[----:B-1----:R0:W2:Y:S04]  /*f1ea0*/  LDL.64 R8, [R1+0x4250] ;  /* 0x0042500001087983 */ /* 0x0020a80000100a00 */
[----:B------:R1:W-:Y:S04]  /*f1eb0*/  STL [R1+0x7878], R21 ;  /* 0x0078781501007387 */ /* 0x0003e80000100800 */
[----:B-1----:R-:W4:Y:S01]  /*f1ec0*/  LDL.LU R21, [R1+0x41c] ;  /* 0x00041c0001157983 */ /* 0x002f220000300800 */
[----:B--2---:R-:W-:Y:S02]  /*f1ed0*/  IMAD.MOV.U32 R9, RZ, RZ, R29 ;  /* 0x000000ffff097224 */ /* 0x004fe400078e001d */
[----:B----4-:R-:W-:-:S05]  /*f1ee0*/  IMAD.X R29, R21, 0x1, R15, P2 ;  /* 0x00000001151d7824 */ /* 0x010fca00010e060f */
[----:B------:R1:W-:Y:S01]  /*f1ef0*/  STL [R1+0x425c], R29 ;  /* 0x00425c1d01007387 */ /* 0x0003e20000100800 */
[----:B------:R-:W-:Y:S01]  /*f1f00*/  IMAD.X R11, R21, 0x1, R20, P1 ;  /* 0x00000001150b7824 */ /* 0x000fe200008e0614 */
[----:B------:R-:W-:Y:S01]  /*f1f10*/  IADD3 R28, P2, R17, R23, RZ ;  /* 0x00000017111c7210 */ /* 0x000fe20007f5e0ff */
[----:B-1----:R-:W-:Y:S02]  /*f1f20*/  IMAD.MOV.U32 R29, RZ, RZ, R9 ;  /* 0x000000ffff1d7224 */ /* 0x002fe400078e0009 */
[----:B------:R-:W-:-:S05]  /*f1f30*/  IMAD.X R9, R21, 0x1, R18, P0 ;  /* 0x0000000115097824 */ /* 0x000fca00000e0612 */
[----:B------:R-:W-:Y:S04]  /*f1f40*/  STL [R1+0x4254], R9 ;  /* 0x0042540901007387 */ /* 0x000fe80000100800 */
[----:B------:R-:W-:Y:S04]  /*f1f50*/  STL.64 [R1+0x7870], R12 ;  /* 0x0078700c01007387 */ /* 0x000fe80000100a00 */
[----:B------:R1:W-:Y:S04]  /*f1f60*/  STL.64 [R1+0x4248], R10 ;  /* 0x0042480a01007387 */ /* 0x0003e80000100a00 */
[----:B------:R2:W-:Y:S01]  /*f1f70*/  STL [R1+0x7868], R20 ;  /* 0x0078681401007387 */ /* 0x0005e20000100800 */
[----:B-1----:R-:W-:-:S02]  /*f1f80*/  IMAD.MOV.U32 R11, RZ, RZ, R29 ;  /* 0x000000ffff0b7224 */ /* 0x002fc400078e001d */
[----:B------:R-:W-:Y:S01]  /*f1f90*/  IMAD.X R29, R21, 0x1, R22, P2 ;  /* 0x00000001151d7824 */ /* 0x000fe200010e0616 */
[----:B--2---:R-:W2:Y:S04]  /*f1fa0*/  LDL R20, [R1+0x418] ;  /* 0x0004180001147983 */ /* 0x004ea80000100800 */
[----:B------:R1:W-:Y:S04]  /*f1fb0*/  STL.64 [R1+0x4240], R28 ;  /* 0x0042401c01007387 */ /* 0x0003e80000100a00 */
[----:B-1----:R-:W4:Y:S01]  /*f1fc0*/  LDL.LU.64 R28, [R1+0x78a0] ;  /* 0x0078a000011c7983 */ /* 0x002f220000300a00 */
[----:B------:R-:W-:-:S02]  /*f1fd0*/  IADD3 R8, P0, R17, R25, RZ ;  /* 0x0000001911087210 */ /* 0x000fc40007f1e0ff */
[----:B------:R-:W-:-:S03]  /*f1fe0*/  IADD3 R10, P1, R17, R27, RZ ;  /* 0x0000001b110a7210 */ /* 0x000fc60007f3e0ff */
[----:B------:R-:W-:Y:S01]  /*f1ff0*/  IMAD.X R9, R21, 0x1, R24, P0 ;  /* 0x0000000115097824 */ /* 0x000fe200000e0618 */
[----:B----4-:R-:W-:Y:S02]  /*f2000*/  IADD3 R12, P2, R17, R29, RZ ;  /* 0x0000001d110c7210 */ /* 0x010fe40007f5e0ff */
[----:B------:R-:W4:Y:S01]  /*f2010*/  LDL.LU R17, [R1+0x7898] ;  /* 0x0078980001117983 */ /* 0x000f220000300800 */
[----:B------:R-:W-:Y:S02]  /*f2020*/  IMAD.MOV.U32 R13, RZ, RZ, R11 ;  /* 0x000000ffff0d7224 */ /* 0x000fe400078e000b */
[----:B------:R-:W-:Y:S01]  /*f2030*/  IMAD.X R11, R21, 0x1, R26, P1 ;  /* 0x00000001150b7824 */ /* 0x000fe200008e061a */
[----:B------:R1:W-:Y:S04]  /*f2040*/  STL.64 [R1+0x4238], R8 ;  /* 0x0042380801007387 */ /* 0x0003e80000100a00 */
[----:B------:R3:W-:Y:S04]  /*f2050*/  STL [R1+0x4228], R12 ;  /* 0x0042280c01007387 */ /* 0x0007e80000100800 */
[----:B-1----:R-:W2:Y:S01]  /*f2060*/  LDL.LU.64 R8, [R1+0x7890] ;  /* 0x0078900001087983 */ /* 0x002ea20000300a00 */
[----:B---3--:R-:W-:-:S03]  /*f2070*/  IADD3 R12, P0, R4, R16, RZ ;  /* 0x00000010040c7210 */ /* 0x008fc60007f1e0ff */
[----:B------:R1:W-:Y:S04]  /*f2080*/  STL.64 [R1+0x4230], R10 ;  /* 0x0042300a01007387 */ /* 0x0003e80000100a00 */
[----:B-1----:R-:W3:Y:S04]  /*f2090*/  LDL.LU.64 R10, [R1+0x7888] ;  /* 0x00788800010a7983 */ /* 0x002ee80000300a00 */
[----:B------:R1:W-:Y:S04]  /*f20a0*/  STL.64 [R1+0x7860], R26 ;  /* 0x0078601a01007387 */ /* 0x0003e80000100a00 */
[----:B-1----:R-:W3:Y:S01]  /*f20b0*/  LDL.LU R27, [R1+0xd4] ;  /* 0x0000d400011b7983 */ /* 0x002ee20000300800 */
[----:B----4-:R-:W-:-:S05]  /*f20c0*/  IADD3 R4, P1, R4, R17, RZ ;  /* 0x0000001104047210 */ /* 0x010fca0007f3e0ff */
[----:B------:R1:W-:Y:S04]  /*f20d0*/  STL [R1+0x4218], R4 ;  /* 0x0042180401007387 */ /* 0x0003e80000100800 */
[----:B-1----:R-:W4:Y:S04]  /*f20e0*/  LDL.LU.64 R4, [R1+0x7880] ;  /* 0x0078800001047983 */ /* 0x002f280000300a00 */
[----:B------:R1:W-:Y:S04]  /*f20f0*/  STL.64 [R1+0x7848], R16 ;  /* 0x0078481001007387 */ /* 0x0003e80000100a00 */
[----:B-1----:R0:W2:Y:S02]  /*f2100*/  LDL.64 R16, [R1+0x4228] ;  /* 0x0042280001107983 */ /* 0x0020a40000100a00 */
[----:B--2---:R-:W-:-:S02]  /*f2110*/  IMAD.X R17, R21, 0x1, R28, P2 ;  /* 0x0000000115117824 */ /* 0x004fc400010e061c */
[----:B------:R-:W2:Y:S04]  /*f2120*/  LDL.LU R21, [R1+0x7878] ;  /* 0x0078780001157983 */ /* 0x000ea80000300800 */
[----:B------:R1:W-:Y:S04]  /*f2130*/  STL [R1+0x7850], R28 ;  /* 0x0078501c01007387 */ /* 0x0003e80000100800 */
[----:B-1----:R-:W4:Y:S04]  /*f2140*/  LDL.LU R28, [R1+0xc8] ;  /* 0x0000c800011c7983 */ /* 0x002f280000300800 */
[----:B------:R1:W-:Y:S02]  /*f2150*/  STL [R1+0x422c], R17 ;  /* 0x00422c1101007387 */ /* 0x0003e40000100800 */
[----:B-1----:R-:W-:-:S02]  /*f2160*/  IMAD.MOV.U32 R17, RZ, RZ, R13 ;  /* 0x000000ffff117224 */ /* 0x002fc400078e000d */
[----:B------:R-:W-:-:S05]  /*f2170*/  IMAD.X R13, R20, 0x1, R14, P0 ;  /* 0x00000001140d7824 */ /* 0x000fca00000e060e */
[----:B------:R1:W-:Y:S04]  /*f2180*/  STL.64 [R1+0x4220], R12 ;  /* 0x0042200c01007387 */ /* 0x0003e80000100a00 */
[----:B-1----:R-:W3:Y:S04]  /*f2190*/  LDL.LU.64 R12, [R1+0x7870] ;  /* 0x00787000010c7983 */ /* 0x002ee80000300a00 */
[----:B---3--:R1:W-:Y:S04]  /*f21a0*/  STL.64 [R1+0x7858], R12 ;  /* 0x0078580c01007387 */ /* 0x0083e80000100a00 */
[----:B-1----:R0:W3:Y:S02]  /*f21b0*/  LDL.64 R12, [R1+0x4218] ;  /* 0x00421800010c7983 */ /* 0x0020e40000100a00 */
[----:B---3--:R-:W-:-:S04]  /*f21c0*/  IMAD.MOV.U32 R13, RZ, RZ, R27 ;  /* 0x000000ffff0d7224 */ /* 0x008fc800078e001b */
[----:B------:R-:W-:Y:S02]  /*f21d0*/  IMAD.MOV.U32 R27, RZ, RZ, R13 ;  /* 0x000000ffff1b7224 */ /* 0x000fe400078e000d */
[----:B------:R-:W-:Y:S02]  /*f21e0*/  IMAD.X R13, R20, 0x1, R15, P1 ;  /* 0x00000001140d7824 */ /* 0x000fe400008e060f */
[----:B------:R-:W3:Y:S04]  /*f21f0*/  LDL.LU R20, [R1+0x7868] ;  /* 0x0078680001147983 */ /* 0x000ee80000300800 */
[----:B------:R1:W-:Y:S04]  /*f2200*/  STL [R1+0x7838], R15 ;  /* 0x0078380f01007387 */ /* 0x0003e80000100800 */
[----:B-1----:R-:W3:Y:S01]  /*f2210*/  LDL.LU R15, [R1+0x418] ;  /* 0x00041800010f7983 */ /* 0x002ee20000300800 */
[----:B----4-:R-:W-:-:S03]  /*f2220*/  IADD3 R16, P2, R28, R19, RZ ;  /* 0x000000131c107210 */ /* 0x010fc60007f5e0ff */
[----:B------:R1:W-:Y:S01]  /*f2230*/  STL [R1+0x421c], R13 ;  /* 0x00421c0d01007387 */ /* 0x0003e20000100800 */
[----:B--2---:R-:W-:-:S03]  /*f2240*/  IADD3 R26, P0, R28, R21, RZ ;  /* 0x000000151c1a7210 */ /* 0x004fc60007f1e0ff */
[----:B------:R-:W-:Y:S01]  /*f2250*/  STL.64 [R1+0x7840], R18 ;  /* 0x0078401201007387 */ /* 0x000fe20000100a00 */
[----:B-1----:R-:W-:Y:S02]  /*f2260*/  IMAD.MOV.U32 R13, RZ, RZ, R17 ;  /* 0x000000ffff0d7224 */ /* 0x002fe400078e0011 */
[----:B---3--:R-:W-:-:S05]  /*f2270*/  IMAD.X R17, R15, 0x1, R18, P2 ;  /* 0x000000010f117824 */ /* 0x008fca00010e0612 */
[----:B------:R1:W-:Y:S02]  /*f2280*/  STL.64 [R1+0x4210], R16 ;  /* 0x0042101001007387 */ /* 0x0003e40000100a00 */
[----:B-1----:R-:W-:Y:S02]  /*f2290*/  IMAD.MOV.U32 R17, RZ, RZ, R27 ;  /* 0x000000ffff117224 */ /* 0x002fe400078e001b */
[----:B------:R-:W-:-:S05]  /*f22a0*/  IMAD.X R27, R15, 0x1, R20, P0 ;  /* 0x000000010f1b7824 */ /* 0x000fca00000e0614 */
[----:B------:R1:W-:Y:S04]  /*f22b0*/  STL.64 [R1+0x4208], R26 ;  /* 0x0042081a01007387 */ /* 0x0003e80000100a00 */
[----:B-1----:R-:W2:Y:S01]  /*f22c0*/  LDL.LU.64 R26, [R1+0x7860] ;  /* 0x00786000011a7983 */ /* 0x002ea20000300a00 */
[----:B------:R-:W-:-:S03]  /*f22d0*/  IADD3 R12, P1, R28, R23, RZ ;  /* 0x000000171c0c7210 */ /* 0x000fc60007f3e0ff */
[----:B------:R1:W-:Y:S01]  /*f22e0*/  STL.64 [R1+0x7830], R20 ;  /* 0x0078301401007387 */ /* 0x0003e20000100a00 */
[----:B------:R-:W-:-:S03]  /*f22f0*/  IADD3 R16, P2, R28, R25, RZ ;  /* 0x000000191c107210 */ /* 0x000fc60007f5e0ff */
[----:B------:R-:W3:Y:S01]  /*f2300*/  LDL R19, [R1+0xcc] ;  /* 0x0000cc0001137983 */ /* 0x000ee20000100800 */
[----:B-1----:R-:W-:Y:S02]  /*f2310*/  IMAD.MOV.U32 R21, RZ, RZ, R13 ;  /* 0x000000ffff157224 */ /* 0x002fe400078e000d */
[----:B------:R-:W-:-:S05]  /*f2320*/  IMAD.X R13, R15, 0x1, R22, P1 ;  /* 0x000000010f0d7824 */ /* 0x000fca00008e0616 */
[----:B------:R1:W-:Y:S01]  /*f2330*/  STL.64 [R1+0x4200], R12 ;  /* 0x0042000c01007387 */ /* 0x0003e20000100a00 */
[----:B------:R-:W-:-:S03]  /*f2340*/  IADD3 R20, P1, R28, R29, RZ ;  /* 0x0000001d1c147210 */ /* 0x000fc60007f3e0ff */
[----:B-1----:R-:W4:Y:S04]  /*f2350*/  LDL.LU.64 R12, [R1+0x7858] ;  /* 0x00785800010c7983 */ /* 0x002f280000300a00 */
[----:B------:R1:W-:Y:S02]  /*f2360*/  STL.64 [R1+0x7828], R22 ;  /* 0x0078281601007387 */ /* 0x0003e40000100a00 */
[----:B-1----:R-:W-:Y:S02]  /*f2370*/  IMAD.MOV.U32 R22, RZ, RZ, R21 ;  /* 0x000000ffff167224 */ /* 0x002fe400078e0015 */
[----:B------:R-:W-:Y:S02]  /*f2380*/  IMAD.MOV.U32 R21, RZ, RZ, R17 ;  /* 0x000000ffff157224 */ /* 0x000fe400078e0011 */
[----:B------:R-:W-:Y:S01]  /*f2390*/  IMAD.X R17, R15, 0x1, R24, P2 ;  /* 0x000000010f117824 */ /* 0x000fe200010e0618 */
[----:B--2---:R-:W-:-:S02]  /*f23a0*/  IADD3 R18, P0, R28, R27, RZ ;  /* 0x0000001b1c127210 */ /* 0x004fc40007f1e0ff */
[----:B------:R-:W2:Y:S04]  /*f23b0*/  LDL.LU R28, [R1+0x7850] ;  /* 0x00785000011c7983 */ /* 0x000ea80000300800 */
[----:B------:R1:W-:Y:S04]  /*f23c0*/  STL.64 [R1+0x41f8], R16 ;  /* 0x0041f81001007387 */ /* 0x0003e80000100a00 */
[----:B-1----:R-:W3:Y:S04]  /*f23d0*/  LDL.LU.64 R16, [R1+0x7848] ;  /* 0x0078480001107983 */ /* 0x002ee80000300a00 */
[----:B------:R1:W-:Y:S02]  /*f23e0*/  STL.64 [R1+0x7820], R24 ;  /* 0x0078201801007387 */ /* 0x0003e40000100a00 */
[----:B-1----:R-:W-:Y:S01]  /*f23f0*/  IMAD.MOV.U32 R25, RZ, RZ, R22 ;  /* 0x000000ffff197224 */ /* 0x002fe200078e0016 */
[----:B---3--:R-:W-:Y:S01]  /*f2400*/  IADD3 R22, P2, R19, R16, RZ ;  /* 0x0000001013167210 */ /* 0x008fe20007f5e0ff */
[----:B------:R-:W-:-:S05]  /*f2410*/  IMAD.X R19, R15, 0x1, R26, P0 ;  /* 0x000000010f137824 */ /* 0x000fca00000e061a */
[----:B------:R1:W-:Y:S04]  /*f2420*/  STL.64 [R1+0x41f0], R18 ;  /* 0x0041f01201007387 */ /* 0x0003e80000100a00 */
[----:B------:R-:W-:Y:S04]  /*f2430*/  STL [R1+0x41e0], R22 ;  /* 0x0041e01601007387 */ /* 0x000fe80000100800 */
[----:B-1----:R-:W3:Y:S04]  /*f2440*/  LDL.LU.64 R18, [R1+0x7840] ;  /* 0x0078400001127983 */ /* 0x002ee80000300a00 */
[----:B----4-:R1:W-:Y:S04]  /*f2450*/  STL.64 [R1+0x7818], R12 ;  /* 0x0078180c01007387 */ /* 0x0103e80000100a00 */
[----:B-1----:R0:W4:Y:S04]  /*f2460*/  LDL.64 R12, [R1+0x41e0] ;  /* 0x0041e000010c7983 */ /* 0x0021280000100a00 */
[----:B------:R1:W-:Y:S04]  /*f2470*/  STL [R1+0x7810], R26 ;  /* 0x0078101a01007387 */ /* 0x0003e80000100800 */
[----:B-1----:R-:W2:Y:S04]  /*f2480*/  LDL.LU R26, [R1+0xcc] ;  /* 0x0000cc00011a7983 */ /* 0x002ea80000300800 */
[----:B------:R-:W4:Y:S04]  /*f2490*/  LDL R23, [R1+0x414] ;  /* 0x0004140001177983 */ /* 0x000f280000100800 */
[----:B------:R1:W-:Y:S01]  /*f24a0*/  STL.64 [R1+0x7808], R16 ;  /* 0x0078081001007387 */ /* 0x0003e20000100a00 */
[----:B--2---:R-:W-:Y:S01]  /*f24b0*/  IADD3 R22, P0, R26, R17, RZ ;  /* 0x000000111a167210 */ /* 0x004fe20007f1e0ff */
[----:B-1----:R-:W-:-:S02]  /*f24c0*/  IMAD.MOV.U32 R17, RZ, RZ, R21 ;  /* 0x000000ffff117224 */ /* 0x002fc400078e0015 */
[----:B------:R-:W-:Y:S02]  /*f24d0*/  IMAD.X R21, R15, 0x1, R28, P1 ;  /* 0x000000010f157824 */ /* 0x000fe400008e061c */
[----:B------:R-:W2:Y:S01]  /*f24e0*/  LDL.LU R15, [R1+0x7838] ;  /* 0x00783800010f7983 */ /* 0x000ea20000300800 */
[----:B----4-:R-:W-:-:S03]  /*f24f0*/  IMAD.X R13, R23, 0x1, R14, P2 ;  /* 0x00000001170d7824 */ /* 0x010fc600010e060e */
[----:B------:R1:W-:Y:S04]  /*f2500*/  STL.64 [R1+0x41e8], R20 ;  /* 0x0041e81401007387 */ /* 0x0003e80000100a00 */
[----:B-1----:R-:W4:Y:S04]  /*f2510*/  LDL.LU.64 R20, [R1+0x7830] ;  /* 0x0078300001147983 */ /* 0x002f280000300a00 */
[----:B------:R-:W-:Y:S01]  /*f2520*/  STL [R1+0x41e4], R13 ;  /* 0x0041e40d01007387 */ /* 0x000fe20000100800 */
[----:B--2---:R-:W-:-:S05]  /*f2530*/  IMAD.X R23, R23, 0x1, R15, P0 ;  /* 0x0000000117177824 */ /* 0x004fca00000e060f */
[----:B------:R1:W-:Y:S04]  /*f2540*/  STL.64 [R1+0x41d8], R22 ;  /* 0x0041d81601007387 */ /* 0x0003e80000100a00 */
[----:B-1----:R-:W2:Y:S04]  /*f2550*/  LDL.LU.64 R22, [R1+0x7828] ;  /* 0x0078280001167983 */ /* 0x002ea80000300a00 */
[----:B------:R2:W-:Y:S02]  /*f2560*/  STL.64 [R1+0x77f0], R14 ;  /* 0x0077f00e01007387 */ /* 0x0005e40000100a00 */
[----:B--2---:R-:W-:-:S02]  /*f2570*/  IADD3 R14, P0, R26, R23, RZ ;  /* 0x000000171a0e7210 */ /* 0x004fc40007f1e0ff */
[----:B------:R1:W-:Y:S04]  /*f2580*/  STL [R1+0x77f8], R23 ;  /* 0x0077f81701007387 */ /* 0x0003e80000100800 */
[----:B-1----:R-:W2:Y:S01]  /*f2590*/  LDL.LU R23, [R1+0x414] ;  /* 0x0004140001177983 */ /* 0x002ea20000300800 */
[C---:B---3--:R-:W-:Y:S01]  /*f25a0*/  IADD3 R24, P1, R26.reuse, R19, RZ ;  /* 0x000000131a187210 */ /* 0x048fe20007f3e0ff */
[----:B------:R-:W-:Y:S01]  /*f25b0*/  IMAD.MOV.U32 R16, RZ, RZ, R25 ;  /* 0x000000ffff107224 */ /* 0x000fe200078e0019 */
[----:B----4-:R-:W-:-:S03]  /*f25c0*/  IADD3 R12, P2, R26, R21, RZ ;  /* 0x000000151a0c7210 */ /* 0x010fc60007f5e0ff */
[----:B--2---:R-:W-:-:S05]  /*f25d0*/  IMAD.X R25, R23, 0x1, R18, P1 ;  /* 0x0000000117197824 */ /* 0x004fca00008e0612 */
[----:B------:R1:W-:Y:S04]  /*f25e0*/  STL.64 [R1+0x41d0], R24 ;  /* 0x0041d01801007387 */ /* 0x0003e80000100a00 */
[----:B-1----:R-:W2:Y:S01]  /*f25f0*/  LDL.LU.64 R24, [R1+0x7820] ;  /* 0x0078200001187983 */ /* 0x002ea20000300a00 */
[----:B------:R-:W-:-:S03]  /*f2600*/  IMAD.X R13, R23, 0x1, R20, P2 ;  /* 0x00000001170d7824 */ /* 0x000fc600010e0614 */
[----:B------:R1:W-:Y:S01]  /*f2610*/  STL.64 [R1+0x7800], R18 ;  /* 0x0078001201007387 */ /* 0x0003e20000100a00 */
[----:B------:R-:W-:-:S03]  /*f2620*/  IMAD.MOV.U32 R15, RZ, RZ, R16 ;  /* 0x000000ffff0f7224 */ /* 0x000fc600078e0010 */
[----:B------:R3:W-:Y:S01]  /*f2630*/  STL.64 [R1+0x41c8], R12 ;  /* 0x0041c80c01007387 */ /* 0x0007e20000100a00 */
[----:B-1----:R-:W-:-:S03]  /*f2640*/  IMAD.MOV.U32 R19, RZ, RZ, R17 ;  /* 0x000000ffff137224 */ /* 0x002fc600078e0011 */
[----:B---3--:R-:W3:Y:S04]  /*f2650*/  LDL.LU.64 R12, [R1+0x7818] ;  /* 0x00781800010c7983 */ /* 0x008ee80000300a00 */
[----:B------:R1:W-:Y:S01]  /*f2660*/  STL.64 [R1+0x77e8], R20 ;  /* 0x0077e81401007387 */ /* 0x0003e20000100a00 */
[----:B------:R-:W-:Y:S01]  /*f2670*/  IADD3 R18, P2, R26, R27, RZ ;  /* 0x0000001b1a127210 */ /* 0x000fe20007f5e0ff */
[----:B-1----:R-:W-:Y:S02]  /*f2680*/  IMAD.MOV.U32 R21, RZ, RZ, R19 ;  /* 0x000000ffff157224 */ /* 0x002fe400078e0013 */
[----:B------:R-:W-:Y:S02]  /*f2690*/  IMAD.MOV.U32 R19, RZ, RZ, R15 ;  /* 0x000000ffff137224 */ /* 0x000fe400078e000f */
[----:B------:R-:W-:-:S05]  /*f26a0*/  IMAD.X R15, R23, 0x1, R22, P0 ;  /* 0x00000001170f7824 */ /* 0x000fca00000e0616 */
[----:B------:R1:W-:Y:S02]  /*f26b0*/  STL.64 [R1+0x41c0], R14 ;  /* 0x0041c00e01007387 */ /* 0x0003e40000100a00 */
[C---:B-1----:R-:W-:Y:S02]  /*f26c0*/  IADD3 R14, P0, R26.reuse, R29, RZ ;  /* 0x0000001d1a0e7210 */ /* 0x042fe40007f1e0ff */
[----:B--2---:R-:W-:Y:S02]  /*f26d0*/  IADD3 R16, P1, R26, R25, RZ ;  /* 0x000000191a107210 */ /* 0x004fe40007f3e0ff */
[----:B------:R-:W2:Y:S03]  /*f26e0*/  LDL.LU R26, [R1+0x7810] ;  /* 0x00781000011a7983 */ /* 0x000ea60000300800 */
[----:B------:R-:W-:Y:S01]  /*f26f0*/  IMAD.X R17, R23, 0x1, R24, P1 ;  /* 0x0000000117117824 */ /* 0x000fe200008e0618 */
[----:B------:R-:W4:Y:S04]  /*f2700*/  LDL R15, [R1+0xd0] ;  /* 0x0000d000010f7983 */ /* 0x000f280000100800 */
[----:B------:R1:W-:Y:S04]  /*f2710*/  STL.64 [R1+0x41b8], R16 ;  /* 0x0041b81001007387 */ /* 0x0003e80000100a00 */
[----:B-1----:R-:W4:Y:S04]  /*f2720*/  LDL.LU.64 R16, [R1+0x7808] ;  /* 0x0078080001107983 */ /* 0x002f280000300a00 */
[----:B------:R1:W-:Y:S04]  /*f2730*/  STL.64 [R1+0x77d8], R24 ;  /* 0x0077d81801007387 */ /* 0x0003e80000100a00 */
[----:B------:R-:W-:Y:S01]  /*f2740*/  STL.64 [R1+0x77e0], R10 ;  /* 0x0077e00a01007387 */ /* 0x000fe20000100a00 */
[----:B-1----:R-:W-:-:S02]  /*f2750*/  IMAD.MOV.U32 R25, RZ, RZ, R21 ;  /* 0x000000ffff197224 */ /* 0x002fc400078e0015 */
[----:B------:R-:W-:Y:S02]  /*f2760*/  IMAD.MOV.U32 R21, RZ, RZ, R19 ;  /* 0x000000ffff157224 */ /* 0x000fe400078e0013 */
[----:B--2---:R-:W-:-:S05]  /*f2770*/  IMAD.X R19, R23, 0x1, R26, P2 ;  /* 0x0000000117137824 */ /* 0x004fca00010e061a */
[----:B------:R1:W-:Y:S04]  /*f2780*/  STL.64 [R1+0x41b0], R18 ;  /* 0x0041b01201007387 */ /* 0x0003e80000100a00 */
[----:B-1----:R-:W2:Y:S01]  /*f2790*/  LDL.LU.64 R18, [R1+0x7800] ;  /* 0x0078000001127983 */ /* 0x002ea20000300a00 */
[----:B----4-:R-:W-:-:S03]  /*f27a0*/  IADD3 R20, P1, R15, R16, RZ ;  /* 0x000000100f147210 */ /* 0x010fc60007f3e0ff */
[----:B------:R-:W4:Y:S01]  /*f27b0*/  LDL R11, [R1+0x410] ;  /* 0x00041000010b7983 */ /* 0x000f220000100800 */
[----:B------:R-:W-:Y:S01]  /*f27c0*/  IADD3 R10, P2, R15, R17, RZ ;  /* 0x000000110f0a7210 */ /* 0x000fe20007f5e0ff */
[----:B------:R-:W-:Y:S02]  /*f27d0*/  IMAD.X R15, R23, 0x1, R28, P0 ;  /* 0x00000001170f7824 */ /* 0x000fe400000e061c */
[----:B------:R1:W-:Y:S04]  /*f27e0*/  STL [R1+0x77c0], R17 ;  /* 0x0077c01101007387 */ /* 0x0003e80000100800 */
[----:B-1----:R-:W2:Y:S04]  /*f27f0*/  LDL.LU R17, [R1+0xd0] ;  /* 0x0000d00001117983 */ /* 0x002ea80000300800 */
[----:B------:R-:W2:Y:S04]  /*f2800*/  LDL.LU R23, [R1+0x77f8] ;  /* 0x0077f80001177983 */ /* 0x000ea80000300800 */
[----:B------:R1:W-:Y:S04]  /*f2810*/  STL.64 [R1+0x41a8], R14 ;  /* 0x0041a80e01007387 */ /* 0x0003e80000100a00 */
[----:B-1----:R-:W4:Y:S04]  /*f2820*/  LDL.LU.64 R14, [R1+0x77f0] ;  /* 0x0077f000010e7983 */ /* 0x002f280000300a00 */
[----:B------:R1:W-:Y:S02]  /*f2830*/  STL.64 [R1+0x77d0], R28 ;  /* 0x0077d01c01007387 */ /* 0x0003e40000100a00 */
[----:B-1----:R-:W-:-:S02]  /*f2840*/  IMAD.MOV.U32 R29, RZ, RZ, R25 ;  /* 0x000000ffff1d7224 */ /* 0x002fc400078e0019 */
[----:B------:R-:W-:Y:S02]  /*f2850*/  IMAD.MOV.U32 R25, RZ, RZ, R21 ;  /* 0x000000ffff197224 */ /* 0x000fe400078e0015 */
[C---:B----4-:R-:W-:Y:S02]  /*f2860*/  IMAD.X R21, R11.reuse, 0x1, R14, P1 ;  /* 0x000000010b157824 */ /* 0x050fe400008e060e */
[----:B------:R-:W-:-:S03]  /*f2870*/  IMAD.X R11, R11, 0x1, R15, P2 ;  /* 0x000000010b0b7824 */ /* 0x000fc600010e060f */
[----:B------:R1:W-:Y:S04]  /*f2880*/  STL.64 [R1+0x41a0], R20 ;  /* 0x0041a01401007387 */ /* 0x0003e80000100a00 */
[----:B-1----:R-:W4:Y:S04]  /*f2890*/  LDL.LU.64 R20, [R1+0x77e8] ;  /* 0x0077e80001147983 */ /* 0x002f280000300a00 */
[----:B---3--:R-:W-:Y:S04]  /*f28a0*/  STL.64 [R1+0x77c8], R12 ;  /* 0x0077c80c01007387 */ /* 0x008fe80000100a00 */
[----:B------:R1:W-:Y:S04]  /*f28b0*/  STL.64 [R1+0x4198], R10 ;  /* 0x0041980a01007387 */ /* 0x0003e80000100a00 */
[----:B-1----:R-:W3:Y:S04]  /*f28c0*/  LDL.LU.64 R10, [R1+0x77e0] ;  /* 0x0077e000010a7983 */ /* 0x002ee80000300a00 */
[----:B------:R1:W-:Y:S04]  /*f28d0*/  STL [R1+0x77b0], R15 ;  /* 0x0077b00f01007387 */ /* 0x0003e80000100800 */
[----:B-1----:R-:W4:Y:S01]  /*f28e0*/  LDL.LU R15, [R1+0x410] ;  /* 0x00041000010f7983 */ /* 0x002f220000300800 */
[----:B------:R-:W-:Y:S01]  /*f28f0*/  IMAD.MOV.U32 R13, RZ, RZ, R29 ;  /* 0x000000ffff0d7224 */ /* 0x000fe200078e001d */
[----:B--2---:R-:W-:-:S03]  /*f2900*/  IADD3 R24, P0, R17, R19, RZ ;  /* 0x0000001311187210 */ /* 0x004fc60007f1e0ff */
[----:B------:R-:W-:Y:S02]  /*f2910*/  IMAD.MOV.U32 R29, RZ, RZ, R13 ;  /* 0x000000ffff1d7224 */ /* 0x000fe400078e000d */
[----:B------:R-:W-:Y:S02]  /*f2920*/  IMAD.MOV.U32 R13, RZ, RZ, R25 ;  /* 0x000000ffff0d7224 */ /* 0x000fe400078e0019 */
[----:B----4-:R-:W-:-:S05]  /*f2930*/  IMAD.X R25, R15, 0x1, R18, P0 ;  /* 0x000000010f197824 */ /* 0x010fca00000e0612 */
[----:B------:R1:W-:Y:S04]  /*f2940*/  STL.64 [R1+0x4190], R24 ;  /* 0x0041901801007387 */ /* 0x0003e80000100a00 */
[----:B-1----:R-:W2:Y:S01]  /*f2950*/  LDL.LU.64 R24, [R1+0x77d8] ;  /* 0x0077d80001187983 */ /* 0x002ea20000300a00 */
[----:B------:R-:W-:-:S03]  /*f2960*/  IADD3 R28, P1, R17, R21, RZ ;  /* 0x00000015111c7210 */ /* 0x000fc60007f3e0ff */
[----:B------:R-:W-:Y:S01]  /*f2970*/  STL.64 [R1+0x77b8], R18 ;  /* 0x0077b81201007387 */ /* 0x000fe20000100a00 */
[----:B------:R-:W-:-:S03]  /*f2980*/  IADD3 R12, P2, R17, R23, RZ ;  /* 0x00000017110c7210 */ /* 0x000fc60007f5e0ff */
[----:B---3--:R1:W-:Y:S02]  /*f2990*/  STL.64 [R1+0x77a0], R10 ;  /* 0x0077a00a01007387 */ /* 0x0083e40000100a00 */
[----:B-1----:R-:W-:Y:S02]  /*f29a0*/  IMAD.MOV.U32 R11, RZ, RZ, R29 ;  /* 0x000000ffff0b7224 */ /* 0x002fe400078e001d */
[C---:B------:R-:W-:Y:S02]  /*f29b0*/  IMAD.X R29, R15.reuse, 0x1, R20, P1 ;  /* 0x000000010f1d7824 */ /* 0x040fe400008e0614 */
[----:B------:R-:W-:Y:S02]  /*f29c0*/  IMAD.MOV.U32 R10, RZ, RZ, R13 ;  /* 0x000000ffff0a7224 */ /* 0x000fe400078e000d */
[----:B------:R-:W-:Y:S01]  /*f29d0*/  IMAD.X R13, R15, 0x1, R22, P2 ;  /* 0x000000010f0d7824 */ /* 0x000fe200010e0616 */
[----:B------:R1:W-:Y:S01]  /*f29e0*/  STL.64 [R1+0x4188], R28 ;  /* 0x0041881c01007387 */ /* 0x0003e20000100a00 */
[----:B--2---:R-:W-:-:S05]  /*f29f0*/  IADD3 R18, P0, R17, R25, RZ ;  /* 0x0000001911127210 */ /* 0x004fca0007f1e0ff */
[----:B------:R-:W-:Y:S04]  /*f2a00*/  STL [R1+0x4178], R18 ;  /* 0x0041781201007387 */ /* 0x000fe80000100800 */
[----:B-1----:R-:W2:Y:S04]  /*f2a10*/  LDL.LU.64 R28, [R1+0x77d0] ;  /* 0x0077d000011c7983 */ /* 0x002ea80000300a00 */
[----:B------:R-:W-:Y:S04]  /*f2a20*/  STL.64 [R1+0x77a8], R20 ;  /* 0x0077a81401007387 */ /* 0x000fe80000100a00 */
[----:B------:R1:W-:Y:S04]  /*f2a30*/  STL.64 [R1+0x4180], R12 ;  /* 0x0041800c01007387 */ /* 0x0003e80000100a00 */
[----:B-1----:R-:W3:Y:S04]  /*f2a40*/  LDL.LU.64 R12, [R1+0x77c8] ;  /* 0x0077c800010c7983 */ /* 0x002ee80000300a00 */
[----:B------:R1:W-:Y:S04]  /*f2a50*/  STL.64 [R1+0x7798], R22 ;  /* 0x0077981601007387 */ /* 0x0003e80000100a00 */
[----:B-1----:R0:W4:Y:S01]  /*f2a60*/  LDL.64 R22, [R1+0x4178] ;  /* 0x0041780001167983 */ /* 0x0021220000100a00 */
[----:B------:R-:W-:-:S05]  /*f2a70*/  IADD3 R18, P1, R17, R27, RZ ;  /* 0x0000001b11127210 */ /* 0x000fca0007f3e0ff */
[----:B------:R-:W-:Y:S01]  /*f2a80*/  IMAD.X R19, R15, 0x1, R26, P1 ;  /* 0x000000010f137824 */ /* 0x000fe200008e061a */
[----:B--2---:R-:W-:Y:S02]  /*f2a90*/  IADD3 R20, P2, R17, R29, RZ ;  /* 0x0000001d11147210 */ /* 0x004fe40007f5e0ff */
[----:B------:R-:W2:Y:S04]  /*f2aa0*/  LDL.LU R17, [R1+0x77c0] ;  /* 0x0077c00001117983 */ /* 0x000ea80000300800 */
[----:B------:R-:W-:Y:S01]  /*f2ab0*/  STL.64 [R1+0x7790], R24 ;  /* 0x0077901801007387 */ /* 0x000fe20000100a00 */
[----:B----4-:R-:W-:-:S05]  /*f2ac0*/  IMAD.X R23, R15, 0x1, R24, P0 ;  /* 0x000000010f177824 */ /* 0x010fca00000e0618 */
[----:B------:R-:W-:Y:S04]  /*f2ad0*/  STL [R1+0x417c], R23 ;  /* 0x00417c1701007387 */ /* 0x000fe80000100800 */
[----:B------:R1:W-:Y:S04]  /*f2ae0*/  STL.64 [R1+0x4170], R18 ;  /* 0x0041701201007387 */ /* 0x0003e80000100a00 */
[----:B-1----:R-:W4:Y:S04]  /*f2af0*/  LDL.LU.64 R18, [R1+0x77b8] ;  /* 0x0077b80001127983 */ /* 0x002f280000300a00 */
[----:B------:R-:W3:Y:S01]  /*f2b00*/  LDL R23, [R1+0x40c] ;  /* 0x00040c0001177983 */ /* 0x000ee20000100800 */
[----:B------:R-:W-:-:S02]  /*f2b10*/  IMAD.MOV.U32 R25, RZ, RZ, R11 ;  /* 0x000000ffff197224 */ /* 0x000fc400078e000b */
[----:B------:R-:W-:-:S03]  /*f2b20*/  IMAD.MOV.U32 R21, RZ, RZ, R10 ;  /* 0x000000ffff157224 */ /* 0x000fc600078e000a */
[C---:B------:R-:W-:Y:S02]  /*f2b30*/  IADD3 R10, P0, R25.reuse, R16, RZ ;  /* 0x00000010190a7210 */ /* 0x040fe40007f1e0ff */
[----:B--2---:R-:W-:Y:S01]  /*f2b40*/  IADD3 R22, P1, R25, R17, RZ ;  /* 0x0000001119167210 */ /* 0x004fe20007f3e0ff */
[----:B------:R1:W-:Y:S02]  /*f2b50*/  STL.64 [R1+0x7780], R16 ;  /* 0x0077801001007387 */ /* 0x0003e40000100a00 */
[----:B-1----:R-:W-:Y:S02]  /*f2b60*/  IMAD.MOV.U32 R17, RZ, RZ, R21 ;  /* 0x000000ffff117224 */ /* 0x002fe400078e0015 */
[----:B------:R-:W-:Y:S02]  /*f2b70*/  IMAD.X R21, R15, 0x1, R28, P2 ;  /* 0x000000010f157824 */ /* 0x000fe400010e061c */
[----:B------:R-:W2:Y:S04]  /*f2b80*/  LDL.LU R15, [R1+0x77b0] ;  /* 0x0077b000010f7983 */ /* 0x000ea80000300800 */
[----:B------:R1:W-:Y:S04]  /*f2b90*/  STL.64 [R1+0x4168], R20 ;  /* 0x0041681401007387 */ /* 0x0003e80000100a00 */
[----:B-1----:R-:W4:Y:S04]  /*f2ba0*/  LDL.LU.64 R20, [R1+0x77a8] ;  /* 0x0077a80001147983 */ /* 0x002f280000300a00 */
[----:B------:R-:W-:Y:S01]  /*f2bb0*/  STL.64 [R1+0x7788], R28 ;  /* 0x0077881c01007387 */ /* 0x000fe20000100a00 */
[----:B---3--:R-:W-:-:S05]  /*f2bc0*/  IMAD.X R11, R23, 0x1, R14, P0 ;  /* 0x00000001170b7824 */ /* 0x008fca00000e060e */
[----:B------:R1:W-:Y:S04]  /*f2bd0*/  STL.64 [R1+0x4160], R10 ;  /* 0x0041600a01007387 */ /* 0x0003e80000100a00 */
[----:B-1----:R-:W3:Y:S01]  /*f2be0*/  LDL.LU.64 R10, [R1+0x77a0] ;  /* 0x0077a000010a7983 */ /* 0x002ee20000300a00 */
[----:B------:R-:W-:Y:S02]  /*f2bf0*/  IMAD.MOV.U32 R16, RZ, RZ, R25 ;  /* 0x000000ffff107224 */ /* 0x000fe400078e0019 */
[----:B--2---:R-:W-:-:S05]  /*f2c00*/  IMAD.X R23, R23, 0x1, R15, P1 ;  /* 0x0000000117177824 */ /* 0x004fca00008e060f */
[----:B------:R1:W-:Y:S01]  /*f2c10*/  STL.64 [R1+0x4158], R22 ;  /* 0x0041581601007387 */ /* 0x0003e20000100a00 */
[----:B----4-:R-:W-:-:S05]  /*f2c20*/  IADD3 R28, P0, R16, R21, RZ ;  /* 0x00000015101c7210 */ /* 0x010fca0007f1e0ff */
[----:B------:R-:W-:Y:S04]  /*f2c30*/  STL [R1+0x4148], R28 ;  /* 0x0041481c01007387 */ /* 0x000fe80000100800 */
[----:B-1----:R-:W2:Y:S04]  /*f2c40*/  LDL.LU.64 R22, [R1+0x7798] ;  /* 0x0077980001167983 */ /* 0x002ea80000300a00 */
[----:B---3--:R1:W-:Y:S04]  /*f2c50*/  STL.64 [R1+0x7770], R10 ;  /* 0x0077700a01007387 */ /* 0x0083e80000100a00 */
[----:B-1----:R0:W3:Y:S04]  /*f2c60*/  LDL.64 R10, [R1+0x4148] ;  /* 0x00414800010a7983 */ /* 0x0020e80000100a00 */
[----:B------:R1:W-:Y:S04]  /*f2c70*/  STL [R1+0x7768], R15 ;  /* 0x0077680f01007387 */ /* 0x0003e80000100800 */
[----:B-1----:R-:W4:Y:S01]  /*f2c80*/  LDL.LU R15, [R1+0x40c] ;  /* 0x00040c00010f7983 */ /* 0x002f220000300800 */
[----:B------:R-:W-:-:S05]  /*f2c90*/  IADD3 R24, P2, R16, R19, RZ ;  /* 0x0000001310187210 */ /* 0x000fca0007f5e0ff */
[----:B----4-:R-:W-:-:S05]  /*f2ca0*/  IMAD.X R25, R15, 0x1, R18, P2 ;  /* 0x000000010f197824 */ /* 0x010fca00010e0612 */
[----:B------:R1:W-:Y:S04]  /*f2cb0*/  STL.64 [R1+0x4150], R24 ;  /* 0x0041501801007387 */ /* 0x0003e80000100a00 */
[----:B-1----:R-:W4:Y:S01]  /*f2cc0*/  LDL.LU.64 R24, [R1+0x7790] ;  /* 0x0077900001187983 */ /* 0x002f220000300a00 */
[----:B---3--:R-:W-:-:S03]  /*f2cd0*/  IMAD.MOV.U32 R11, RZ, RZ, R16 ;  /* 0x000000ffff0b7224 */ /* 0x008fc600078e0010 */
[----:B------:R1:W-:Y:S02]  /*f2ce0*/  STL.64 [R1+0x7778], R18 ;  /* 0x0077781201007387 */ /* 0x0003e40000100a00 */
[----:B--2---:R-:W-:-:S05]  /*f2cf0*/  IADD3 R28, P1, R11, R23, RZ ;  /* 0x000000170b1c7210 */ /* 0x004fca0007f3e0ff */
[----:B------:R-:W-:Y:S02]  /*f2d00*/  IMAD.X R29, R15, 0x1, R22, P1 ;  /* 0x000000010f1d7824 */ /* 0x000fe400008e0616 */
[----:B-1----:R-:W-:Y:S02]  /*f2d10*/  IMAD.MOV.U32 R18, RZ, RZ, R17 ;  /* 0x000000ffff127224 */ /* 0x002fe400078e0011 */
[----:B------:R-:W-:Y:S01]  /*f2d20*/  IMAD.MOV.U32 R17, RZ, RZ, R11 ;  /* 0x000000ffff117224 */ /* 0x000fe200078e000b */
[----:B----4-:R-:W-:Y:S01]  /*f2d30*/  IADD3 R16, P2, R11, R25, RZ ;  /* 0x000000190b107210 */ /* 0x010fe20007f5e0ff */
[----:B------:R-:W-:-:S05]  /*f2d40*/  IMAD.X R11, R15, 0x1, R20, P0 ;  /* 0x000000010f0b7824 */ /* 0x000fca00000e0614 */
[----:B------:R-:W-:Y:S04]  /*f2d50*/  STL [R1+0x414c], R11 ;  /* 0x00414c0b01007387 */ /* 0x000fe80000100800 */
[----:B------:R1:W-:Y:S04]  /*f2d60*/  STL.64 [R1+0x4140], R28 ;  /* 0x0041401c01007387 */ /* 0x0003e80000100a00 */
[----:B-1----:R-:W2:Y:S01]  /*f2d70*/  LDL.LU.64 R28, [R1+0x7788] ;  /* 0x00778800011c7983 */ /* 0x002ea20000300a00 */
[----:B------:R-:W-:-:S03]  /*f2d80*/  IADD3 R10, P0, R17, R27, RZ ;  /* 0x0000001b110a7210 */ /* 0x000fc60007f1e0ff */
[----:B------:R1:W-:Y:S04]  /*f2d90*/  STL.64 [R1+0x7760], R22 ;  /* 0x0077601601007387 */ /* 0x0003e80000100a00 */
[----:B-1----:R-:W3:Y:S04]  /*f2da0*/  LDL R23, [R1+0xd8] ;  /* 0x0000d80001177983 */ /* 0x002ee80000100800 */
[----:B------:R2:W-:Y:S02]  /*f2db0*/  STL.64 [R1+0x7750], R8 ;  /* 0x0077500801007387 */ /* 0x0005e40000100a00 */
[----:B--2---:R-:W-:Y:S01]  /*f2dc0*/  IADD3 R8, P1, R17, R29, RZ ;  /* 0x0000001d11087210 */ /* 0x004fe20007f3e0ff */
[----:B------:R-:W-:-:S05]  /*f2dd0*/  IMAD.X R17, R15, 0x1, R24, P2 ;  /* 0x000000010f117824 */ /* 0x000fca00010e0618 */
[----:B------:R1:W-:Y:S04]  /*f2de0*/  STL.64 [R1+0x4138], R16 ;  /* 0x0041381001007387 */ /* 0x0003e80000100a00 */
[----:B-1----:R-:W3:Y:S04]  /*f2df0*/  LDL.LU.64 R16, [R1+0x7780] ;  /* 0x0077800001107983 */ /* 0x002ee80000300a00 */
[----:B------:R1:W-:Y:S01]  /*f2e00*/  STL.64 [R1+0x7758], R24 ;  /* 0x0077581801007387 */ /* 0x0003e20000100a00 */
[----:B------:R-:W-:Y:S02]  /*f2e10*/  IMAD.X R11, R15, 0x1, R26, P0 ;  /* 0x000000010f0b7824 */ /* 0x000fe400000e061a */
[----:B-1----:R-:W-:Y:S01]  /*f2e20*/  IMAD.MOV.U32 R24, RZ, RZ, R18 ;  /* 0x000000ffff187224 */ /* 0x002fe200078e0012 */
[----:B---3--:R-:W-:-:S05]  /*f2e30*/  IADD3 R18, P2, R23, R16, RZ ;  /* 0x0000001017127210 */ /* 0x008fca0007f5e0ff */
[----:B------:R1:W-:Y:S04]  /*f2e40*/  STL [R1+0x4120], R18 ;  /* 0x0041201201007387 */ /* 0x0003e80000100800 */
[----:B-1----:R-:W2:Y:S04]  /*f2e50*/  LDL.LU.64 R18, [R1+0x7778] ;  /* 0x0077780001127983 */ /* 0x002ea80000300a00 */
[----:B------:R1:W-:Y:S04]  /*f2e60*/  STL.64 [R1+0x4130], R10 ;  /* 0x0041300a01007387 */ /* 0x0003e80000100a00 */
[----:B-1----:R-:W3:Y:S01]  /*f2e70*/  LDL.LU.64 R10, [R1+0x7770] ;  /* 0x00777000010a7983 */ /* 0x002ee20000300a00 */
[----:B------:R-:W-:-:S03]  /*f2e80*/  IMAD.X R9, R15, 0x1, R28, P1 ;  /* 0x000000010f097824 */ /* 0x000fc600008e061c */
[----:B------:R1:W-:Y:S04]  /*f2e90*/  STL.64 [R1+0x7740], R26 ;  /* 0x0077401a01007387 */ /* 0x0003e80000100a00 */
[----:B-1----:R0:W4:Y:S04]  /*f2ea0*/  LDL.64 R26, [R1+0x4120] ;  /* 0x00412000011a7983 */ /* 0x0021280000100a00 */
[----:B---3--:R1:W-:Y:S04]  /*f2eb0*/  STL.64 [R1+0x7748], R10 ;  /* 0x0077480a01007387 */ /* 0x0083e80000100a00 */
[----:B-1----:R-:W4:Y:S04]  /*f2ec0*/  LDL R10, [R1+0x408] ;  /* 0x00040800010a7983 */ /* 0x002f280000100800 */
[----:B------:R-:W3:Y:S01]  /*f2ed0*/  LDL.LU R15, [R1+0x7768] ;  /* 0x00776800010f7983 */ /* 0x000ee20000300800 */
[----:B------:R-:W-:-:S03]  /*f2ee0*/  IADD3 R22, P0, R23, R17, RZ ;  /* 0x0000001117167210 */ /* 0x000fc60007f1e0ff */
[----:B------:R-:W-:Y:S04]  /*f2ef0*/  STL.64 [R1+0x4128], R8 ;  /* 0x0041280801007387 */ /* 0x000fe80000100a00 */
[----:B------:R1:W-:Y:S04]  /*f2f00*/  STL [R1+0x7738], R28 ;  /* 0x0077381c01007387 */ /* 0x0003e80000100800 */
[----:B-1----:R-:W2:Y:S01]  /*f2f10*/  LDL.LU R28, [R1+0xd8] ;  /* 0x0000d800011c7983 */ /* 0x002ea20000300800 */
[C---:B----4-:R-:W-:Y:S02]  /*f2f20*/  IMAD.X R27, R10.reuse, 0x1, R14, P2 ;  /* 0x000000010a1b7824 */ /* 0x050fe400010e060e */
[----:B---3--:R-:W-:-:S03]  /*f2f30*/  IMAD.X R23, R10, 0x1, R15, P0 ;  /* 0x000000010a177824 */ /* 0x008fc600000e060f */
[----:B------:R-:W-:Y:S04]  /*f2f40*/  STL [R1+0x4124], R27 ;  /* 0x0041241b01007387 */ /* 0x000fe80000100800 */
[----:B------:R1:W-:Y:S04]  /*f2f50*/  STL.64 [R1+0x4118], R22 ;  /* 0x0041181601007387 */ /* 0x0003e80000100a00 */
[----:B-1----:R-:W2:Y:S04]  /*f2f60*/  LDL.LU.64 R22, [R1+0x7760] ;  /* 0x0077600001167983 */ /* 0x002ea80000300a00 */
[----:B------:R1:W-:Y:S02]  /*f2f70*/  STL.64 [R1+0x7730], R14 ;  /* 0x0077300e01007387 */ /* 0x0003e40000100a00 */
[----:B-1----:R-:W-:Y:S01]  /*f2f80*/  IMAD.MOV.U32 R15, RZ, RZ, R24 ;  /* 0x000000ffff0f7224 */ /* 0x002fe200078e0018 */
[----:B--2---:R-:W-:-:S05]  /*f2f90*/  IADD3 R24, P0, R28, R23, RZ ;  /* 0x000000171c187210 */ /* 0x004fca0007f1e0ff */
[----:B------:R1:W-:Y:S04]  /*f2fa0*/  STL [R1+0x4100], R24 ;  /* 0x0041001801007387 */ /* 0x0003e80000100800 */
[----:B-1----:R-:W2:Y:S01]  /*f2fb0*/  LDL.LU.64 R24, [R1+0x7758] ;  /* 0x0077580001187983 */ /* 0x002ea20000300a00 */
[----:B------:R-:W-:-:S05]  /*f2fc0*/  IADD3 R8, P1, R28, R19, RZ ;  /* 0x000000131c087210 */ /* 0x000fca0007f3e0ff */
[----:B------:R-:W-:-:S05]  /*f2fd0*/  IMAD.X R9, R10, 0x1, R18, P1 ;  /* 0x000000010a097824 */ /* 0x000fca00008e0612 */
[----:B------:R1:W-:Y:S04]  /*f2fe0*/  STL.64 [R1+0x4110], R8 ;  /* 0x0041100801007387 */ /* 0x0003e80000100a00 */
[----:B-1----:R-:W3:Y:S04]  /*f2ff0*/  LDL.LU.64 R8, [R1+0x7750] ;  /* 0x0077500001087983 */ /* 0x002ee80000300a00 */
[----:B------:R1:W-:Y:S04]  /*f3000*/  STL [R1+0x7728], R18 ;  /* 0x0077281201007387 */ /* 0x0003e80000100800 */
[----:B-1----:R-:W4:Y:S01]  /*f3010*/  LDL.LU R18, [R1+0x408] ;  /* 0x0004080001127983 */ /* 0x002f220000300800 */
[----:B--2---:R-:W-:-:S05]  /*f3020*/  IADD3 R10, P1, R28, R25, RZ ;  /* 0x000000191c0a7210 */ /* 0x004fca0007f3e0ff */
[----:B------:R1:W-:Y:S04]  /*f3030*/  STL [R1+0x40f8], R10 ;  /* 0x0040f80a01007387 */ /* 0x0003e80000100800 */
[----:B-1----:R-:W2:Y:S01]  /*f3040*/  LDL.LU.64 R10, [R1+0x7748] ;  /* 0x00774800010a7983 */ /* 0x002ea20000300a00 */
[----:B------:R-:W-:-:S05]  /*f3050*/  IADD3 R26, P2, R28, R21, RZ ;  /* 0x000000151c1a7210 */ /* 0x000fca0007f5e0ff */
[----:B----4-:R-:W-:-:S05]  /*f3060*/  IMAD.X R27, R18, 0x1, R20, P2 ;  /* 0x00000001121b7824 */ /* 0x010fca00010e0614 */
[----:B------:R1:W-:Y:S04]  /*f3070*/  STL.64 [R1+0x4108], R26 ;  /* 0x0041081a01007387 */ /* 0x0003e80000100a00 */
[----:B-1----:R-:W4:Y:S04]  /*f3080*/  LDL.LU.64 R26, [R1+0x7740] ;  /* 0x00774000011a7983 */ /* 0x002f280000300a00 */
[----:B------:R1:W-:Y:S04]  /*f3090*/  STL.64 [R1+0x7718], R20 ;  /* 0x0077181401007387 */ /* 0x0003e80000100a00 */
[----:B-1----:R0:W3:Y:S04]  /*f30a0*/  LDL.64 R20, [R1+0x40f8] ;  /* 0x0040f80001147983 */ /* 0x0020e80000100a00 */
[----:B--2---:R1:W-:Y:S04]  /*f30b0*/  STL.64 [R1+0x7720], R10 ;  /* 0x0077200a01007387 */ /* 0x0043e80000100a00 */
[----:B-1----:R0:W2:Y:S04]  /*f30c0*/  LDL.64 R10, [R1+0x4100] ;  /* 0x00410000010a7983 */ /* 0x0020a80000100a00 */
[----:B------:R1:W-:Y:S04]  /*f30d0*/  STL.64 [R1+0x7710], R22 ;  /* 0x0077101601007387 */ /* 0x0003e80000100a00 */
[----:B-1----:R-:W2:Y:S01]  /*f30e0*/  LDL R23, [R1+0xdc] ;  /* 0x0000dc0001177983 */ /* 0x002ea20000100800 */
[----:B----4-:R-:W-:Y:S01]  /*f30f0*/  IADD3 R14, P2, R28, R27, RZ ;  /* 0x0000001b1c0e7210 */ /* 0x010fe20007f5e0ff */
[----:B---3--:R-:W-:-:S04]  /*f3100*/  IMAD.MOV.U32 R21, RZ, RZ, R15 ;  /* 0x000000ffff157224 */ /* 0x008fc800078e000f */
[C---:B------:R-:W-:Y:S02]  /*f3110*/  IMAD.X R15, R18.reuse, 0x1, R26, P2 ;  /* 0x00000001120f7824 */ /* 0x040fe400010e061a */
[C---:B--2---:R-:W-:Y:S02]  /*f3120*/  IMAD.X R11, R18.reuse, 0x1, R22, P0 ;  /* 0x00000001120b7824 */ /* 0x044fe400000e0616 */
[----:B------:R-:W-:Y:S02]  /*f3130*/  IMAD.MOV.U32 R22, RZ, RZ, R21 ;  /* 0x000000ffff167224 */ /* 0x000fe400078e0015 */
[----:B------:R-:W-:Y:S01]  /*f3140*/  IMAD.X R21, R18, 0x1, R24, P1 ;  /* 0x0000000112157824 */ /* 0x000fe200008e0618 */
[----:B------:R-:W-:Y:S01]  /*f3150*/  STL [R1+0x4104], R11 ;  /* 0x0041040b01007387 */ /* 0x000fe20000100800 */
[----:B------:R-:W-:-:S03]  /*f3160*/  IADD3 R10, P0, R28, R29, RZ ;  /* 0x0000001d1c0a7210 */ /* 0x000fc60007f1e0ff */
[----:B------:R-:W2:Y:S04]  /*f3170*/  LDL.LU R28, [R1+0x7738] ;  /* 0x00773800011c7983 */ /* 0x000ea80000300800 */
[----:B------:R-:W-:Y:S04]  /*f3180*/  STL.64 [R1+0x7708], R24 ;  /* 0x0077081801007387 */ /* 0x000fe80000100a00 */
[----:B------:R-:W-:Y:S04]  /*f3190*/  STL [R1+0x40fc], R21 ;  /* 0x0040fc1501007387 */ /* 0x000fe80000100800 */
[----:B------:R1:W-:Y:S01]  /*f31a0*/  STL.64 [R1+0x40f0], R14 ;  /* 0x0040f00e01007387 */ /* 0x0003e20000100a00 */
[----:B------:R-:W-:-:S03]  /*f31b0*/  IADD3 R20, P1, R23, R16, RZ ;  /* 0x0000001017147210 */ /* 0x000fc60007f3e0ff */
[----:B-1----:R-:W3:Y:S04]  /*f31c0*/  LDL.LU.64 R14, [R1+0x7730] ;  /* 0x00773000010e7983 */ /* 0x002ee80000300a00 */
[----:B------:R1:W-:Y:S02]  /*f31d0*/  STL.64 [R1+0x7700], R26 ;  /* 0x0077001a01007387 */ /* 0x0003e40000100a00 */
[----:B-1----:R-:W-:Y:S01]  /*f31e0*/  IMAD.MOV.U32 R26, RZ, RZ, R22 ;  /* 0x000000ffff1a7224 */ /* 0x002fe200078e0016 */
[----:B------:R-:W-:Y:S02]  /*f31f0*/  IADD3 R22, P2, R23, R17, RZ ;  /* 0x0000001117167210 */ /* 0x000fe40007f5e0ff */
[----:B------:R-:W3:Y:S04]  /*f3200*/  LDL R23, [R1+0x404] ;  /* 0x0004040001177983 */ /* 0x000ee80000100800 */
[----:B------:R1:W-:Y:S04]  /*f3210*/  STL.64 [R1+0x76f0], R16 ;  /* 0x0076f01001007387 */ /* 0x0003e80000100a00 */
[----:B-1----:R-:W4:Y:S01]  /*f3220*/  LDL.LU R16, [R1+0xdc] ;  /* 0x0000dc0001107983 */ /* 0x002f220000300800 */
[----:B--2---:R-:W-:-:S03]  /*f3230*/  IMAD.X R11, R18, 0x1, R28, P0 ;  /* 0x00000001120b7824 */ /* 0x004fc600000e061c */
[----:B------:R-:W2:Y:S04]  /*f3240*/  LDL.LU R18, [R1+0x7728] ;  /* 0x0077280001127983 */ /* 0x000ea80000300800 */
[----:B------:R1:W-:Y:S04]  /*f3250*/  STL.64 [R1+0x40e8], R10 ;  /* 0x0040e80a01007387 */ /* 0x0003e80000100a00 */
[----:B-1----:R-:W2:Y:S04]  /*f3260*/  LDL.LU.64 R10, [R1+0x7720] ;  /* 0x00772000010a7983 */ /* 0x002ea80000300a00 */
[----:B------:R-:W-:Y:S01]  /*f3270*/  STL.64 [R1+0x76f8], R28 ;  /* 0x0076f81c01007387 */ /* 0x000fe20000100a00 */
[----:B---3--:R-:W-:-:S05]  /*f3280*/  IMAD.X R21, R23, 0x1, R14, P1 ;  /* 0x0000000117157824 */ /* 0x008fca00008e060e */
[----:B------:R1:W-:Y:S04]  /*f3290*/  STL.64 [R1+0x40e0], R20 ;  /* 0x0040e01401007387 */ /* 0x0003e80000100a00 */
[----:B-1----:R-:W4:Y:S01]  /*f32a0*/  LDL.LU.64 R20, [R1+0x7718] ;  /* 0x0077180001147983 */ /* 0x002f220000300a00 */
[----:B------:R-:W-:-:S05]  /*f32b0*/  IMAD.X R23, R23, 0x1, R15, P2 ;  /* 0x0000000117177824 */ /* 0x000fca00010e060f */
[----:B------:R1:W-:Y:S01]  /*f32c0*/  STL.64 [R1+0x40d8], R22 ;  /* 0x0040d81601007387 */ /* 0x0003e20000100a00 */
[----:B----4-:R-:W-:-:S05]  /*f32d0*/  IADD3 R28, P1, R16, R21, RZ ;  /* 0x00000015101c7210 */ /* 0x010fca0007f3e0ff */
[----:B------:R-:W-:Y:S04]  /*f32e0*/  STL [R1+0x40c8], R28 ;  /* 0x0040c81c01007387 */ /* 0x000fe80000100800 */
[----:B-1----:R-:W3:Y:S04]  /*f32f0*/  LDL.LU.64 R22, [R1+0x7710] ;  /* 0x0077100001167983 */ /* 0x002ee80000300a00 */
[----:B------:R1:W-:Y:S04]  /*f3300*/  STL.64 [R1+0x76e0], R12 ;  /* 0x0076e00c01007387 */ /* 0x0003e80000100a00 */
[----:B-1----:R-:W4:Y:S04]  /*f3310*/  LDL R12, [R1+0xe0] ;  /* 0x0000e000010c7983 */ /* 0x002f280000100800 */
[----:B------:R1:W-:Y:S04]  /*f3320*/  STL [R1+0x76d8], R15 ;  /* 0x0076d80f01007387 */ /* 0x0003e80000100800 */
[----:B-1----:R-:W2:Y:S01]  /*f3330*/  LDL.LU R15, [R1+0x404] ;  /* 0x00040400010f7983 */ /* 0x002ea20000300800 */
[----:B------:R-:W-:-:S05]  /*f3340*/  IADD3 R24, P0, R16, R19, RZ ;  /* 0x0000001310187210 */ /* 0x000fca0007f1e0ff */
[----:B--2---:R-:W-:-:S05]  /*f3350*/  IMAD.X R25, R15, 0x1, R18, P0 ;  /* 0x000000010f197824 */ /* 0x004fca00000e0612 */
[----:B------:R1:W-:Y:S04]  /*f3360*/  STL.64 [R1+0x40d0], R24 ;  /* 0x0040d01801007387 */ /* 0x0003e80000100a00 */
[----:B-1----:R-:W2:Y:S04]  /*f3370*/  LDL.LU.64 R24, [R1+0x7708] ;  /* 0x0077080001187983 */ /* 0x002ea80000300a00 */
[----:B------:R1:W-:Y:S04]  /*f3380*/  STL.64 [R1+0x76e8], R18 ;  /* 0x0076e81201007387 */ /* 0x0003e80000100a00 */
[----:B-1----:R0:W3:Y:S01]  /*f3390*/  LDL.64 R18, [R1+0x40c8] ;  /* 0x0040c80001127983 */ /* 0x0020e20000100a00 */
[----:B------:R-:W-:Y:S01]  /*f33a0*/  IMAD.MOV.U32 R29, RZ, RZ, R26 ;  /* 0x000000ffff1d7224 */ /* 0x000fe200078e001a */
[----:B--2---:R-:W-:-:S05]  /*f33b0*/  IADD3 R26, P0, R16, R25, RZ ;  /* 0x00000019101a7210 */ /* 0x004fca0007f1e0ff */
[----:B------:R1:W-:Y:S04]  /*f33c0*/  STL [R1+0x40b8], R26 ;  /* 0x0040b81a01007387 */ /* 0x0003e80000100800 */
[----:B-1----:R-:W2:Y:S01]  /*f33d0*/  LDL.LU.64 R26, [R1+0x7700] ;  /* 0x00770000011a7983 */ /* 0x002ea20000300a00 */
[----:B---3--:R-:W-:-:S03]  /*f33e0*/  IMAD.X R19, R15, 0x1, R20, P1 ;  /* 0x000000010f137824 */ /* 0x008fc600008e0614 */
[----:B------:R1:W-:Y:S04]  /*f33f0*/  STL.64 [R1+0x76d0], R20 ;  /* 0x0076d01401007387 */ /* 0x0003e80000100a00 */
[----:B-1----:R0:W3:Y:S01]  /*f3400*/  LDL.64 R20, [R1+0x40b8] ;  /* 0x0040b80001147983 */ /* 0x0020e20000100a00 */
[----:B------:R-:W-:-:S03]  /*f3410*/  IADD3 R28, P2, R16, R23, RZ ;  /* 0x00000017101c7210 */ /* 0x000fc60007f5e0ff */
[----:B------:R-:W-:Y:S01]  /*f3420*/  STL [R1+0x40cc], R19 ;  /* 0x0040cc1301007387 */ /* 0x000fe20000100800 */
[----:B---3--:R-:W-:Y:S02]  /*f3430*/  IMAD.MOV.U32 R21, RZ, RZ, R29 ;  /* 0x000000ffff157224 */ /* 0x008fe400078e001d */
[----:B------:R-:W-:-:S05]  /*f3440*/  IMAD.X R29, R15, 0x1, R22, P2 ;  /* 0x000000010f1d7824 */ /* 0x000fca00010e0616 */
[----:B------:R1:W-:Y:S04]  /*f3450*/  STL.64 [R1+0x40c0], R28 ;  /* 0x0040c01c01007387 */ /* 0x0003e80000100a00 */
[----:B-1----:R-:W3:Y:S01]  /*f3460*/  LDL.LU.64 R28, [R1+0x76f8] ;  /* 0x0076f800011c7983 */ /* 0x002ee20000300a00 */
[----:B--2---:R-:W-:-:S03]  /*f3470*/  IADD3 R18, P1, R16, R27, RZ ;  /* 0x0000001b10127210 */ /* 0x004fc60007f3e0ff */
[----:B------:R1:W-:Y:S02]  /*f3480*/  STL.64 [R1+0x76c8], R22 ;  /* 0x0076c81601007387 */ /* 0x0003e40000100a00 */
[C---:B------:R-:W-:Y:S02]  /*f3490*/  IMAD.X R19, R15.reuse, 0x1, R26, P1 ;  /* 0x000000010f137824 */ /* 0x040fe400008e061a */
[----:B-1----:R-:W-:Y:S02]  /*f34a0*/  IMAD.MOV.U32 R22, RZ, RZ, R21 ;  /* 0x000000ffff167224 */ /* 0x002fe400078e0015 */
[----:B------:R-:W-:Y:S01]  /*f34b0*/  IMAD.X R21, R15, 0x1, R24, P0 ;  /* 0x000000010f157824 */ /* 0x000fe200000e0618 */
[----:B---3--:R-:W-:-:S05]  /*f34c0*/  IADD3 R16, P2, R16, R29, RZ ;  /* 0x0000001d10107210 */ /* 0x008fca0007f5e0ff */
[----:B------:R1:W-:Y:S04]  /*f34d0*/  STL [R1+0x40a8], R16 ;  /* 0x0040a81001007387 */ /* 0x0003e80000100800 */
[----:B-1----:R-:W4:Y:S04]  /*f34e0*/  LDL.LU.64 R16, [R1+0x76f0] ;  /* 0x0076f00001107983 */ /* 0x002f280000300a00 */
[----:B------:R1:W-:Y:S04]  /*f34f0*/  STL.64 [R1+0x76c0], R24 ;  /* 0x0076c01801007387 */ /* 0x0003e80000100a00 */
[----:B-1----:R0:W2:Y:S04]  /*f3500*/  LDL.64 R24, [R1+0x40a8] ;  /* 0x0040a80001187983 */ /* 0x0020a80000100a00 */
[----:B------:R-:W-:Y:S04]  /*f3510*/  STL [R1+0x40bc], R21 ;  /* 0x0040bc1501007387 */ /* 0x000fe80000100800 */
[----:B------:R1:W-:Y:S04]  /*f3520*/  STL.64 [R1+0x40b0], R18 ;  /* 0x0040b01201007387 */ /* 0x0003e80000100a00 */
[----:B-1----:R-:W3:Y:S04]  /*f3530*/  LDL.LU.64 R18, [R1+0x76e8] ;  /* 0x0076e80001127983 */ /* 0x002ee80000300a00 */
[----:B------:R1:W-:Y:S04]  /*f3540*/  STL.64 [R1+0x76b8], R26 ;  /* 0x0076b81a01007387 */ /* 0x0003e80000100a00 */
[----:B-1----:R-:W3:Y:S01]  /*f3550*/  LDL R26, [R1+0x400] ;  /* 0x00040000011a7983 */ /* 0x002ee20000100800 */
[----:B----4-:R-:W-:-:S02]  /*f3560*/  IADD3 R20, P0, R12, R16, RZ ;  /* 0x000000100c147210 */ /* 0x010fc40007f1e0ff */
[----:B------:R-:W-:-:S05]  /*f3570*/  IADD3 R12, P1, R12, R17, RZ ;  /* 0x000000110c0c7210 */ /* 0x000fca0007f3e0ff */
[----:B------:R1:W-:Y:S01]  /*f3580*/  STL [R1+0x4098], R12 ;  /* 0x0040980c01007387 */ /* 0x0003e20000100800 */
[----:B--2---:R-:W-:-:S03]  /*f3590*/  IMAD.X R25, R15, 0x1, R28, P2 ;  /* 0x000000010f197824 */ /* 0x004fc600010e061c */
[----:B-1----:R-:W2:Y:S04]  /*f35a0*/  LDL.LU.64 R12, [R1+0x76e0] ;  /* 0x0076e000010c7983 */ /* 0x002ea80000300a00 */
[----:B------:R1:W-:Y:S04]  /*f35b0*/  STL.64 [R1+0x76a8], R16 ;  /* 0x0076a81001007387 */ /* 0x0003e80000100a00 */
[----:B-1----:R-:W4:Y:S04]  /*f35c0*/  LDL.LU R16, [R1+0xe0] ;  /* 0x0000e00001107983 */ /* 0x002f280000300800 */
[----:B------:R-:W2:Y:S04]  /*f35d0*/  LDL.LU R15, [R1+0x76d8] ;  /* 0x0076d800010f7983 */ /* 0x000ea80000300800 */
[----:B------:R1:W-:Y:S01]  /*f35e0*/  STL.64 [R1+0x76b0], R28 ;  /* 0x0076b01c01007387 */ /* 0x0003e20000100a00 */
[----:B---3--:R-:W-:-:S03]  /*f35f0*/  IMAD.X R21, R26, 0x1, R14, P0 ;  /* 0x000000011a157824 */ /* 0x008fc600000e060e */
[----:B-1----:R0:W2:Y:S04]  /*f3600*/  LDL.64 R28, [R1+0x4098] ;  /* 0x00409800011c7983 */ /* 0x0020a80000100a00 */
[----:B------:R-:W-:Y:S04]  /*f3610*/  STL [R1+0x40ac], R25 ;  /* 0x0040ac1901007387 */ /* 0x000fe80000100800 */
[----:B------:R1:W-:Y:S04]  /*f3620*/  STL.64 [R1+0x40a0], R20 ;  /* 0x0040a01401007387 */ /* 0x0003e80000100a00 */
[----:B-1----:R-:W3:Y:S01]  /*f3630*/  LDL.LU.64 R20, [R1+0x76d0] ;  /* 0x0076d00001147983 */ /* 0x002ee20000300a00 */
[----:B------:R-:W-:-:S03]  /*f3640*/  IMAD.MOV.U32 R25, RZ, RZ, R22 ;  /* 0x000000ffff197224 */ /* 0x000fc600078e0016 */
[----:B------:R1:W-:Y:S04]  /*f3650*/  STL.64 [R1+0x7698], R8 ;  /* 0x0076980801007387 */ /* 0x0003e80000100a00 */
[----:B-1----:R-:W3:Y:S01]  /*f3660*/  LDL R8, [R1+0xe4] ;  /* 0x0000e40001087983 */ /* 0x002ee20000100800 */
[----:B----4-:R-:W-:Y:S01]  /*f3670*/  IADD3 R24, P2, R16, R19, RZ ;  /* 0x0000001310187210 */ /* 0x010fe20007f5e0ff */
[----:B--2---:R-:W-:Y:S01]  /*f3680*/  IMAD.X R29, R26, 0x1, R15, P1 ;  /* 0x000000011a1d7824 */ /* 0x004fe200008e060f */
[----:B---3--:R-:W-:-:S05]  /*f3690*/  IADD3 R22, P0, R16, R21, RZ ;  /* 0x0000001510167210 */ /* 0x008fca0007f1e0ff */
[----:B------:R1:W-:Y:S04]  /*f36a0*/  STL [R1+0x4088], R22 ;  /* 0x0040881601007387 */ /* 0x0003e80000100800 */
[----:B-1----:R-:W2:Y:S04]  /*f36b0*/  LDL.LU.64 R22, [R1+0x76c8] ;  /* 0x0076c80001167983 */ /* 0x002ea80000300a00 */
[----:B------:R1:W-:Y:S04]  /*f36c0*/  STL.64 [R1+0x76a0], R14 ;  /* 0x0076a00e01007387 */ /* 0x0003e80000100a00 */
[----:B-1----:R0:W3:Y:S04]  /*f36d0*/  LDL.64 R14, [R1+0x4088] ;  /* 0x00408800010e7983 */ /* 0x0020e80000100a00 */
[----:B------:R1:W-:Y:S02]  /*f36e0*/  STL [R1+0x409c], R29 ;  /* 0x00409c1d01007387 */ /* 0x0003e40000100800 */
[----:B-1----:R-:W-:-:S02]  /*f36f0*/  IMAD.MOV.U32 R29, RZ, RZ, R25 ;  /* 0x000000ffff1d7224 */ /* 0x002fc400078e0019 */
[----:B------:R-:W-:-:S05]  /*f3700*/  IMAD.X R25, R26, 0x1, R18, P2 ;  /* 0x000000011a197824 */ /* 0x000fca00010e0612 */
[----:B------:R1:W-:Y:S04]  /*f3710*/  STL.64 [R1+0x4090], R24 ;  /* 0x0040901801007387 */ /* 0x0003e80000100a00 */
[----:B-1----:R-:W4:Y:S04]  /*f3720*/  LDL.LU.64 R24, [R1+0x76c0] ;  /* 0x0076c00001187983 */ /* 0x002f280000300a00 */
[----:B------:R1:W-:Y:S04]  /*f3730*/  STL [R1+0x7690], R18 ;  /* 0x0076901201007387 */ /* 0x0003e80000100800 */
[----:B-1----:R-:W3:Y:S01]  /*f3740*/  LDL.LU R18, [R1+0x400] ;  /* 0x0004000001127983 */ /* 0x002ee20000300800 */
[----:B--2---:R-:W-:-:S02]  /*f3750*/  IADD3 R28, P1, R16, R23, RZ ;  /* 0x00000017101c7210 */ /* 0x004fc40007f3e0ff */
[----:B----4-:R-:W-:-:S05]  /*f3760*/  IADD3 R26, P2, R16, R25, RZ ;  /* 0x00000019101a7210 */ /* 0x010fca0007f5e0ff */
[----:B------:R1:W-:Y:S01]  /*f3770*/  STL [R1+0x4078], R26 ;  /* 0x0040781a01007387 */ /* 0x0003e20000100800 */
[----:B---3--:R-:W-:-:S03]  /*f3780*/  IMAD.X R15, R18, 0x1, R20, P0 ;  /* 0x00000001120f7824 */ /* 0x008fc600000e0614 */
[----:B-1----:R-:W2:Y:S04]  /*f3790*/  LDL.LU.64 R26, [R1+0x76b8] ;  /* 0x0076b800011a7983 */ /* 0x002ea80000300a00 */
[----:B------:R1:W-:Y:S02]  /*f37a0*/  STL [R1+0x408c], R15 ;  /* 0x00408c0f01007387 */ /* 0x0003e40000100800 */
[----:B-1----:R-:W-:Y:S02]  /*f37b0*/  IMAD.MOV.U32 R15, RZ, RZ, R29 ;  /* 0x000000ffff0f7224 */ /* 0x002fe400078e001d */
[----:B------:R-:W-:-:S05]  /*f37c0*/  IMAD.X R29, R18, 0x1, R22, P1 ;  /* 0x00000001121d7824 */ /* 0x000fca00008e0616 */
[----:B------:R1:W-:Y:S04]  /*f37d0*/  STL.64 [R1+0x4080], R28 ;  /* 0x0040801c01007387 */ /* 0x0003e80000100a00 */
[----:B-1----:R-:W3:Y:S04]  /*f37e0*/  LDL.LU.64 R28, [R1+0x76b0] ;  /* 0x0076b000011c7983 */ /* 0x002ee80000300a00 */
[----:B------:R1:W-:Y:S04]  /*f37f0*/  STL.64 [R1+0x7688], R22 ;  /* 0x0076881601007387 */ /* 0x0003e80000100a00 */
[----:B-1----:R0:W4:Y:S01]  /*f3800*/  LDL.64 R22, [R1+0x4078] ;  /* 0x0040780001167983 */ /* 0x0021220000100a00 */
[----:B--2---:R-:W-:-:S02]  /*f3810*/  IADD3 R14, P0, R16, R27, RZ ;  /* 0x0000001b100e7210 */ /* 0x004fc40007f1e0ff */
[----:B---3--:R-:W-:-:S05]  /*f3820*/  IADD3 R16, P1, R16, R29, RZ ;  /* 0x0000001d10107210 */ /* 0x008fca0007f3e0ff */
[----:B------:R1:W-:Y:S04]  /*f3830*/  STL [R1+0x4068], R16 ;  /* 0x0040681001007387 */ /* 0x0003e80000100800 */
[----:B-1----:R-:W2:Y:S01]  /*f3840*/  LDL.LU.64 R16, [R1+0x76a8] ;  /* 0x0076a80001107983 */ /* 0x002ea20000300a00 */
[----:B----4-:R-:W-:-:S03]  /*f3850*/  IMAD.X R23, R18, 0x1, R24, P2 ;  /* 0x0000000112177824 */ /* 0x010fc600010e0618 */
[----:B------:R1:W-:Y:S04]  /*f3860*/  STL.64 [R1+0x7680], R24 ;  /* 0x0076801801007387 */ /* 0x0003e80000100a00 */
[----:B-1----:R0:W3:Y:S04]  /*f3870*/  LDL.64 R24, [R1+0x4068] ;  /* 0x0040680001187983 */ /* 0x0020e80000100a00 */
[----:B------:R1:W-:Y:S02]  /*f3880*/  STL [R1+0x407c], R23 ;  /* 0x00407c1701007387 */ /* 0x0003e40000100800 */
[----:B-1----:R-:W-:-:S02]  /*f3890*/  IMAD.MOV.U32 R23, RZ, RZ, R15 ;  /* 0x000000ffff177224 */ /* 0x002fc400078e000f */
[----:B------:R-:W-:-:S05]  /*f38a0*/  IMAD.X R15, R18, 0x1, R26, P0 ;  /* 0x00000001120f7824 */ /* 0x000fca00000e061a */
[----:B------:R1:W-:Y:S04]  /*f38b0*/  STL.64 [R1+0x4070], R14 ;  /* 0x0040700e01007387 */ /* 0x0003e80000100a00 */
[----:B-1----:R-:W4:Y:S01]  /*f38c0*/  LDL.LU.64 R14, [R1+0x76a0] ;  /* 0x0076a000010e7983 */ /* 0x002f220000300a00 */
[C---:B--2---:R-:W-:Y:S02]  /*f38d0*/  IADD3 R22, P2, R8.reuse, R16, RZ ;  /* 0x0000001008167210 */ /* 0x044fe40007f5e0ff */
[----:B------:R-:W-:-:S05]  /*f38e0*/  IADD3 R8, P0, R8, R17, RZ ;  /* 0x0000001108087210 */ /* 0x000fca0007f1e0ff */
[----:B------:R1:W-:Y:S04]  /*f38f0*/  STL [R1+0x4058], R8 ;  /* 0x0040580801007387 */ /* 0x0003e80000100800 */
[----:B-1----:R-:W2:Y:S04]  /*f3900*/  LDL.LU.64 R8, [R1+0x7698] ;  /* 0x0076980001087983 */ /* 0x002ea80000300a00 */
[----:B--2---:R1:W-:Y:S04]  /*f3910*/  STL.64 [R1+0x7670], R8 ;  /* 0x0076700801007387 */ /* 0x0043e80000100a00 */
[----:B-1----:R0:W2:Y:S01]  /*f3920*/  LDL.64 R8, [R1+0x4058] ;  /* 0x0040580001087983 */ /* 0x0020a20000100a00 */
[----:B---3--:R-:W-:-:S03]  /*f3930*/  IMAD.X R25, R18, 0x1, R28, P1 ;  /* 0x0000000112197824 */ /* 0x008fc600008e061c */
[----:B--2---:R-:W4:Y:S04]  /*f3940*/  LDL R9, [R1+0x3fc] ;  /* 0x0003fc0001097983 */ /* 0x004f280000100800 */
[----:B------:R1:W-:Y:S04]  /*f3950*/  STL.64 [R1+0x7668], R16 ;  /* 0x0076681001007387 */ /* 0x0003e80000100a00 */
[----:B-1----:R-:W2:Y:S04]  /*f3960*/  LDL.LU R16, [R1+0xe4] ;  /* 0x0000e40001107983 */ /* 0x002ea80000300800 */
[----:B------:R-:W3:Y:S04]  /*f3970*/  LDL.LU R18, [R1+0x7690] ;  /* 0x0076900001127983 */ /* 0x000ee80000300800 */
[----:B------:R-:W-:Y:S04]  /*f3980*/  STL.64 [R1+0x7678], R28 ;  /* 0x0076781c01007387 */ /* 0x000fe80000100a00 */
[----:B------:R1:W-:Y:S02]  /*f3990*/  STL [R1+0x406c], R25 ;  /* 0x00406c1901007387 */ /* 0x0003e40000100800 */
[----:B-1----:R-:W-:-:S02]  /*f39a0*/  IMAD.MOV.U32 R25, RZ, RZ, R23 ;  /* 0x000000ffff197224 */ /* 0x002fc400078e0017 */
[C---:B----4-:R-:W-:Y:S02]  /*f39b0*/  IMAD.X R23, R9.reuse, 0x1, R14, P2 ;  /* 0x0000000109177824 */ /* 0x050fe400010e060e */
[----:B------:R-:W-:-:S03]  /*f39c0*/  IMAD.X R9, R9, 0x1, R15, P0 ;  /* 0x0000000109097824 */ /* 0x000fc600000e060f */
[----:B------:R1:W-:Y:S04]  /*f39d0*/  STL.64 [R1+0x4060], R22 ;  /* 0x0040601601007387 */ /* 0x0003e80000100a00 */
[----:B-1----:R-:W4:Y:S04]  /*f39e0*/  LDL.LU.64 R22, [R1+0x7688] ;  /* 0x0076880001167983 */ /* 0x002f280000300a00 */
[----:B------:R-:W-:Y:S04]  /*f39f0*/  STL [R1+0x405c], R9 ;  /* 0x00405c0901007387 */ /* 0x000fe80000100800 */
[----:B------:R-:W-:Y:S04]  /*f3a00*/  STL.64 [R1+0x7660], R12 ;  /* 0x0076600c01007387 */ /* 0x000fe80000100a00 */
[----:B------:R1:W-:Y:S04]  /*f3a10*/  STL [R1+0x7658], R15 ;  /* 0x0076580f01007387 */ /* 0x0003e80000100800 */
[----:B-1----:R-:W3:Y:S01]  /*f3a20*/  LDL.LU R15, [R1+0x3fc] ;  /* 0x0003fc00010f7983 */ /* 0x002ee20000300800 */
[----:B--2---:R-:W-:Y:S01]  /*f3a30*/  IADD3 R24, P1, R16, R19, RZ ;  /* 0x0000001310187210 */ /* 0x004fe20007f3e0ff */
[----:B------:R-:W-:-:S04]  /*f3a40*/  IMAD.MOV.U32 R9, RZ, RZ, R25 ;  /* 0x000000ffff097224 */ /* 0x000fc800078e0019 */
[----:B---3--:R-:W-:-:S05]  /*f3a50*/  IMAD.X R25, R15, 0x1, R18, P1 ;  /* 0x000000010f197824 */ /* 0x008fca00008e0612 */
[----:B------:R1:W-:Y:S04]  /*f3a60*/  STL.64 [R1+0x4050], R24 ;  /* 0x0040501801007387 */ /* 0x0003e80000100a00 */
[----:B-1----:R-:W2:Y:S01]  /*f3a70*/  LDL.LU.64 R24, [R1+0x7680] ;  /* 0x0076800001187983 */ /* 0x002ea20000300a00 */
[C---:B------:R-:W-:Y:S02]  /*f3a80*/  IADD3 R28, P2, R16.reuse, R21, RZ ;  /* 0x00000015101c7210 */ /* 0x040fe40007f5e0ff */
[----:B----4-:R-:W-:Y:S01]  /*f3a90*/  IADD3 R8, P0, R16, R23, RZ ;  /* 0x0000001710087210 */ /* 0x010fe20007f1e0ff */
[----:B------:R-:W-:Y:S02]  /*f3aa0*/  IMAD.MOV.U32 R13, RZ, RZ, R9 ;  /* 0x000000ffff0d7224 */ /* 0x000fe400078e0009 */
[----:B------:R-:W-:-:S02]  /*f3ab0*/  IMAD.X R29, R15, 0x1, R20, P2 ;  /* 0x000000010f1d7824 */ /* 0x000fc400010e0614 */
[----:B------:R-:W-:-:S03]  /*f3ac0*/  IMAD.X R9, R15, 0x1, R22, P0 ;  /* 0x000000010f097824 */ /* 0x000fc600000e0616 */
[----:B------:R1:W-:Y:S01]  /*f3ad0*/  STL.64 [R1+0x4048], R28 ;  /* 0x0040481c01007387 */ /* 0x0003e20000100a00 */
[----:B--2---:R-:W-:-:S05]  /*f3ae0*/  IADD3 R12, P1, R16, R25, RZ ;  /* 0x00000019100c7210 */ /* 0x004fca0007f3e0ff */
[----:B------:R-:W-:Y:S04]  /*f3af0*/  STL [R1+0x4038], R12 ;  /* 0x0040380c01007387 */ /* 0x000fe80000100800 */
[----:B-1----:R-:W2:Y:S04]  /*f3b00*/  LDL.LU.64 R28, [R1+0x7678] ;  /* 0x00767800011c7983 */ /* 0x002ea80000300a00 */
[----:B------:R1:W-:Y:S04]  /*f3b10*/  STL.64 [R1+0x4040], R8 ;  /* 0x0040400801007387 */ /* 0x0003e80000100a00 */
[----:B-1----:R-:W3:Y:S04]  /*f3b20*/  LDL.LU.64 R8, [R1+0x7670] ;  /* 0x0076700001087983 */ /* 0x002ee80000300a00 */
[----:B------:R1:W-:Y:S01]  /*f3b30*/  STL.64 [R1+0x7648], R22 ;  /* 0x0076481601007387 */ /* 0x0003e20000100a00 */
[----:B------:R-:W-:-:S03]  /*f3b40*/  IADD3 R12, P2, R16, R27, RZ ;  /* 0x0000001b100c7210 */ /* 0x000fc60007f5e0ff */
[----:B-1----:R-:W4:Y:S04]  /*f3b50*/  LDL.LU R22, [R1+0x104] ;  /* 0x0001040001167983 */ /* 0x002f280000300800 */
[----:B------:R-:W4:Y:S01]  /*f3b60*/  LDL R23, [R1+0xe8] ;  /* 0x0000e80001177983 */ /* 0x000f220000100800 */
[----:B--2---:R-:W-:-:S03]  /*f3b70*/  IADD3 R16, P0, R16, R29, RZ ;  /* 0x0000001d10107210 */ /* 0x004fc60007f1e0ff */
[----:B---3--:R1:W-:Y:S04]  /*f3b80*/  STL.64 [R1+0x7650], R8 ;  /* 0x0076500801007387 */ /* 0x0083e80000100a00 */
[----:B-1----:R0:W2:Y:S04]  /*f3b90*/  LDL.64 R8, [R1+0x4038] ;  /* 0x0040380001087983 */ /* 0x0020a80000100a00 */
[----:B------:R1:W-:Y:S04]  /*f3ba0*/  STL [R1+0x4028], R16 ;  /* 0x0040281001007387 */ /* 0x0003e80000100800 */
[----:B-1----:R-:W3:Y:S04]  /*f3bb0*/  LDL.LU.64 R16, [R1+0x7668] ;  /* 0x0076680001107983 */ /* 0x002ee80000300a00 */
[----:B------:R1:W-:Y:S02]  /*f3bc0*/  STL.64 [R1+0x7640], R24 ;  /* 0x0076401801007387 */ /* 0x0003e40000100a00 */
[----:B-1----:R-:W-:-:S02]  /*f3bd0*/  IMAD.MOV.U32 R25, RZ, RZ, R13 ;  /* 0x000000ffff197224 */ /* 0x002fc400078e000d */
[C---:B------:R-:W-:Y:S02]  /*f3be0*/  IMAD.X R13, R15.reuse, 0x1, R26, P2 ;  /* 0x000000010f0d7824 */ /* 0x040fe400010e061a */
[----:B--2---:R-:W-:-:S05]  /*f3bf0*/  IMAD.X R9, R15, 0x1, R24, P1 ;  /* 0x000000010f097824 */ /* 0x004fca00008e0618 */
[----:B------:R-:W-:Y:S01]  /*f3c00*/  STL [R1+0x403c], R9 ;  /* 0x00403c0901007387 */ /* 0x000fe20000100800 */
[----:B----4-:R-:W-:-:S03]  /*f3c10*/  IMAD.MOV.U32 R24, RZ, RZ, R22 ;  /* 0x000000ffff187224 */ /* 0x010fc600078e0016 */
[----:B------:R1:W-:Y:S01]  /*f3c20*/  STL.64 [R1+0x4030], R12 ;  /* 0x0040300c01007387 */ /* 0x0003e20000100a00 */
[C---:B---3--:R-:W-:Y:S02]  /*f3c30*/  IADD3 R8, P1, R23.reuse, R16, RZ ;  /* 0x0000001017087210 */ /* 0x048fe40007f3e0ff */
[----:B------:R-:W-:Y:S01]  /*f3c40*/  IADD3 R22, P2, R23, R17, RZ ;  /* 0x0000001117167210 */ /* 0x000fe20007f5e0ff */
[----:B-1----:R-:W2:Y:S04]  /*f3c50*/  LDL.LU.64 R12, [R1+0x7660] ;  /* 0x00766000010c7983 */ /* 0x002ea80000300a00 */
[----:B------:R1:W-:Y:S04]  /*f3c60*/  STL.64 [R1+0x7630], R26 ;  /* 0x0076301a01007387 */ /* 0x0003e80000100a00 */
[----:B------:R-:W3:Y:S04]  /*f3c70*/  LDL R23, [R1+0x3f8] ;  /* 0x0003f80001177983 */ /* 0x000ee80000100800 */
[----:B-1----:R0:W4:Y:S04]  /*f3c80*/  LDL.64 R26, [R1+0x4028] ;  /* 0x00402800011a7983 */ /* 0x0021280000100a00 */
[----:B--2---:R-:W-:Y:S04]  /*f3c90*/  STL.64 [R1+0x7638], R12 ;  /* 0x0076380c01007387 */ /* 0x004fe80000100a00 */
[----:B------:R1:W-:Y:S01]  /*f3ca0*/  STL [R1+0x7620], R17 ;  /* 0x0076201101007387 */ /* 0x0003e20000100800 */
[----:B---3--:R-:W-:-:S03]  /*f3cb0*/  IMAD.X R9, R23, 0x1, R14, P1 ;  /* 0x0000000117097824 */ /* 0x008fc600008e060e */
[----:B-1----:R-:W2:Y:S01]  /*f3cc0*/  LDL.LU R17, [R1+0xe8] ;  /* 0x0000e80001117983 */ /* 0x002ea20000300800 */
[----:B----4-:R-:W-:-:S03]  /*f3cd0*/  IMAD.X R27, R15, 0x1, R28, P0 ;  /* 0x000000010f1b7824 */ /* 0x010fc600000e061c */
[----:B------:R-:W3:Y:S04]  /*f3ce0*/  LDL.LU R15, [R1+0x7658] ;  /* 0x00765800010f7983 */ /* 0x000ee80000300800 */
[----:B------:R-:W-:Y:S04]  /*f3cf0*/  STL.64 [R1+0x7628], R28 ;  /* 0x0076281c01007387 */ /* 0x000fe80000100a00 */
[----:B------:R-:W-:Y:S04]  /*f3d00*/  STL [R1+0x402c], R27 ;  /* 0x00402c1b01007387 */ /* 0x000fe80000100800 */
[----:B------:R1:W-:Y:S04]  /*f3d10*/  STL.64 [R1+0x4020], R8 ;  /* 0x0040200801007387 */ /* 0x0003e80000100a00 */
[----:B-1----:R-:W4:Y:S01]  /*f3d20*/  LDL.LU.64 R8, [R1+0x7650] ;  /* 0x0076500001087983 */ /* 0x002f220000300a00 */
[----:B---3--:R-:W-:-:S05]  /*f3d30*/  IMAD.X R23, R23, 0x1, R15, P2 ;  /* 0x0000000117177824 */ /* 0x008fca00010e060f */
[----:B------:R1:W-:Y:S04]  /*f3d40*/  STL.64 [R1+0x4018], R22 ;  /* 0x0040181601007387 */ /* 0x0003e80000100a00 */
[----:B-1----:R-:W3:Y:S04]  /*f3d50*/  LDL.LU.64 R22, [R1+0x7648] ;  /* 0x0076480001167983 */ /* 0x002ee80000300a00 */
[----:B----4-:R-:W-:Y:S04]  /*f3d60*/  STL.64 [R1+0x7618], R8 ;  /* 0x0076180801007387 */ /* 0x010fe80000100a00 */
[----:B------:R1:W-:Y:S04]  /*f3d70*/  STL.64 [R1+0x7610], R14 ;  /* 0x0076100e01007387 */ /* 0x0003e80000100a00 */
[----:B-1----:R-:W4:Y:S01]  /*f3d80*/  LDL.LU R14, [R1+0x3f8] ;  /* 0x0003f800010e7983 */ /* 0x002f220000300800 */
[----:B------:R-:W-:Y:S01]  /*f3d90*/  IMAD.MOV.U32 R12, RZ, RZ, R24 ;  /* 0x000000ffff0c7224 */ /* 0x000fe200078e0018 */
[----:B--2---:R-:W-:Y:S01]  /*f3da0*/  IADD3 R24, P0, R17, R19, RZ ;  /* 0x0000001311187210 */ /* 0x004fe20007f1e0ff */
[----:B------:R-:W-:-:S04]  /*f3db0*/  IMAD.MOV.U32 R29, RZ, RZ, R25 ;  /* 0x000000ffff1d7224 */ /* 0x000fc800078e0019 */
[----:B----4-:R-:W-:-:S05]  /*f3dc0*/  IMAD.X R25, R14, 0x1, R18, P0 ;  /* 0x000000010e197824 */ /* 0x010fca00000e0612 */
[----:B------:R1:W-:Y:S04]  /*f3dd0*/  STL.64 [R1+0x4010], R24 ;  /* 0x0040101801007387 */ /* 0x0003e80000100a00 */
[----:B-1----:R-:W2:Y:S01]  /*f3de0*/  LDL.LU.64 R24, [R1+0x7640] ;  /* 0x0076400001187983 */ /* 0x002ea20000300a00 */
[----:B------:R-:W-:Y:S01]  /*f3df0*/  IMAD.MOV.U32 R9, RZ, RZ, R12 ;  /* 0x000000ffff097224 */ /* 0x000fe200078e000c */
[C---:B------:R-:W-:Y:S02]  /*f3e00*/  IADD3 R26, P1, R17.reuse, R21, RZ ;  /* 0x00000015111a7210 */ /* 0x040fe40007f3e0ff */
[----:B--2---:R-:W-:-:S05]  /*f3e10*/  IADD3 R12, P0, R17, R25, RZ ;  /* 0x00000019110c7210 */ /* 0x004fca0007f1e0ff */
[----:B------:R1:W-:Y:S04]  /*f3e20*/  STL [R1+0x3ff8], R12 ;  /* 0x003ff80c01007387 */ /* 0x0003e80000100800 */
[----:B-1----:R-:W2:Y:S01]  /*f3e30*/  LDL.LU.64 R12, [R1+0x7638] ;  /* 0x00763800010c7983 */ /* 0x002ea20000300a00 */
[C---:B---3--:R-:W-:Y:S01]  /*f3e40*/  IADD3 R28, P2, R17.reuse, R23, RZ ;  /* 0x00000017111c7210 */ /* 0x048fe20007f5e0ff */
[C---:B------:R-:W-:Y:S02]  /*f3e50*/  IMAD.X R27, R14.reuse, 0x1, R20, P1 ;  /* 0x000000010e1b7824 */ /* 0x040fe400008e0614 */
[----:B------:R-:W-:Y:S02]  /*f3e60*/  IMAD.MOV.U32 R8, RZ, RZ, R29 ;  /* 0x000000ffff087224 */ /* 0x000fe400078e001d */
[----:B------:R-:W-:Y:S01]  /*f3e70*/  IMAD.X R29, R14, 0x1, R22, P2 ;  /* 0x000000010e1d7824 */ /* 0x000fe200010e0616 */
[----:B------:R1:W-:Y:S04]  /*f3e80*/  STL.64 [R1+0x4008], R26 ;  /* 0x0040081a01007387 */ /* 0x0003e80000100a00 */
[----:B-1----:R-:W3:Y:S04]  /*f3e90*/  LDL.LU.64 R26, [R1+0x7630] ;  /* 0x00763000011a7983 */ /* 0x002ee80000300a00 */
[----:B------:R1:W-:Y:S04]  /*f3ea0*/  STL.64 [R1+0x7608], R20 ;  /* 0x0076081401007387 */ /* 0x0003e80000100a00 */
[----:B-1----:R0:W4:Y:S04]  /*f3eb0*/  LDL.64 R20, [R1+0x3ff8] ;  /* 0x003ff80001147983 */ /* 0x0021280000100a00 */
[----:B--2---:R-:W-:Y:S04]  /*f3ec0*/  STL.64 [R1+0x75f8], R12 ;  /* 0x0075f80c01007387 */ /* 0x004fe80000100a00 */
[----:B------:R1:W-:Y:S04]  /*f3ed0*/  STL.64 [R1+0x4000], R28 ;  /* 0x0040001c01007387 */ /* 0x0003e80000100a00 */
[----:B-1----:R-:W2:Y:S01]  /*f3ee0*/  LDL.LU.64 R28, [R1+0x7628] ;  /* 0x00762800011c7983 */ /* 0x002ea20000300a00 */
[----:B---3--:R-:W-:-:S03]  /*f3ef0*/  IADD3 R12, P1, R17, R27, RZ ;  /* 0x0000001b110c7210 */ /* 0x008fc60007f3e0ff */
[----:B------:R1:W-:Y:S01]  /*f3f00*/  STL.64 [R1+0x7600], R22 ;  /* 0x0076001601007387 */ /* 0x0003e20000100a00 */
[----:B----4-:R-:W-:Y:S01]  /*f3f10*/  IMAD.MOV.U32 R21, RZ, RZ, R8 ;  /* 0x000000ffff157224 */ /* 0x010fe200078e0008 */
[----:B--2---:R-:W-:Y:S02]  /*f3f20*/  IADD3 R8, P2, R17, R29, RZ ;  /* 0x0000001d11087210 */ /* 0x004fe40007f5e0ff */
[----:B------:R-:W2:Y:S01]  /*f3f30*/  LDL.LU R17, [R1+0x7620] ;  /* 0x0076200001117983 */ /* 0x000ea20000300800 */
[----:B-1----:R-:W-:Y:S02]  /*f3f40*/  IMAD.MOV.U32 R22, RZ, RZ, R9 ;  /* 0x000000ffff167224 */ /* 0x002fe400078e0009 */
[----:B------:R-:W-:Y:S02]  /*f3f50*/  IMAD.MOV.U32 R9, RZ, RZ, R21 ;  /* 0x000000ffff097224 */ /* 0x000fe400078e0015 */
[C---:B------:R-:W-:Y:S02]  /*f3f60*/  IMAD.X R21, R14.reuse, 0x1, R24, P0 ;  /* 0x000000010e157824 */ /* 0x040fe400000e0618 */
[----:B------:R-:W-:-:S03]  /*f3f70*/  IMAD.X R13, R14, 0x1, R26, P1 ;  /* 0x000000010e0d7824 */ /* 0x000fc600008e061a */
[----:B------:R-:W-:Y:S04]  /*f3f80*/  STL [R1+0x3ffc], R21 ;  /* 0x003ffc1501007387 */ /* 0x000fe80000100800 */
[----:B------:R1:W-:Y:S01]  /*f3f90*/  STL.64 [R1+0x3ff0], R12 ;  /* 0x003ff00c01007387 */ /* 0x0003e20000100a00 */
[----:B------:R-:W-:-:S03]  /*f3fa0*/  IADD3 R20, P0, R9, R16, RZ ;  /* 0x0000001009147210 */ /* 0x000fc60007f1e0ff */
[----:B-1----:R-:W3:Y:S04]  /*f3fb0*/  LDL R13, [R1+0x3f4] ;  /* 0x0003f400010d7983 */ /* 0x002ee80000100800 */
[----:B--2---:R1:W-:Y:S01]  /*f3fc0*/  STL.64 [R1+0x75f0], R16 ;  /* 0x0075f01001007387 */ /* 0x0043e20000100a00 */
[----:B------:R-:W-:Y:S01]  /*f3fd0*/  IADD3 R12, P1, R9, R17, RZ ;  /* 0x00000011090c7210 */ /* 0x000fe20007f3e0ff */
[----:B-1----:R-:W-:Y:S02]  /*f3fe0*/  IMAD.MOV.U32 R16, RZ, RZ, R9 ;  /* 0x000000ffff107224 */ /* 0x002fe400078e0009 */
[----:B------:R-:W-:-:S03]  /*f3ff0*/  IMAD.X R9, R14, 0x1, R28, P2 ;  /* 0x000000010e097824 */ /* 0x000fc600010e061c */
[----:B------:R-:W-:Y:S02]  /*f4000*/  IADD3 R14, P2, R16, R19, RZ ;  /* 0x00000013100e7210 */ /* 0x000fe40007f5e0ff */
[----:B------:R1:W-:Y:S04]  /*f4010*/  STL.64 [R1+0x3fe8], R8 ;  /* 0x003fe80801007387 */ /* 0x0003e80000100a00 */
[----:B-1----:R-:W2:Y:S04]  /*f4020*/  LDL.LU.64 R8, [R1+0x7618] ;  /* 0x0076180001087983 */ /* 0x002ea80000300a00 */
[----:B------:R1:W-:Y:S04]  /*f4030*/  STL [R1+0x3fd0], R14 ;  /* 0x003fd00e01007387 */ /* 0x0003e80000100800 */
[----:B-1----:R-:W3:Y:S02]  /*f4040*/  LDL.LU.64 R14, [R1+0x7610] ;  /* 0x00761000010e7983 */ /* 0x002ee40000300a00 */
[----:B---3--:R-:W-:-:S05]  /*f4050*/  IMAD.X R21, R13, 0x1, R14, P0 ;  /* 0x000000010d157824 */ /* 0x008fca00000e060e */
[----:B------:R1:W-:Y:S04]  /*f4060*/  STL.64 [R1+0x3fe0], R20 ;  /* 0x003fe01401007387 */ /* 0x0003e80000100a00 */
[----:B-1----:R-:W3:Y:S01]  /*f4070*/  LDL.LU.64 R20, [R1+0x7608] ;  /* 0x0076080001147983 */ /* 0x002ee20000300a00 */
[----:B------:R-:W-:Y:S02]  /*f4080*/  IMAD.MOV.U32 R17, RZ, RZ, R22 ;  /* 0x000000ffff117224 */ /* 0x000fe400078e0016 */
[----:B------:R-:W-:Y:S01]  /*f4090*/  IMAD.X R13, R13, 0x1, R15, P1 ;  /* 0x000000010d0d7824 */ /* 0x000fe200008e060f */
[----:B---3--:R-:W-:-:S05]  /*f40a0*/  IADD3 R22, P0, R16, R21, RZ ;  /* 0x0000001510167210 */ /* 0x008fca0007f1e0ff */
[----:B------:R1:W-:Y:S04]  /*f40b0*/  STL [R1+0x3fc8], R22 ;  /* 0x003fc81601007387 */ /* 0x0003e80000100800 */
[----:B-1----:R-:W3:Y:S04]  /*f40c0*/  LDL.LU.64 R22, [R1+0x7600] ;  /* 0x0076000001167983 */ /* 0x002ee80000300a00 */
[----:B------:R1:W-:Y:S04]  /*f40d0*/  STL [R1+0x75d0], R21 ;  /* 0x0075d01501007387 */ /* 0x0003e80000100800 */
[----:B-1----:R-:W4:Y:S04]  /*f40e0*/  LDL R21, [R1+0xf0] ;  /* 0x0000f00001157983 */ /* 0x002f280000100800 */
[----:B------:R1:W-:Y:S04]  /*f40f0*/  STL.64 [R1+0x3fd8], R12 ;  /* 0x003fd80c01007387 */ /* 0x0003e80000100a00 */
[----:B-1----:R-:W2:Y:S04]  /*f4100*/  LDL.LU.64 R12, [R1+0x75f8] ;  /* 0x0075f800010c7983 */ /* 0x002ea80000300a00 */
[----:B------:R1:W-:Y:S04]  /*f4110*/  STL [R1+0x75e0], R15 ;  /* 0x0075e00f01007387 */ /* 0x0003e80000100800 */
[----:B-1----:R-:W4:Y:S04]  /*f4120*/  LDL.LU R15, [R1+0x3f4] ;  /* 0x0003f400010f7983 */ /* 0x002f280000300800 */
[----:B--2---:R1:W-:Y:S04]  /*f4130*/  STL.64 [R1+0x75e8], R12 ;  /* 0x0075e80c01007387 */ /* 0x0043e80000100a00 */
[----:B-1----:R0:W2:Y:S04]  /*f4140*/  LDL.64 R12, [R1+0x3fc8] ;  /* 0x003fc800010c7983 */ /* 0x0020a80000100a00 */
[----:B------:R1:W-:Y:S04]  /*f4150*/  STL.64 [R1+0x75c8], R2 ;  /* 0x0075c80201007387 */ /* 0x0003e80000100a00 */
[----:B-1----:R0:W4:Y:S04]  /*f4160*/  LDL.64 R2, [R1+0x3fd0] ;  /* 0x003fd00001027983 */ /* 0x0021280000100a00 */
[----:B------:R1:W-:Y:S01]  /*f4170*/  STL.64 [R1+0x75d8], R6 ;  /* 0x0075d80601007387 */ /* 0x0003e20000100a00 */
[----:B--2---:R-:W-:-:S04]  /*f4180*/  IMAD.MOV.U32 R13, RZ, RZ, R16 ;  /* 0x000000ffff0d7224 */ /* 0x004fc800078e0010 */
[----:B-1----:R-:W-:Y:S01]  /*f4190*/  IMAD.MOV.U32 R7, RZ, RZ, R13 ;  /* 0x000000ffff077224 */ /* 0x002fe200078e000d */
[----:B---3--:R-:W-:Y:S01]  /*f41a0*/  IADD3 R16, P1, R13, R23, RZ ;  /* 0x000000170d107210 */ /* 0x008fe20007f3e0ff */
[----:B----4-:R-:W-:Y:S02]  /*f41b0*/  IMAD.X R13, R15, 0x1, R20, P0 ;  /* 0x000000010f0d7824 */ /* 0x010fe400000e0614 */
[----:B------:R-:W-:-:S04]  /*f41c0*/  IMAD.MOV.U32 R3, RZ, RZ, R17 ;  /* 0x000000ffff037224 */ /* 0x000fc800078e0011 */
[----:B------:R-:W-:Y:S02]  /*f41d0*/  IMAD.MOV.U32 R17, RZ, RZ, R3 ;  /* 0x000000ffff117224 */ /* 0x000fe400078e0003 */
[----:B------:R-:W-:Y:S01]  /*f41e0*/  IMAD.X R3, R15, 0x1, R18, P2 ;  /* 0x000000010f037824 */ /* 0x000fe200010e0612 */
[----:B------:R-:W-:-:S04]  /*f41f0*/  IADD3 R2, P2, R7, R25, RZ ;  /* 0x0000001907027210 */ /* 0x000fc80007f5e0ff */
[----:B------:R-:W-:Y:S04]  /*f4200*/  STL [R1+0x3fd4], R3 ;  /* 0x003fd40301007387 */ /* 0x000fe80000100800 */
[----:B------:R1:W-:Y:S01]  /*f4210*/  STL [R1+0x3fcc], R13 ;  /* 0x003fcc0d01007387 */ /* 0x0003e20000100800 */
[----:B------:R-:W-:Y:S01]  /*f4220*/  IADD3 R12, P0, R7, R27, RZ ;  /* 0x0000001b070c7210 */ /* 0x000fe20007f1e0ff */
[----:B-1----:R-:W-:Y:S02]  /*f4230*/  IMAD.MOV.U32 R13, RZ, RZ, R17 ;  /* 0x000000ffff0d7224 */ /* 0x002fe400078e0011 */
[C---:B------:R-:W-:Y:S02]  /*f4240*/  IMAD.X R17, R15.reuse, 0x1, R22, P1 ;  /* 0x000000010f117824 */ /* 0x040fe400008e0616 */
[----:B------:R-:W-:-:S03]  /*f4250*/  IMAD.X R3, R15, 0x1, R24, P2 ;  /* 0x000000010f037824 */ /* 0x000fc600010e0618 */
[----:B------:R1:W-:Y:S04]  /*f4260*/  STL.64 [R1+0x3fc0], R16 ;  /* 0x003fc01001007387 */ /* 0x0003e80000100a00 */
[----:B-1----:R-:W2:Y:S04]  /*f4270*/  LDL.LU.64 R16, [R1+0x75f0] ;  /* 0x0075f00001107983 */ /* 0x002ea80000300a00 */
[----:B------:R-:W-:Y:S04]  /*f4280*/  STL.64 [R1+0x75c0], R24 ;  /* 0x0075c01801007387 */ /* 0x000fe80000100a00 */
[----:B------:R1:W-:Y:S02]  /*f4290*/  STL.64 [R1+0x3fb8], R2 ;  /* 0x003fb80201007387 */ /* 0x0003e40000100a00 */
[----:B-1----:R-:W-:-:S02]  /*f42a0*/  IMAD.MOV.U32 R3, RZ, RZ, R13 ;  /* 0x000000ffff037224 */ /* 0x002fc400078e000d */
[----:B------:R-:W-:-:S05]  /*f42b0*/  IMAD.X R13, R15, 0x1, R26, P0 ;  /* 0x000000010f0d7824 */ /* 0x000fca00000e061a */
[----:B------:R1:W-:Y:S04]  /*f42c0*/  STL.64 [R1+0x3fb0], R12 ;  /* 0x003fb00c01007387 */ /* 0x0003e80000100a00 */
[----:B-1----:R-:W3:Y:S04]  /*f42d0*/  LDL.LU.64 R12, [R1+0x75e8] ;  /* 0x0075e800010c7983 */ /* 0x002ee80000300a00 */
[----:B------:R-:W4:Y:S01]  /*f42e0*/  LDL R25, [R1+0x3f0] ;  /* 0x0003f00001197983 */ /* 0x000f220000100800 */
[----:B------:R-:W-:-:S05]  /*f42f0*/  IADD3 R6, P1, R7, R29, RZ ;  /* 0x0000001d07067210 */ /* 0x000fca0007f3e0ff */
[----:B------:R-:W-:Y:S01]  /*f4300*/  IMAD.X R7, R15, 0x1, R28, P1 ;  /* 0x000000010f077824 */ /* 0x000fe200008e061c */
[C---:B--2---:R-:W-:Y:S02]  /*f4310*/  IADD3 R2, P2, R21.reuse, R16, RZ ;  /* 0x0000001015027210 */ /* 0x044fe40007f5e0ff */
[C---:B------:R-:W-:Y:S01]  /*f4320*/  IADD3 R24, P0, R21.reuse, R17, RZ ;  /* 0x0000001115187210 */ /* 0x040fe20007f1e0ff */
[----:B------:R1:W-:Y:S04]  /*f4330*/  STL.64 [R1+0x75a8], R16 ;  /* 0x0075a81001007387 */ /* 0x0003e80000100a00 */
[----:B------:R-:W2:Y:S04]  /*f4340*/  LDL.LU R15, [R1+0x75e0] ;  /* 0x0075e000010f7983 */ /* 0x000ea80000300800 */
[----:B------:R0:W-:Y:S01]  /*f4350*/  STL.64 [R1+0x3fa8], R6 ;  /* 0x003fa80601007387 */ /* 0x0001e20000100a00 */
[----:B-1----:R-:W-:Y:S01]  /*f4360*/  IMAD.MOV.U32 R17, RZ, RZ, R3 ;  /* 0x000000ffff117224 */ /* 0x002fe200078e0003 */
[----:B------:R-:W-:-:S02]  /*f4370*/  IADD3 R16, P1, R21, R19, RZ ;  /* 0x0000001315107210 */ /* 0x000fc40007f3e0ff */
[----:B0-----:R-:W3:Y:S04]  /*f4380*/  LDL.LU.64 R6, [R1+0x75d8] ;  /* 0x0075d80001067983 */ /* 0x001ee80000300a00 */
[----:B------:R-:W-:Y:S04]  /*f4390*/  STL.64 [R1+0x75b8], R28 ;  /* 0x0075b81c01007387 */ /* 0x000fe80000100a00 */
[----:B------:R-:W3:Y:S01]  /*f43a0*/  LDL.LU R21, [R1+0x75d0] ;  /* 0x0075d00001157983 */ /* 0x000ee20000300800 */
[----:B----4-:R-:W-:-:S05]  /*f43b0*/  IMAD.X R3, R25, 0x1, R14, P2 ;  /* 0x0000000119037824 */ /* 0x010fca00010e060e */
[----:B------:R0:W-:Y:S04]  /*f43c0*/  STL.64 [R1+0x3fa0], R2 ;  /* 0x003fa00201007387 */ /* 0x0001e80000100a00 */
[----:B0-----:R-:W4:Y:S04]  /*f43d0*/  LDL.LU.64 R2, [R1+0x75c8] ;  /* 0x0075c80001027983 */ /* 0x001f280000300a00 */
[----:B----4-:R0:W-:Y:S04]  /*f43e0*/  STL.64 [R1+0x75b0], R2 ;  /* 0x0075b00201007387 */ /* 0x0101e80000100a00 */
[----:B0-----:R-:W3:Y:S01]  /*f43f0*/  LDL.LU R2, [R1+0xf0] ;  /* 0x0000f00001027983 */ /* 0x001ee20000300800 */
[----:B--2---:R-:W-:-:S05]  /*f4400*/  IMAD.X R25, R25, 0x1, R15, P0 ;  /* 0x0000000119197824 */ /* 0x004fca00000e060f */
[----:B------:R0:W-:Y:S01]  /*f4410*/  STL.64 [R1+0x3f98], R24 ;  /* 0x003f981801007387 */ /* 0x0001e20000100a00 */
[----:B---3--:R-:W-:-:S05]  /*f4420*/  IADD3 R28, P2, R2, R21, RZ ;  /* 0x00000015021c7210 */ /* 0x008fca0007f5e0ff */
[----:B------:R-:W-:Y:S04]  /*f4430*/  STL [R1+0x3f88], R28 ;  /* 0x003f881c01007387 */ /* 0x000fe80000100800 */
[----:B0-----:R-:W2:Y:S04]  /*f4440*/  LDL.LU.64 R24, [R1+0x75c0] ;  /* 0x0075c00001187983 */ /* 0x001ea80000300a00 */
[----:B------:R0:W-:Y:S04]  /*f4450*/  STL [R1+0x75a0], R15 ;  /* 0x0075a00f01007387 */ /* 0x0001e80000100800 */
[----:B0-----:R-:W3:Y:S01]  /*f4460*/  LDL.LU R15, [R1+0x3f0] ;  /* 0x0003f000010f7983 */ /* 0x001ee20000300800 */
[----:B------:R-:W-:-:S02]  /*f4470*/  IMAD.MOV.U32 R29, RZ, RZ, R17 ;  /* 0x000000ffff1d7224 */ /* 0x000fc400078e0011 */
[----:B---3--:R-:W-:-:S05]  /*f4480*/  IMAD.X R17, R15, 0x1, R18, P1 ;  /* 0x000000010f117824 */ /* 0x008fca00008e0612 */
[----:B------:R-:W-:Y:S04]  /*f4490*/  STL.64 [R1+0x3f90], R16 ;  /* 0x003f901001007387 */ /* 0x000fe80000100a00 */
[----:B------:R0:W-:Y:S04]  /*f44a0*/  STL.64 [R1+0x7588], R8 ;  /* 0x0075880801007387 */ /* 0x0001e80000100a00 */
[----:B0-----:R0:W3:Y:S01]  /*f44b0*/  LDL.64 R8, [R1+0x3f88] ;  /* 0x003f880001087983 */ /* 0x0010e20000100a00 */
[----:B------:R-:W-:Y:S01]  /*f44c0*/  IADD3 R28, P0, R2, R23, RZ ;  /* 0x00000017021c7210 */ /* 0x000fe20007f1e0ff */
[----:B------:R-:W-:-:S02]  /*f44d0*/  IMAD.MOV.U32 R17, RZ, RZ, R29 ;  /* 0x000000ffff117224 */ /* 0x000fc400078e001d */
[----:B------:R1:W-:Y:S02]  /*f44e0*/  STL.64 [R1+0x7598], R20 ;  /* 0x0075981401007387 */ /* 0x0003e40000100a00 */
[C---:B------:R-:W-:Y:S02]  /*f44f0*/  IMAD.X R29, R15.reuse, 0x1, R22, P0 ;  /* 0x000000010f1d7824 */ /* 0x040fe400000e0616 */
[----:B-1----:R-:W4:Y:S01]  /*f4500*/  LDL R21, [R1+0xf4] ;  /* 0x0000f40001157983 */ /* 0x002f220000100800 */
[----:B---3--:R-:W-:-:S05]  /*f4510*/  IMAD.X R9, R15, 0x1, R20, P2 ;  /* 0x000000010f097824 */ /* 0x008fca00010e0614 */
[----:B------:R-:W-:Y:S04]  /*f4520*/  STL [R1+0x3f8c], R9 ;  /* 0x003f8c0901007387 */ /* 0x000fe80000100800 */
[----:B------:R1:W-:Y:S04]  /*f4530*/  STL.64 [R1+0x3f80], R28 ;  /* 0x003f801c01007387 */ /* 0x0003e80000100a00 */
[----:B-1----:R-:W3:Y:S01]  /*f4540*/  LDL.LU.64 R28, [R1+0x75b8] ;  /* 0x0075b800011c7983 */ /* 0x002ee20000300a00 */
[C---:B--2---:R-:W-:Y:S02]  /*f4550*/  IADD3 R16, P1, R2.reuse, R25, RZ ;  /* 0x0000001902107210 */ /* 0x044fe40007f3e0ff */
[----:B------:R-:W-:Y:S01]  /*f4560*/  IADD3 R8, P2, R2, R27, RZ ;  /* 0x0000001b02087210 */ /* 0x000fe20007f5e0ff */
[----:B------:R1:W-:Y:S04]  /*f4570*/  STL.64 [R1+0x7590], R22 ;  /* 0x0075901601007387 */ /* 0x0003e80000100a00 */
[----:B------:R-:W-:-:S02]  /*f4580*/  IMAD.X R9, R15, 0x1, R26, P2 ;  /* 0x000000010f097824 */ /* 0x000fc400010e061a */
[----:B-1----:R-:W-:Y:S02]  /*f4590*/  IMAD.MOV.U32 R22, RZ, RZ, R17 ;  /* 0x000000ffff167224 */ /* 0x002fe400078e0011 */
[----:B------:R-:W-:Y:S01]  /*f45a0*/  IMAD.X R17, R15, 0x1, R24, P1 ;  /* 0x000000010f117824 */ /* 0x000fe200008e0618 */
[----:B---3--:R-:W-:-:S05]  /*f45b0*/  IADD3 R2, P0, R2, R29, RZ ;  /* 0x0000001d02027210 */ /* 0x008fca0007f1e0ff */
[----:B------:R1:W-:Y:S04]  /*f45c0*/  STL [R1+0x3f68], R2 ;  /* 0x003f680201007387 */ /* 0x0003e80000100800 */
[----:B-1----:R-:W2:Y:S04]  /*f45d0*/  LDL.LU.64 R2, [R1+0x75b0] ;  /* 0x0075b00001027983 */ /* 0x002ea80000300a00 */
[----:B------:R1:W-:Y:S04]  /*f45e0*/  STL.64 [R1+0x3f78], R16 ;  /* 0x003f781001007387 */ /* 0x0003e80000100a00 */
[----:B-1----:R-:W4:Y:S04]  /*f45f0*/  LDL.LU.64 R16, [R1+0x75a8] ;  /* 0x0075a80001107983 */ /* 0x002f280000300a00 */
[----:B------:R-:W-:Y:S04]  /*f4600*/  STL.64 [R1+0x3f70], R8 ;  /* 0x003f700801007387 */ /* 0x000fe80000100a00 */
[----:B------:R1:W-:Y:S04]  /*f4610*/  STL [R1+0x7570], R26 ;  /* 0x0075701a01007387 */ /* 0x0003e80000100800 */
[----:B-1----:R-:W3:Y:S04]  /*f4620*/  LDL.LU R26, [R1+0xf4] ;  /* 0x0000f400011a7983 */ /* 0x002ee80000300800 */
[----:B------:R-:W2:Y:S01]  /*f4630*/  LDL R9, [R1+0x3ec] ;  /* 0x0003ec0001097983 */ /* 0x000ea20000100800 */
[----:B----4-:R-:W-:-:S03]  /*f4640*/  IADD3 R20, P1, R21, R16, RZ ;  /* 0x0000001015147210 */ /* 0x010fc60007f3e0ff */
[----:B------:R1:W-:Y:S01]  /*f4650*/  STL.64 [R1+0x7560], R16 ;  /* 0x0075601001007387 */ /* 0x0003e20000100a00 */
[----:B---3--:R-:W-:-:S03]  /*f4660*/  IADD3 R8, P2, R26, R17, RZ ;  /* 0x000000111a087210 */ /* 0x008fc60007f5e0ff */
[----:B-1----:R0:W3:Y:S01]  /*f4670*/  LDL.64 R16, [R1+0x3f68] ;  /* 0x003f680001107983 */ /* 0x0020e20000100a00 */
[----:B--2---:R-:W-:Y:S02]  /*f4680*/  IMAD.X R21, R9, 0x1, R14, P1 ;  /* 0x0000000109157824 */ /* 0x004fe400008e060e */
[----:B---3--:R-:W-:Y:S02]  /*f4690*/  IMAD.X R17, R15, 0x1, R28, P0 ;  /* 0x000000010f117824 */ /* 0x008fe400000e061c */
[----:B------:R-:W2:Y:S04]  /*f46a0*/  LDL.LU R15, [R1+0x75a0] ;  /* 0x0075a000010f7983 */ /* 0x000ea80000300800 */
[----:B------:R-:W-:Y:S04]  /*f46b0*/  STL.64 [R1+0x7578], R28 ;  /* 0x0075781c01007387 */ /* 0x000fe80000100a00 */
[----:B------:R-:W-:Y:S04]  /*f46c0*/  STL [R1+0x3f6c], R17 ;  /* 0x003f6c1101007387 */ /* 0x000fe80000100800 */
[----:B------:R1:W-:Y:S04]  /*f46d0*/  STL.64 [R1+0x3f60], R20 ;  /* 0x003f601401007387 */ /* 0x0003e80000100a00 */
[----:B-1----:R-:W3:Y:S01]  /*f46e0*/  LDL.LU.64 R20, [R1+0x7598] ;  /* 0x0075980001147983 */ /* 0x002ee20000300a00 */
[----:B------:R-:W-:-:S02]  /*f46f0*/  IMAD.MOV.U32 R29, RZ, RZ, R22 ;  /* 0x000000ffff1d7224 */ /* 0x000fc400078e0016 */
[----:B--2---:R-:W-:Y:S01]  /*f4700*/  IMAD.X R9, R9, 0x1, R15, P2 ;  /* 0x0000000109097824 */ /* 0x004fe200010e060f */
[----:B---3--:R-:W-:-:S05]  /*f4710*/  IADD3 R22, P1, R26, R21, RZ ;  /* 0x000000151a167210 */ /* 0x008fca0007f3e0ff */
[----:B------:R1:W-:Y:S04]  /*f4720*/  STL [R1+0x3f48], R22 ;  /* 0x003f481601007387 */ /* 0x0003e80000100800 */
[----:B-1----:R-:W2:Y:S04]  /*f4730*/  LDL.LU.64 R22, [R1+0x7590] ;  /* 0x0075900001167983 */ /* 0x002ea80000300a00 */
[----:B------:R1:W-:Y:S04]  /*f4740*/  STL.64 [R1+0x3f58], R8 ;  /* 0x003f580801007387 */ /* 0x0003e80000100a00 */
[----:B-1----:R-:W3:Y:S04]  /*f4750*/  LDL.LU.64 R8, [R1+0x7588] ;  /* 0x0075880001087983 */ /* 0x002ee80000300a00 */
[----:B---3--:R1:W-:Y:S02]  /*f4760*/  STL.64 [R1+0x7558], R8 ;  /* 0x0075580801007387 */ /* 0x0083e40000100a00 */
[----:B-1----:R-:W-:-:S05]  /*f4770*/  IMAD.MOV.U32 R9, RZ, RZ, R29 ;  /* 0x000000ffff097224 */ /* 0x002fca00078e001d */
[----:B------:R1:W-:Y:S04]  /*f4780*/  STL [R1+0x7580], R9 ;  /* 0x0075800901007387 */ /* 0x0003e80000100800 */
[----:B-1----:R0:W3:Y:S04]  /*f4790*/  LDL.64 R8, [R1+0x3f48] ;  /* 0x003f480001087983 */ /* 0x0020e80000100a00 */
[----:B------:R1:W-:Y:S04]  /*f47a0*/  STL.64 [R1+0x7550], R10 ;  /* 0x0075500a01007387 */ /* 0x0003e80000100a00 */
[----:B-1----:R-:W4:Y:S01]  /*f47b0*/  LDL R10, [R1+0xf8] ;  /* 0x0000f800010a7983 */ /* 0x002f220000100800 */
[----:B------:R-:W-:-:S03]  /*f47c0*/  IADD3 R16, P0, R26, R19, RZ ;  /* 0x000000131a107210 */ /* 0x000fc60007f1e0ff */
[----:B----4-:R-:W-:Y:S04]  /*f47d0*/  STL.64 [R1+0x7568], R10 ;  /* 0x0075680a01007387 */ /* 0x010fe80000100a00 */
[----:B------:R1:W-:Y:S04]  /*f47e0*/  STL [R1+0x7548], R15 ;  /* 0x0075480f01007387 */ /* 0x0003e80000100800 */
[----:B-1----:R-:W4:Y:S01]  /*f47f0*/  LDL.LU R15, [R1+0x3ec] ;  /* 0x0003ec00010f7983 */ /* 0x002f220000300800 */
[----:B--2---:R-:W-:Y:S01]  /*f4800*/  IADD3 R28, P2, R26, R23, RZ ;  /* 0x000000171a1c7210 */ /* 0x004fe20007f5e0ff */
[----:B----4-:R-:W-:-:S02]  /*f4810*/  IMAD.X R17, R15, 0x1, R18, P0 ;  /* 0x000000010f117824 */ /* 0x010fc400000e0612 */
[C---:B---3--:R-:W-:Y:S02]  /*f4820*/  IMAD.X R9, R15.reuse, 0x1, R20, P1 ;  /* 0x000000010f097824 */ /* 0x048fe400008e0614 */
[----:B------:R-:W-:Y:S01]  /*f4830*/  IMAD.X R29, R15, 0x1, R22, P2 ;  /* 0x000000010f1d7824 */ /* 0x000fe200010e0616 */
[----:B------:R-:W-:Y:S04]  /*f4840*/  STL.64 [R1+0x3f50], R16 ;  /* 0x003f501001007387 */ /* 0x000fe80000100a00 */
[----:B------:R1:W-:Y:S04]  /*f4850*/  STL [R1+0x3f4c], R9 ;  /* 0x003f4c0901007387 */ /* 0x0003e80000100800 */
[----:B-1----:R-:W2:Y:S04]  /*f4860*/  LDL.LU R9, [R1+0x7580] ;  /* 0x0075800001097983 */ /* 0x002ea80000300800 */
[----:B------:R-:W-:Y:S04]  /*f4870*/  STL.64 [R1+0x7540], R20 ;  /* 0x0075401401007387 */ /* 0x000fe80000100a00 */
[----:B------:R1:W-:Y:S04]  /*f4880*/  STL.64 [R1+0x3f40], R28 ;  /* 0x003f401c01007387 */ /* 0x0003e80000100a00 */
[----:B-1----:R-:W3:Y:S01]  /*f4890*/  LDL.LU.64 R28, [R1+0x7578] ;  /* 0x00757800011c7983 */ /* 0x002ee20000300a00 */
[----:B------:R-:W-:-:S02]  /*f48a0*/  IADD3 R16, P0, R26, R25, RZ ;  /* 0x000000191a107210 */ /* 0x000fc40007f1e0ff */
[----:B------:R-:W-:-:S03]  /*f48b0*/  IADD3 R8, P1, R26, R27, RZ ;  /* 0x0000001b1a087210 */ /* 0x000fc60007f3e0ff */
[----:B------:R-:W-:Y:S01]  /*f48c0*/  IMAD.X R17, R15, 0x1, R24, P0 ;  /* 0x000000010f117824 */ /* 0x000fe200000e0618 */
[----:B---3--:R-:W-:Y:S02]  /*f48d0*/  IADD3 R10, P2, R26, R29, RZ ;  /* 0x0000001d1a0a7210 */ /* 0x008fe40007f5e0ff */
[----:B------:R-:W3:Y:S04]  /*f48e0*/  LDL.LU R26, [R1+0x7570] ;  /* 0x00757000011a7983 */ /* 0x000ee80000300800 */
[----:B------:R1:W-:Y:S04]  /*f48f0*/  STL [R1+0x3f28], R10 ;  /* 0x003f280a01007387 */ /* 0x0003e80000100800 */
[----:B-1----:R-:W4:Y:S04]  /*f4900*/  LDL.LU.64 R10, [R1+0x7568] ;  /* 0x00756800010a7983 */ /* 0x002f280000300a00 */
[----:B------:R1:W-:Y:S04]  /*f4910*/  STL.64 [R1+0x3f38], R16 ;  /* 0x003f381001007387 */ /* 0x0003e80000100a00 */
[----:B-1----:R-:W4:Y:S04]  /*f4920*/  LDL.LU.64 R16, [R1+0x7560] ;  /* 0x0075600001107983 */ /* 0x002f280000300a00 */
[----:B------:R1:W-:Y:S04]  /*f4930*/  STL.64 [R1+0x7538], R24 ;  /* 0x0075381801007387 */ /* 0x0003e80000100a00 */
[----:B-1----:R0:W4:Y:S01]  /*f4940*/  LDL.64 R24, [R1+0x3f28] ;  /* 0x003f280001187983 */ /* 0x0021220000100a00 */
[----:B--2---:R-:W-:-:S02]  /*f4950*/  IMAD.MOV.U32 R21, RZ, RZ, R9 ;  /* 0x000000ffff157224 */ /* 0x004fc400078e0009 */
[----:B---3--:R-:W-:Y:S01]  /*f4960*/  IMAD.X R9, R15, 0x1, R26, P1 ;  /* 0x000000010f097824 */ /* 0x008fe200008e061a */
[C---:B----4-:R-:W-:Y:S02]  /*f4970*/  IADD3 R20, P0, R10.reuse, R16, RZ ;  /* 0x000000100a147210 */ /* 0x050fe40007f1e0ff */
[----:B------:R-:W-:Y:S01]  /*f4980*/  IADD3 R10, P1, R10, R17, RZ ;  /* 0x000000110a0a7210 */ /* 0x000fe20007f3e0ff */
[----:B------:R-:W-:Y:S02]  /*f4990*/  IMAD.MOV.U32 R25, RZ, RZ, R21 ;  /* 0x000000ffff197224 */ /* 0x000fe400078e0015 */
[----:B------:R-:W2:Y:S04]  /*f49a0*/  LDL R21, [R1+0x3e8] ;  /* 0x0003e80001157983 */ /* 0x000ea80000100800 */
[----:B------:R1:W-:Y:S04]  /*f49b0*/  STL.64 [R1+0x3f30], R8 ;  /* 0x003f300801007387 */ /* 0x0003e80000100a00 */
[----:B-1----:R-:W3:Y:S04]  /*f49c0*/  LDL.LU.64 R8, [R1+0x7558] ;  /* 0x0075580001087983 */ /* 0x002ee80000300a00 */
[----:B------:R1:W-:Y:S04]  /*f49d0*/  STL.64 [R1+0x7528], R26 ;  /* 0x0075281a01007387 */ /* 0x0003e80000100a00 */
[----:B-1----:R-:W4:Y:S04]  /*f49e0*/  LDL.LU R27, [R1+0x108] ;  /* 0x00010800011b7983 */ /* 0x002f280000300800 */
[----:B------:R1:W-:Y:S04]  /*f49f0*/  STL [R1+0x3f18], R10 ;  /* 0x003f180a01007387 */ /* 0x0003e80000100800 */
[----:B-1----:R-:W3:Y:S01]  /*f4a00*/  LDL.LU.64 R10, [R1+0x7550] ;  /* 0x00755000010a7983 */ /* 0x002ee20000300a00 */
[----:B--2---:R-:W-:-:S03]  /*f4a10*/  IMAD.X R21, R21, 0x1, R14, P0 ;  /* 0x0000000115157824 */ /* 0x004fc600000e060e */
[----:B---3--:R-:W-:Y:S04]  /*f4a20*/  STL.64 [R1+0x7530], R10 ;  /* 0x0075300a01007387 */ /* 0x008fe80000100a00 */
[----:B------:R1:W-:Y:S04]  /*f4a30*/  STL [R1+0x7518], R17 ;  /* 0x0075181101007387 */ /* 0x0003e80000100800 */
[----:B-1----:R-:W2:Y:S01]  /*f4a40*/  LDL.LU R17, [R1+0xf8] ;  /* 0x0000f80001117983 */ /* 0x002ea20000300800 */
[----:B------:R-:W-:Y:S02]  /*f4a50*/  IMAD.MOV.U32 R10, RZ, RZ, R25 ;  /* 0x000000ffff0a7224 */ /* 0x000fe400078e0019 */
[----:B------:R-:W-:-:S02]  /*f4a60*/  IMAD.X R25, R15, 0x1, R28, P2 ;  /* 0x000000010f197824 */ /* 0x000fc400010e061c */
[----:B------:R-:W3:Y:S04]  /*f4a70*/  LDL.LU R15, [R1+0x7548] ;  /* 0x00754800010f7983 */ /* 0x000ee80000300800 */
[----:B------:R-:W-:Y:S04]  /*f4a80*/  STL [R1+0x3f2c], R25 ;  /* 0x003f2c1901007387 */ /* 0x000fe80000100800 */
[----:B------:R1:W-:Y:S04]  /*f4a90*/  STL.64 [R1+0x3f20], R20 ;  /* 0x003f201401007387 */ /* 0x0003e80000100a00 */
[----:B-1----:R-:W3:Y:S04]  /*f4aa0*/  LDL.LU.64 R20, [R1+0x7540] ;  /* 0x0075400001147983 */ /* 0x002ee80000300a00 */
[----:B------:R1:W-:Y:S04]  /*f4ab0*/  STL.64 [R1+0x7520], R2 ;  /* 0x0075200201007387 */ /* 0x0003e80000100a00 */
[----:B-1----:R0:W3:Y:S04]  /*f4ac0*/  LDL.64 R2, [R1+0x3f18] ;  /* 0x003f180001027983 */ /* 0x0020e80000100a00 */
[----:B------:R1:W-:Y:S04]  /*f4ad0*/  STL [R1+0x7508], R14 ;  /* 0x0075080e01007387 */ /* 0x0003e80000100800 */
[----:B-1----:R-:W3:Y:S01]  /*f4ae0*/  LDL.LU R14, [R1+0x3e8] ;  /* 0x0003e800010e7983 */ /* 0x002ee20000300800 */
[----:B----4-:R-:W-:Y:S01]  /*f4af0*/  IMAD.MOV.U32 R25, RZ, RZ, R27 ;  /* 0x000000ffff197224 */ /* 0x010fe200078e001b */
[----:B--2---:R-:W-:Y:S01]  /*f4b00*/  IADD3 R24, P2, R17, R19, RZ ;  /* 0x0000001311187210 */ /* 0x004fe20007f5e0ff */
[----:B---3--:R-:W-:-:S05]  /*f4b10*/  IMAD.X R3, R14, 0x1, R15, P1 ;  /* 0x000000010e037824 */ /* 0x008fca00008e060f */
[----:B------:R1:W-:Y:S02]  /*f4b20*/  STL [R1+0x3f1c], R3 ;  /* 0x003f1c0301007387 */ /* 0x0003e40000100800 */
[----:B-1----:R-:W-:Y:S02]  /*f4b30*/  IMAD.MOV.U32 R3, RZ, RZ, R25 ;  /* 0x000000ffff037224 */ /* 0x002fe400078e0019 */
[----:B------:R-:W-:-:S05]  /*f4b40*/  IMAD.X R25, R14, 0x1, R18, P2 ;  /* 0x000000010e197824 */ /* 0x000fca00010e0612 */
        /* <DEDUP_REMOVED lines=8> */
[----:B------:R-:W-:Y:S01]  /*f4bd0*/  IMAD.X R27, R14, 0x1, R20, P0 ;  /* 0x000000010e1b7824 */ /* 0x000fe200000e0614 */
[----:B------:R-:W-:-:S04]  /*f4be0*/  IADD3 R2, P1, R17, R23, RZ ;  /* 0x0000001711027210 */ /* 0x000fc80007f3e0ff */
[----:B------:R1:W-:Y:S04]  /*f4bf0*/  STL.64 [R1+0x3f08], R26 ;  /* 0x003f081a01007387 */ /* 0x0003e80000100a00 */
[----:B-1----:R-:W3:Y:S04]  /*f4c00*/  LDL.LU.64 R26, [R1+0x7528] ;  /* 0x00752800011a7983 */ /* 0x002ee80000300a00 */
[----:B------:R1:W-:Y:S02]  /*f4c10*/  STL.64 [R1+0x74f8], R20 ;  /* 0x0074f81401007387 */ /* 0x0003e40000100a00 */
[----:B-1----:R-:W-:-:S02]  /*f4c20*/  IMAD.MOV.U32 R20, RZ, RZ, R19 ;  /* 0x000000ffff147224 */ /* 0x002fc400078e0013 */
[----:B------:R-:W-:Y:S02]  /*f4c30*/  IMAD.MOV.U32 R19, RZ, RZ, R3 ;  /* 0x000000ffff137224 */ /* 0x000fe400078e0003 */
[----:B------:R-:W-:Y:S01]  /*f4c40*/  IMAD.X R3, R14, 0x1, R22, P1 ;  /* 0x000000010e037824 */ /* 0x000fe200008e0616 */
[----:B------:R-:W4:Y:S04]  /*f4c50*/  LDL R21, [R1+0xfc] ;  /* 0x0000fc0001157983 */ /* 0x000f280000100800 */
[----:B--2---:R-:W-:Y:S04]  /*f4c60*/  STL.64 [R1+0x7500], R10 ;  /* 0x0075000a01007387 */ /* 0x004fe80000100a00 */
[----:B------:R1:W-:Y:S04]  /*f4c70*/  STL.64 [R1+0x3f00], R2 ;  /* 0x003f000201007387 */ /* 0x0003e80000100a00 */
[----:B-1----:R-:W2:Y:S04]  /*f4c80*/  LDL.LU.64 R2, [R1+0x7520] ;  /* 0x0075200001027983 */ /* 0x002ea80000300a00 */
[----:B------:R1:W-:Y:S04]  /*f4c90*/  STL.64 [R1+0x74e8], R22 ;  /* 0x0074e81601007387 */ /* 0x0003e80000100a00 */
[----:B-1----:R0:W4:Y:S01]  /*f4ca0*/  LDL.64 R22, [R1+0x3ef8] ;  /* 0x003ef80001167983 */ /* 0x0021220000100a00 */
[----:B---3--:R-:W-:-:S02]  /*f4cb0*/  IADD3 R18, P0, R17, R27, RZ ;  /* 0x0000001b11127210 */ /* 0x008fc40007f1e0ff */
[----:B------:R-:W-:Y:S02]  /*f4cc0*/  IADD3 R10, P1, R17, R29, RZ ;  /* 0x0000001d110a7210 */ /* 0x000fe40007f3e0ff */
[----:B------:R-:W3:Y:S04]  /*f4cd0*/  LDL.LU R17, [R1+0x7518] ;  /* 0x0075180001117983 */ /* 0x000ee80000300800 */
[----:B------:R1:W-:Y:S01]  /*f4ce0*/  STL.64 [R1+0x74f0], R24 ;  /* 0x0074f01801007387 */ /* 0x0003e20000100a00 */
[----:B----4-:R-:W-:Y:S02]  /*f4cf0*/  IMAD.X R23, R14, 0x1, R24, P2 ;  /* 0x000000010e177824 */ /* 0x010fe400010e0618 */
[----:B-1----:R-:W-:Y:S01]  /*f4d00*/  IMAD.MOV.U32 R24, RZ, RZ, R20 ;  /* 0x000000ffff187224 */ /* 0x002fe200078e0014 */
[----:B------:R-:W-:Y:S01]  /*f4d10*/  IADD3 R20, P2, R21, R16, RZ ;  /* 0x0000001015147210 */ /* 0x000fe20007f5e0ff */
[----:B------:R-:W-:-:S02]  /*f4d20*/  IMAD.MOV.U32 R21, RZ, RZ, R19 ;  /* 0x000000ffff157224 */ /* 0x000fc400078e0013 */
[C---:B------:R-:W-:Y:S01]  /*f4d30*/  IMAD.X R19, R14.reuse, 0x1, R26, P0 ;  /* 0x000000010e137824 */ /* 0x040fe200000e061a */
[----:B------:R-:W-:Y:S04]  /*f4d40*/  STL [R1+0x3efc], R23 ;  /* 0x003efc1701007387 */ /* 0x000fe80000100800 */
[----:B------:R1:W-:Y:S04]  /*f4d50*/  STL.64 [R1+0x3ef0], R18 ;  /* 0x003ef01201007387 */ /* 0x0003e80000100a00 */
[----:B-1----:R-:W4:Y:S04]  /*f4d60*/  LDL.LU.64 R18, [R1+0x7510] ;  /* 0x0075100001127983 */ /* 0x002f280000300a00 */
[----:B------:R1:W-:Y:S04]  /*f4d70*/  STL [R1+0x74d8], R26 ;  /* 0x0074d81a01007387 */ /* 0x0003e80000100800 */
[----:B-1----:R-:W2:Y:S01]  /*f4d80*/  LDL.LU R26, [R1+0xfc] ;  /* 0x0000fc00011a7983 */ /* 0x002ea20000300800 */
[----:B------:R-:W-:-:S03]  /*f4d90*/  IMAD.X R11, R14, 0x1, R28, P1 ;  /* 0x000000010e0b7824 */ /* 0x000fc600008e061c */
[----:B---3--:R-:W-:Y:S04]  /*f4da0*/  STL.64 [R1+0x74d0], R16 ;  /* 0x0074d01001007387 */ /* 0x008fe80000100a00 */
[----:B------:R-:W3:Y:S04]  /*f4db0*/  LDL.LU R14, [R1+0x7508] ;  /* 0x00750800010e7983 */ /* 0x000ee80000300800 */
[----:B------:R1:W-:Y:S04]  /*f4dc0*/  STL.64 [R1+0x3ee8], R10 ;  /* 0x003ee80a01007387 */ /* 0x0003e80000100a00 */
[----:B-1----:R-:W4:Y:S04]  /*f4dd0*/  LDL.LU.64 R10, [R1+0x7500] ;  /* 0x00750000010a7983 */ /* 0x002f280000300a00 */
[----:B------:R1:W-:Y:S01]  /*f4de0*/  STL.64 [R1+0x74e0], R28 ;  /* 0x0074e01c01007387 */ /* 0x0003e20000100a00 */
[----:B--2---:R-:W-:-:S03]  /*f4df0*/  IADD3 R22, P0, R26, R17, RZ ;  /* 0x000000111a167210 */ /* 0x004fc60007f1e0ff */
[----:B------:R-:W3:Y:S01]  /*f4e00*/  LDL R17, [R1+0x3e4] ;  /* 0x0003e40001117983 */ /* 0x000ee20000100800 */
[----:B-1----:R-:W-:Y:S02]  /*f4e10*/  IMAD.MOV.U32 R28, RZ, RZ, R21 ;  /* 0x000000ffff1c7224 */ /* 0x002fe400078e0015 */
[----:B---3--:R-:W-:-:S05]  /*f4e20*/  IMAD.X R21, R17, 0x1, R14, P2 ;  /* 0x0000000111157824 */ /* 0x008fca00010e060e */
[----:B------:R1:W-:Y:S04]  /*f4e30*/  STL.64 [R1+0x3ee0], R20 ;  /* 0x003ee01401007387 */ /* 0x0003e80000100a00 */
[----:B-1----:R-:W2:Y:S01]  /*f4e40*/  LDL.LU.64 R20, [R1+0x74f8] ;  /* 0x0074f80001147983 */ /* 0x002ea20000300a00 */
[----:B------:R-:W-:Y:S01]  /*f4e50*/  IMAD.MOV.U32 R29, RZ, RZ, R24 ;  /* 0x000000ffff1d7224 */ /* 0x000fe200078e0018 */
[----:B----4-:R-:W-:Y:S01]  /*f4e60*/  IADD3 R16, P1, R26, R19, RZ ;  /* 0x000000131a107210 */ /* 0x010fe20007f3e0ff */
[----:B------:R-:W-:-:S04]  /*f4e70*/  IMAD.X R23, R17, 0x1, R15, P0 ;  /* 0x0000000111177824 */ /* 0x000fc800000e060f */
[----:B------:R-:W-:Y:S01]  /*f4e80*/  IMAD.X R17, R17, 0x1, R18, P1 ;  /* 0x0000000111117824 */ /* 0x000fe200008e0612 */
[----:B--2---:R-:W-:-:S05]  /*f4e90*/  IADD3 R24, P2, R26, R21, RZ ;  /* 0x000000151a187210 */ /* 0x004fca0007f5e0ff */
[----:B------:R1:W-:Y:S04]  /*f4ea0*/  STL [R1+0x3ec8], R24 ;  /* 0x003ec81801007387 */ /* 0x0003e80000100800 */
[----:B-1----:R-:W2:Y:S04]  /*f4eb0*/  LDL.LU.64 R24, [R1+0x74f0] ;  /* 0x0074f00001187983 */ /* 0x002ea80000300a00 */
[----:B------:R1:W-:Y:S04]  /*f4ec0*/  STL.64 [R1+0x3ed8], R22 ;  /* 0x003ed81601007387 */ /* 0x0003e80000100a00 */
[----:B-1----:R-:W3:Y:S04]  /*f4ed0*/  LDL.LU.64 R22, [R1+0x74e8] ;  /* 0x0074e80001167983 */ /* 0x002ee80000300a00 */
[----:B------:R-:W-:Y:S04]  /*f4ee0*/  STL.64 [R1+0x74b8], R14 ;  /* 0x0074b80e01007387 */ /* 0x000fe80000100a00 */
[----:B------:R-:W-:Y:S04]  /*f4ef0*/  STL [R1+0x74c0], R15 ;  /* 0x0074c00f01007387 */ /* 0x000fe80000100800 */
[----:B------:R1:W-:Y:S04]  /*f4f00*/  STL.64 [R1+0x74c8], R6 ;  /* 0x0074c80601007387 */ /* 0x0003e80000100a00 */
[----:B------:R-:W-:Y:S04]  /*f4f10*/  STL.64 [R1+0x3ed0], R16 ;  /* 0x003ed01001007387 */ /* 0x000fe80000100a00 */
[----:B-1----:R0:W4:Y:S04]  /*f4f20*/  LDL.64 R6, [R1+0x3ec8] ;  /* 0x003ec80001067983 */ /* 0x0021280000100a00 */
[----:B------:R1:W-:Y:S04]  /*f4f30*/  STL [R1+0x74c4], R18 ;  /* 0x0074c41201007387 */ /* 0x0003e80000100800 */
[----:B-1----:R-:W4:Y:S01]  /*f4f40*/  LDL.LU R18, [R1+0x3e4] ;  /* 0x0003e40001127983 */ /* 0x002f220000300800 */
[----:B------:R-:W-:-:S02]  /*f4f50*/  IMAD.MOV.U32 R14, RZ, RZ, R28 ;  /* 0x000000ffff0e7224 */ /* 0x000fc400078e001c */
[----:B------:R-:W-:Y:S01]  /*f4f60*/  IMAD.MOV.U32 R15, RZ, RZ, R29 ;  /* 0x000000ffff0f7224 */ /* 0x000fe200078e001d */
[----:B------:R1:W-:Y:S04]  /*f4f70*/  STL.64 [R1+0x74b0], R20 ;  /* 0x0074b01401007387 */ /* 0x0003e80000100a00 */
[----:B-1----:R-:W2:Y:S01]  /*f4f80*/  LDL R21, [R1+0x100] ;  /* 0x0001000001157983 */ /* 0x002ea20000100800 */
[----:B---3--:R-:W-:Y:S01]  /*f4f90*/  IADD3 R28, P0, R26, R23, RZ ;  /* 0x000000171a1c7210 */ /* 0x008fe20007f1e0ff */
[----:B----4-:R-:W-:-:S04]  /*f4fa0*/  IMAD.X R7, R18, 0x1, R20, P2 ;  /* 0x0000000112077824 */ /* 0x010fc800010e0614 */
[----:B------:R-:W-:Y:S01]  /*f4fb0*/  IMAD.X R29, R18, 0x1, R22, P0 ;  /* 0x00000001121d7824 */ /* 0x000fe200000e0616 */
[----:B------:R-:W-:Y:S04]  /*f4fc0*/  STL [R1+0x3ecc], R7 ;  /* 0x003ecc0701007387 */ /* 0x000fe80000100800 */
[----:B------:R1:W-:Y:S04]  /*f4fd0*/  STL.64 [R1+0x3ec0], R28 ;  /* 0x003ec01c01007387 */ /* 0x0003e80000100a00 */
[----:B-1----:R-:W3:Y:S01]  /*f4fe0*/  LDL.LU.64 R28, [R1+0x74e0] ;  /* 0x0074e000011c7983 */ /* 0x002ee20000300a00 */
[----:B--2---:R-:W-:-:S03]  /*f4ff0*/  IADD3 R16, P1, R26, R25, RZ ;  /* 0x000000191a107210 */ /* 0x004fc60007f3e0ff */
[----:B------:R1:W-:Y:S01]  /*f5000*/  STL.64 [R1+0x74a8], R22 ;  /* 0x0074a81601007387 */ /* 0x0003e20000100a00 */
[----:B------:R-:W-:Y:S01]  /*f5010*/  IADD3 R6, P2, R26, R27, RZ ;  /* 0x0000001b1a067210 */ /* 0x000fe20007f5e0ff */
[----:B------:R-:W-:Y:S02]  /*f5020*/  IMAD.X R17, R18, 0x1, R24, P1 ;  /* 0x0000000112117824 */ /* 0x000fe400008e0618 */
[----:B-1----:R-:W-:Y:S01]  /*f5030*/  IMAD.MOV.U32 R23, RZ, RZ, R14 ;  /* 0x000000ffff177224 */ /* 0x002fe200078e000e */
[----:B---3--:R-:W-:Y:S02]  /*f5040*/  IADD3 R14, P0, R26, R29, RZ ;  /* 0x0000001d1a0e7210 */ /* 0x008fe40007f1e0ff */
[----:B------:R-:W2:Y:S04]  /*f5050*/  LDL.LU R26, [R1+0x74d8] ;  /* 0x0074d800011a7983 */ /* 0x000ea80000300800 */
[----:B------:R1:W-:Y:S04]  /*f5060*/  STL.64 [R1+0x3eb8], R16 ;  /* 0x003eb81001007387 */ /* 0x0003e80000100a00 */
[----:B-1----:R-:W3:Y:S04]  /*f5070*/  LDL.LU.64 R16, [R1+0x74d0] ;  /* 0x0074d00001107983 */ /* 0x002ee80000300a00 */
[----:B------:R1:W-:Y:S01]  /*f5080*/  STL.64 [R1+0x74a0], R24 ;  /* 0x0074a01801007387 */ /* 0x0003e20000100a00 */
[----:B------:R-:W-:-:S02]  /*f5090*/  IMAD.MOV.U32 R22, RZ, RZ, R15 ;  /* 0x000000ffff167224 */ /* 0x000fc400078e000f */
[C---:B------:R-:W-:Y:S01]  /*f50a0*/  IMAD.X R15, R18.reuse, 0x1, R28, P0 ;  /* 0x00000001120f7824 */ /* 0x040fe200000e061c */
[----:B-1----:R-:W4:Y:S01]  /*f50b0*/  LDL R24, [R1+0x3e0] ;  /* 0x0003e00001187983 */ /* 0x002f220000100800 */
[----:B--2---:R-:W-:Y:S01]  /*f50c0*/  IMAD.X R7, R18, 0x1, R26, P2 ;  /* 0x0000000112077824 */ /* 0x004fe200010e061a */
[----:B---3--:R-:W-:Y:S02]  /*f50d0*/  IADD3 R20, P1, R21, R16, RZ ;  /* 0x0000001015147210 */ /* 0x008fe40007f3e0ff */
[----:B------:R1:W-:Y:S04]  /*f50e0*/  STL [R1+0x7490], R16 ;  /* 0x0074901001007387 */ /* 0x0003e80000100800 */
[----:B-1----:R-:W2:Y:S04]  /*f50f0*/  LDL.LU R16, [R1+0x100] ;  /* 0x0001000001107983 */ /* 0x002ea80000300800 */
[----:B------:R1:W-:Y:S04]  /*f5100*/  STL.64 [R1+0x3eb0], R6 ;  /* 0x003eb00601007387 */ /* 0x0003e80000100a00 */
[----:B-1----:R-:W3:Y:S04]  /*f5110*/  LDL.LU.64 R6, [R1+0x74c8] ;  /* 0x0074c80001067983 */ /* 0x002ee80000300a00 */
[----:B------:R-:W-:Y:S04]  /*f5120*/  STL.64 [R1+0x7498], R26 ;  /* 0x0074981a01007387 */ /* 0x000fe80000100a00 */
[----:B------:R-:W3:Y:S04]  /*f5130*/  LDL.LU R18, [R1+0x74c4] ;  /* 0x0074c40001127983 */ /* 0x000ee80000300800 */
[----:B------:R1:W-:Y:S04]  /*f5140*/  STL.64 [R1+0x3ea8], R14 ;  /* 0x003ea80e01007387 */ /* 0x0003e80000100a00 */
[----:B-1----:R0:W4:Y:S01]  /*f5150*/  LDL.LU R15, [R1+0x74c0] ;  /* 0x0074c000010f7983 */ /* 0x0021220000300800 */
[----:B--2---:R-:W-:-:S05]  /*f5160*/  IADD3 R14, P0, R16, R19, RZ ;  /* 0x00000013100e7210 */ /* 0x004fca0007f1e0ff */
[----:B------:R4:W-:Y:S04]  /*f5170*/  STL [R1+0x3e90], R14 ;  /* 0x003e900e01007387 */ /* 0x0009e80000100800 */
[----:B----4-:R-:W2:Y:S01]  /*f5180*/  LDL.LU.64 R14, [R1+0x74b8] ;  /* 0x0074b800010e7983 */ /* 0x010ea20000300a00 */
[----:B------:R-:W-:Y:S01]  /*f5190*/  IMAD.MOV.U32 R26, RZ, RZ, R22 ;  /* 0x000000ffff1a7224 */ /* 0x000fe200078e0016 */
[----:B------:R-:W-:Y:S01]  /*f51a0*/  IADD3 R22, P2, R16, R17, RZ ;  /* 0x0000001110167210 */ /* 0x000fe20007f5e0ff */
[----:B------:R-:W-:Y:S02]  /*f51b0*/  IMAD.MOV.U32 R27, RZ, RZ, R23 ;  /* 0x000000ffff1b7224 */ /* 0x000fe400078e0017 */
[C---:B--2---:R-:W-:Y:S02]  /*f51c0*/  IMAD.X R21, R24.reuse, 0x1, R14, P1 ;  /* 0x0000000118157824 */ /* 0x044fe400008e060e */
[----:B------:R-:W-:-:S03]  /*f51d0*/  IMAD.X R23, R24, 0x1, R15, P2 ;  /* 0x0000000118177824 */ /* 0x000fc600010e060f */
[----:B------:R1:W-:Y:S04]  /*f51e0*/  STL.64 [R1+0x3ea0], R20 ;  /* 0x003ea01401007387 */ /* 0x0003e80000100a00 */
[----:B-1----:R-:W2:Y:S04]  /*f51f0*/  LDL.LU.64 R20, [R1+0x74b0] ;  /* 0x0074b00001147983 */ /* 0x002ea80000300a00 */
[----:B------:R-:W-:Y:S04]  /*f5200*/  STL.64 [R1+0x7480], R8 ;  /* 0x0074800801007387 */ /* 0x000fe80000100a00 */
[----:B------:R1:W-:Y:S04]  /*f5210*/  STL.64 [R1+0x3e98], R22 ;  /* 0x003e981601007387 */ /* 0x0003e80000100a00 */
[----:B-1----:R-:W4:Y:S04]  /*f5220*/  LDL.LU.64 R22, [R1+0x74a8] ;  /* 0x0074a80001167983 */ /* 0x002f280000300a00 */
[----:B------:R1:W-:Y:S04]  /*f5230*/  STL [R1+0x7478], R15 ;  /* 0x0074780f01007387 */ /* 0x0003e80000100800 */
[----:B-1----:R-:W3:Y:S04]  /*f5240*/  LDL.LU R15, [R1+0x3e0] ;  /* 0x0003e000010f7983 */ /* 0x002ee80000300800 */
[----:B------:R1:W-:Y:S04]  /*f5250*/  STL.64 [R1+0x7488], R10 ;  /* 0x0074880a01007387 */ /* 0x0003e80000100a00 */
[----:B-1----:R0:W3:Y:S01]  /*f5260*/  LDL.64 R10, [R1+0x3e90] ;  /* 0x003e9000010a7983 */ /* 0x0020e20000100a00 */
[----:B------:R-:W-:-:S02]  /*f5270*/  IMAD.MOV.U32 R8, RZ, RZ, R26 ;  /* 0x000000ffff087224 */ /* 0x000fc400078e001a */
[----:B------:R-:W-:Y:S01]  /*f5280*/  IMAD.MOV.U32 R9, RZ, RZ, R27 ;  /* 0x000000ffff097224 */ /* 0x000fe200078e001b */
[C---:B--2---:R-:W-:Y:S02]  /*f5290*/  IADD3 R26, P1, R16.reuse, R21, RZ ;  /* 0x00000015101a7210 */ /* 0x044fe40007f3e0ff */
[----:B----4-:R-:W-:-:S05]  /*f52a0*/  IADD3 R24, P2, R16, R23, RZ ;  /* 0x0000001710187210 */ /* 0x010fca0007f5e0ff */
[----:B------:R1:W-:Y:S01]  /*f52b0*/  STL [R1+0x3e80], R24 ;  /* 0x003e801801007387 */ /* 0x0003e20000100800 */
[----:B---3--:R-:W-:-:S03]  /*f52c0*/  IMAD.X R27, R15, 0x1, R20, P1 ;  /* 0x000000010f1b7824 */ /* 0x008fc600008e0614 */
[----:B-1----:R-:W2:Y:S01]  /*f52d0*/  LDL.LU.64 R24, [R1+0x74a0] ;  /* 0x0074a00001187983 */ /* 0x002ea20000300a00 */
[----:B------:R-:W-:-:S05]  /*f52e0*/  IMAD.X R11, R15, 0x1, R18, P0 ;  /* 0x000000010f0b7824 */ /* 0x000fca00000e0612 */
[----:B------:R-:W-:Y:S04]  /*f52f0*/  STL [R1+0x3e94], R11 ;  /* 0x003e940b01007387 */ /* 0x000fe80000100800 */
[----:B------:R1:W-:Y:S04]  /*f5300*/  STL.64 [R1+0x3e88], R26 ;  /* 0x003e881a01007387 */ /* 0x0003e80000100a00 */
[----:B-1----:R-:W3:Y:S04]  /*f5310*/  LDL.LU.64 R26, [R1+0x7498] ;  /* 0x00749800011a7983 */ /* 0x002ee80000300a00 */
[----:B------:R1:W-:Y:S04]  /*f5320*/  STL.64 [R1+0x7470], R20 ;  /* 0x0074701401007387 */ /* 0x0003e80000100a00 */
[----:B-1----:R0:W4:Y:S01]  /*f5330*/  LDL.64 R20, [R1+0x3e80] ;  /* 0x003e800001147983 */ /* 0x0021220000100a00 */
[----:B------:R-:W-:-:S03]  /*f5340*/  IMAD.MOV.U32 R11, RZ, RZ, R8 ;  /* 0x000000ffff0b7224 */ /* 0x000fc600078e0008 */
[----:B------:R-:W-:Y:S01]  /*f5350*/  STL.64 [R1+0x7468], R22 ;  /* 0x0074681601007387 */ /* 0x000fe20000100a00 */
[----:B--2---:R-:W-:Y:S01]  /*f5360*/  IADD3 R10, P0, R16, R25, RZ ;  /* 0x00000019100a7210 */ /* 0x004fe20007f1e0ff */
[----:B----4-:R-:W-:-:S04]  /*f5370*/  IMAD.MOV.U32 R21, RZ, RZ, R9 ;  /* 0x000000ffff157224 */ /* 0x010fc800078e0009 */
[----:B------:R-:W-:Y:S02]  /*f5380*/  IMAD.MOV.U32 R9, RZ, RZ, R21 ;  /* 0x000000ffff097224 */ /* 0x000fe400078e0015 */
[----:B------:R-:W-:-:S05]  /*f5390*/  IMAD.X R21, R15, 0x1, R22, P2 ;  /* 0x000000010f157824 */ /* 0x000fca00010e0616 */
[----:B------:R1:W-:Y:S01]  /*f53a0*/  STL [R1+0x3e84], R21 ;  /* 0x003e841501007387 */ /* 0x0003e20000100800 */
[C---:B---3--:R-:W-:Y:S02]  /*f53b0*/  IADD3 R8, P1, R16.reuse, R27, RZ ;  /* 0x0000001b10087210 */ /* 0x048fe40007f3e0ff */
[----:B------:R-:W-:Y:S02]  /*f53c0*/  IADD3 R20, P2, R16, R29, RZ ;  /* 0x0000001d10147210 */ /* 0x000fe40007f5e0ff */
[----:B------:R-:W2:Y:S01]  /*f53d0*/  LDL.LU R16, [R1+0x7490] ;  /* 0x0074900001107983 */ /* 0x000ea20000300800 */
[----:B-1----:R-:W-:Y:S02]  /*f53e0*/  IMAD.MOV.U32 R21, RZ, RZ, R11 ;  /* 0x000000ffff157224 */ /* 0x002fe400078e000b */
[----:B------:R-:W-:-:S05]  /*f53f0*/  IMAD.X R11, R15, 0x1, R24, P0 ;  /* 0x000000010f0b7824 */ /* 0x000fca00000e0618 */
[----:B------:R1:W-:Y:S04]  /*f5400*/  STL.64 [R1+0x3e78], R10 ;  /* 0x003e780a01007387 */ /* 0x0003e80000100a00 */
[----:B-1----:R-:W3:Y:S04]  /*f5410*/  LDL.LU.64 R10, [R1+0x7488] ;  /* 0x00748800010a7983 */ /* 0x002ee80000300a00 */
[----:B------:R1:W-:Y:S02]  /*f5420*/  STL.64 [R1+0x7460], R24 ;  /* 0x0074601801007387 */ /* 0x0003e40000100a00 */
[----:B-1----:R-:W-:-:S02]  /*f5430*/  IMAD.MOV.U32 R25, RZ, RZ, R9 ;  /* 0x000000ffff197224 */ /* 0x002fc400078e0009 */
[----:B------:R-:W-:-:S05]  /*f5440*/  IMAD.X R9, R15, 0x1, R26, P1 ;  /* 0x000000010f097824 */ /* 0x000fca00008e061a */
[----:B------:R1:W-:Y:S04]  /*f5450*/  STL.64 [R1+0x3e70], R8 ;  /* 0x003e700801007387 */ /* 0x0003e80000100a00 */
[----:B-1----:R-:W4:Y:S01]  /*f5460*/  LDL.LU.64 R8, [R1+0x7480] ;  /* 0x0074800001087983 */ /* 0x002f220000300a00 */
[----:B--2---:R-:W-:-:S03]  /*f5470*/  IADD3 R22, P0, R21, R16, RZ ;  /* 0x0000001015167210 */ /* 0x004fc60007f1e0ff */
[----:B----4-:R1:W-:Y:S04]  /*f5480*/  STL.64 [R1+0x7450], R8 ;  /* 0x0074500801007387 */ /* 0x0103e80000100a00 */
[----:B------:R2:W-:Y:S01]  /*f5490*/  STL.64 [R1+0x7458], R16 ;  /* 0x0074581001007387 */ /* 0x0005e20000100a00 */
[----:B-1----:R-:W-:Y:S02]  /*f54a0*/  IMAD.MOV.U32 R9, RZ, RZ, R21 ;  /* 0x000000ffff097224 */ /* 0x002fe400078e0015 */
[----:B------:R-:W-:Y:S02]  /*f54b0*/  IMAD.X R21, R15, 0x1, R28, P2 ;  /* 0x000000010f157824 */ /* 0x000fe400010e061c */
[----:B------:R-:W4:Y:S04]  /*f54c0*/  LDL.LU R15, [R1+0x7478] ;  /* 0x00747800010f7983 */ /* 0x000f280000300800 */
[----:B------:R1:W-:Y:S01]  /*f54d0*/  STL.64 [R1+0x3e68], R20 ;  /* 0x003e681401007387 */ /* 0x0003e20000100a00 */
[----:B--2---:R-:W-:-:S03]  /*f54e0*/  IADD3 R16, P2, R9, R19, RZ ;  /* 0x0000001309107210 */ /* 0x004fc60007f5e0ff */
[----:B-1----:R-:W2:Y:S04]  /*f54f0*/  LDL.LU.64 R20, [R1+0x7470] ;  /* 0x0074700001147983 */ /* 0x002ea80000300a00 */
[----:B---3--:R-:W-:Y:S04]  /*f5500*/  STL.64 [R1+0x7440], R10 ;  /* 0x0074400a01007387 */ /* 0x008fe80000100a00 */
[----:B------:R1:W-:Y:S04]  /*f5510*/  STL [R1+0x7438], R19 ;  /* 0x0074381301007387 */ /* 0x0003e80000100800 */
[----:B-1----:R-:W3:Y:S01]  /*f5520*/  LDL.LU R19, [R1+0x3dc] ;  /* 0x0003dc0001137983 */ /* 0x002ee20000300800 */
[----:B------:R-:W-:Y:S01]  /*f5530*/  IADD3 R24, P1, R9, R17, RZ ;  /* 0x0000001109187210 */ /* 0x000fe20007f3e0ff */
[----:B------:R-:W-:-:S02]  /*f5540*/  IMAD.MOV.U32 R8, RZ, RZ, R25 ;  /* 0x000000ffff087224 */ /* 0x000fc400078e0019 */
[----:B---3--:R-:W-:-:S05]  /*f5550*/  IMAD.X R23, R19, 0x1, R14, P0 ;  /* 0x0000000113177824 */ /* 0x008fca00000e060e */
[----:B------:R1:W-:Y:S04]  /*f5560*/  STL.64 [R1+0x3e60], R22 ;  /* 0x003e601601007387 */ /* 0x0003e80000100a00 */
[----:B-1----:R-:W3:Y:S01]  /*f5570*/  LDL.LU.64 R22, [R1+0x7468] ;  /* 0x0074680001167983 */ /* 0x002ee20000300a00 */
[----:B----4-:R-:W-:-:S03]  /*f5580*/  IMAD.X R25, R19, 0x1, R15, P1 ;  /* 0x0000000113197824 */ /* 0x010fc600008e060f */
[----:B------:R-:W-:Y:S04]  /*f5590*/  STL.64 [R1+0x7448], R6 ;  /* 0x0074480601007387 */ /* 0x000fe80000100a00 */
[----:B------:R1:W-:Y:S01]  /*f55a0*/  STL.64 [R1+0x3e58], R24 ;  /* 0x003e581801007387 */ /* 0x0003e20000100a00 */
[----:B--2---:R-:W-:Y:S01]  /*f55b0*/  IADD3 R10, P0, R9, R21, RZ ;  /* 0x00000015090a7210 */ /* 0x004fe20007f1e0ff */
[C---:B------:R-:W-:Y:S02]  /*f55c0*/  IMAD.X R17, R19.reuse, 0x1, R18, P2 ;  /* 0x0000000113117824 */ /* 0x040fe400010e0612 */
[----:B-1----:R-:W2:Y:S04]  /*f55d0*/  LDL.LU.64 R24, [R1+0x7460] ;  /* 0x0074600001187983 */ /* 0x002ea80000300a00 */
[----:B------:R1:W-:Y:S01]  /*f55e0*/  STL.64 [R1+0x7430], R14 ;  /* 0x0074300e01007387 */ /* 0x0003e20000100a00 */
[----:B------:R-:W-:-:S02]  /*f55f0*/  IMAD.X R11, R19, 0x1, R20, P0 ;  /* 0x00000001130b7824 */ /* 0x000fc400000e0614 */
[----:B-1----:R-:W-:Y:S02]  /*f5600*/  IMAD.MOV.U32 R15, RZ, RZ, R9 ;  /* 0x000000ffff0f7224 */ /* 0x002fe400078e0009 */
[----:B------:R-:W-:Y:S01]  /*f5610*/  IMAD.MOV.U32 R14, RZ, RZ, R8 ;  /* 0x000000ffff0e7224 */ /* 0x000fe200078e0008 */
[----:B------:R1:W-:Y:S04]  /*f5620*/  STL.64 [R1+0x3e50], R16 ;  /* 0x003e501001007387 */ /* 0x0003e80000100a00 */
[----:B-1----:R-:W4:Y:S04]  /*f5630*/  LDL.LU.64 R16, [R1+0x7458] ;  /* 0x0074580001107983 */ /* 0x002f280000300a00 */
[----:B------:R-:W-:Y:S01]  /*f5640*/  STL.64 [R1+0x3e48], R10 ;  /* 0x003e480a01007387 */ /* 0x000fe20000100a00 */
[----:B---3--:R-:W-:-:S05]  /*f5650*/  IADD3 R8, P1, R15, R23, RZ ;  /* 0x000000170f087210 */ /* 0x008fca0007f3e0ff */
[----:B------:R-:W-:-:S05]  /*f5660*/  IMAD.X R9, R19, 0x1, R22, P1 ;  /* 0x0000000113097824 */ /* 0x000fca00008e0616 */
[----:B------:R1:W-:Y:S04]  /*f5670*/  STL.64 [R1+0x3e40], R8 ;  /* 0x003e400801007387 */ /* 0x0003e80000100a00 */
[----:B-1----:R-:W3:Y:S01]  /*f5680*/  LDL.LU.64 R8, [R1+0x7450] ;  /* 0x0074500001087983 */ /* 0x002ee20000300a00 */
[C---:B--2---:R-:W-:Y:S01]  /*f5690*/  IADD3 R6, P2, R15.reuse, R25, RZ ;  /* 0x000000190f067210 */ /* 0x044fe20007f5e0ff */
[----:B------:R-:W-:Y:S01]  /*f56a0*/  IMAD.MOV.U32 R11, RZ, RZ, R14 ;  /* 0x000000ffff0b7224 */ /* 0x000fe200078e000e */
[----:B------:R-:W-:-:S03]  /*f56b0*/  IADD3 R10, P0, R15, R27, RZ ;  /* 0x0000001b0f0a7210 */ /* 0x000fc60007f1e0ff */
[----:B------:R-:W-:Y:S01]  /*f56c0*/  IMAD.X R7, R19, 0x1, R24, P2 ;  /* 0x0000000113077824 */ /* 0x000fe200010e0618 */
[----:B---3--:R4:W-:Y:S04]  /*f56d0*/  STL.64 [R1+0x7428], R8 ;  /* 0x0074280801007387 */ /* 0x0089e80000100a00 */
[----:B------:R1:W-:Y:S01]  /*f56e0*/  STL.64 [R1+0x3e38], R6 ;  /* 0x003e380601007387 */ /* 0x0003e20000100a00 */
[----:B----4-:R-:W-:Y:S01]  /*f56f0*/  IADD3 R8, P2, R11, R16, RZ ;  /* 0x000000100b087210 */ /* 0x010fe20007f5e0ff */
[----:B------:R-:W-:Y:S02]  /*f5700*/  IMAD.MOV.U32 R9, RZ, RZ, R11 ;  /* 0x000000ffff097224 */ /* 0x000fe400078e000b */
[----:B------:R-:W-:Y:S01]  /*f5710*/  IMAD.X R11, R19, 0x1, R26, P0 ;  /* 0x00000001130b7824 */ /* 0x000fe200000e061a */
[----:B-1----:R-:W2:Y:S04]  /*f5720*/  LDL.LU.64 R6, [R1+0x7448] ;  /* 0x0074480001067983 */ /* 0x002ea80000300a00 */
[----:B------:R1:W-:Y:S04]  /*f5730*/  STL.64 [R1+0x3e30], R10 ;  /* 0x003e300a01007387 */ /* 0x0003e80000100a00 */
[----:B-1----:R-:W3:Y:S01]  /*f5740*/  LDL.LU.64 R10, [R1+0x7440] ;  /* 0x00744000010a7983 */ /* 0x002ee20000300a00 */
[----:B------:R-:W-:-:S05]  /*f5750*/  IADD3 R14, P1, R15, R29, RZ ;  /* 0x0000001d0f0e7210 */ /* 0x000fca0007f3e0ff */
[----:B------:R-:W-:Y:S01]  /*f5760*/  IMAD.X R15, R19, 0x1, R28, P1 ;  /* 0x00000001130f7824 */ /* 0x000fe200008e061c */
[----:B---3--:R1:W-:Y:S04]  /*f5770*/  STL.64 [R1+0x7418], R10 ;  /* 0x0074180a01007387 */ /* 0x0083e80000100a00 */
[----:B-1----:R-:W3:Y:S04]  /*f5780*/  LDL R11, [R1+0x3d8] ;  /* 0x0003d800010b7983 */ /* 0x002ee80000100800 */
[----:B------:R-:W-:Y:S04]  /*f5790*/  STL.64 [R1+0x7410], R16 ;  /* 0x0074101001007387 */ /* 0x000fe80000100a00 */
[----:B------:R-:W4:Y:S04]  /*f57a0*/  LDL.LU R19, [R1+0x7438] ;  /* 0x0074380001137983 */ /* 0x000f280000300800 */
[----:B------:R1:W-:Y:S04]  /*f57b0*/  STL.64 [R1+0x3e28], R14 ;  /* 0x003e280e01007387 */ /* 0x0003e80000100a00 */
[----:B-1----:R-:W3:Y:S01]  /*f57c0*/  LDL.LU.64 R14, [R1+0x7430] ;  /* 0x00743000010e7983 */ /* 0x002ee20000300a00 */
[----:B------:R-:W-:Y:S01]  /*f57d0*/  IADD3 R10, P0, R9, R17, RZ ;  /* 0x00000011090a7210 */ /* 0x000fe20007f1e0ff */
[----:B------:R-:W-:-:S02]  /*f57e0*/  IMAD.MOV.U32 R17, RZ, RZ, R9 ;  /* 0x000000ffff117224 */ /* 0x000fc400078e0009 */
[----:B--2---:R-:W-:Y:S01]  /*f57f0*/  STL.64 [R1+0x7420], R6 ;  /* 0x0074200601007387 */ /* 0x004fe20000100a00 */
[----:B----4-:R-:W-:Y:S01]  /*f5800*/  IADD3 R16, P1, R9, R19, RZ ;  /* 0x0000001309107210 */ /* 0x010fe20007f3e0ff */
[C---:B---3--:R-:W-:Y:S02]  /*f5810*/  IMAD.X R9, R11.reuse, 0x1, R14, P2 ;  /* 0x000000010b097824 */ /* 0x048fe400010e060e */
[----:B------:R-:W-:-:S03]  /*f5820*/  IMAD.X R11, R11, 0x1, R15, P0 ;  /* 0x000000010b0b7824 */ /* 0x000fc600000e060f */
[----:B------:R1:W-:Y:S04]  /*f5830*/  STL.64 [R1+0x3e20], R8 ;  /* 0x003e200801007387 */ /* 0x0003e80000100a00 */
[----:B-1----:R-:W2:Y:S04]  /*f5840*/  LDL.LU.64 R8, [R1+0x7428] ;  /* 0x0074280001087983 */ /* 0x002ea80000300a00 */
[----:B------:R1:W-:Y:S04]  /*f5850*/  STL [R1+0x7400], R15 ;  /* 0x0074000f01007387 */ /* 0x0003e80000100800 */
[----:B-1----:R-:W3:Y:S01]  /*f5860*/  LDL.LU R15, [R1+0x3d8] ;  /* 0x0003d800010f7983 */ /* 0x002ee20000300800 */
[----:B------:R-:W-:Y:S01]  /*f5870*/  IADD3 R6, P2, R17, R21, RZ ;  /* 0x0000001511067210 */ /* 0x000fe20007f5e0ff */
[----:B------:R-:W-:-:S02]  /*f5880*/  IMAD.MOV.U32 R7, RZ, RZ, R17 ;  /* 0x000000ffff077224 */ /* 0x000fc400078e0011 */
[----:B------:R1:W-:Y:S04]  /*f5890*/  STL.64 [R1+0x3e18], R10 ;  /* 0x003e180a01007387 */ /* 0x0003e80000100a00 */
[----:B------:R-:W-:Y:S01]  /*f58a0*/  STL.64 [R1+0x7408], R18 ;  /* 0x0074081201007387 */ /* 0x000fe20000100a00 */
[----:B-1----:R-:W-:Y:S01]  /*f58b0*/  IADD3 R10, P0, R7, R23, RZ ;  /* 0x00000017070a7210 */ /* 0x002fe20007f1e0ff */
[----:B---3--:R-:W-:-:S05]  /*f58c0*/  IMAD.X R17, R15, 0x1, R18, P1 ;  /* 0x000000010f117824 */ /* 0x008fca00008e0612 */
[----:B------:R1:W-:Y:S01]  /*f58d0*/  STL.64 [R1+0x3e10], R16 ;  /* 0x003e101001007387 */ /* 0x0003e20000100a00 */
[----:B------:R-:W-:Y:S01]  /*f58e0*/  IMAD.X R11, R15, 0x1, R22, P0 ;  /* 0x000000010f0b7824 */ /* 0x000fe200000e0616 */
[----:B-1----:R-:W-:Y:S01]  /*f58f0*/  IADD3 R16, P1, R7, R25, RZ ;  /* 0x0000001907107210 */ /* 0x002fe20007f3e0ff */
[----:B------:R-:W-:Y:S02]  /*f5900*/  IMAD.MOV.U32 R17, RZ, RZ, R7 ;  /* 0x000000ffff117224 */ /* 0x000fe400078e0007 */
[----:B------:R-:W-:-:S05]  /*f5910*/  IMAD.X R7, R15, 0x1, R20, P2 ;  /* 0x000000010f077824 */ /* 0x000fca00010e0614 */
[----:B------:R1:W-:Y:S04]  /*f5920*/  STL.64 [R1+0x3e08], R6 ;  /* 0x003e080601007387 */ /* 0x0003e80000100a00 */
[----:B-1----:R-:W3:Y:S04]  /*f5930*/  LDL.LU.64 R6, [R1+0x7420] ;  /* 0x0074200001067983 */ /* 0x002ee80000300a00 */
[----:B------:R1:W-:Y:S04]  /*f5940*/  STL.64 [R1+0x73f8], R20 ;  /* 0x0073f81401007387 */ /* 0x0003e80000100a00 */
[----:B-1----:R-:W4:Y:S04]  /*f5950*/  LDL R21, [R1+0x10c] ;  /* 0x00010c0001157983 */ /* 0x002f280000100800 */
[----:B------:R1:W-:Y:S04]  /*f5960*/  STL.64 [R1+0x3e00], R10 ;  /* 0x003e000a01007387 */ /* 0x0003e80000100a00 */
[----:B-1----:R-:W2:Y:S01]  /*f5970*/  LDL.LU.64 R10, [R1+0x7418] ;  /* 0x00741800010a7983 */ /* 0x002ea20000300a00 */
[----:B------:R-:W-:-:S05]  /*f5980*/  IADD3 R18, P2, R17, R27, RZ ;  /* 0x0000001b11127210 */ /* 0x000fca0007f5e0ff */
[----:B------:R-:W-:Y:S01]  /*f5990*/  IMAD.X R19, R15, 0x1, R26, P2 ;  /* 0x000000010f137824 */ /* 0x000fe200010e061a */
[----:B--2---:R1:W-:Y:S02]  /*f59a0*/  STL.64 [R1+0x73e8], R10 ;  /* 0x0073e80a01007387 */ /* 0x0043e40000100a00 */
[----:B-1----:R-:W-:Y:S01]  /*f59b0*/  IADD3 R10, P0, R17, R29, RZ ;  /* 0x0000001d110a7210 */ /* 0x002fe20007f1e0ff */
[----:B------:R-:W-:-:S05]  /*f59c0*/  IMAD.X R17, R15, 0x1, R24, P1 ;  /* 0x000000010f117824 */ /* 0x000fca00008e0618 */
[----:B------:R1:W-:Y:S04]  /*f59d0*/  STL.64 [R1+0x3df8], R16 ;  /* 0x003df81001007387 */ /* 0x0003e80000100a00 */
[----:B-1----:R-:W4:Y:S04]  /*f59e0*/  LDL.LU.64 R16, [R1+0x7410] ;  /* 0x0074100001107983 */ /* 0x002f280000300a00 */
[----:B------:R-:W-:Y:S04]  /*f59f0*/  STL.64 [R1+0x73f0], R24 ;  /* 0x0073f01801007387 */ /* 0x000fe80000100a00 */
[----:B------:R1:W-:Y:S04]  /*f5a00*/  STL.64 [R1+0x3df0], R18 ;  /* 0x003df01201007387 */ /* 0x0003e80000100a00 */
[----:B-1----:R-:W2:Y:S04]  /*f5a10*/  LDL.LU.64 R18, [R1+0x7408] ;  /* 0x0074080001127983 */ /* 0x002ea80000300a00 */
[----:B------:R1:W-:Y:S04]  /*f5a20*/  STL [R1+0x73d0], R26 ;  /* 0x0073d01a01007387 */ /* 0x0003e80000100800 */
[----:B-1----:R-:W3:Y:S04]  /*f5a30*/  LDL.LU R26, [R1+0x10c] ;  /* 0x00010c00011a7983 */ /* 0x002ee80000300800 */
[----:B------:R-:W2:Y:S01]  /*f5a40*/  LDL R25, [R1+0x3d4] ;  /* 0x0003d40001197983 */ /* 0x000ea20000100800 */
[----:B------:R-:W-:Y:S01]  /*f5a50*/  IMAD.X R11, R15, 0x1, R28, P0 ;  /* 0x000000010f0b7824 */ /* 0x000fe200000e061c */
[----:B----4-:R-:W-:-:S02]  /*f5a60*/  IADD3 R20, P1, R21, R16, RZ ;  /* 0x0000001015147210 */ /* 0x010fc40007f3e0ff */
[----:B------:R-:W-:Y:S04]  /*f5a70*/  STL.64 [R1+0x73d8], R16 ;  /* 0x0073d81001007387 */ /* 0x000fe80000100a00 */
[----:B------:R-:W4:Y:S04]  /*f5a80*/  LDL.LU R15, [R1+0x7400] ;  /* 0x00740000010f7983 */ /* 0x000f280000300800 */
[----:B------:R-:W-:Y:S04]  /*f5a90*/  STL.64 [R1+0x73e0], R28 ;  /* 0x0073e01c01007387 */ /* 0x000fe80000100a00 */
[----:B------:R-:W-:Y:S01]  /*f5aa0*/  STL.64 [R1+0x3de8], R10 ;  /* 0x003de80a01007387 */ /* 0x000fe20000100a00 */
[----:B--2---:R-:W-:-:S05]  /*f5ab0*/  IMAD.X R21, R25, 0x1, R14, P1 ;  /* 0x0000000119157824 */ /* 0x004fca00008e060e */
[----:B------:R1:W-:Y:S04]  /*f5ac0*/  STL.64 [R1+0x3de0], R20 ;  /* 0x003de01401007387 */ /* 0x0003e80000100a00 */
[----:B-1----:R-:W2:Y:S01]  /*f5ad0*/  LDL.LU.64 R20, [R1+0x73f8] ;  /* 0x0073f80001147983 */ /* 0x002ea20000300a00 */
[----:B---3--:R-:W-:-:S05]  /*f5ae0*/  IADD3 R24, P2, R26, R17, RZ ;  /* 0x000000111a187210 */ /* 0x008fca0007f5e0ff */
[----:B----4-:R-:W-:-:S05]  /*f5af0*/  IMAD.X R25, R25, 0x1, R15, P2 ;  /* 0x0000000119197824 */ /* 0x010fca00010e060f */
[----:B------:R1:W-:Y:S01]  /*f5b00*/  STL.64 [R1+0x3dd8], R24 ;  /* 0x003dd81801007387 */ /* 0x0003e20000100a00 */
[----:B--2---:R-:W-:-:S05]  /*f5b10*/  IADD3 R16, P1, R26, R21, RZ ;  /* 0x000000151a107210 */ /* 0x004fca0007f3e0ff */
[----:B------:R-:W-:Y:S04]  /*f5b20*/  STL [R1+0x3dc8], R16 ;  /* 0x003dc81001007387 */ /* 0x000fe80000100800 */
[----:B-1----:R-:W2:Y:S04]  /*f5b30*/  LDL.LU.64 R24, [R1+0x73f0] ;  /* 0x0073f00001187983 */ /* 0x002ea80000300a00 */
[----:B------:R1:W-:Y:S04]  /*f5b40*/  STL [R1+0x73c0], R15 ;  /* 0x0073c00f01007387 */ /* 0x0003e80000100800 */
[----:B-1----:R-:W3:Y:S01]  /*f5b50*/  LDL.LU R15, [R1+0x3d4] ;  /* 0x0003d400010f7983 */ /* 0x002ee20000300800 */
[----:B------:R-:W-:-:S05]  /*f5b60*/  IADD3 R10, P0, R26, R19, RZ ;  /* 0x000000131a0a7210 */ /* 0x000fca0007f1e0ff */
[----:B---3--:R-:W-:-:S05]  /*f5b70*/  IMAD.X R11, R15, 0x1, R18, P0 ;  /* 0x000000010f0b7824 */ /* 0x008fca00000e0612 */
[----:B------:R1:W-:Y:S04]  /*f5b80*/  STL.64 [R1+0x3dd0], R10 ;  /* 0x003dd00a01007387 */ /* 0x0003e80000100a00 */
[----:B-1----:R-:W3:Y:S01]  /*f5b90*/  LDL.LU.64 R10, [R1+0x73e8] ;  /* 0x0073e800010a7983 */ /* 0x002ee20000300a00 */
[----:B--2---:R-:W-:-:S03]  /*f5ba0*/  IADD3 R28, P0, R26, R25, RZ ;  /* 0x000000191a1c7210 */ /* 0x004fc60007f1e0ff */
[----:B---3--:R1:W-:Y:S04]  /*f5bb0*/  STL.64 [R1+0x73b0], R10 ;  /* 0x0073b00a01007387 */ /* 0x0083e80000100a00 */
[----:B-1----:R-:W2:Y:S04]  /*f5bc0*/  LDL R11, [R1+0x110] ;  /* 0x00011000010b7983 */ /* 0x002ea80000100800 */
[----:B------:R1:W-:Y:S04]  /*f5bd0*/  STL.64 [R1+0x73c8], R6 ;  /* 0x0073c80601007387 */ /* 0x0003e80000100a00 */
[----:B-1----:R0:W3:Y:S04]  /*f5be0*/  LDL.64 R6, [R1+0x3dc8] ;  /* 0x003dc80001067983 */ /* 0x0020e80000100a00 */
[----:B------:R1:W-:Y:S04]  /*f5bf0*/  STL [R1+0x3db8], R28 ;  /* 0x003db81c01007387 */ /* 0x0003e80000100800 */
[----:B-1----:R-:W4:Y:S01]  /*f5c00*/  LDL.LU.64 R28, [R1+0x73e0] ;  /* 0x0073e000011c7983 */ /* 0x002f220000300a00 */
[----:B------:R-:W-:-:S03]  /*f5c10*/  IADD3 R16, P2, R26, R23, RZ ;  /* 0x000000171a107210 */ /* 0x000fc60007f5e0ff */
[----:B------:R4:W-:Y:S02]  /*f5c20*/  STL.64 [R1+0x73b8], R20 ;  /* 0x0073b81401007387 */ /* 0x0009e40000100a00 */
[C---:B------:R-:W-:Y:S02]  /*f5c30*/  IMAD.X R17, R15.reuse, 0x1, R22, P2 ;  /* 0x000000010f117824 */ /* 0x040fe400010e0616 */
[----:B---3--:R-:W-:-:S05]  /*f5c40*/  IMAD.X R7, R15, 0x1, R20, P1 ;  /* 0x000000010f077824 */ /* 0x008fca00008e0614 */
[----:B------:R-:W-:Y:S04]  /*f5c50*/  STL [R1+0x3dcc], R7 ;  /* 0x003dcc0701007387 */ /* 0x000fe80000100800 */
[----:B------:R1:W-:Y:S01]  /*f5c60*/  STL.64 [R1+0x3dc0], R16 ;  /* 0x003dc01001007387 */ /* 0x0003e20000100a00 */
[C---:B------:R-:W-:Y:S02]  /*f5c70*/  IADD3 R6, P1, R26.reuse, R27, RZ ;  /* 0x0000001b1a067210 */ /* 0x040fe40007f3e0ff */
[----:B----4-:R-:W-:Y:S01]  /*f5c80*/  IADD3 R20, P2, R26, R29, RZ ;  /* 0x0000001d1a147210 */ /* 0x010fe20007f5e0ff */
[----:B-1----:R-:W2:Y:S04]  /*f5c90*/  LDL.LU.64 R16, [R1+0x73d8] ;  /* 0x0073d80001107983 */ /* 0x002ea80000300a00 */
[----:B------:R1:W-:Y:S04]  /*f5ca0*/  STL.64 [R1+0x73a0], R22 ;  /* 0x0073a01601007387 */ /* 0x0003e80000100a00 */
[----:B-1----:R0:W3:Y:S04]  /*f5cb0*/  LDL.64 R22, [R1+0x3db8] ;  /* 0x003db80001167983 */ /* 0x0020e80000100a00 */
[----:B------:R-:W4:Y:S04]  /*f5cc0*/  LDL.LU R26, [R1+0x73d0] ;  /* 0x0073d000011a7983 */ /* 0x000f280000300800 */
[----:B------:R-:W-:Y:S04]  /*f5cd0*/  STL.64 [R1+0x73a8], R4 ;  /* 0x0073a80401007387 */ /* 0x000fe80000100a00 */
[----:B------:R-:W-:Y:S04]  /*f5ce0*/  STL.64 [R1+0x7390], R8 ;  /* 0x0073900801007387 */ /* 0x000fe80000100a00 */
[----:B------:R1:W-:Y:S01]  /*f5cf0*/  STL.64 [R1+0x7398], R24 ;  /* 0x0073981801007387 */ /* 0x0003e20000100a00 */
[----:B------:R-:W-:-:S02]  /*f5d00*/  IMAD.X R21, R15, 0x1, R28, P2 ;  /* 0x000000010f157824 */ /* 0x000fc400010e061c */
[C---:B---3--:R-:W-:Y:S02]  /*f5d10*/  IMAD.X R23, R15.reuse, 0x1, R24, P0 ;  /* 0x000000010f177824 */ /* 0x048fe400000e0618 */
[----:B----4-:R-:W-:Y:S01]  /*f5d20*/  IMAD.X R7, R15, 0x1, R26, P1 ;  /* 0x000000010f077824 */ /* 0x010fe200008e061a */
[----:B-1----:R-:W3:Y:S04]  /*f5d30*/  LDL R24, [R1+0x3d0] ;  /* 0x0003d00001187983 */ /* 0x002ee80000100800 */
[----:B------:R-:W-:Y:S01]  /*f5d40*/  STL [R1+0x3dbc], R23 ;  /* 0x003dbc1701007387 */ /* 0x000fe20000100800 */
[----:B--2---:R-:W-:-:S03]  /*f5d50*/  IADD3 R10, P0, R11, R16, RZ ;  /* 0x000000100b0a7210 */ /* 0x004fc60007f1e0ff */
[----:B------:R1:W-:Y:S04]  /*f5d60*/  STL [R1+0x7388], R16 ;  /* 0x0073881001007387 */ /* 0x0003e80000100800 */
[----:B-1----:R-:W2:Y:S04]  /*f5d70*/  LDL.LU R16, [R1+0x110] ;  /* 0x0001100001107983 */ /* 0x002ea80000300800 */
[----:B------:R1:W-:Y:S04]  /*f5d80*/  STL.64 [R1+0x3db0], R6 ;  /* 0x003db00601007387 */ /* 0x0003e80000100a00 */
[----:B-1----:R-:W4:Y:S04]  /*f5d90*/  LDL.LU.64 R6, [R1+0x73c8] ;  /* 0x0073c80001067983 */ /* 0x002f280000300a00 */
[----:B------:R-:W4:Y:S04]  /*f5da0*/  LDL.LU R15, [R1+0x73c0] ;  /* 0x0073c000010f7983 */ /* 0x000f280000300800 */
[----:B------:R1:W-:Y:S04]  /*f5db0*/  STL.64 [R1+0x3da8], R20 ;  /* 0x003da81401007387 */ /* 0x0003e80000100a00 */
[----:B-1----:R-:W4:Y:S01]  /*f5dc0*/  LDL.LU.64 R20, [R1+0x73b8] ;  /* 0x0073b80001147983 */ /* 0x002f220000300a00 */
[----:B---3--:R-:W-:-:S05]  /*f5dd0*/  IMAD.X R11, R24, 0x1, R14, P0 ;  /* 0x00000001180b7824 */ /* 0x008fca00000e060e */
[----:B------:R1:W-:Y:S01]  /*f5de0*/  STL.64 [R1+0x3da0], R10 ;  /* 0x003da00a01007387 */ /* 0x0003e20000100a00 */
[----:B--2---:R-:W-:-:S03]  /*f5df0*/  IADD3 R22, P1, R16, R17, RZ ;  /* 0x0000001110167210 */ /* 0x004fc60007f3e0ff */
[----:B-1----:R-:W2:Y:S02]  /*f5e00*/  LDL.LU.64 R10, [R1+0x73b0] ;  /* 0x0073b000010a7983 */ /* 0x002ea40000300a00 */
[----:B----4-:R-:W-:Y:S01]  /*f5e10*/  IMAD.X R23, R24, 0x1, R15, P1 ;  /* 0x0000000118177824 */ /* 0x010fe200008e060f */
[----:B------:R-:W-:-:S05]  /*f5e20*/  IADD3 R4, P0, R16, R21, RZ ;  /* 0x0000001510047210 */ /* 0x000fca0007f1e0ff */
[----:B------:R1:W-:Y:S04]  /*f5e30*/  STL [R1+0x3d88], R4 ;  /* 0x003d880401007387 */ /* 0x0003e80000100800 */
[----:B-1----:R-:W3:Y:S04]  /*f5e40*/  LDL.LU.64 R4, [R1+0x73a8] ;  /* 0x0073a80001047983 */ /* 0x002ee80000300a00 */
[----:B------:R1:W-:Y:S04]  /*f5e50*/  STL.64 [R1+0x3d98], R22 ;  /* 0x003d981601007387 */ /* 0x0003e80000100a00 */
[----:B-1----:R-:W4:Y:S04]  /*f5e60*/  LDL.LU.64 R22, [R1+0x73a0] ;  /* 0x0073a00001167983 */ /* 0x002f280000300a00 */
[----:B------:R1:W-:Y:S04]  /*f5e70*/  STL [R1+0x7378], R15 ;  /* 0x0073780f01007387 */ /* 0x0003e80000100800 */
[----:B-1----:R-:W2:Y:S01]  /*f5e80*/  LDL.LU R15, [R1+0x3d0] ;  /* 0x0003d000010f7983 */ /* 0x002ea20000300800 */
[----:B------:R-:W-:-:S02]  /*f5e90*/  IADD3 R8, P2, R16, R19, RZ ;  /* 0x0000001310087210 */ /* 0x000fc40007f5e0ff */
[----:B----4-:R-:W-:-:S05]  /*f5ea0*/  IADD3 R24, P1, R16, R23, RZ ;  /* 0x0000001710187210 */ /* 0x010fca0007f3e0ff */
[----:B------:R1:W-:Y:S01]  /*f5eb0*/  STL [R1+0x3d80], R24 ;  /* 0x003d801801007387 */ /* 0x0003e20000100800 */
[----:B--2---:R-:W-:-:S03]  /*f5ec0*/  IMAD.X R9, R15, 0x1, R18, P2 ;  /* 0x000000010f097824 */ /* 0x004fc600010e0612 */
[----:B-1----:R-:W2:Y:S04]  /*f5ed0*/  LDL.LU.64 R24, [R1+0x7398] ;  /* 0x0073980001187983 */ /* 0x002ea80000300a00 */
[----:B------:R1:W-:Y:S04]  /*f5ee0*/  STL.64 [R1+0x3d90], R8 ;  /* 0x003d900801007387 */ /* 0x0003e80000100a00 */
[----:B-1----:R-:W4:Y:S04]  /*f5ef0*/  LDL.LU.64 R8, [R1+0x7390] ;  /* 0x0073900001087983 */ /* 0x002f280000300a00 */
[----:B------:R1:W-:Y:S04]  /*f5f00*/  STL.64 [R1+0x7380], R18 ;  /* 0x0073801201007387 */ /* 0x0003e80000100a00 */
[----:B-1----:R0:W3:Y:S04]  /*f5f10*/  LDL.64 R18, [R1+0x3d88] ;  /* 0x003d880001127983 */ /* 0x0020e80000100a00 */
[----:B---3--:R-:W3:Y:S04]  /*f5f20*/  LDL.LU R19, [R1+0x134] ;  /* 0x0001340001137983 */ /* 0x008ee80000300800 */
[----:B----4-:R3:W-:Y:S04]  /*f5f30*/  STL.64 [R1+0x7368], R8 ;  /* 0x0073680801007387 */ /* 0x0107e80000100a00 */
[----:B------:R1:W-:Y:S01]  /*f5f40*/  STL.64 [R1+0x7370], R20 ;  /* 0x0073701401007387 */ /* 0x0003e20000100a00 */
[----:B---3--:R-:W-:-:S02]  /*f5f50*/  IMAD.MOV.U32 R9, RZ, RZ, R19 ;  /* 0x000000ffff097224 */ /* 0x008fc400078e0013 */
[----:B------:R-:W-:Y:S02]  /*f5f60*/  IMAD.X R19, R15, 0x1, R20, P0 ;  /* 0x000000010f137824 */ /* 0x000fe400000e0614 */
[----:B-1----:R0:W3:Y:S04]  /*f5f70*/  LDL.64 R20, [R1+0x3d80] ;  /* 0x003d800001147983 */ /* 0x0020e80000100a00 */
[----:B------:R-:W-:Y:S04]  /*f5f80*/  STL [R1+0x3d8c], R19 ;  /* 0x003d8c1301007387 */ /* 0x000fe80000100800 */
[----:B------:R-:W-:Y:S01]  /*f5f90*/  STL.64 [R1+0x7360], R22 ;  /* 0x0073601601007387 */ /* 0x000fe20000100a00 */
[----:B--2---:R-:W-:-:S02]  /*f5fa0*/  IADD3 R8, P2, R16, R25, RZ ;  /* 0x0000001910087210 */ /* 0x004fc40007f5e0ff */
[C---:B------:R-:W-:Y:S01]  /*f5fb0*/  IADD3 R18, P0, R16.reuse, R27, RZ ;  /* 0x0000001b10127210 */ /* 0x040fe20007f1e0ff */
[----:B---3--:R-:W-:Y:S01]  /*f5fc0*/  IMAD.X R21, R15, 0x1, R22, P1 ;  /* 0x000000010f157824 */ /* 0x008fe200008e0616 */
[----:B------:R-:W-:-:S04]  /*f5fd0*/  IADD3 R20, P1, R16, R29, RZ ;  /* 0x0000001d10147210 */ /* 0x000fc80007f3e0ff */
[----:B------:R1:W-:Y:S04]  /*f5fe0*/  STL [R1+0x3d84], R21 ;  /* 0x003d841501007387 */ /* 0x0003e80000100800 */
[----:B------:R-:W2:Y:S04]  /*f5ff0*/  LDL.LU R16, [R1+0x7388] ;  /* 0x0073880001107983 */ /* 0x000ea80000300800 */
[----:B-1----:R-:W3:Y:S01]  /*f6000*/  LDL R21, [R1+0x114] ;  /* 0x0001140001157983 */ /* 0x002ee20000100800 */
[----:B------:R-:W-:Y:S02]  /*f6010*/  IMAD.MOV.U32 R22, RZ, RZ, R9 ;  /* 0x000000ffff167224 */ /* 0x000fe400078e0009 */
[----:B------:R-:W-:-:S02]  /*f6020*/  IMAD.X R9, R15, 0x1, R24, P2 ;  /* 0x000000010f097824 */ /* 0x000fc400010e0618 */
[----:B------:R-:W-:Y:S01]  /*f6030*/  IMAD.X R19, R15, 0x1, R26, P0 ;  /* 0x000000010f137824 */ /* 0x000fe200000e061a */
[----:B------:R-:W-:Y:S04]  /*f6040*/  STL.64 [R1+0x7358], R24 ;  /* 0x0073581801007387 */ /* 0x000fe80000100a00 */
[----:B------:R-:W-:Y:S04]  /*f6050*/  STL.64 [R1+0x3d78], R8 ;  /* 0x003d780801007387 */ /* 0x000fe80000100a00 */
[----:B------:R1:W-:Y:S04]  /*f6060*/  STL.64 [R1+0x3d70], R18 ;  /* 0x003d701201007387 */ /* 0x0003e80000100a00 */
[----:B-1----:R-:W4:Y:S01]  /*f6070*/  LDL.LU.64 R18, [R1+0x7380] ;  /* 0x0073800001127983 */ /* 0x002f220000300a00 */
[----:B---3--:R-:W-:-:S02]  /*f6080*/  IADD3 R24, P0, R21, R17, RZ ;  /* 0x0000001115187210 */ /* 0x008fc40007f1e0ff */
[----:B--2---:R-:W-:-:S03]  /*f6090*/  IADD3 R8, P2, R21, R16, RZ ;  /* 0x0000001015087210 */ /* 0x004fc60007f5e0ff */
[----:B------:R-:W-:Y:S04]  /*f60a0*/  STL [R1+0x3d58], R24 ;  /* 0x003d581801007387 */ /* 0x000fe80000100800 */
[----:B------:R1:W-:Y:S04]  /*f60b0*/  STL.64 [R1+0x7340], R16 ;  /* 0x0073401001007387 */ /* 0x0003e80000100a00 */
[----:B-1----:R-:W2:Y:S01]  /*f60c0*/  LDL R16, [R1+0x3cc] ;  /* 0x0003cc0001107983 */ /* 0x002ea20000100800 */
[----:B------:R-:W-:-:S03]  /*f60d0*/  IMAD.X R21, R15, 0x1, R28, P1 ;  /* 0x000000010f157824 */ /* 0x000fc600008e061c */
[----:B------:R-:W3:Y:S04]  /*f60e0*/  LDL.LU R15, [R1+0x7378] ;  /* 0x00737800010f7983 */ /* 0x000ee80000300800 */
[----:B------:R1:W-:Y:S04]  /*f60f0*/  STL.64 [R1+0x3d68], R20 ;  /* 0x003d681401007387 */ /* 0x0003e80000100a00 */
[----:B-1----:R-:W4:Y:S04]  /*f6100*/  LDL.LU.64 R20, [R1+0x7370] ;  /* 0x0073700001147983 */ /* 0x002f280000300a00 */
[----:B------:R1:W-:Y:S04]  /*f6110*/  STL [R1+0x7348], R28 ;  /* 0x0073481c01007387 */ /* 0x0003e80000100800 */
[----:B-1----:R-:W4:Y:S01]  /*f6120*/  LDL.LU R28, [R1+0x114] ;  /* 0x00011400011c7983 */ /* 0x002f220000300800 */
[----:B--2---:R-:W-:-:S05]  /*f6130*/  IMAD.X R9, R16, 0x1, R14, P2 ;  /* 0x0000000110097824 */ /* 0x004fca00010e060e */
[----:B------:R1:W-:Y:S04]  /*f6140*/  STL.64 [R1+0x3d60], R8 ;  /* 0x003d600801007387 */ /* 0x0003e80000100a00 */
[----:B-1----:R-:W2:Y:S01]  /*f6150*/  LDL.LU.64 R8, [R1+0x7368] ;  /* 0x0073680001087983 */ /* 0x002ea20000300a00 */
[----:B------:R-:W-:-:S03]  /*f6160*/  IMAD.MOV.U32 R17, RZ, RZ, R22 ;  /* 0x000000ffff117224 */ /* 0x000fc600078e0016 */
[----:B--2---:R1:W-:Y:S04]  /*f6170*/  STL.64 [R1+0x7350], R8 ;  /* 0x0073500801007387 */ /* 0x0043e80000100a00 */
[----:B-1----:R0:W2:Y:S01]  /*f6180*/  LDL.64 R8, [R1+0x3d58] ;  /* 0x003d580001087983 */ /* 0x0020a20000100a00 */
[----:B----4-:R-:W-:-:S05]  /*f6190*/  IADD3 R22, P2, R28, R21, RZ ;  /* 0x000000151c167210 */ /* 0x010fca0007f5e0ff */
[----:B------:R1:W-:Y:S04]  /*f61a0*/  STL [R1+0x3d48], R22 ;  /* 0x003d481601007387 */ /* 0x0003e80000100800 */
[----:B-1----:R-:W4:Y:S04]  /*f61b0*/  LDL.LU.64 R22, [R1+0x7360] ;  /* 0x0073600001167983 */ /* 0x002f280000300a00 */
[----:B---3--:R1:W-:Y:S01]  /*f61c0*/  STL [R1+0x7330], R15 ;  /* 0x0073300f01007387 */ /* 0x0083e20000100800 */
[----:B--2---:R-:W-:-:S03]  /*f61d0*/  IMAD.X R9, R16, 0x1, R15, P0 ;  /* 0x0000000110097824 */ /* 0x004fc600000e060f */
[----:B-1----:R-:W2:Y:S01]  /*f61e0*/  LDL.LU R15, [R1+0x3cc] ;  /* 0x0003cc00010f7983 */ /* 0x002ea20000300800 */
[----:B------:R-:W-:-:S03]  /*f61f0*/  IADD3 R24, P1, R28, R19, RZ ;  /* 0x000000131c187210 */ /* 0x000fc60007f3e0ff */
[----:B------:R-:W-:Y:S02]  /*f6200*/  STL [R1+0x3d5c], R9 ;  /* 0x003d5c0901007387 */ /* 0x000fe40000100800 */
[----:B--2---:R-:W-:-:S05]  /*f6210*/  IMAD.X R25, R15, 0x1, R18, P1 ;  /* 0x000000010f197824 */ /* 0x004fca00008e0612 */
[----:B------:R1:W-:Y:S04]  /*f6220*/  STL.64 [R1+0x3d50], R24 ;  /* 0x003d501801007387 */ /* 0x0003e80000100a00 */
[----:B-1----:R-:W2:Y:S04]  /*f6230*/  LDL.LU.64 R24, [R1+0x7358] ;  /* 0x0073580001187983 */ /* 0x002ea80000300a00 */
[----:B------:R1:W-:Y:S04]  /*f6240*/  STL.64 [R1+0x7338], R18 ;  /* 0x0073381201007387 */ /* 0x0003e80000100a00 */
[----:B-1----:R0:W3:Y:S01]  /*f6250*/  LDL.64 R18, [R1+0x3d48] ;  /* 0x003d480001127983 */ /* 0x0020e20000100a00 */
[----:B----4-:R-:W-:-:S03]  /*f6260*/  IADD3 R8, P0, R28, R23, RZ ;  /* 0x000000171c087210 */ /* 0x010fc60007f1e0ff */
[----:B------:R1:W-:Y:S02]  /*f6270*/  STL.64 [R1+0x7320], R6 ;  /* 0x0073200601007387 */ /* 0x0003e40000100a00 */
[----:B------:R-:W-:Y:S02]  /*f6280*/  IMAD.X R9, R15, 0x1, R22, P0 ;  /* 0x000000010f097824 */ /* 0x000fe400000e0616 */
[----:B-1----:R-:W-:Y:S01]  /*f6290*/  IMAD.MOV.U32 R6, RZ, RZ, R17 ;  /* 0x000000ffff067224 */ /* 0x002fe200078e0011 */
[----:B------:R-:W4:Y:S04]  /*f62a0*/  LDL R7, [R1+0x118] ;  /* 0x0001180001077983 */ /* 0x000f280000100800 */
[----:B------:R1:W-:Y:S01]  /*f62b0*/  STL.64 [R1+0x7328], R20 ;  /* 0x0073281401007387 */ /* 0x0003e20000100a00 */
[----:B--2---:R-:W-:-:S05]  /*f62c0*/  IADD3 R16, P1, R28, R25, RZ ;  /* 0x000000191c107210 */ /* 0x004fca0007f3e0ff */
[C---:B------:R-:W-:Y:S02]  /*f62d0*/  IMAD.X R17, R15.reuse, 0x1, R24, P1 ;  /* 0x000000010f117824 */ /* 0x040fe400008e0618 */
[----:B---3--:R-:W-:Y:S01]  /*f62e0*/  IMAD.X R19, R15, 0x1, R20, P2 ;  /* 0x000000010f137824 */ /* 0x008fe200010e0614 */
[C---:B------:R-:W-:Y:S02]  /*f62f0*/  IADD3 R18, P2, R28.reuse, R27, RZ ;  /* 0x0000001b1c127210 */ /* 0x040fe40007f5e0ff */
[----:B-1----:R-:W-:Y:S02]  /*f6300*/  IADD3 R20, P0, R28, R29, RZ ;  /* 0x0000001d1c147210 */ /* 0x002fe40007f1e0ff */
[----:B------:R-:W-:Y:S04]  /*f6310*/  STL [R1+0x3d4c], R19 ;  /* 0x003d4c1301007387 */ /* 0x000fe80000100800 */
[----:B------:R1:W-:Y:S04]  /*f6320*/  STL.64 [R1+0x3d40], R8 ;  /* 0x003d400801007387 */ /* 0x0003e80000100a00 */
[----:B-1----:R-:W2:Y:S04]  /*f6330*/  LDL.LU.64 R8, [R1+0x7350] ;  /* 0x0073500001087983 */ /* 0x002ea80000300a00 */
[----:B------:R-:W3:Y:S04]  /*f6340*/  LDL.LU R28, [R1+0x7348] ;  /* 0x00734800011c7983 */ /* 0x000ee80000300800 */
[----:B------:R1:W-:Y:S04]  /*f6350*/  STL.64 [R1+0x3d38], R16 ;  /* 0x003d381001007387 */ /* 0x0003e80000100a00 */
[----:B-1----:R-:W4:Y:S01]  /*f6360*/  LDL.LU.64 R16, [R1+0x7340] ;  /* 0x0073400001107983 */ /* 0x002f220000300a00 */
[----:B------:R-:W-:-:S03]  /*f6370*/  IMAD.MOV.U32 R21, RZ, RZ, R6 ;  /* 0x000000ffff157224 */ /* 0x000fc600078e0006 */
[----:B------:R1:W-:Y:S01]  /*f6380*/  STL.64 [R1+0x7318], R24 ;  /* 0x0073181801007387 */ /* 0x0003e20000100a00 */
[----:B------:R-:W-:Y:S01]  /*f6390*/  IMAD.X R19, R15, 0x1, R26, P2 ;  /* 0x000000010f137824 */ /* 0x000fe200010e061a */
[----:B----4-:R-:W-:Y:S02]  /*f63a0*/  IADD3 R6, P1, R7, R16, RZ ;  /* 0x0000001007067210 */ /* 0x010fe40007f3e0ff */
[----:B------:R-:W4:Y:S04]  /*f63b0*/  LDL R7, [R1+0x3c8] ;  /* 0x0003c80001077983 */ /* 0x000f280000100800 */
[----:B------:R0:W-:Y:S01]  /*f63c0*/  STL.64 [R1+0x3d30], R18 ;  /* 0x003d301201007387 */ /* 0x0001e20000100a00 */
[----:B-1----:R-:W-:Y:S02]  /*f63d0*/  IMAD.MOV.U32 R25, RZ, RZ, R21 ;  /* 0x000000ffff197224 */ /* 0x002fe400078e0015 */
[----:B---3--:R-:W-:Y:S01]  /*f63e0*/  IMAD.X R21, R15, 0x1, R28, P0 ;  /* 0x000000010f157824 */ /* 0x008fe200000e061c */
[----:B0-----:R-:W3:Y:S04]  /*f63f0*/  LDL.LU.64 R18, [R1+0x7338] ;  /* 0x0073380001127983 */ /* 0x001ee80000300a00 */
[----:B------:R0:W-:Y:S04]  /*f6400*/  STL [R1+0x7308], R26 ;  /* 0x0073081a01007387 */ /* 0x0001e80000100800 */
[----:B0-----:R-:W2:Y:S04]  /*f6410*/  LDL.LU R26, [R1+0x118] ;  /* 0x00011800011a7983 */ /* 0x001ea80000300800 */
[----:B------:R-:W-:Y:S04]  /*f6420*/  STL.64 [R1+0x72f8], R16 ;  /* 0x0072f81001007387 */ /* 0x000fe80000100a00 */
[----:B------:R-:W3:Y:S04]  /*f6430*/  LDL.LU R15, [R1+0x7330] ;  /* 0x00733000010f7983 */ /* 0x000ee80000300800 */
[----:B------:R0:W-:Y:S04]  /*f6440*/  STL.64 [R1+0x3d28], R20 ;  /* 0x003d281401007387 */ /* 0x0001e80000100a00 */
[----:B0-----:R-:W2:Y:S04]  /*f6450*/  LDL.LU.64 R20, [R1+0x7328] ;  /* 0x0073280001147983 */ /* 0x001ea80000300a00 */
[----:B------:R-:W-:Y:S01]  /*f6460*/  STL.64 [R1+0x7310], R28 ;  /* 0x0073101c01007387 */ /* 0x000fe20000100a00 */
[----:B----4-:R-:W-:-:S05]  /*f6470*/  IMAD.X R7, R7, 0x1, R14, P1 ;  /* 0x0000000107077824 */ /* 0x010fca00008e060e */
[----:B------:R0:W-:Y:S04]  /*f6480*/  STL.64 [R1+0x3d20], R6 ;  /* 0x003d200601007387 */ /* 0x0001e80000100a00 */
[----:B0-----:R-:W4:Y:S01]  /*f6490*/  LDL.LU.64 R6, [R1+0x7320] ;  /* 0x0073200001067983 */ /* 0x001f220000300a00 */
[----:B--2---:R-:W-:-:S03]  /*f64a0*/  IADD3 R28, P1, R26, R21, RZ ;  /* 0x000000151a1c7210 */ /* 0x004fc60007f3e0ff */
[----:B----4-:R-:W-:Y:S04]  /*f64b0*/  STL.64 [R1+0x7300], R6 ;  /* 0x0073000601007387 */ /* 0x010fe80000100a00 */
[----:B------:R0:W-:Y:S04]  /*f64c0*/  STL [R1+0x72e0], R21 ;  /* 0x0072e01501007387 */ /* 0x0001e80000100800 */
[----:B0-----:R-:W2:Y:S01]  /*f64d0*/  LDL.LU R21, [R1+0x3c8] ;  /* 0x0003c80001157983 */ /* 0x001ea20000300800 */
[C---:B------:R-:W-:Y:S01]  /*f64e0*/  IADD3 R24, P2, R26.reuse, R17, RZ ;  /* 0x000000111a187210 */ /* 0x040fe20007f5e0ff */
[----:B------:R-:W-:Y:S01]  /*f64f0*/  IMAD.MOV.U32 R6, RZ, RZ, R25 ;  /* 0x000000ffff067224 */ /* 0x000fe200078e0019 */
[----:B---3--:R-:W-:Y:S01]  /*f6500*/  IADD3 R16, P0, R26, R19, RZ ;  /* 0x000000131a107210 */ /* 0x008fe20007f1e0ff */
[----:B------:R-:W-:Y:S02]  /*f6510*/  STL [R1+0x3d08], R28 ;  /* 0x003d081c01007387 */ /* 0x000fe40000100800 */
[----:B--2---:R-:W-:-:S02]  /*f6520*/  IMAD.X R25, R21, 0x1, R15, P2 ;  /* 0x0000000115197824 */ /* 0x004fc400010e060f */
[----:B------:R-:W-:-:S03]  /*f6530*/  IMAD.X R17, R21, 0x1, R18, P0 ;  /* 0x0000000115117824 */ /* 0x000fc600000e0612 */
[----:B------:R0:W-:Y:S04]  /*f6540*/  STL.64 [R1+0x3d18], R24 ;  /* 0x003d181801007387 */ /* 0x0001e80000100a00 */
[----:B0-----:R-:W2:Y:S04]  /*f6550*/  LDL.LU.64 R24, [R1+0x7318] ;  /* 0x0073180001187983 */ /* 0x001ea80000300a00 */
[----:B------:R0:W-:Y:S04]  /*f6560*/  STL.64 [R1+0x72e8], R14 ;  /* 0x0072e80e01007387 */ /* 0x0001e80000100a00 */
[----:B0-----:R-:W3:Y:S04]  /*f6570*/  LDL R14, [R1+0x11c] ;  /* 0x00011c00010e7983 */ /* 0x001ee80000100800 */
[----:B------:R0:W-:Y:S04]  /*f6580*/  STL.64 [R1+0x72f0], R18 ;  /* 0x0072f01201007387 */ /* 0x0001e80000100a00 */
[----:B0-----:R0:W4:Y:S01]  /*f6590*/  LDL.64 R18, [R1+0x3d08] ;  /* 0x003d080001127983 */ /* 0x0011220000100a00 */
[----:B------:R-:W-:-:S03]  /*f65a0*/  IADD3 R28, P2, R26, R23, RZ ;  /* 0x000000171a1c7210 */ /* 0x000fc60007f5e0ff */
[----:B------:R-:W-:Y:S02]  /*f65b0*/  STL.64 [R1+0x3d10], R16 ;  /* 0x003d101001007387 */ /* 0x000fe40000100a00 */
[C---:B------:R-:W-:Y:S02]  /*f65c0*/  IMAD.X R29, R21.reuse, 0x1, R22, P2 ;  /* 0x00000001151d7824 */ /* 0x040fe400010e0616 */
[----:B----4-:R-:W-:-:S05]  /*f65d0*/  IMAD.X R19, R21, 0x1, R20, P1 ;  /* 0x0000000115137824 */ /* 0x010fca00008e0614 */
[----:B------:R-:W-:Y:S04]  /*f65e0*/  STL [R1+0x3d0c], R19 ;  /* 0x003d0c1301007387 */ /* 0x000fe80000100800 */
[----:B------:R1:W-:Y:S04]  /*f65f0*/  STL.64 [R1+0x3d00], R28 ;  /* 0x003d001c01007387 */ /* 0x0003e80000100a00 */
[----:B-1----:R-:W4:Y:S01]  /*f6600*/  LDL.LU.64 R28, [R1+0x7310] ;  /* 0x00731000011c7983 */ /* 0x002f220000300a00 */
[C---:B--2---:R-:W-:Y:S01]  /*f6610*/  IADD3 R16, P0, R26.reuse, R25, RZ ;  /* 0x000000191a107210 */ /* 0x044fe20007f1e0ff */
[----:B------:R-:W-:Y:S01]  /*f6620*/  IMAD.MOV.U32 R19, RZ, RZ, R6 ;  /* 0x000000ffff137224 */ /* 0x000fe200078e0006 */
[----:B------:R-:W-:-:S03]  /*f6630*/  IADD3 R18, P1, R26, R27, RZ ;  /* 0x0000001b1a127210 */ /* 0x000fc60007f3e0ff */
[----:B------:R-:W-:Y:S01]  /*f6640*/  IMAD.X R17, R21, 0x1, R24, P0 ;  /* 0x0000000115117824 */ /* 0x000fe200000e0618 */
[----:B----4-:R-:W-:Y:S02]  /*f6650*/  IADD3 R6, P2, R26, R29, RZ ;  /* 0x0000001d1a067210 */ /* 0x010fe40007f5e0ff */
[----:B------:R-:W2:Y:S04]  /*f6660*/  LDL.LU R26, [R1+0x7308] ;  /* 0x00730800011a7983 */ /* 0x000ea80000300800 */
[----:B------:R1:W-:Y:S04]  /*f6670*/  STL [R1+0x3ce8], R6 ;  /* 0x003ce80601007387 */ /* 0x0003e80000100800 */
[----:B-1----:R-:W4:Y:S04]  /*f6680*/  LDL.LU.64 R6, [R1+0x7300] ;  /* 0x0073000001067983 */ /* 0x002f280000300a00 */
[----:B------:R1:W-:Y:S04]  /*f6690*/  STL.64 [R1+0x3cf8], R16 ;  /* 0x003cf81001007387 */ /* 0x0003e80000100a00 */
[----:B-1----:R-:W3:Y:S04]  /*f66a0*/  LDL.LU.64 R16, [R1+0x72f8] ;  /* 0x0072f80001107983 */ /* 0x002ee80000300a00 */
[----:B------:R1:W-:Y:S04]  /*f66b0*/  STL.64 [R1+0x72d8], R24 ;  /* 0x0072d81801007387 */ /* 0x0003e80000100a00 */
[----:B-1----:R0:W2:Y:S04]  /*f66c0*/  LDL.64 R24, [R1+0x3ce8] ;  /* 0x003ce80001187983 */ /* 0x0020a80000100a00 */
[----:B----4-:R1:W-:Y:S04]  /*f66d0*/  STL.64 [R1+0x72c8], R6 ;  /* 0x0072c80601007387 */ /* 0x0103e80000100a00 */
[----:B-1----:R-:W4:Y:S01]  /*f66e0*/  LDL R7, [R1+0x3c4] ;  /* 0x0003c40001077983 */ /* 0x002f220000100800 */
[----:B---3--:R-:W-:Y:S01]  /*f66f0*/  IADD3 R6, P0, R14, R16, RZ ;  /* 0x000000100e067210 */ /* 0x008fe20007f1e0ff */
[----:B--2---:R-:W-:-:S02]  /*f6700*/  IMAD.MOV.U32 R25, RZ, RZ, R19 ;  /* 0x000000ffff197224 */ /* 0x004fc400078e0013 */
[----:B------:R-:W-:Y:S01]  /*f6710*/  IMAD.X R19, R21, 0x1, R26, P1 ;  /* 0x0000000115137824 */ /* 0x000fe200008e061a */
[----:B------:R-:W-:-:S04]  /*f6720*/  IADD3 R14, P1, R14, R17, RZ ;  /* 0x000000110e0e7210 */ /* 0x000fc80007f3e0ff */
[----:B------:R1:W-:Y:S04]  /*f6730*/  STL.64 [R1+0x3cf0], R18 ;  /* 0x003cf01201007387 */ /* 0x0003e80000100a00 */
[----:B-1----:R-:W2:Y:S04]  /*f6740*/  LDL.LU.64 R18, [R1+0x72f0] ;  /* 0x0072f00001127983 */ /* 0x002ea80000300a00 */
[----:B------:R-:W-:Y:S04]  /*f6750*/  STL.64 [R1+0x72d0], R26 ;  /* 0x0072d01a01007387 */ /* 0x000fe80000100a00 */
[----:B------:R1:W-:Y:S04]  /*f6760*/  STL [R1+0x3cd8], R14 ;  /* 0x003cd80e01007387 */ /* 0x0003e80000100800 */
[----:B-1----:R-:W4:Y:S01]  /*f6770*/  LDL.LU.64 R14, [R1+0x72e8] ;  /* 0x0072e800010e7983 */ /* 0x002f220000300a00 */
[----:B------:R-:W-:-:S03]  /*f6780*/  IMAD.MOV.U32 R26, RZ, RZ, R25 ;  /* 0x000000ffff1a7224 */ /* 0x000fc600078e0019 */
[----:B------:R1:W-:Y:S01]  /*f6790*/  STL.64 [R1+0x72b8], R16 ;  /* 0x0072b81001007387 */ /* 0x0003e20000100a00 */
[----:B------:R-:W-:-:S03]  /*f67a0*/  IMAD.X R25, R21, 0x1, R28, P2 ;  /* 0x0000000115197824 */ /* 0x000fc600010e061c */
[----:B-1----:R-:W3:Y:S04]  /*f67b0*/  LDL.LU R16, [R1+0x11c] ;  /* 0x00011c0001107983 */ /* 0x002ee80000300800 */
[----:B------:R-:W2:Y:S04]  /*f67c0*/  LDL.LU R21, [R1+0x72e0] ;  /* 0x0072e00001157983 */ /* 0x000ea80000300800 */
[----:B------:R1:W-:Y:S04]  /*f67d0*/  STL.64 [R1+0x72c0], R28 ;  /* 0x0072c01c01007387 */ /* 0x0003e80000100a00 */
[----:B-1----:R0:W3:Y:S04]  /*f67e0*/  LDL.64 R28, [R1+0x3cd8] ;  /* 0x003cd800011c7983 */ /* 0x0020e80000100a00 */
[----:B------:R-:W-:Y:S01]  /*f67f0*/  STL [R1+0x3cec], R25 ;  /* 0x003cec1901007387 */ /* 0x000fe20000100800 */
[----:B----4-:R-:W-:-:S05]  /*f6800*/  IMAD.X R7, R7, 0x1, R14, P0 ;  /* 0x0000000107077824 */ /* 0x010fca00000e060e */
[----:B------:R3:W-:Y:S04]  /*f6810*/  STL.64 [R1+0x3ce0], R6 ;  /* 0x003ce00601007387 */ /* 0x0007e80000100a00 */
[----:B--2---:R1:W-:Y:S01]  /*f6820*/  STL [R1+0x72a8], R21 ;  /* 0x0072a81501007387 */ /* 0x0043e20000100800 */
[----:B---3--:R-:W-:-:S03]  /*f6830*/  IADD3 R6, P0, R16, R21, RZ ;  /* 0x0000001510067210 */ /* 0x008fc60007f1e0ff */
[----:B-1----:R-:W2:Y:S01]  /*f6840*/  LDL.LU R21, [R1+0x3c4] ;  /* 0x0003c40001157983 */ /* 0x002ea20000300800 */
[----:B------:R-:W-:-:S03]  /*f6850*/  IADD3 R24, P2, R16, R19, RZ ;  /* 0x0000001310187210 */ /* 0x000fc60007f5e0ff */
[----:B------:R-:W-:Y:S01]  /*f6860*/  STL.64 [R1+0x72b0], R14 ;  /* 0x0072b00e01007387 */ /* 0x000fe20000100a00 */
[C---:B--2---:R-:W-:Y:S02]  /*f6870*/  IMAD.X R29, R21.reuse, 0x1, R15, P1 ;  /* 0x00000001151d7824 */ /* 0x044fe400008e060f */
[----:B------:R-:W-:-:S03]  /*f6880*/  IMAD.X R25, R21, 0x1, R18, P2 ;  /* 0x0000000115197824 */ /* 0x000fc600010e0612 */
[----:B------:R-:W-:Y:S04]  /*f6890*/  STL [R1+0x3cdc], R29 ;  /* 0x003cdc1d01007387 */ /* 0x000fe80000100800 */
[----:B------:R1:W-:Y:S04]  /*f68a0*/  STL.64 [R1+0x3cd0], R24 ;  /* 0x003cd01801007387 */ /* 0x0003e80000100a00 */
[----:B-1----:R-:W2:Y:S01]  /*f68b0*/  LDL.LU.64 R24, [R1+0x72d8] ;  /* 0x0072d80001187983 */ /* 0x002ea20000300a00 */
[----:B------:R-:W-:Y:S02]  /*f68c0*/  IMAD.MOV.U32 R15, RZ, RZ, R26 ;  /* 0x000000ffff0f7224 */ /* 0x000fe400078e001a */
[----:B------:R-:W-:Y:S01]  /*f68d0*/  IMAD.X R7, R21, 0x1, R20, P0 ;  /* 0x0000000115077824 */ /* 0x000fe200000e0614 */
[----:B--2---:R-:W-:-:S05]  /*f68e0*/  IADD3 R26, P2, R16, R25, RZ ;  /* 0x00000019101a7210 */ /* 0x004fca0007f5e0ff */
[----:B------:R1:W-:Y:S04]  /*f68f0*/  STL [R1+0x3cb8], R26 ;  /* 0x003cb81a01007387 */ /* 0x0003e80000100800 */
[----:B-1----:R-:W2:Y:S04]  /*f6900*/  LDL.LU.64 R26, [R1+0x72d0] ;  /* 0x0072d000011a7983 */ /* 0x002ea80000300a00 */
[----:B------:R1:W-:Y:S04]  /*f6910*/  STL.64 [R1+0x3cc8], R6 ;  /* 0x003cc80601007387 */ /* 0x0003e80000100a00 */
[----:B-1----:R-:W3:Y:S01]  /*f6920*/  LDL.LU.64 R6, [R1+0x72c8] ;  /* 0x0072c80001067983 */ /* 0x002ee20000300a00 */
[----:B------:R-:W-:-:S05]  /*f6930*/  IADD3 R28, P1, R16, R23, RZ ;  /* 0x00000017101c7210 */ /* 0x000fca0007f3e0ff */
[----:B------:R-:W-:Y:S01]  /*f6940*/  IMAD.X R29, R21, 0x1, R22, P1 ;  /* 0x00000001151d7824 */ /* 0x000fe200008e0616 */
[----:B---3--:R1:W-:Y:S04]  /*f6950*/  STL.64 [R1+0x7298], R6 ;  /* 0x0072980601007387 */ /* 0x0083e80000100a00 */
[----:B-1----:R-:W3:Y:S04]  /*f6960*/  LDL R7, [R1+0x120] ;  /* 0x0001200001077983 */ /* 0x002ee80000100800 */
[----:B------:R1:W-:Y:S04]  /*f6970*/  STL.64 [R1+0x3cc0], R28 ;  /* 0x003cc01c01007387 */ /* 0x0003e80000100a00 */
[----:B-1----:R-:W4:Y:S04]  /*f6980*/  LDL.LU.64 R28, [R1+0x72c0] ;  /* 0x0072c000011c7983 */ /* 0x002f280000300a00 */
[----:B------:R1:W-:Y:S04]  /*f6990*/  STL.64 [R1+0x72a0], R22 ;  /* 0x0072a01601007387 */ /* 0x0003e80000100a00 */
[----:B-1----:R0:W3:Y:S01]  /*f69a0*/  LDL.64 R22, [R1+0x3cb8] ;  /* 0x003cb80001167983 */ /* 0x0020e20000100a00 */
[----:B--2---:R-:W-:Y:S01]  /*f69b0*/  IADD3 R14, P0, R16, R27, RZ ;  /* 0x0000001b100e7210 */ /* 0x004fe20007f1e0ff */
[----:B------:R-:W-:-:S04]  /*f69c0*/  IMAD.MOV.U32 R6, RZ, RZ, R15 ;  /* 0x000000ffff067224 */ /* 0x000fc800078e000f */
[----:B------:R-:W-:Y:S01]  /*f69d0*/  IMAD.X R15, R21, 0x1, R26, P0 ;  /* 0x00000001150f7824 */ /* 0x000fe200000e061a */
[----:B----4-:R-:W-:-:S05]  /*f69e0*/  IADD3 R16, P1, R16, R29, RZ ;  /* 0x0000001d10107210 */ /* 0x010fca0007f3e0ff */
[----:B------:R1:W-:Y:S01]  /*f69f0*/  STL [R1+0x3ca8], R16 ;  /* 0x003ca81001007387 */ /* 0x0003e20000100800 */
[----:B---3--:R-:W-:-:S03]  /*f6a00*/  IMAD.X R23, R21, 0x1, R24, P2 ;  /* 0x0000000115177824 */ /* 0x008fc600010e0618 */
[----:B-1----:R-:W2:Y:S04]  /*f6a10*/  LDL.LU.64 R16, [R1+0x72b8] ;  /* 0x0072b80001107983 */ /* 0x002ea80000300a00 */
[----:B------:R1:W-:Y:S04]  /*f6a20*/  STL.64 [R1+0x7288], R8 ;  /* 0x0072880801007387 */ /* 0x0003e80000100a00 */
[----:B-1----:R0:W3:Y:S04]  /*f6a30*/  LDL.64 R8, [R1+0x3ca8] ;  /* 0x003ca80001087983 */ /* 0x0020e80000100a00 */
[----:B------:R1:W-:Y:S04]  /*f6a40*/  STL.64 [R1+0x7290], R24 ;  /* 0x0072901801007387 */ /* 0x0003e80000100a00 */
[----:B-1----:R-:W4:Y:S04]  /*f6a50*/  LDL R24, [R1+0x3c0] ;  /* 0x0003c00001187983 */ /* 0x002f280000100800 */
[----:B------:R-:W-:Y:S04]  /*f6a60*/  STL [R1+0x3cbc], R23 ;  /* 0x003cbc1701007387 */ /* 0x000fe80000100800 */
[----:B------:R1:W-:Y:S04]  /*f6a70*/  STL.64 [R1+0x3cb0], R14 ;  /* 0x003cb00e01007387 */ /* 0x0003e80000100a00 */
[----:B-1----:R-:W4:Y:S01]  /*f6a80*/  LDL.LU.64 R14, [R1+0x72b0] ;  /* 0x0072b000010e7983 */ /* 0x002f220000300a00 */
[----:B--2---:R-:W-:-:S03]  /*f6a90*/  IADD3 R22, P2, R7, R16, RZ ;  /* 0x0000001007167210 */ /* 0x004fc60007f5e0ff */
[----:B------:R1:W-:Y:S01]  /*f6aa0*/  STL [R1+0x7278], R17 ;  /* 0x0072781101007387 */ /* 0x0003e20000100800 */
[----:B---3--:R-:W-:Y:S01]  /*f6ab0*/  IMAD.MOV.U32 R9, RZ, RZ, R6 ;  /* 0x000000ffff097224 */ /* 0x008fe200078e0006 */
[----:B------:R-:W-:Y:S02]  /*f6ac0*/  IADD3 R6, P0, R7, R17, RZ ;  /* 0x0000001107067210 */ /* 0x000fe40007f1e0ff */
[----:B-1----:R-:W2:Y:S01]  /*f6ad0*/  LDL.LU R17, [R1+0x120] ;  /* 0x0001200001117983 */ /* 0x002ea20000300800 */
[----:B------:R-:W-:Y:S02]  /*f6ae0*/  IMAD.MOV.U32 R7, RZ, RZ, R9 ;  /* 0x000000ffff077224 */ /* 0x000fe400078e0009 */
[----:B------:R-:W-:Y:S02]  /*f6af0*/  IMAD.X R9, R21, 0x1, R28, P1 ;  /* 0x0000000115097824 */ /* 0x000fe400008e061c */
[----:B------:R-:W3:Y:S04]  /*f6b00*/  LDL.LU R21, [R1+0x72a8] ;  /* 0x0072a80001157983 */ /* 0x000ee80000300800 */
[----:B------:R1:W-:Y:S04]  /*f6b10*/  STL.64 [R1+0x7280], R28 ;  /* 0x0072801c01007387 */ /* 0x0003e80000100a00 */
[----:B------:R-:W-:Y:S01]  /*f6b20*/  STL [R1+0x3cac], R9 ;  /* 0x003cac0901007387 */ /* 0x000fe20000100800 */
[----:B-1----:R-:W-:-:S02]  /*f6b30*/  IMAD.MOV.U32 R29, RZ, RZ, R7 ;  /* 0x000000ffff1d7224 */ /* 0x002fc400078e0007 */
        /* <DEDUP_REMOVED lines=14> */
[----:B-1----:R-:W3:Y:S01]  /*f6c20*/  LDL.LU.64 R8, [R1+0x7288] ;  /* 0x0072880001087983 */ /* 0x002ee20000300a00 */
[----:B------:R-:W-:-:S03]  /*f6c30*/  IADD3 R28, P2, R17, R21, RZ ;  /* 0x00000015111c7210 */ /* 0x000fc60007f5e0ff */
[----:B------:R-:W-:Y:S04]  /*f6c40*/  STL.64 [R1+0x7270], R18 ;  /* 0x0072701201007387 */ /* 0x000fe80000100a00 */
[----:B---3--:R1:W-:Y:S02]  /*f6c50*/  STL.64 [R1+0x7258], R8 ;  /* 0x0072580801007387 */ /* 0x0083e40000100a00 */
[----:B-1----:R-:W-:Y:S02]  /*f6c60*/  IMAD.MOV.U32 R9, RZ, RZ, R29 ;  /* 0x000000ffff097224 */ /* 0x002fe400078e001d */
[----:B------:R-:W-:-:S05]  /*f6c70*/  IMAD.X R29, R15, 0x1, R20, P2 ;  /* 0x000000010f1d7824 */ /* 0x000fca00010e0614 */
[----:B------:R1:W-:Y:S04]  /*f6c80*/  STL.64 [R1+0x3c88], R28 ;  /* 0x003c881c01007387 */ /* 0x0003e80000100a00 */
[----:B-1----:R-:W3:Y:S04]  /*f6c90*/  LDL.LU.64 R28, [R1+0x7280] ;  /* 0x00728000011c7983 */ /* 0x002ee80000300a00 */
[----:B------:R1:W-:Y:S04]  /*f6ca0*/  STL.64 [R1+0x7260], R20 ;  /* 0x0072601401007387 */ /* 0x0003e80000100a00 */
[----:B-1----:R0:W4:Y:S01]  /*f6cb0*/  LDL.64 R20, [R1+0x3c80] ;  /* 0x003c800001147983 */ /* 0x0021220000100a00 */
[----:B--2---:R-:W-:-:S03]  /*f6cc0*/  IADD3 R8, P1, R17, R25, RZ ;  /* 0x0000001911087210 */ /* 0x004fc60007f3e0ff */
[----:B------:R1:W-:Y:S01]  /*f6cd0*/  STL.64 [R1+0x7250], R22 ;  /* 0x0072501601007387 */ /* 0x0003e20000100a00 */
[----:B------:R-:W-:-:S03]  /*f6ce0*/  IADD3 R18, P2, R17, R27, RZ ;  /* 0x0000001b11127210 */ /* 0x000fc60007f5e0ff */
[----:B-1----:R-:W2:Y:S01]  /*f6cf0*/  LDL R23, [R1+0x124] ;  /* 0x0001240001177983 */ /* 0x002ea20000100800 */
[----:B----4-:R-:W-:Y:S01]  /*f6d00*/  IMAD.X R21, R15, 0x1, R22, P0 ;  /* 0x000000010f157824 */ /* 0x010fe200000e0616 */
[----:B---3--:R-:W-:-:S04]  /*f6d10*/  IADD3 R20, P0, R17, R29, RZ ;  /* 0x0000001d11147210 */ /* 0x008fc80007f1e0ff */
[----:B------:R1:W-:Y:S04]  /*f6d20*/  STL [R1+0x3c84], R21 ;  /* 0x003c841501007387 */ /* 0x0003e80000100800 */
[----:B------:R-:W3:Y:S04]  /*f6d30*/  LDL.LU R17, [R1+0x7278] ;  /* 0x0072780001117983 */ /* 0x000ee80000300800 */
[----:B------:R-:W-:Y:S01]  /*f6d40*/  STL.64 [R1+0x7248], R24 ;  /* 0x0072481801007387 */ /* 0x000fe20000100a00 */
[----:B-1----:R-:W-:Y:S02]  /*f6d50*/  IMAD.MOV.U32 R21, RZ, RZ, R9 ;  /* 0x000000ffff157224 */ /* 0x002fe400078e0009 */
[----:B------:R-:W-:-:S05]  /*f6d60*/  IMAD.X R9, R15, 0x1, R24, P1 ;  /* 0x000000010f097824 */ /* 0x000fca00008e0618 */
[----:B------:R1:W-:Y:S04]  /*f6d70*/  STL.64 [R1+0x3c78], R8 ;  /* 0x003c780801007387 */ /* 0x0003e80000100a00 */
[----:B-1----:R-:W4:Y:S01]  /*f6d80*/  LDL R9, [R1+0x3bc] ;  /* 0x0003bc0001097983 */ /* 0x002f220000100800 */
[----:B------:R-:W-:Y:S01]  /*f6d90*/  IMAD.X R19, R15, 0x1, R26, P2 ;  /* 0x000000010f137824 */ /* 0x000fe200010e061a */
[----:B--2---:R-:W-:-:S04]  /*f6da0*/  IADD3 R8, P1, R23, R16, RZ ;  /* 0x0000001017087210 */ /* 0x004fc80007f3e0ff */
[----:B------:R1:W-:Y:S04]  /*f6db0*/  STL.64 [R1+0x3c70], R18 ;  /* 0x003c701201007387 */ /* 0x0003e80000100a00 */
[----:B-1----:R-:W2:Y:S01]  /*f6dc0*/  LDL.LU.64 R18, [R1+0x7270] ;  /* 0x0072700001127983 */ /* 0x002ea20000300a00 */
[----:B---3--:R-:W-:-:S03]  /*f6dd0*/  IADD3 R22, P2, R23, R17, RZ ;  /* 0x0000001117167210 */ /* 0x008fc60007f5e0ff */
[----:B------:R1:W-:Y:S02]  /*f6de0*/  STL.64 [R1+0x7238], R16 ;  /* 0x0072381001007387 */ /* 0x0003e40000100a00 */
[----:B-1----:R-:W-:Y:S02]  /*f6df0*/  IMAD.MOV.U32 R17, RZ, RZ, R21 ;  /* 0x000000ffff117224 */ /* 0x002fe400078e0015 */
[----:B------:R-:W-:Y:S02]  /*f6e00*/  IMAD.X R21, R15, 0x1, R28, P0 ;  /* 0x000000010f157824 */ /* 0x000fe400000e061c */
[----:B------:R-:W3:Y:S04]  /*f6e10*/  LDL.LU R15, [R1+0x7268] ;  /* 0x00726800010f7983 */ /* 0x000ee80000300800 */
[----:B------:R1:W-:Y:S01]  /*f6e20*/  STL.64 [R1+0x3c68], R20 ;  /* 0x003c681401007387 */ /* 0x0003e20000100a00 */
[----:B----4-:R-:W-:-:S03]  /*f6e30*/  IMAD.X R9, R9, 0x1, R14, P1 ;  /* 0x0000000109097824 */ /* 0x010fc600008e060e */
[----:B-1----:R-:W4:Y:S04]  /*f6e40*/  LDL.LU.64 R20, [R1+0x7260] ;  /* 0x0072600001147983 */ /* 0x002f280000300a00 */
[----:B------:R1:W-:Y:S04]  /*f6e50*/  STL [R1+0x7240], R28 ;  /* 0x0072401c01007387 */ /* 0x0003e80000100800 */
[----:B-1----:R-:W2:Y:S04]  /*f6e60*/  LDL.LU R28, [R1+0x124] ;  /* 0x00012400011c7983 */ /* 0x002ea80000300800 */
[----:B------:R1:W-:Y:S04]  /*f6e70*/  STL.64 [R1+0x3c60], R8 ;  /* 0x003c600801007387 */ /* 0x0003e80000100a00 */
[----:B-1----:R-:W3:Y:S04]  /*f6e80*/  LDL.LU.64 R8, [R1+0x7258] ;  /* 0x0072580001087983 */ /* 0x002ee80000300a00 */
[----:B---3--:R2:W-:Y:S04]  /*f6e90*/  STL.64 [R1+0x7228], R8 ;  /* 0x0072280801007387 */ /* 0x0085e80000100a00 */
[----:B----4-:R1:W-:Y:S01]  /*f6ea0*/  STL [R1+0x7224], R21 ;  /* 0x0072241501007387 */ /* 0x0103e20000100800 */
[----:B--2---:R-:W-:-:S03]  /*f6eb0*/  IADD3 R8, P1, R28, R21, RZ ;  /* 0x000000151c087210 */ /* 0x004fc60007f3e0ff */
[----:B-1----:R-:W2:Y:S01]  /*f6ec0*/  LDL.LU R21, [R1+0x3bc] ;  /* 0x0003bc0001157983 */ /* 0x002ea20000300800 */
[----:B------:R-:W-:Y:S01]  /*f6ed0*/  IADD3 R24, P0, R28, R19, RZ ;  /* 0x000000131c187210 */ /* 0x000fe20007f1e0ff */
[----:B--2---:R-:W-:-:S04]  /*f6ee0*/  IMAD.X R23, R21, 0x1, R15, P2 ;  /* 0x0000000115177824 */ /* 0x004fc800010e060f */
[C---:B------:R-:W-:Y:S01]  /*f6ef0*/  IMAD.X R25, R21.reuse, 0x1, R18, P0 ;  /* 0x0000000115197824 */ /* 0x040fe200000e0612 */
[----:B------:R1:W-:Y:S04]  /*f6f00*/  STL.64 [R1+0x3c58], R22 ;  /* 0x003c581601007387 */ /* 0x0003e80000100a00 */
[----:B-1----:R-:W2:Y:S04]  /*f6f10*/  LDL.LU.64 R22, [R1+0x7250] ;  /* 0x0072500001167983 */ /* 0x002ea80000300a00 */
[----:B------:R-:W-:Y:S04]  /*f6f20*/  STL.64 [R1+0x7218], R14 ;  /* 0x0072180e01007387 */ /* 0x000fe80000100a00 */
[----:B------:R-:W-:Y:S04]  /*f6f30*/  STL [R1+0x7220], R15 ;  /* 0x0072200f01007387 */ /* 0x000fe80000100800 */
[----:B------:R1:W-:Y:S04]  /*f6f40*/  STL.64 [R1+0x3c50], R24 ;  /* 0x003c501801007387 */ /* 0x0003e80000100a00 */
[----:B-1----:R-:W3:Y:S01]  /*f6f50*/  LDL.LU.64 R24, [R1+0x7248] ;  /* 0x0072480001187983 */ /* 0x002ee20000300a00 */
[----:B------:R-:W-:-:S03]  /*f6f60*/  IMAD.X R9, R21, 0x1, R20, P1 ;  /* 0x0000000115097824 */ /* 0x000fc600008e0614 */
[----:B------:R1:W-:Y:S04]  /*f6f70*/  STL.64 [R1+0x7230], R18 ;  /* 0x0072301201007387 */ /* 0x0003e80000100a00 */
[----:B------:R4:W-:Y:S01]  /*f6f80*/  STL.64 [R1+0x3c48], R8 ;  /* 0x003c480801007387 */ /* 0x0009e20000100a00 */
[----:B-1----:R-:W-:Y:S01]  /*f6f90*/  IMAD.MOV.U32 R18, RZ, RZ, R17 ;  /* 0x000000ffff127224 */ /* 0x002fe200078e0011 */
[C---:B----4-:R-:W-:Y:S02]  /*f6fa0*/  IADD3 R8, P1, R28.reuse, R27, RZ ;  /* 0x0000001b1c087210 */ /* 0x050fe40007f3e0ff */
[C---:B--2---:R-:W-:Y:S01]  /*f6fb0*/  IADD3 R14, P2, R28.reuse, R23, RZ ;  /* 0x000000171c0e7210 */ /* 0x044fe20007f5e0ff */
[----:B------:R1:W-:Y:S04]  /*f6fc0*/  STL.64 [R1+0x7210], R22 ;  /* 0x0072101601007387 */ /* 0x0003e80000100a00 */
[----:B------:R-:W-:Y:S01]  /*f6fd0*/  IMAD.X R15, R21, 0x1, R22, P2 ;  /* 0x00000001150f7824 */ /* 0x000fe200010e0616 */
[----:B-1----:R-:W2:Y:S01]  /*f6fe0*/  LDL R23, [R1+0x128] ;  /* 0x0001280001177983 */ /* 0x002ea20000100800 */
[----:B---3--:R-:W-:-:S03]  /*f6ff0*/  IADD3 R16, P0, R28, R25, RZ ;  /* 0x000000191c107210 */ /* 0x008fc60007f1e0ff */
[----:B------:R1:W-:Y:S02]  /*f7000*/  STL.64 [R1+0x3c40], R14 ;  /* 0x003c400e01007387 */ /* 0x0003e40000100a00 */
[----:B------:R-:W-:Y:S01]  /*f7010*/  IMAD.X R17, R21, 0x1, R24, P0 ;  /* 0x0000000115117824 */ /* 0x000fe200000e0618 */
[----:B-1----:R-:W-:Y:S02]  /*f7020*/  IADD3 R14, P2, R28, R29, RZ ;  /* 0x0000001d1c0e7210 */ /* 0x002fe40007f5e0ff */
[----:B------:R-:W3:Y:S04]  /*f7030*/  LDL.LU R28, [R1+0x7240] ;  /* 0x00724000011c7983 */ /* 0x000ee80000300800 */
[----:B------:R1:W-:Y:S04]  /*f7040*/  STL.64 [R1+0x3c38], R16 ;  /* 0x003c381001007387 */ /* 0x0003e80000100a00 */
[----:B-1----:R-:W2:Y:S01]  /*f7050*/  LDL.LU.64 R16, [R1+0x7238] ;  /* 0x0072380001107983 */ /* 0x002ea20000300a00 */
[----:B------:R-:W-:-:S02]  /*f7060*/  IMAD.MOV.U32 R15, RZ, RZ, R18 ;  /* 0x000000ffff0f7224 */ /* 0x000fc400078e0012 */
[----:B------:R-:W-:Y:S01]  /*f7070*/  IMAD.X R9, R21, 0x1, R26, P1 ;  /* 0x0000000115097824 */ /* 0x000fe200008e061a */
[----:B--2---:R-:W-:-:S05]  /*f7080*/  IADD3 R18, P0, R23, R16, RZ ;  /* 0x0000001017127210 */ /* 0x004fca0007f1e0ff */
[----:B------:R1:W-:Y:S01]  /*f7090*/  STL [R1+0x3c20], R18 ;  /* 0x003c201201007387 */ /* 0x0003e20000100800 */
[----:B------:R-:W-:Y:S01]  /*f70a0*/  IADD3 R22, P1, R23, R17, RZ ;  /* 0x0000001117167210 */ /* 0x000fe20007f3e0ff */
[----:B------:R-:W-:Y:S02]  /*f70b0*/  IMAD.MOV.U32 R23, RZ, RZ, R15 ;  /* 0x000000ffff177224 */ /* 0x000fe400078e000f */
[----:B---3--:R-:W-:Y:S01]  /*f70c0*/  IMAD.X R15, R21, 0x1, R28, P2 ;  /* 0x00000001150f7824 */ /* 0x008fe200010e061c */
[----:B-1----:R-:W2:Y:S04]  /*f70d0*/  LDL.LU.64 R18, [R1+0x7230] ;  /* 0x0072300001127983 */ /* 0x002ea80000300a00 */
[----:B------:R1:W-:Y:S04]  /*f70e0*/  STL.64 [R1+0x3c30], R8 ;  /* 0x003c300801007387 */ /* 0x0003e80000100a00 */
[----:B-1----:R-:W3:Y:S04]  /*f70f0*/  LDL.LU.64 R8, [R1+0x7228] ;  /* 0x0072280001087983 */ /* 0x002ee80000300a00 */
[----:B------:R1:W-:Y:S04]  /*f7100*/  STL.64 [R1+0x7208], R26 ;  /* 0x0072081a01007387 */ /* 0x0003e80000100a00 */
[----:B-1----:R0:W4:Y:S04]  /*f7110*/  LDL.64 R26, [R1+0x3c20] ;  /* 0x003c2000011a7983 */ /* 0x0021280000100a00 */
[----:B------:R1:W-:Y:S04]  /*f7120*/  STL [R1+0x7200], R17 ;  /* 0x0072001101007387 */ /* 0x0003e80000100800 */
[----:B-1----:R-:W2:Y:S04]  /*f7130*/  LDL.LU R17, [R1+0x128] ;  /* 0x0001280001117983 */ /* 0x002ea80000300800 */
[----:B------:R-:W3:Y:S04]  /*f7140*/  LDL.LU R21, [R1+0x7224] ;  /* 0x0072240001157983 */ /* 0x000ee80000300800 */
[----:B------:R1:W-:Y:S04]  /*f7150*/  STL.64 [R1+0x3c28], R14 ;  /* 0x003c280e01007387 */ /* 0x0003e80000100a00 */
[----:B-1----:R0:W4:Y:S01]  /*f7160*/  LDL.LU R15, [R1+0x7220] ;  /* 0x00722000010f7983 */ /* 0x0021220000300800 */
[----:B--2---:R-:W-:-:S05]  /*f7170*/  IADD3 R14, P2, R17, R19, RZ ;  /* 0x00000013110e7210 */ /* 0x004fca0007f5e0ff */
[----:B------:R4:W-:Y:S04]  /*f7180*/  STL [R1+0x3c10], R14 ;  /* 0x003c100e01007387 */ /* 0x0009e80000100800 */
[----:B----4-:R-:W2:Y:S04]  /*f7190*/  LDL.LU.64 R14, [R1+0x7218] ;  /* 0x00721800010e7983 */ /* 0x010ea80000300a00 */
[----:B------:R1:W-:Y:S04]  /*f71a0*/  STL [R1+0x71e8], R19 ;  /* 0x0071e81301007387 */ /* 0x0003e80000100800 */
[----:B-1----:R-:W2:Y:S02]  /*f71b0*/  LDL.LU R19, [R1+0x3b8] ;  /* 0x0003b80001137983 */ /* 0x002ea40000300800 */
[----:B--2---:R-:W-:-:S05]  /*f71c0*/  IMAD.X R27, R19, 0x1, R14, P0 ;  /* 0x00000001131b7824 */ /* 0x004fca00000e060e */
[----:B------:R1:W-:Y:S02]  /*f71d0*/  STL [R1+0x3c24], R27 ;  /* 0x003c241b01007387 */ /* 0x0003e40000100800 */
[----:B-1----:R-:W-:Y:S02]  /*f71e0*/  IMAD.MOV.U32 R27, RZ, RZ, R23 ;  /* 0x000000ffff1b7224 */ /* 0x002fe400078e0017 */
[----:B------:R-:W-:-:S05]  /*f71f0*/  IMAD.X R23, R19, 0x1, R15, P1 ;  /* 0x0000000113177824 */ /* 0x000fca00008e060f */
[----:B------:R1:W-:Y:S04]  /*f7200*/  STL.64 [R1+0x3c18], R22 ;  /* 0x003c181601007387 */ /* 0x0003e80000100a00 */
[----:B-1----:R-:W2:Y:S04]  /*f7210*/  LDL.LU.64 R22, [R1+0x7210] ;  /* 0x0072100001167983 */ /* 0x002ea80000300a00 */
[----:B------:R-:W-:Y:S04]  /*f7220*/  STL.64 [R1+0x71e0], R14 ;  /* 0x0071e00e01007387 */ /* 0x000fe80000100a00 */
[----:B------:R-:W-:Y:S04]  /*f7230*/  STL.64 [R1+0x71f0], R6 ;  /* 0x0071f00601007387 */ /* 0x000fe80000100a00 */
[----:B------:R1:W-:Y:S04]  /*f7240*/  STL.64 [R1+0x71f8], R4 ;  /* 0x0071f80401007387 */ /* 0x0003e80000100a00 */
[----:B-1----:R0:W4:Y:S01]  /*f7250*/  LDL.64 R4, [R1+0x3c10] ;  /* 0x003c100001047983 */ /* 0x0021220000100a00 */
[----:B---3--:R-:W-:Y:S01]  /*f7260*/  IADD3 R26, P0, R17, R21, RZ ;  /* 0x00000015111a7210 */ /* 0x008fe20007f1e0ff */
[----:B------:R-:W-:-:S04]  /*f7270*/  IMAD.MOV.U32 R15, RZ, RZ, R27 ;  /* 0x000000ffff0f7224 */ /* 0x000fc800078e001b */
[C---:B------:R-:W-:Y:S02]  /*f7280*/  IMAD.X R27, R19.reuse, 0x1, R20, P0 ;  /* 0x00000001131b7824 */ /* 0x040fe400000e0614 */
[----:B----4-:R-:W-:-:S05]  /*f7290*/  IMAD.X R5, R19, 0x1, R18, P2 ;  /* 0x0000000113057824 */ /* 0x010fca00010e0612 */
[----:B------:R-:W-:Y:S04]  /*f72a0*/  STL [R1+0x3c14], R5 ;  /* 0x003c140501007387 */ /* 0x000fe80000100800 */
[----:B------:R1:W-:Y:S04]  /*f72b0*/  STL.64 [R1+0x3c08], R26 ;  /* 0x003c081a01007387 */ /* 0x0003e80000100a00 */
[----:B-1----:R-:W3:Y:S01]  /*f72c0*/  LDL.LU.64 R26, [R1+0x7208] ;  /* 0x00720800011a7983 */ /* 0x002ee20000300a00 */
[----:B--2---:R-:W-:-:S05]  /*f72d0*/  IADD3 R6, P1, R17, R23, RZ ;  /* 0x0000001711067210 */ /* 0x004fca0007f3e0ff */
[----:B------:R-:W-:Y:S04]  /*f72e0*/  STL [R1+0x3c00], R6 ;  /* 0x003c000601007387 */ /* 0x000fe80000100800 */
[----:B------:R1:W-:Y:S04]  /*f72f0*/  STL.64 [R1+0x71d8], R20 ;  /* 0x0071d81401007387 */ /* 0x0003e80000100a00 */
[----:B------:R2:W-:Y:S01]  /*f7300*/  STL.64 [R1+0x71c8], R8 ;  /* 0x0071c80801007387 */ /* 0x0005e20000100a00 */
[----:B------:R-:W-:Y:S01]  /*f7310*/  IADD3 R4, P2, R17, R25, RZ ;  /* 0x0000001911047210 */ /* 0x000fe20007f5e0ff */
[----:B-1----:R-:W-:-:S02]  /*f7320*/  IMAD.MOV.U32 R21, RZ, RZ, R7 ;  /* 0x000000ffff157224 */ /* 0x002fc400078e0007 */
[----:B------:R-:W-:Y:S01]  /*f7330*/  IMAD.X R21, R19, 0x1, R22, P1 ;  /* 0x0000000113157824 */ /* 0x000fe200008e0616 */
[----:B--2---:R-:W2:Y:S01]  /*f7340*/  LDL R9, [R1+0x12c] ;  /* 0x00012c0001097983 */ /* 0x004ea20000100800 */
[----:B------:R-:W-:-:S03]  /*f7350*/  IMAD.MOV.U32 R20, RZ, RZ, R6 ;  /* 0x000000ffff147224 */ /* 0x000fc600078e0006 */
[----:B------:R1:W-:Y:S01]  /*f7360*/  STL.64 [R1+0x71d0], R22 ;  /* 0x0071d01601007387 */ /* 0x0003e20000100a00 */
[----:B------:R-:W-:-:S03]  /*f7370*/  IADD3 R14, P1, R17, R29, RZ ;  /* 0x0000001d110e7210 */ /* 0x000fc60007f3e0ff */
[----:B------:R-:W-:Y:S01]  /*f7380*/  STL [R1+0x3c04], R21 ;  /* 0x003c041501007387 */ /* 0x000fe20000100800 */
[----:B---3--:R-:W-:-:S03]  /*f7390*/  IADD3 R6, P0, R17, R27, RZ ;  /* 0x0000001b11067210 */ /* 0x008fc60007f1e0ff */
[----:B------:R-:W3:Y:S01]  /*f73a0*/  LDL.LU R17, [R1+0x7200] ;  /* 0x0072000001117983 */ /* 0x000ee20000300800 */
[C---:B------:R-:W-:Y:S02]  /*f73b0*/  IMAD.X R5, R19.reuse, 0x1, R24, P2 ;  /* 0x0000000113057824 */ /* 0x040fe400010e0618 */
[C---:B------:R-:W-:Y:S02]  /*f73c0*/  IMAD.X R7, R19.reuse, 0x1, R26, P0 ;  /* 0x0000000113077824 */ /* 0x040fe400000e061a */
[----:B-1----:R-:W-:Y:S02]  /*f73d0*/  IMAD.MOV.U32 R22, RZ, RZ, R15 ;  /* 0x000000ffff167224 */ /* 0x002fe400078e000f */
[----:B------:R-:W-:Y:S01]  /*f73e0*/  IMAD.X R15, R19, 0x1, R28, P1 ;  /* 0x00000001130f7824 */ /* 0x000fe200008e061c */
[----:B------:R1:W-:Y:S04]  /*f73f0*/  STL.64 [R1+0x3bf8], R4 ;  /* 0x003bf80401007387 */ /* 0x0003e80000100a00 */
[----:B-1----:R-:W4:Y:S04]  /*f7400*/  LDL.LU.64 R4, [R1+0x71f8] ;  /* 0x0071f80001047983 */ /* 0x002f280000300a00 */
[----:B------:R1:W-:Y:S04]  /*f7410*/  STL.64 [R1+0x3bf0], R6 ;  /* 0x003bf00601007387 */ /* 0x0003e80000100a00 */
[----:B-1----:R-:W4:Y:S04]  /*f7420*/  LDL.LU.64 R6, [R1+0x71f0] ;  /* 0x0071f00001067983 */ /* 0x002f280000300a00 */
[----:B---3--:R-:W-:Y:S04]  /*f7430*/  STL.64 [R1+0x71b8], R16 ;  /* 0x0071b81001007387 */ /* 0x008fe80000100a00 */
[----:B------:R-:W3:Y:S04]  /*f7440*/  LDL.LU R19, [R1+0x71e8] ;  /* 0x0071e80001137983 */ /* 0x000ee80000300800 */
[----:B------:R1:W-:Y:S04]  /*f7450*/  STL.64 [R1+0x3be8], R14 ;  /* 0x003be80e01007387 */ /* 0x0003e80000100a00 */
[----:B-1----:R-:W4:Y:S04]  /*f7460*/  LDL.LU.64 R14, [R1+0x71e0] ;  /* 0x0071e000010e7983 */ /* 0x002f280000300a00 */
[----:B------:R1:W-:Y:S04]  /*f7470*/  STL [R1+0x71c0], R28 ;  /* 0x0071c01c01007387 */ /* 0x0003e80000100800 */
[----:B-1----:R-:W4:Y:S01]  /*f7480*/  LDL.LU R28, [R1+0x12c] ;  /* 0x00012c00011c7983 */ /* 0x002f220000300800 */
[----:B--2---:R-:W-:-:S03]  /*f7490*/  IADD3 R20, P2, R9, R16, RZ ;  /* 0x0000001009147210 */ /* 0x004fc60007f5e0ff */
[----:B---3--:R1:W-:Y:S01]  /*f74a0*/  STL [R1+0x7198], R19 ;  /* 0x0071981301007387 */ /* 0x0083e20000100800 */
[----:B----4-:R-:W-:-:S03]  /*f74b0*/  IADD3 R16, P1, R28, R19, RZ ;  /* 0x000000131c107210 */ /* 0x010fc60007f3e0ff */
[----:B-1----:R-:W2:Y:S02]  /*f74c0*/  LDL.LU R19, [R1+0x3b4] ;  /* 0x0003b40001137983 */ /* 0x002ea40000300800 */
[----:B--2---:R-:W-:-:S05]  /*f74d0*/  IMAD.X R21, R19, 0x1, R14, P2 ;  /* 0x0000000113157824 */ /* 0x004fca00010e060e */
[----:B------:R1:W-:Y:S04]  /*f74e0*/  STL.64 [R1+0x3be0], R20 ;  /* 0x003be01401007387 */ /* 0x0003e80000100a00 */
[----:B-1----:R-:W2:Y:S01]  /*f74f0*/  LDL.LU.64 R20, [R1+0x71d8] ;  /* 0x0071d80001147983 */ /* 0x002ea20000300a00 */
[----:B------:R-:W-:Y:S01]  /*f7500*/  IADD3 R8, P0, R9, R17, RZ ;  /* 0x0000001109087210 */ /* 0x000fe20007f1e0ff */
[----:B------:R-:W-:-:S04]  /*f7510*/  IMAD.MOV.U32 R17, RZ, RZ, R22 ;  /* 0x000000ffff117224 */ /* 0x000fc800078e0016 */
[----:B------:R-:W-:Y:S01]  /*f7520*/  IMAD.X R9, R19, 0x1, R15, P0 ;  /* 0x0000000113097824 */ /* 0x000fe200000e060f */
[----:B--2---:R-:W-:-:S05]  /*f7530*/  IADD3 R22, P2, R28, R21, RZ ;  /* 0x000000151c167210 */ /* 0x004fca0007f5e0ff */
[----:B------:R1:W-:Y:S04]  /*f7540*/  STL [R1+0x3bc8], R22 ;  /* 0x003bc81601007387 */ /* 0x0003e80000100800 */
[----:B-1----:R-:W2:Y:S04]  /*f7550*/  LDL.LU.64 R22, [R1+0x71d0] ;  /* 0x0071d00001167983 */ /* 0x002ea80000300a00 */
[----:B------:R1:W-:Y:S04]  /*f7560*/  STL.64 [R1+0x3bd8], R8 ;  /* 0x003bd80801007387 */ /* 0x0003e80000100a00 */
[----:B-1----:R-:W3:Y:S04]  /*f7570*/  LDL.LU.64 R8, [R1+0x71c8] ;  /* 0x0071c80001087983 */ /* 0x002ee80000300a00 */
[----:B------:R1:W-:Y:S02]  /*f7580*/  STL.64 [R1+0x7190], R14 ;  /* 0x0071900e01007387 */ /* 0x0003e40000100a00 */
[----:B-1----:R-:W-:-:S02]  /*f7590*/  IMAD.MOV.U32 R15, RZ, RZ, R17 ;  /* 0x000000ffff0f7224 */ /* 0x002fc400078e0011 */
[----:B------:R-:W-:Y:S01]  /*f75a0*/  IMAD.X R17, R19, 0x1, R18, P1 ;  /* 0x0000000113117824 */ /* 0x000fe200008e0612 */
[----:B---3--:R1:W-:Y:S04]  /*f75b0*/  STL.64 [R1+0x71a0], R8 ;  /* 0x0071a00801007387 */ /* 0x0083e80000100a00 */
[----:B-1----:R-:W3:Y:S04]  /*f75c0*/  LDL R8, [R1+0x130] ;  /* 0x0001300001087983 */ /* 0x002ee80000100800 */
[----:B------:R-:W-:Y:S04]  /*f75d0*/  STL.64 [R1+0x3bd0], R16 ;  /* 0x003bd01001007387 */ /* 0x000fe80000100a00 */
[----:B------:R1:W-:Y:S04]  /*f75e0*/  STL.64 [R1+0x71a8], R12 ;  /* 0x0071a80c01007387 */ /* 0x0003e80000100a00 */
[----:B-1----:R0:W4:Y:S01]  /*f75f0*/  LDL.64 R12, [R1+0x3bc8] ;  /* 0x003bc800010c7983 */ /* 0x0021220000100a00 */
[----:B--2---:R-:W-:-:S02]  /*f7600*/  IADD3 R14, P0, R28, R23, RZ ;  /* 0x000000171c0e7210 */ /* 0x004fc40007f1e0ff */
[C---:B------:R-:W-:Y:S01]  /*f7610*/  IADD3 R16, P1, R28.reuse, R25, RZ ;  /* 0x000000191c107210 */ /* 0x040fe20007f3e0ff */
[----:B------:R1:W-:Y:S04]  /*f7620*/  STL.64 [R1+0x71b0], R20 ;  /* 0x0071b01401007387 */ /* 0x0003e80000100a00 */
[C---:B------:R-:W-:Y:S02]  /*f7630*/  IMAD.X R17, R19.reuse, 0x1, R24, P1 ;  /* 0x0000000113117824 */ /* 0x040fe400008e0618 */
[C---:B----4-:R-:W-:Y:S02]  /*f7640*/  IMAD.X R13, R19.reuse, 0x1, R20, P2 ;  /* 0x00000001130d7824 */ /* 0x050fe400010e0614 */
[----:B-1----:R-:W-:Y:S02]  /*f7650*/  IMAD.MOV.U32 R20, RZ, RZ, R15 ;  /* 0x000000ffff147224 */ /* 0x002fe400078e000f */
[----:B------:R-:W-:Y:S01]  /*f7660*/  IMAD.X R15, R19, 0x1, R22, P0 ;  /* 0x00000001130f7824 */ /* 0x000fe200000e0616 */
[C---:B------:R-:W-:Y:S01]  /*f7670*/  IADD3 R12, P2, R28.reuse, R27, RZ ;  /* 0x0000001b1c0c7210 */ /* 0x040fe20007f5e0ff */
[----:B------:R-:W-:Y:S04]  /*f7680*/  STL [R1+0x3bcc], R13 ;  /* 0x003bcc0d01007387 */ /* 0x000fe80000100800 */
[----:B------:R1:W-:Y:S02]  /*f7690*/  STL.64 [R1+0x3bc0], R14 ;  /* 0x003bc00e01007387 */ /* 0x0003e40000100a00 */
[----:B-1----:R-:W-:-:S02]  /*f76a0*/  IADD3 R14, P0, R28, R29, RZ ;  /* 0x0000001d1c0e7210 */ /* 0x002fc40007f1e0ff */
[----:B------:R-:W2:Y:S04]  /*f76b0*/  LDL.LU R28, [R1+0x71c0] ;  /* 0x0071c000011c7983 */ /* 0x000ea80000300800 */
[----:B------:R1:W-:Y:S04]  /*f76c0*/  STL.64 [R1+0x3bb8], R16 ;  /* 0x003bb81001007387 */ /* 0x0003e80000100a00 */
[----:B-1----:R-:W3:Y:S04]  /*f76d0*/  LDL.LU.64 R16, [R1+0x71b8] ;  /* 0x0071b80001107983 */ /* 0x002ee80000300a00 */
[----:B------:R1:W-:Y:S01]  /*f76e0*/  STL.64 [R1+0x7188], R24 ;  /* 0x0071881801007387 */ /* 0x0003e20000100a00 */
[----:B------:R-:W-:-:S02]  /*f76f0*/  IMAD.X R13, R19, 0x1, R26, P2 ;  /* 0x00000001130d7824 */ /* 0x000fc400010e061a */
[----:B-1----:R-:W-:Y:S02]  /*f7700*/  IMAD.MOV.U32 R25, RZ, RZ, R20 ;  /* 0x000000ffff197224 */ /* 0x002fe400078e0014 */
        /* <DEDUP_REMOVED lines=9> */
[----:B------:R1:W-:Y:S04]  /*f77a0*/  STL [R1+0x7170], R17 ;  /* 0x0071701101007387 */ /* 0x0003e80000100800 */
[----:B-1----:R-:W2:Y:S04]  /*f77b0*/  LDL.LU R17, [R1+0x130] ;  /* 0x0001300001117983 */ /* 0x002ea80000300800 */
[----:B------:R-:W2:Y:S04]  /*f77c0*/  LDL.LU R19, [R1+0x7198] ;  /* 0x0071980001137983 */ /* 0x000ea80000300800 */
[----:B------:R1:W-:Y:S04]  /*f77d0*/  STL.64 [R1+0x3ba8], R14 ;  /* 0x003ba80e01007387 */ /* 0x0003e80000100a00 */
[----:B-1----:R-:W3:Y:S04]  /*f77e0*/  LDL.LU.64 R14, [R1+0x7190] ;  /* 0x00719000010e7983 */ /* 0x002ee80000300a00 */
[----:B------:R1:W-:Y:S04]  /*f77f0*/  STL.64 [R1+0x7178], R28 ;  /* 0x0071781c01007387 */ /* 0x0003e80000100a00 */
[----:B-1----:R0:W4:Y:S04]  /*f7800*/  LDL.64 R28, [R1+0x3b98] ;  /* 0x003b9800011c7983 */ /* 0x0021280000100a00 */
[----:B----4-:R-:W4:Y:S04]  /*f7810*/  LDL R29, [R1+0x3b0] ;  /* 0x0003b000011d7983 */ /* 0x010f280000100800 */
[----:B------:R1:W-:Y:S04]  /*f7820*/  STL.64 [R1+0x7180], R8 ;  /* 0x0071800801007387 */ /* 0x0003e80000100a00 */
[----:B-1----:R0:W2:Y:S04]  /*f7830*/  LDL.64 R8, [R1+0x3ba0] ;  /* 0x003ba00001087983 */ /* 0x0020a80000100a00 */
[----:B---3--:R1:W-:Y:S01]  /*f7840*/  STL [R1+0x7160], R14 ;  /* 0x0071600e01007387 */ /* 0x0083e20000100800 */
[----:B--2---:R-:W-:-:S04]  /*f7850*/  IMAD.MOV.U32 R9, RZ, RZ, R25 ;  /* 0x000000ffff097224 */ /* 0x004fc800078e0019 */
[----:B------:R-:W-:Y:S02]  /*f7860*/  IMAD.MOV.U32 R25, RZ, RZ, R9 ;  /* 0x000000ffff197224 */ /* 0x000fe400078e0009 */
[----:B----4-:R-:W-:Y:S02]  /*f7870*/  IMAD.X R9, R29, 0x1, R14, P1 ;  /* 0x000000011d097824 */ /* 0x010fe400008e060e */
[----:B-1----:R-:W2:Y:S01]  /*f7880*/  LDL.LU R14, [R1+0x3b0] ;  /* 0x0003b000010e7983 */ /* 0x002ea20000300800 */
[----:B------:R-:W-:-:S03]  /*f7890*/  IADD3 R24, P0, R17, R19, RZ ;  /* 0x0000001311187210 */ /* 0x000fc60007f1e0ff */
[----:B------:R-:W-:Y:S01]  /*f78a0*/  STL [R1+0x3ba4], R9 ;  /* 0x003ba40901007387 */ /* 0x000fe20000100800 */
[----:B--2---:R-:W-:-:S05]  /*f78b0*/  IMAD.X R29, R14, 0x1, R15, P2 ;  /* 0x000000010e1d7824 */ /* 0x004fca00010e060f */
[----:B------:R1:W-:Y:S02]  /*f78c0*/  STL [R1+0x3b9c], R29 ;  /* 0x003b9c1d01007387 */ /* 0x0003e40000100800 */
[----:B-1----:R-:W-:Y:S02]  /*f78d0*/  IMAD.MOV.U32 R29, RZ, RZ, R25 ;  /* 0x000000ffff1d7224 */ /* 0x002fe400078e0019 */
[----:B------:R-:W-:-:S05]  /*f78e0*/  IMAD.X R25, R14, 0x1, R18, P0 ;  /* 0x000000010e197824 */ /* 0x000fca00000e0612 */
[----:B------:R1:W-:Y:S04]  /*f78f0*/  STL.64 [R1+0x3b90], R24 ;  /* 0x003b901801007387 */ /* 0x0003e80000100a00 */
[----:B-1----:R-:W2:Y:S01]  /*f7900*/  LDL.LU.64 R24, [R1+0x7188] ;  /* 0x0071880001187983 */ /* 0x002ea20000300a00 */
[C---:B------:R-:W-:Y:S02]  /*f7910*/  IADD3 R8, P1, R17.reuse, R21, RZ ;  /* 0x0000001511087210 */ /* 0x040fe40007f3e0ff */
[----:B------:R-:W-:Y:S01]  /*f7920*/  IADD3 R28, P2, R17, R23, RZ ;  /* 0x00000017111c7210 */ /* 0x000fe20007f5e0ff */
[----:B------:R1:W-:Y:S02]  /*f7930*/  STL.64 [R1+0x7168], R18 ;  /* 0x0071681201007387 */ /* 0x0003e40000100a00 */
[----:B------:R-:W-:-:S05]  /*f7940*/  IMAD.X R9, R14, 0x1, R20, P1 ;  /* 0x000000010e097824 */ /* 0x000fca00008e0614 */
[----:B------:R3:W-:Y:S01]  /*f7950*/  STL.64 [R1+0x3b88], R8 ;  /* 0x003b880801007387 */ /* 0x0007e20000100a00 */
[----:B-1----:R-:W-:Y:S02]  /*f7960*/  IMAD.MOV.U32 R19, RZ, RZ, R29 ;  /* 0x000000ffff137224 */ /* 0x002fe400078e001d */
[----:B------:R-:W-:Y:S01]  /*f7970*/  IMAD.X R29, R14, 0x1, R22, P2 ;  /* 0x000000010e1d7824 */ /* 0x000fe200010e0616 */
[----:B--2---:R-:W-:-:S05]  /*f7980*/  IADD3 R18, P0, R17, R25, RZ ;  /* 0x0000001911127210 */ /* 0x004fca0007f1e0ff */
[----:B------:R-:W-:Y:S04]  /*f7990*/  STL [R1+0x3b78], R18 ;  /* 0x003b781201007387 */ /* 0x000fe80000100800 */
[----:B---3--:R-:W2:Y:S04]  /*f79a0*/  LDL.LU.64 R8, [R1+0x7180] ;  /* 0x0071800001087983 */ /* 0x008ea80000300a00 */
[----:B------:R1:W-:Y:S04]  /*f79b0*/  STL.64 [R1+0x7158], R20 ;  /* 0x0071581401007387 */ /* 0x0003e80000100a00 */
[----:B-1----:R0:W3:Y:S04]  /*f79c0*/  LDL.64 R20, [R1+0x3b78] ;  /* 0x003b780001147983 */ /* 0x0020e80000100a00 */
[----:B------:R1:W-:Y:S04]  /*f79d0*/  STL.64 [R1+0x3b80], R28 ;  /* 0x003b801c01007387 */ /* 0x0003e80000100a00 */
[----:B-1----:R-:W4:Y:S04]  /*f79e0*/  LDL.LU.64 R28, [R1+0x7178] ;  /* 0x00717800011c7983 */ /* 0x002f280000300a00 */
[----:B------:R4:W-:Y:S01]  /*f79f0*/  STL.64 [R1+0x7150], R22 ;  /* 0x0071501601007387 */ /* 0x0009e20000100a00 */
[----:B------:R-:W-:-:S02]  /*f7a00*/  IADD3 R18, P1, R17, R27, RZ ;  /* 0x0000001b11127210 */ /* 0x000fc40007f3e0ff */
[----:B----4-:R-:W-:Y:S02]  /*f7a10*/  IADD3 R22, P2, R17, R29, RZ ;  /* 0x0000001d11167210 */ /* 0x010fe40007f5e0ff */
[----:B------:R-:W4:Y:S01]  /*f7a20*/  LDL.LU R17, [R1+0x7170] ;  /* 0x0071700001117983 */ /* 0x000f220000300800 */
[----:B---3--:R-:W-:-:S03]  /*f7a30*/  IMAD.X R21, R14, 0x1, R24, P0 ;  /* 0x000000010e157824 */ /* 0x008fc600000e0618 */
[----:B------:R-:W-:Y:S01]  /*f7a40*/  STL [R1+0x3b68], R22 ;  /* 0x003b681601007387 */ /* 0x000fe20000100800 */
[----:B------:R-:W-:-:S03]  /*f7a50*/  IADD3 R20, P0, R19, R16, RZ ;  /* 0x0000001013147210 */ /* 0x000fc60007f1e0ff */
[----:B------:R1:W-:Y:S02]  /*f7a60*/  STL [R1+0x3b7c], R21 ;  /* 0x003b7c1501007387 */ /* 0x0003e40000100800 */
[----:B-1----:R-:W-:Y:S02]  /*f7a70*/  IMAD.MOV.U32 R21, RZ, RZ, R19 ;  /* 0x000000ffff157224 */ /* 0x002fe400078e0013 */
[----:B------:R-:W-:-:S05]  /*f7a80*/  IMAD.X R19, R14, 0x1, R26, P1 ;  /* 0x000000010e137824 */ /* 0x000fca00008e061a */
[----:B------:R1:W-:Y:S04]  /*f7a90*/  STL.64 [R1+0x3b70], R18 ;  /* 0x003b701201007387 */ /* 0x0003e80000100a00 */
[----:B-1----:R-:W3:Y:S04]  /*f7aa0*/  LDL.LU.64 R18, [R1+0x7168] ;  /* 0x0071680001127983 */ /* 0x002ee80000300a00 */
[----:B------:R-:W2:Y:S01]  /*f7ab0*/  LDL.LU R23, [R1+0x14c] ;  /* 0x00014c0001177983 */ /* 0x000ea20000300800 */
[----:B----4-:R-:W-:-:S03]  /*f7ac0*/  IADD3 R22, P1, R21, R17, RZ ;  /* 0x0000001115167210 */ /* 0x010fc60007f3e0ff */
[----:B------:R1:W-:Y:S04]  /*f7ad0*/  STL.64 [R1+0x7140], R16 ;  /* 0x0071401001007387 */ /* 0x0003e80000100a00 */
[----:B-1----:R0:W4:Y:S02]  /*f7ae0*/  LDL.64 R16, [R1+0x3b68] ;  /* 0x003b680001107983 */ /* 0x0021240000100a00 */
[----:B----4-:R-:W-:Y:S02]  /*f7af0*/  IMAD.X R17, R14, 0x1, R28, P2 ;  /* 0x000000010e117824 */ /* 0x010fe400010e061c */
[----:B------:R-:W4:Y:S04]  /*f7b00*/  LDL.LU R14, [R1+0x7160] ;  /* 0x00716000010e7983 */ /* 0x000f280000300800 */
[----:B------:R1:W-:Y:S04]  /*f7b10*/  STL.64 [R1+0x7148], R28 ;  /* 0x0071481c01007387 */ /* 0x0003e80000100a00 */
[----:B------:R-:W-:Y:S04]  /*f7b20*/  STL [R1+0x3b6c], R17 ;  /* 0x003b6c1101007387 */ /* 0x000fe80000100800 */
[----:B---3--:R3:W-:Y:S01]  /*f7b30*/  STL [R1+0x7120], R19 ;  /* 0x0071201301007387 */ /* 0x0087e20000100800 */
[----:B-1----:R-:W-:-:S05]  /*f7b40*/  IMAD.MOV.U32 R29, RZ, RZ, R21 ;  /* 0x000000ffff1d7224 */ /* 0x002fca00078e0015 */
[----:B------:R-:W-:Y:S02]  /*f7b50*/  IADD3 R16, P2, R29, R19, RZ ;  /* 0x000000131d107210 */ /* 0x000fe40007f5e0ff */
[----:B---3--:R-:W4:Y:S02]  /*f7b60*/  LDL.LU R19, [R1+0x3ac] ;  /* 0x0003ac0001137983 */ /* 0x008f240000300800 */
[----:B----4-:R-:W-:-:S05]  /*f7b70*/  IMAD.X R21, R19, 0x1, R14, P0 ;  /* 0x0000000113157824 */ /* 0x010fca00000e060e */
[----:B------:R1:W-:Y:S04]  /*f7b80*/  STL.64 [R1+0x3b60], R20 ;  /* 0x003b601401007387 */ /* 0x0003e80000100a00 */
[----:B-1----:R-:W3:Y:S04]  /*f7b90*/  LDL.LU.64 R20, [R1+0x7158] ;  /* 0x0071580001147983 */ /* 0x002ee80000300a00 */
[----:B------:R-:W-:Y:S04]  /*f7ba0*/  STL.64 [R1+0x7130], R6 ;  /* 0x0071300601007387 */ /* 0x000fe80000100a00 */
[----:B------:R2:W-:Y:S02]  /*f7bb0*/  STL.64 [R1+0x7138], R4 ;  /* 0x0071380401007387 */ /* 0x0005e40000100a00 */
[----:B--2---:R-:W-:-:S02]  /*f7bc0*/  IMAD.MOV.U32 R4, RZ, RZ, R23 ;  /* 0x000000ffff047224 */ /* 0x004fc400078e0017 */
[----:B------:R-:W-:-:S05]  /*f7bd0*/  IMAD.X R23, R19, 0x1, R15, P1 ;  /* 0x0000000113177824 */ /* 0x000fca00008e060f */
[----:B------:R1:W-:Y:S04]  /*f7be0*/  STL.64 [R1+0x3b58], R22 ;  /* 0x003b581601007387 */ /* 0x0003e80000100a00 */
[----:B-1----:R-:W2:Y:S04]  /*f7bf0*/  LDL.LU.64 R22, [R1+0x7150] ;  /* 0x0071500001167983 */ /* 0x002ea80000300a00 */
[----:B------:R1:W-:Y:S01]  /*f7c00*/  STL.64 [R1+0x7118], R14 ;  /* 0x0071180e01007387 */ /* 0x0003e20000100a00 */
[----:B------:R-:W-:-:S03]  /*f7c10*/  IMAD.X R17, R19, 0x1, R18, P2 ;  /* 0x0000000113117824 */ /* 0x000fc600010e0612 */
[----:B------:R4:W-:Y:S01]  /*f7c20*/  STL.64 [R1+0x7128], R8 ;  /* 0x0071280801007387 */ /* 0x0009e20000100a00 */
[----:B-1----:R-:W-:-:S03]  /*f7c30*/  IMAD.MOV.U32 R15, RZ, RZ, R29 ;  /* 0x000000ffff0f7224 */ /* 0x002fc600078e001d */
[----:B----4-:R-:W4:Y:S04]  /*f7c40*/  LDL R8, [R1+0x138] ;  /* 0x0001380001087983 */ /* 0x010f280000100800 */
[----:B------:R1:W-:Y:S02]  /*f7c50*/  STL.64 [R1+0x3b50], R16 ;  /* 0x003b501001007387 */ /* 0x0003e40000100a00 */
[----:B-1----:R-:W-:-:S05]  /*f7c60*/  IADD3 R16, P2, R15, R25, RZ ;  /* 0x000000190f107210 */ /* 0x002fca0007f5e0ff */
[----:B------:R-:W-:Y:S01]  /*f7c70*/  IMAD.X R17, R19, 0x1, R24, P2 ;  /* 0x0000000113117824 */ /* 0x000fe200010e0618 */
[----:B---3--:R-:W-:-:S05]  /*f7c80*/  IADD3 R6, P0, R29, R21, RZ ;  /* 0x000000151d067210 */ /* 0x008fca0007f1e0ff */
[----:B------:R-:W-:-:S05]  /*f7c90*/  IMAD.X R7, R19, 0x1, R20, P0 ;  /* 0x0000000113077824 */ /* 0x000fca00000e0614 */
[----:B------:R-:W-:Y:S01]  /*f7ca0*/  STL.64 [R1+0x3b48], R6 ;  /* 0x003b480601007387 */ /* 0x000fe20000100a00 */
[----:B--2---:R-:W-:-:S05]  /*f7cb0*/  IADD3 R28, P1, R15, R23, RZ ;  /* 0x000000170f1c7210 */ /* 0x004fca0007f3e0ff */
[----:B------:R-:W-:-:S05]  /*f7cc0*/  IMAD.X R29, R19, 0x1, R22, P1 ;  /* 0x00000001131d7824 */ /* 0x000fca00008e0616 */
[----:B------:R1:W-:Y:S04]  /*f7cd0*/  STL.64 [R1+0x3b40], R28 ;  /* 0x003b401c01007387 */ /* 0x0003e80000100a00 */
[----:B-1----:R-:W2:Y:S04]  /*f7ce0*/  LDL.LU.64 R28, [R1+0x7148] ;  /* 0x00714800011c7983 */ /* 0x002ea80000300a00 */
[----:B------:R1:W-:Y:S04]  /*f7cf0*/  STL.64 [R1+0x3b38], R16 ;  /* 0x003b381001007387 */ /* 0x0003e80000100a00 */
[----:B-1----:R-:W4:Y:S01]  /*f7d00*/  LDL.LU.64 R16, [R1+0x7140] ;  /* 0x0071400001107983 */ /* 0x002f220000300a00 */
[----:B------:R-:W-:-:S05]  /*f7d10*/  IADD3 R6, P0, R15, R27, RZ ;  /* 0x0000001b0f067210 */ /* 0x000fca0007f1e0ff */
[----:B------:R-:W-:Y:S01]  /*f7d20*/  IMAD.X R7, R19, 0x1, R26, P0 ;  /* 0x0000000113077824 */ /* 0x000fe200000e061a */
[----:B--2---:R-:W-:Y:S01]  /*f7d30*/  IADD3 R14, P1, R15, R29, RZ ;  /* 0x0000001d0f0e7210 */ /* 0x004fe20007f3e0ff */
[----:B------:R-:W-:Y:S01]  /*f7d40*/  IMAD.MOV.U32 R15, RZ, RZ, R4 ;  /* 0x000000ffff0f7224 */ /* 0x000fe200078e0004 */
[C---:B----4-:R-:W-:Y:S02]  /*f7d50*/  IADD3 R4, P2, R8.reuse, R16, RZ ;  /* 0x0000001008047210 */ /* 0x050fe40007f5e0ff */
[----:B------:R-:W-:-:S03]  /*f7d60*/  IADD3 R8, P0, R8, R17, RZ ;  /* 0x0000001108087210 */ /* 0x000fc60007f1e0ff */
[----:B------:R1:W-:Y:S04]  /*f7d70*/  STL [R1+0x3b20], R4 ;  /* 0x003b200401007387 */ /* 0x0003e80000100800 */
[----:B-1----:R-:W2:Y:S04]  /*f7d80*/  LDL.LU.64 R4, [R1+0x7138] ;  /* 0x0071380001047983 */ /* 0x002ea80000300a00 */
[----:B------:R1:W-:Y:S04]  /*f7d90*/  STL.64 [R1+0x3b30], R6 ;  /* 0x003b300601007387 */ /* 0x0003e80000100a00 */
[----:B-1----:R-:W3:Y:S04]  /*f7da0*/  LDL.LU.64 R6, [R1+0x7130] ;  /* 0x0071300001067983 */ /* 0x002ee80000300a00 */
[----:B------:R1:W-:Y:S04]  /*f7db0*/  STL [R1+0x3b18], R8 ;  /* 0x003b180801007387 */ /* 0x0003e80000100800 */
[----:B-1----:R-:W4:Y:S04]  /*f7dc0*/  LDL.LU.64 R8, [R1+0x7128] ;  /* 0x0071280001087983 */ /* 0x002f280000300a00 */
[----:B------:R1:W-:Y:S02]  /*f7dd0*/  STL.64 [R1+0x7100], R16 ;  /* 0x0071001001007387 */ /* 0x0003e40000100a00 */
[----:B-1----:R-:W-:-:S02]  /*f7de0*/  IMAD.MOV.U32 R17, RZ, RZ, R15 ;  /* 0x000000ffff117224 */ /* 0x002fc400078e000f */
[----:B------:R-:W-:Y:S02]  /*f7df0*/  IMAD.X R15, R19, 0x1, R28, P1 ;  /* 0x00000001130f7824 */ /* 0x000fe400008e061c */
[----:B------:R-:W2:Y:S04]  /*f7e00*/  LDL.LU R19, [R1+0x7120] ;  /* 0x0071200001137983 */ /* 0x000ea80000300800 */
[----:B------:R1:W-:Y:S04]  /*f7e10*/  STL.64 [R1+0x3b28], R14 ;  /* 0x003b280e01007387 */ /* 0x0003e80000100a00 */
[----:B-1----:R-:W2:Y:S04]  /*f7e20*/  LDL.LU.64 R14, [R1+0x7118] ;  /* 0x00711800010e7983 */ /* 0x002ea80000300a00 */
[----:B------:R1:W-:Y:S04]  /*f7e30*/  STL.64 [R1+0x7110], R28 ;  /* 0x0071101c01007387 */ /* 0x0003e80000100a00 */
[----:B-1----:R0:W3:Y:S04]  /*f7e40*/  LDL.64 R28, [R1+0x3b18] ;  /* 0x003b1800011c7983 */ /* 0x0020e80000100a00 */
[----:B---3--:R-:W2:Y:S04]  /*f7e50*/  LDL R29, [R1+0x3a8] ;  /* 0x0003a800011d7983 */ /* 0x008ea80000100800 */
[----:B------:R1:W-:Y:S04]  /*f7e60*/  STL.64 [R1+0x7108], R6 ;  /* 0x0071080601007387 */ /* 0x0003e80000100a00 */
[----:B-1----:R-:W3:Y:S04]  /*f7e70*/  LDL.LU R6, [R1+0x138] ;  /* 0x0001380001067983 */ /* 0x002ee80000300800 */
[----:B----4-:R1:W-:Y:S04]  /*f7e80*/  STL.64 [R1+0x70f8], R8 ;  /* 0x0070f80801007387 */ /* 0x0103e80000100a00 */
[----:B-1----:R-:W4:Y:S04]  /*f7e90*/  LDL R8, [R1+0x13c] ;  /* 0x00013c0001087983 */ /* 0x002f280000100800 */
[----:B------:R1:W-:Y:S04]  /*f7ea0*/  STL.64 [R1+0x70f0], R12 ;  /* 0x0070f00c01007387 */ /* 0x0003e80000100a00 */
[----:B-1----:R0:W2:Y:S02]  /*f7eb0*/  LDL.64 R12, [R1+0x3b20] ;  /* 0x003b2000010c7983 */ /* 0x0020a40000100a00 */
[----:B--2---:R-:W-:-:S04]  /*f7ec0*/  IMAD.MOV.U32 R13, RZ, RZ, R17 ;  /* 0x000000ffff0d7224 */ /* 0x004fc800078e0011 */
[----:B------:R-:W-:Y:S02]  /*f7ed0*/  IMAD.MOV.U32 R17, RZ, RZ, R13 ;  /* 0x000000ffff117224 */ /* 0x000fe400078e000d */
[C---:B------:R-:W-:Y:S02]  /*f7ee0*/  IMAD.X R13, R29.reuse, 0x1, R14, P2 ;  /* 0x000000011d0d7824 */ /* 0x040fe400010e060e */
[----:B------:R-:W-:Y:S01]  /*f7ef0*/  IMAD.X R29, R29, 0x1, R15, P0 ;  /* 0x000000011d1d7824 */ /* 0x000fe200000e060f */
[C---:B---3--:R-:W-:Y:S02]  /*f7f00*/  IADD3 R28, P0, R6.reuse, R23, RZ ;  /* 0x00000017061c7210 */ /* 0x048fe40007f1e0ff */
[----:B------:R-:W-:Y:S04]  /*f7f10*/  STL [R1+0x3b24], R13 ;  /* 0x003b240d01007387 */ /* 0x000fe80000100800 */
[----:B------:R-:W-:Y:S04]  /*f7f20*/  STL [R1+0x3b1c], R29 ;  /* 0x003b1c1d01007387 */ /* 0x000fe80000100800 */
[----:B------:R1:W-:Y:S04]  /*f7f30*/  STL [R1+0x70e8], R23 ;  /* 0x0070e81701007387 */ /* 0x0003e80000100800 */
[----:B-1----:R-:W2:Y:S01]  /*f7f40*/  LDL.LU R23, [R1+0x3a8] ;  /* 0x0003a80001177983 */ /* 0x002ea20000300800 */
[----:B------:R-:W-:-:S02]  /*f7f50*/  IADD3 R16, P1, R6, R19, RZ ;  /* 0x0000001306107210 */ /* 0x000fc40007f3e0ff */
[----:B------:R-:W-:Y:S01]  /*f7f60*/  IADD3 R12, P2, R6, R21, RZ ;  /* 0x00000015060c7210 */ /* 0x000fe20007f5e0ff */
[----:B------:R-:W-:Y:S02]  /*f7f70*/  IMAD.MOV.U32 R29, RZ, RZ, R17 ;  /* 0x000000ffff1d7224 */ /* 0x000fe400078e0011 */
[C---:B--2---:R-:W-:Y:S02]  /*f7f80*/  IMAD.X R17, R23.reuse, 0x1, R18, P1 ;  /* 0x0000000117117824 */ /* 0x044fe400008e0612 */
[----:B------:R-:W-:-:S03]  /*f7f90*/  IMAD.X R13, R23, 0x1, R20, P2 ;  /* 0x00000001170d7824 */ /* 0x000fc600010e0614 */
[----:B------:R-:W-:Y:S04]  /*f7fa0*/  STL.64 [R1+0x3b10], R16 ;  /* 0x003b101001007387 */ /* 0x000fe80000100a00 */
[----:B------:R1:W-:Y:S02]  /*f7fb0*/  STL.64 [R1+0x3b08], R12 ;  /* 0x003b080c01007387 */ /* 0x0003e40000100a00 */
[----:B-1----:R-:W-:Y:S02]  /*f7fc0*/  IMAD.MOV.U32 R13, RZ, RZ, R29 ;  /* 0x000000ffff0d7224 */ /* 0x002fe400078e001d */
        /* <DEDUP_REMOVED lines=10> */
[----:B-1----:R-:W4:Y:S04]  /*f8070*/  LDL.LU.64 R16, [R1+0x7100] ;  /* 0x0071000001107983 */ /* 0x002f280000300a00 */
[----:B------:R1:W-:Y:S04]  /*f8080*/  STL.64 [R1+0x70e0], R24 ;  /* 0x0070e01801007387 */ /* 0x0003e80000100a00 */
[----:B-1----:R0:W3:Y:S01]  /*f8090*/  LDL.64 R24, [R1+0x3ae8] ;  /* 0x003ae80001187983 */ /* 0x0020e20000100a00 */
[----:B----4-:R-:W-:-:S05]  /*f80a0*/  IADD3 R8, P1, R8, R16, RZ ;  /* 0x0000001008087210 */ /* 0x010fca0007f3e0ff */
[----:B------:R1:W-:Y:S01]  /*f80b0*/  STL [R1+0x3ae0], R8 ;  /* 0x003ae00801007387 */ /* 0x0003e20000100800 */
[----:B---3--:R-:W-:Y:S02]  /*f80c0*/  IMAD.MOV.U32 R25, RZ, RZ, R13 ;  /* 0x000000ffff197224 */ /* 0x008fe400078e000d */
[----:B------:R-:W-:Y:S01]  /*f80d0*/  IMAD.X R13, R23, 0x1, R26, P2 ;  /* 0x00000001170d7824 */ /* 0x000fe200010e061a */
[----:B-1----:R-:W3:Y:S04]  /*f80e0*/  LDL.LU.64 R8, [R1+0x70f8] ;  /* 0x0070f80001087983 */ /* 0x002ee80000300a00 */
[----:B------:R1:W-:Y:S04]  /*f80f0*/  STL.64 [R1+0x3af0], R12 ;  /* 0x003af00c01007387 */ /* 0x0003e80000100a00 */
[----:B-1----:R-:W4:Y:S04]  /*f8100*/  LDL.LU.64 R12, [R1+0x70f0] ;  /* 0x0070f000010c7983 */ /* 0x002f280000300a00 */
[----:B----4-:R-:W-:Y:S04]  /*f8110*/  STL.64 [R1+0x70d0], R12 ;  /* 0x0070d00c01007387 */ /* 0x010fe80000100a00 */
[----:B------:R1:W-:Y:S04]  /*f8120*/  STL [R1+0x70c8], R26 ;  /* 0x0070c81a01007387 */ /* 0x0003e80000100800 */
[----:B-1----:R-:W4:Y:S04]  /*f8130*/  LDL.LU R26, [R1+0x13c] ;  /* 0x00013c00011a7983 */ /* 0x002f280000300800 */
[----:B------:R1:W-:Y:S04]  /*f8140*/  STL.64 [R1+0x70b8], R16 ;  /* 0x0070b81001007387 */ /* 0x0003e80000100a00 */
[----:B-1----:R-:W3:Y:S01]  /*f8150*/  LDL.LU R16, [R1+0x390] ;  /* 0x0003900001107983 */ /* 0x002ee20000300800 */
[----:B----4-:R-:W-:Y:S01]  /*f8160*/  IADD3 R12, P2, R26, R17, RZ ;  /* 0x000000111a0c7210 */ /* 0x010fe20007f5e0ff */
[----:B------:R-:W-:-:S02]  /*f8170*/  IMAD.MOV.U32 R17, RZ, RZ, R25 ;  /* 0x000000ffff117224 */ /* 0x000fc400078e0019 */
[----:B------:R-:W-:Y:S02]  /*f8180*/  IMAD.X R25, R23, 0x1, R28, P0 ;  /* 0x0000000117197824 */ /* 0x000fe400000e061c */
[----:B------:R-:W4:Y:S04]  /*f8190*/  LDL.LU R23, [R1+0x70e8] ;  /* 0x0070e80001177983 */ /* 0x000f280000300800 */
[----:B------:R1:W-:Y:S04]  /*f81a0*/  STL.64 [R1+0x70d8], R28 ;  /* 0x0070d81c01007387 */ /* 0x0003e80000100a00 */
[----:B-1----:R0:W2:Y:S04]  /*f81b0*/  LDL.64 R28, [R1+0x3ae0] ;  /* 0x003ae000011c7983 */ /* 0x0020a80000100a00 */
[----:B------:R1:W-:Y:S04]  /*f81c0*/  STL [R1+0x3aec], R25 ;  /* 0x003aec1901007387 */ /* 0x0003e80000100800 */
[----:B-1----:R-:W2:Y:S01]  /*f81d0*/  LDL R25, [R1+0x3a4] ;  /* 0x0003a40001197983 */ /* 0x002ea20000100800 */
[----:B------:R-:W-:Y:S01]  /*f81e0*/  IADD3 R24, P0, R26, R19, RZ ;  /* 0x000000131a187210 */ /* 0x000fe20007f1e0ff */
[----:B--2---:R-:W-:-:S02]  /*f81f0*/  IMAD.X R29, R25, 0x1, R14, P1 ;  /* 0x00000001191d7824 */ /* 0x004fc400008e060e */
[C---:B------:R-:W-:Y:S02]  /*f8200*/  IMAD.X R13, R25.reuse, 0x1, R15, P2 ;  /* 0x00000001190d7824 */ /* 0x040fe400010e060f */
[----:B------:R-:W-:Y:S01]  /*f8210*/  IMAD.X R25, R25, 0x1, R18, P0 ;  /* 0x0000000119197824 */ /* 0x000fe200000e0612 */
[----:B------:R-:W-:Y:S04]  /*f8220*/  STL [R1+0x3ae4], R29 ;  /* 0x003ae41d01007387 */ /* 0x000fe80000100800 */
[----:B------:R-:W-:Y:S04]  /*f8230*/  STL.64 [R1+0x3ad8], R12 ;  /* 0x003ad80c01007387 */ /* 0x000fe80000100a00 */
[----:B------:R-:W-:Y:S04]  /*f8240*/  STL.64 [R1+0x70a8], R14 ;  /* 0x0070a80e01007387 */ /* 0x000fe80000100a00 */
[----:B------:R1:W-:Y:S04]  /*f8250*/  STL.64 [R1+0x3ad0], R24 ;  /* 0x003ad01801007387 */ /* 0x0003e80000100a00 */
[----:B-1----:R-:W2:Y:S04]  /*f8260*/  LDL.LU.64 R24, [R1+0x70e0] ;  /* 0x0070e00001187983 */ /* 0x002ea80000300a00 */
[----:B------:R-:W-:Y:S04]  /*f8270*/  STL.64 [R1+0x70c0], R6 ;  /* 0x0070c00601007387 */ /* 0x000fe80000100a00 */
[----:B---3--:R-:W-:Y:S04]  /*f8280*/  STL.64 [R1+0x70b0], R8 ;  /* 0x0070b00801007387 */ /* 0x008fe80000100a00 */
[----:B------:R1:W-:Y:S04]  /*f8290*/  STL [R1+0x70a0], R18 ;  /* 0x0070a01201007387 */ /* 0x0003e80000100800 */
[----:B-1----:R-:W3:Y:S01]  /*f82a0*/  LDL.LU R18, [R1+0x3a4] ;  /* 0x0003a40001127983 */ /* 0x002ee20000300800 */
[----:B------:R-:W-:-:S02]  /*f82b0*/  IADD3 R28, P1, R26, R21, RZ ;  /* 0x000000151a1c7210 */ /* 0x000fc40007f3e0ff */
[----:B----4-:R-:W-:-:S03]  /*f82c0*/  IADD3 R12, P2, R26, R23, RZ ;  /* 0x000000171a0c7210 */ /* 0x010fc60007f5e0ff */
[----:B---3--:R-:W-:-:S05]  /*f82d0*/  IMAD.X R29, R18, 0x1, R20, P1 ;  /* 0x00000001121d7824 */ /* 0x008fca00008e0614 */
[----:B------:R1:W-:Y:S04]  /*f82e0*/  STL.64 [R1+0x3ac8], R28 ;  /* 0x003ac81c01007387 */ /* 0x0003e80000100a00 */
[----:B-1----:R-:W3:Y:S01]  /*f82f0*/  LDL.LU.64 R28, [R1+0x70d8] ;  /* 0x0070d800011c7983 */ /* 0x002ee20000300a00 */
[----:B------:R-:W-:Y:S02]  /*f8300*/  IMAD.X R13, R18, 0x1, R22, P2 ;  /* 0x00000001120d7824 */ /* 0x000fe400010e0616 */
[----:B------:R-:W-:Y:S01]  /*f8310*/  IMAD.MOV.U32 R6, RZ, RZ, R16 ;  /* 0x000000ffff067224 */ /* 0x000fe200078e0010 */
[----:B--2---:R-:W-:Y:S02]  /*f8320*/  IADD3 R16, P0, R26, R25, RZ ;  /* 0x000000191a107210 */ /* 0x004fe40007f1e0ff */
[----:B------:R1:W-:Y:S01]  /*f8330*/  STL.64 [R1+0x3ac0], R12 ;  /* 0x003ac00c01007387 */ /* 0x0003e20000100a00 */
[----:B------:R-:W-:-:S02]  /*f8340*/  IMAD.MOV.U32 R8, RZ, RZ, R17 ;  /* 0x000000ffff087224 */ /* 0x000fc400078e0011 */
[----:B------:R-:W-:Y:S01]  /*f8350*/  IMAD.X R17, R18, 0x1, R24, P0 ;  /* 0x0000000112117824 */ /* 0x000fe200000e0618 */
[C---:B------:R-:W-:Y:S01]  /*f8360*/  IADD3 R14, P1, R26.reuse, R27, RZ ;  /* 0x0000001b1a0e7210 */ /* 0x040fe20007f3e0ff */
[----:B-1----:R-:W2:Y:S04]  /*f8370*/  LDL.LU.64 R12, [R1+0x70d0] ;  /* 0x0070d000010c7983 */ /* 0x002ea80000300a00 */
[----:B------:R1:W-:Y:S02]  /*f8380*/  STL.64 [R1+0x7098], R22 ;  /* 0x0070981601007387 */ /* 0x0003e40000100a00 */
[----:B-1----:R-:W-:Y:S02]  /*f8390*/  IMAD.MOV.U32 R22, RZ, RZ, R6 ;  /* 0x000000ffff167224 */ /* 0x002fe400078e0006 */
[----:B------:R-:W4:Y:S01]  /*f83a0*/  LDL R23, [R1+0x140] ;  /* 0x0001400001177983 */ /* 0x000f220000100800 */
[----:B---3--:R-:W-:-:S03]  /*f83b0*/  IADD3 R6, P2, R26, R29, RZ ;  /* 0x0000001d1a067210 */ /* 0x008fc60007f5e0ff */
[----:B------:R-:W3:Y:S04]  /*f83c0*/  LDL.LU R26, [R1+0x70c8] ;  /* 0x0070c800011a7983 */ /* 0x000ee80000300800 */
[----:B------:R1:W-:Y:S04]  /*f83d0*/  STL [R1+0x3aa8], R6 ;  /* 0x003aa80601007387 */ /* 0x0003e80000100800 */
[----:B-1----:R-:W2:Y:S04]  /*f83e0*/  LDL.LU.64 R6, [R1+0x70c0] ;  /* 0x0070c00001067983 */ /* 0x002ea80000300a00 */
[----:B------:R1:W-:Y:S04]  /*f83f0*/  STL.64 [R1+0x3ab8], R16 ;  /* 0x003ab81001007387 */ /* 0x0003e80000100a00 */
[----:B-1----:R-:W4:Y:S04]  /*f8400*/  LDL.LU.64 R16, [R1+0x70b8] ;  /* 0x0070b80001107983 */ /* 0x002f280000300a00 */
[----:B------:R1:W-:Y:S04]  /*f8410*/  STL.64 [R1+0x7088], R24 ;  /* 0x0070881801007387 */ /* 0x0003e80000100a00 */
[----:B-1----:R0:W2:Y:S01]  /*f8420*/  LDL.64 R24, [R1+0x3aa8] ;  /* 0x003aa80001187983 */ /* 0x0020a20000100a00 */
[----:B---3--:R-:W-:-:S02]  /*f8430*/  IMAD.X R15, R18, 0x1, R26, P1 ;  /* 0x00000001120f7824 */ /* 0x008fc400008e061a */
[----:B--2---:R-:W-:Y:S01]  /*f8440*/  IMAD.MOV.U32 R25, RZ, RZ, R8 ;  /* 0x000000ffff197224 */ /* 0x004fe200078e0008 */
[----:B----4-:R-:W-:-:S05]  /*f8450*/  IADD3 R8, P0, R23, R16, RZ ;  /* 0x0000001017087210 */ /* 0x010fca0007f1e0ff */
[----:B------:R1:W-:Y:S04]  /*f8460*/  STL [R1+0x3aa0], R8 ;  /* 0x003aa00801007387 */ /* 0x0003e80000100800 */
[----:B-1----:R-:W2:Y:S04]  /*f8470*/  LDL.LU.64 R8, [R1+0x70b0] ;  /* 0x0070b00001087983 */ /* 0x002ea80000300a00 */
[----:B------:R1:W-:Y:S04]  /*f8480*/  STL.64 [R1+0x3ab0], R14 ;  /* 0x003ab00e01007387 */ /* 0x0003e80000100a00 */
[----:B-1----:R-:W3:Y:S04]  /*f8490*/  LDL.LU.64 R14, [R1+0x70a8] ;  /* 0x0070a800010e7983 */ /* 0x002ee80000300a00 */
[----:B------:R1:W-:Y:S04]  /*f84a0*/  STL.64 [R1+0x7078], R26 ;  /* 0x0070781a01007387 */ /* 0x0003e80000100a00 */
[----:B-1----:R0:W4:Y:S02]  /*f84b0*/  LDL.64 R26, [R1+0x3aa0] ;  /* 0x003aa000011a7983 */ /* 0x0021240000100a00 */
[----:B----4-:R-:W-:Y:S01]  /*f84c0*/  IMAD.MOV.U32 R27, RZ, RZ, R22 ;  /* 0x000000ffff1b7224 */ /* 0x010fe200078e0016 */
[----:B------:R-:W-:-:S02]  /*f84d0*/  IADD3 R22, P1, R23, R17, RZ ;  /* 0x0000001117167210 */ /* 0x000fc40007f3e0ff */
[----:B------:R-:W3:Y:S04]  /*f84e0*/  LDL R23, [R1+0x3a0] ;  /* 0x0003a00001177983 */ /* 0x000ee80000100800 */
[----:B--2---:R1:W-:Y:S02]  /*f84f0*/  STL.64 [R1+0x7080], R8 ;  /* 0x0070800801007387 */ /* 0x0043e40000100a00 */
[----:B-1----:R-:W-:-:S05]  /*f8500*/  IMAD.MOV.U32 R8, RZ, RZ, R27 ;  /* 0x000000ffff087224 */ /* 0x002fca00078e001b */
[----:B------:R-:W-:Y:S04]  /*f8510*/  STL.64 [R1+0x7090], R8 ;  /* 0x0070900801007387 */ /* 0x000fe80000100a00 */
[----:B------:R1:W-:Y:S04]  /*f8520*/  STL [R1+0x7070], R17 ;  /* 0x0070701101007387 */ /* 0x0003e80000100800 */
[----:B-1----:R-:W2:Y:S01]  /*f8530*/  LDL.LU R17, [R1+0x140] ;  /* 0x0001400001117983 */ /* 0x002ea20000300800 */
[----:B------:R-:W-:Y:S02]  /*f8540*/  IMAD.MOV.U32 R8, RZ, RZ, R25 ;  /* 0x000000ffff087224 */ /* 0x000fe400078e0019 */
[----:B------:R-:W-:-:S02]  /*f8550*/  IMAD.X R25, R18, 0x1, R28, P2 ;  /* 0x0000000112197824 */ /* 0x000fc400010e061c */
[----:B------:R-:W4:Y:S04]  /*f8560*/  LDL.LU R18, [R1+0x70a0] ;  /* 0x0070a00001127983 */ /* 0x000f280000300800 */
[----:B------:R-:W-:Y:S01]  /*f8570*/  STL [R1+0x3aac], R25 ;  /* 0x003aac1901007387 */ /* 0x000fe20000100800 */
[C---:B---3--:R-:W-:Y:S02]  /*f8580*/  IMAD.X R27, R23.reuse, 0x1, R14, P0 ;  /* 0x00000001171b7824 */ /* 0x048fe400000e060e */
[----:B------:R-:W-:-:S03]  /*f8590*/  IMAD.X R23, R23, 0x1, R15, P1 ;  /* 0x0000000117177824 */ /* 0x000fc600008e060f */
[----:B------:R-:W-:Y:S04]  /*f85a0*/  STL [R1+0x3aa4], R27 ;  /* 0x003aa41b01007387 */ /* 0x000fe80000100800 */
[----:B------:R1:W-:Y:S04]  /*f85b0*/  STL.64 [R1+0x3a98], R22 ;  /* 0x003a981601007387 */ /* 0x0003e80000100a00 */
[----:B-1----:R-:W3:Y:S04]  /*f85c0*/  LDL.LU.64 R22, [R1+0x7098] ;  /* 0x0070980001167983 */ /* 0x002ee80000300a00 */
[----:B------:R1:W-:Y:S04]  /*f85d0*/  STL [R1+0x7060], R15 ;  /* 0x0070600f01007387 */ /* 0x0003e80000100800 */
[----:B-1----:R-:W4:Y:S01]  /*f85e0*/  LDL.LU R15, [R1+0x3a0] ;  /* 0x0003a000010f7983 */ /* 0x002f220000300800 */
[C---:B--2---:R-:W-:Y:S01]  /*f85f0*/  IADD3 R24, P2, R17.reuse, R19, RZ ;  /* 0x0000001311187210 */ /* 0x044fe20007f5e0ff */
[----:B------:R-:W-:Y:S01]  /*f8600*/  IMAD.MOV.U32 R27, RZ, RZ, R8 ;  /* 0x000000ffff1b7224 */ /* 0x000fe200078e0008 */
[----:B---3--:R-:W-:-:S05]  /*f8610*/  IADD3 R8, P1, R17, R23, RZ ;  /* 0x0000001711087210 */ /* 0x008fca0007f3e0ff */
[----:B------:R1:W-:Y:S01]  /*f8620*/  STL [R1+0x3a80], R8 ;  /* 0x003a800801007387 */ /* 0x0003e20000100800 */
[----:B----4-:R-:W-:-:S03]  /*f8630*/  IMAD.X R25, R15, 0x1, R18, P2 ;  /* 0x000000010f197824 */ /* 0x010fc600010e0612 */
[----:B-1----:R-:W2:Y:S04]  /*f8640*/  LDL.LU.64 R8, [R1+0x7090] ;  /* 0x0070900001087983 */ /* 0x002ea80000300a00 */
[----:B------:R1:W-:Y:S04]  /*f8650*/  STL.64 [R1+0x3a90], R24 ;  /* 0x003a901801007387 */ /* 0x0003e80000100a00 */
[----:B-1----:R-:W3:Y:S04]  /*f8660*/  LDL.LU.64 R24, [R1+0x7088] ;  /* 0x0070880001187983 */ /* 0x002ee80000300a00 */
[----:B------:R2:W-:Y:S02]  /*f8670*/  STL.64 [R1+0x7068], R18 ;  /* 0x0070681201007387 */ /* 0x0005e40000100a00 */
[----:B--2---:R-:W-:Y:S01]  /*f8680*/  IMAD.MOV.U32 R19, RZ, RZ, R8 ;  /* 0x000000ffff137224 */ /* 0x004fe200078e0008 */
[----:B---3--:R-:W-:-:S05]  /*f8690*/  IADD3 R8, P2, R17, R25, RZ ;  /* 0x0000001911087210 */ /* 0x008fca0007f5e0ff */
[----:B------:R1:W-:Y:S04]  /*f86a0*/  STL [R1+0x3a78], R8 ;  /* 0x003a780801007387 */ /* 0x0003e80000100800 */
[----:B-1----:R-:W2:Y:S01]  /*f86b0*/  LDL.LU.64 R8, [R1+0x7080] ;  /* 0x0070800001087983 */ /* 0x002ea20000300a00 */
[----:B------:R-:W-:Y:S01]  /*f86c0*/  IADD3 R26, P0, R17, R21, RZ ;  /* 0x00000015111a7210 */ /* 0x000fe20007f1e0ff */
[----:B------:R-:W-:-:S04]  /*f86d0*/  IMAD.MOV.U32 R18, RZ, RZ, R27 ;  /* 0x000000ffff127224 */ /* 0x000fc800078e001b */
[----:B------:R-:W-:-:S05]  /*f86e0*/  IMAD.X R27, R15, 0x1, R20, P0 ;  /* 0x000000010f1b7824 */ /* 0x000fca00000e0614 */
[----:B------:R1:W-:Y:S04]  /*f86f0*/  STL.64 [R1+0x3a88], R26 ;  /* 0x003a881a01007387 */ /* 0x0003e80000100a00 */
[----:B-1----:R-:W3:Y:S04]  /*f8700*/  LDL.LU.64 R26, [R1+0x7078] ;  /* 0x00707800011a7983 */ /* 0x002ee80000300a00 */
[----:B------:R1:W-:Y:S04]  /*f8710*/  STL.64 [R1+0x7050], R20 ;  /* 0x0070501401007387 */ /* 0x0003e80000100a00 */
[----:B-1----:R-:W4:Y:S04]  /*f8720*/  LDL R21, [R1+0x144] ;  /* 0x0001440001157983 */ /* 0x002f280000100800 */
[----:B--2---:R1:W-:Y:S04]  /*f8730*/  STL.64 [R1+0x7058], R8 ;  /* 0x0070580801007387 */ /* 0x0043e80000100a00 */
[----:B-1----:R0:W2:Y:S04]  /*f8740*/  LDL.64 R8, [R1+0x3a80] ;  /* 0x003a800001087983 */ /* 0x0020a80000100a00 */
[----:B------:R1:W-:Y:S01]  /*f8750*/  STL.64 [R1+0x7040], R22 ;  /* 0x0070401601007387 */ /* 0x0003e20000100a00 */
[----:B------:R-:W-:Y:S01]  /*f8760*/  IMAD.MOV.U32 R20, RZ, RZ, R18 ;  /* 0x000000ffff147224 */ /* 0x000fe200078e0012 */
[----:B---3--:R-:W-:Y:S01]  /*f8770*/  IADD3 R18, P0, R17, R27, RZ ;  /* 0x0000001b11127210 */ /* 0x008fe20007f1e0ff */
[----:B--2---:R-:W-:-:S04]  /*f8780*/  IMAD.MOV.U32 R9, RZ, RZ, R19 ;  /* 0x000000ffff097224 */ /* 0x004fc800078e0013 */
[----:B------:R-:W-:Y:S02]  /*f8790*/  IMAD.MOV.U32 R19, RZ, RZ, R9 ;  /* 0x000000ffff137224 */ /* 0x000fe400078e0009 */
[----:B------:R-:W-:Y:S02]  /*f87a0*/  IMAD.X R9, R15, 0x1, R22, P1 ;  /* 0x000000010f097824 */ /* 0x000fe400008e0616 */
[----:B-1----:R0:W2:Y:S04]  /*f87b0*/  LDL.64 R22, [R1+0x3a78] ;  /* 0x003a780001167983 */ /* 0x0020a80000100a00 */
[----:B------:R-:W-:Y:S01]  /*f87c0*/  STL [R1+0x3a84], R9 ;  /* 0x003a840901007387 */ /* 0x000fe20000100800 */
[----:B------:R-:W-:-:S03]  /*f87d0*/  IADD3 R8, P1, R17, R29, RZ ;  /* 0x0000001d11087210 */ /* 0x000fc60007f3e0ff */
[----:B------:R-:W3:Y:S04]  /*f87e0*/  LDL.LU R17, [R1+0x7070] ;  /* 0x0070700001117983 */ /* 0x000ee80000300800 */
[----:B------:R1:W-:Y:S04]  /*f87f0*/  STL.64 [R1+0x7048], R12 ;  /* 0x0070480c01007387 */ /* 0x0003e80000100a00 */
[----:B-1----:R-:W3:Y:S01]  /*f8800*/  LDL R12, [R1+0x39c] ;  /* 0x00039c00010c7983 */ /* 0x002ee20000100800 */
[----:B------:R-:W-:Y:S02]  /*f8810*/  IMAD.MOV.U32 R9, RZ, RZ, R20 ;  /* 0x000000ffff097224 */ /* 0x000fe400078e0014 */
[----:B--2---:R-:W-:Y:S01]  /*f8820*/  IMAD.X R23, R15, 0x1, R24, P2 ;  /* 0x000000010f177824 */ /* 0x004fe200010e0618 */
[----:B----4-:R-:W-:Y:S01]  /*f8830*/  IADD3 R20, P2, R21, R16, RZ ;  /* 0x0000001015147210 */ /* 0x010fe20007f5e0ff */
[----:B------:R-:W-:-:S02]  /*f8840*/  IMAD.MOV.U32 R21, RZ, RZ, R19 ;  /* 0x000000ffff157224 */ /* 0x000fc400078e0013 */
[C---:B------:R-:W-:Y:S01]  /*f8850*/  IMAD.X R19, R15.reuse, 0x1, R26, P0 ;  /* 0x000000010f137824 */ /* 0x040fe200000e061a */
[----:B------:R1:W-:Y:S04]  /*f8860*/  STL [R1+0x3a7c], R23 ;  /* 0x003a7c1701007387 */ /* 0x0003e80000100800 */
[----:B------:R2:W-:Y:S01]  /*f8870*/  STL.64 [R1+0x3a70], R18 ;  /* 0x003a701201007387 */ /* 0x0005e20000100a00 */
[----:B-1----:R-:W-:Y:S02]  /*f8880*/  IMAD.MOV.U32 R23, RZ, RZ, R9 ;  /* 0x000000ffff177224 */ /* 0x002fe400078e0009 */
[----:B------:R-:W-:Y:S01]  /*f8890*/  IMAD.X R9, R15, 0x1, R28, P1 ;  /* 0x000000010f097824 */ /* 0x000fe200008e061c */
[----:B--2---:R-:W2:Y:S04]  /*f88a0*/  LDL.LU.64 R18, [R1+0x7068] ;  /* 0x0070680001127983 */ /* 0x004ea80000300a00 */
[----:B------:R1:W-:Y:S04]  /*f88b0*/  STL [R1+0x7030], R26 ;  /* 0x0070301a01007387 */ /* 0x0003e80000100800 */
[----:B-1----:R-:W4:Y:S04]  /*f88c0*/  LDL.LU R26, [R1+0x144] ;  /* 0x00014400011a7983 */ /* 0x002f280000300800 */
[----:B---3--:R-:W-:Y:S04]  /*f88d0*/  STL.64 [R1+0x7028], R16 ;  /* 0x0070281001007387 */ /* 0x008fe80000100a00 */
[----:B------:R-:W3:Y:S04]  /*f88e0*/  LDL.LU R15, [R1+0x7060] ;  /* 0x00706000010f7983 */ /* 0x000ee80000300800 */
[----:B------:R1:W-:Y:S04]  /*f88f0*/  STL.64 [R1+0x3a68], R8 ;  /* 0x003a680801007387 */ /* 0x0003e80000100a00 */
[----:B-1----:R-:W3:Y:S04]  /*f8900*/  LDL.LU.64 R8, [R1+0x7058] ;  /* 0x0070580001087983 */ /* 0x002ee80000300a00 */
[----:B------:R1:W-:Y:S02]  /*f8910*/  STL.64 [R1+0x7038], R28 ;  /* 0x0070381c01007387 */ /* 0x0003e40000100a00 */
[----:B-1----:R-:W-:-:S02]  /*f8920*/  IMAD.MOV.U32 R29, RZ, RZ, R21 ;  /* 0x000000ffff1d7224 */ /* 0x002fc400078e0015 */
[----:B------:R-:W-:-:S05]  /*f8930*/  IMAD.X R21, R12, 0x1, R14, P2 ;  /* 0x000000010c157824 */ /* 0x000fca00010e060e */
[----:B------:R1:W-:Y:S04]  /*f8940*/  STL.64 [R1+0x3a60], R20 ;  /* 0x003a601401007387 */ /* 0x0003e80000100a00 */
[----:B-1----:R-:W4:Y:S02]  /*f8950*/  LDL.LU.64 R20, [R1+0x7050] ;  /* 0x0070500001147983 */ /* 0x002f240000300a00 */
[----:B----4-:R-:W-:-:S05]  /*f8960*/  IADD3 R12, P2, R26, R21, RZ ;  /* 0x000000151a0c7210 */ /* 0x010fca0007f5e0ff */
[----:B------:R1:W-:Y:S04]  /*f8970*/  STL [R1+0x3a48], R12 ;  /* 0x003a480c01007387 */ /* 0x0003e80000100800 */
[----:B-1----:R-:W4:Y:S04]  /*f8980*/  LDL.LU.64 R12, [R1+0x7048] ;  /* 0x00704800010c7983 */ /* 0x002f280000300a00 */
[----:B------:R1:W-:Y:S04]  /*f8990*/  STL [R1+0x7018], R21 ;  /* 0x0070181501007387 */ /* 0x0003e80000100800 */
[----:B-1----:R-:W3:Y:S01]  /*f89a0*/  LDL.LU R21, [R1+0x39c] ;  /* 0x00039c0001157983 */ /* 0x002ee20000300800 */
[C---:B------:R-:W-:Y:S01]  /*f89b0*/  IADD3 R22, P0, R26.reuse, R17, RZ ;  /* 0x000000111a167210 */ /* 0x040fe20007f1e0ff */
[----:B------:R-:W-:Y:S01]  /*f89c0*/  IMAD.MOV.U32 R28, RZ, RZ, R23 ;  /* 0x000000ffff1c7224 */ /* 0x000fe200078e0017 */
[----:B--2---:R-:W-:-:S03]  /*f89d0*/  IADD3 R16, P1, R26, R19, RZ ;  /* 0x000000131a107210 */ /* 0x004fc60007f3e0ff */
[C---:B---3--:R-:W-:Y:S02]  /*f89e0*/  IMAD.X R23, R21.reuse, 0x1, R15, P0 ;  /* 0x0000000115177824 */ /* 0x048fe400000e060f */
[----:B------:R-:W-:-:S03]  /*f89f0*/  IMAD.X R17, R21, 0x1, R18, P1 ;  /* 0x0000000115117824 */ /* 0x000fc600008e0612 */
[----:B------:R1:W-:Y:S04]  /*f8a00*/  STL.64 [R1+0x3a58], R22 ;  /* 0x003a581601007387 */ /* 0x0003e80000100a00 */
[----:B-1----:R-:W2:Y:S04]  /*f8a10*/  LDL.LU.64 R22, [R1+0x7040] ;  /* 0x0070400001167983 */ /* 0x002ea80000300a00 */
[----:B------:R-:W-:Y:S04]  /*f8a20*/  STL.64 [R1+0x7010], R14 ;  /* 0x0070100e01007387 */ /* 0x000fe80000100a00 */
[----:B------:R1:W-:Y:S04]  /*f8a30*/  STL.64 [R1+0x7020], R18 ;  /* 0x0070201201007387 */ /* 0x0003e80000100a00 */
[----:B-1----:R0:W3:Y:S01]  /*f8a40*/  LDL.64 R18, [R1+0x3a48] ;  /* 0x003a480001127983 */ /* 0x0020e20000100a00 */
[----:B------:R-:W-:-:S02]  /*f8a50*/  IMAD.MOV.U32 R14, RZ, RZ, R28 ;  /* 0x000000ffff0e7224 */ /* 0x000fc400078e001c */
[----:B------:R-:W-:Y:S01]  /*f8a60*/  IMAD.MOV.U32 R15, RZ, RZ, R29 ;  /* 0x000000ffff0f7224 */ /* 0x000fe200078e001d */
[----:B------:R-:W-:Y:S01]  /*f8a70*/  STL.64 [R1+0x3a50], R16 ;  /* 0x003a501001007387 */ /* 0x000fe20000100a00 */
[----:B--2---:R-:W-:-:S05]  /*f8a80*/  IADD3 R28, P0, R26, R23, RZ ;  /* 0x000000171a1c7210 */ /* 0x004fca0007f1e0ff */
[C---:B------:R-:W-:Y:S02]  /*f8a90*/  IMAD.X R29, R21.reuse, 0x1, R22, P0 ;  /* 0x00000001151d7824 */ /* 0x040fe400000e0616 */
[----:B---3--:R-:W-:-:S05]  /*f8aa0*/  IMAD.X R19, R21, 0x1, R20, P2 ;  /* 0x0000000115137824 */ /* 0x008fca00010e0614 */
[----:B------:R1:W-:Y:S04]  /*f8ab0*/  STL [R1+0x3a4c], R19 ;  /* 0x003a4c1301007387 */ /* 0x0003e80000100800 */
[----:B-1----:R-:W2:Y:S04]  /*f8ac0*/  LDL R19, [R1+0x148] ;  /* 0x0001480001137983 */ /* 0x002ea80000100800 */
[----:B------:R1:W-:Y:S04]  /*f8ad0*/  STL.64 [R1+0x3a40], R28 ;  /* 0x003a401c01007387 */ /* 0x0003e80000100a00 */
[----:B-1----:R-:W3:Y:S01]  /*f8ae0*/  LDL.LU.64 R28, [R1+0x7038] ;  /* 0x00703800011c7983 */ /* 0x002ee20000300a00 */
[----:B------:R-:W-:Y:S01]  /*f8af0*/  IADD3 R16, P1, R26, R25, RZ ;  /* 0x000000191a107210 */ /* 0x000fe20007f3e0ff */
[----:B------:R-:W-:-:S02]  /*f8b00*/  IMAD.MOV.U32 R17, RZ, RZ, R14 ;  /* 0x000000ffff117224 */ /* 0x000fc400078e000e */
[----:B------:R1:W-:Y:S01]  /*f8b10*/  STL.64 [R1+0x7008], R22 ;  /* 0x0070081601007387 */ /* 0x0003e20000100a00 */
[C---:B------:R-:W-:Y:S01]  /*f8b20*/  IADD3 R18, P2, R26.reuse, R27, RZ ;  /* 0x0000001b1a127210 */ /* 0x040fe20007f5e0ff */
[----:B-1----:R-:W-:Y:S02]  /*f8b30*/  IMAD.MOV.U32 R22, RZ, RZ, R15 ;  /* 0x000000ffff167224 */ /* 0x002fe400078e000f */
[----:B------:R-:W-:Y:S02]  /*f8b40*/  IMAD.MOV.U32 R15, RZ, RZ, R17 ;  /* 0x000000ffff0f7224 */ /* 0x000fe400078e0011 */
[----:B------:R-:W-:Y:S01]  /*f8b50*/  IMAD.X R17, R21, 0x1, R24, P1 ;  /* 0x0000000115117824 */ /* 0x000fe200008e0618 */
[----:B---3--:R-:W-:Y:S02]  /*f8b60*/  IADD3 R14, P0, R26, R29, RZ ;  /* 0x0000001d1a0e7210 */ /* 0x008fe40007f1e0ff */
[----:B------:R-:W3:Y:S04]  /*f8b70*/  LDL.LU R26, [R1+0x7030] ;  /* 0x00703000011a7983 */ /* 0x000ee80000300800 */
[----:B------:R1:W-:Y:S04]  /*f8b80*/  STL.64 [R1+0x3a38], R16 ;  /* 0x003a381001007387 */ /* 0x0003e80000100a00 */
[----:B-1----:R-:W2:Y:S04]  /*f8b90*/  LDL.LU.64 R16, [R1+0x7028] ;  /* 0x0070280001107983 */ /* 0x002ea80000300a00 */
[----:B------:R1:W-:Y:S01]  /*f8ba0*/  STL.64 [R1+0x7000], R24 ;  /* 0x0070001801007387 */ /* 0x0003e20000100a00 */
[----:B------:R-:W-:-:S02]  /*f8bb0*/  IMAD.MOV.U32 R23, RZ, RZ, R15 ;  /* 0x000000ffff177224 */ /* 0x000fc400078e000f */
[----:B------:R-:W-:Y:S02]  /*f8bc0*/  IMAD.X R15, R21, 0x1, R28, P0 ;  /* 0x00000001150f7824 */ /* 0x000fe400000e061c */
[----:B-1----:R-:W-:Y:S01]  /*f8bd0*/  IMAD.MOV.U32 R25, RZ, RZ, R22 ;  /* 0x000000ffff197224 */ /* 0x002fe200078e0016 */
[----:B--2---:R-:W-:Y:S01]  /*f8be0*/  IADD3 R22, P1, R19, R16, RZ ;  /* 0x0000001013167210 */ /* 0x004fe20007f3e0ff */
[----:B---3--:R-:W-:-:S04]  /*f8bf0*/  IMAD.X R19, R21, 0x1, R26, P2 ;  /* 0x0000000115137824 */ /* 0x008fc800010e061a */
[----:B------:R-:W-:Y:S04]  /*f8c00*/  STL [R1+0x3a20], R22 ;  /* 0x003a201601007387 */ /* 0x000fe80000100800 */
[----:B------:R1:W-:Y:S04]  /*f8c10*/  STL [R1+0x6fe8], R16 ;  /* 0x006fe81001007387 */ /* 0x0003e80000100800 */
[----:B-1----:R-:W2:Y:S04]  /*f8c20*/  LDL.LU R16, [R1+0x148] ;  /* 0x0001480001107983 */ /* 0x002ea80000300800 */
[----:B------:R1:W-:Y:S04]  /*f8c30*/  STL.64 [R1+0x3a30], R18 ;  /* 0x003a301201007387 */ /* 0x0003e80000100a00 */
[----:B-1----:R-:W3:Y:S04]  /*f8c40*/  LDL.LU.64 R18, [R1+0x7020] ;  /* 0x0070200001127983 */ /* 0x002ee80000300a00 */
[----:B------:R-:W3:Y:S04]  /*f8c50*/  LDL.LU R21, [R1+0x7018] ;  /* 0x0070180001157983 */ /* 0x000ee80000300800 */
[----:B------:R1:W-:Y:S04]  /*f8c60*/  STL.64 [R1+0x3a28], R14 ;  /* 0x003a280e01007387 */ /* 0x0003e80000100a00 */
[----:B-1----:R-:W3:Y:S04]  /*f8c70*/  LDL.LU.64 R14, [R1+0x7010] ;  /* 0x00701000010e7983 */ /* 0x002ee80000300a00 */
[----:B------:R1:W-:Y:S04]  /*f8c80*/  STL.64 [R1+0x6ff0], R28 ;  /* 0x006ff01c01007387 */ /* 0x0003e80000100a00 */
[----:B----4-:R4:W-:Y:S01]  /*f8c90*/  STL.64 [R1+0x6ff8], R12 ;  /* 0x006ff80c01007387 */ /* 0x0109e20000100a00 */
[----:B-1----:R-:W-:-:S03]  /*f8ca0*/  IMAD.MOV.U32 R29, RZ, RZ, R25 ;  /* 0x000000ffff1d7224 */ /* 0x002fc600078e0019 */
[----:B----4-:R0:W4:Y:S04]  /*f8cb0*/  LDL.64 R12, [R1+0x3a20] ;  /* 0x003a2000010c7983 */ /* 0x0101280000100a00 */
[----:B------:R-:W4:Y:S01]  /*f8cc0*/  LDL R25, [R1+0x398] ;  /* 0x0003980001197983 */ /* 0x000f220000100800 */
[C---:B--2---:R-:W-:Y:S02]  /*f8cd0*/  IADD3 R22, P2, R16.reuse, R17, RZ ;  /* 0x0000001110167210 */ /* 0x044fe40007f5e0ff */
[----:B---3--:R-:W-:Y:S01]  /*f8ce0*/  IADD3 R24, P0, R16, R19, RZ ;  /* 0x0000001310187210 */ /* 0x008fe20007f1e0ff */
[----:B----4-:R-:W-:-:S05]  /*f8cf0*/  IMAD.X R13, R25, 0x1, R14, P1 ;  /* 0x00000001190d7824 */ /* 0x010fca00008e060e */
[----:B------:R1:W-:Y:S02]  /*f8d00*/  STL [R1+0x3a24], R13 ;  /* 0x003a240d01007387 */ /* 0x0003e40000100800 */
[----:B-1----:R-:W-:Y:S02]  /*f8d10*/  IMAD.MOV.U32 R13, RZ, RZ, R23 ;  /* 0x000000ffff0d7224 */ /* 0x002fe400078e0017 */
[C---:B------:R-:W-:Y:S02]  /*f8d20*/  IMAD.X R23, R25.reuse, 0x1, R15, P2 ;  /* 0x0000000119177824 */ /* 0x040fe400010e060f */
[----:B------:R-:W-:-:S03]  /*f8d30*/  IMAD.X R25, R25, 0x1, R18, P0 ;  /* 0x0000000119197824 */ /* 0x000fc600000e0612 */
[----:B------:R1:W-:Y:S04]  /*f8d40*/  STL.64 [R1+0x3a18], R22 ;  /* 0x003a181601007387 */ /* 0x0003e80000100a00 */
[----:B-1----:R-:W2:Y:S04]  /*f8d50*/  LDL.LU.64 R22, [R1+0x7008] ;  /* 0x0070080001167983 */ /* 0x002ea80000300a00 */
[----:B------:R-:W-:Y:S04]  /*f8d60*/  STL.64 [R1+0x6fe0], R14 ;  /* 0x006fe00e01007387 */ /* 0x000fe80000100a00 */
[----:B------:R1:W-:Y:S04]  /*f8d70*/  STL.64 [R1+0x3a10], R24 ;  /* 0x003a101801007387 */ /* 0x0003e80000100a00 */
[----:B-1----:R-:W3:Y:S04]  /*f8d80*/  LDL.LU.64 R24, [R1+0x7000] ;  /* 0x0070000001187983 */ /* 0x002ee80000300a00 */
[----:B------:R1:W-:Y:S04]  /*f8d90*/  STL [R1+0x6fd8], R18 ;  /* 0x006fd81201007387 */ /* 0x0003e80000100800 */
[----:B-1----:R-:W4:Y:S01]  /*f8da0*/  LDL.LU R18, [R1+0x398] ;  /* 0x0003980001127983 */ /* 0x002f220000300800 */
[----:B------:R-:W-:Y:S01]  /*f8db0*/  IMAD.MOV.U32 R15, RZ, RZ, R29 ;  /* 0x000000ffff0f7224 */ /* 0x000fe200078e001d */
[----:B------:R-:W-:-:S03]  /*f8dc0*/  IADD3 R12, P1, R16, R21, RZ ;  /* 0x00000015100c7210 */ /* 0x000fc60007f3e0ff */
[----:B------:R-:W-:Y:S02]  /*f8dd0*/  IMAD.MOV.U32 R29, RZ, RZ, R15 ;  /* 0x000000ffff1d7224 */ /* 0x000fe400078e000f */
[----:B------:R-:W-:Y:S01]  /*f8de0*/  IMAD.MOV.U32 R15, RZ, RZ, R13 ;  /* 0x000000ffff0f7224 */ /* 0x000fe200078e000d */
[----:B------:R-:W-:Y:S01]  /*f8df0*/  STL.64 [R1+0x6fc0], R8 ;  /* 0x006fc00801007387 */ /* 0x000fe20000100a00 */
[----:B--2---:R-:W-:Y:S01]  /*f8e00*/  IADD3 R28, P2, R16, R23, RZ ;  /* 0x00000017101c7210 */ /* 0x004fe20007f5e0ff */
[----:B----4-:R-:W-:-:S05]  /*f8e10*/  IMAD.X R13, R18, 0x1, R20, P1 ;  /* 0x00000001120d7824 */ /* 0x010fca00008e0614 */
[----:B------:R1:W-:Y:S04]  /*f8e20*/  STL.64 [R1+0x3a08], R12 ;  /* 0x003a080c01007387 */ /* 0x0003e80000100a00 */
[----:B-1----:R-:W2:Y:S04]  /*f8e30*/  LDL.LU.64 R12, [R1+0x6ff8] ;  /* 0x006ff800010c7983 */ /* 0x002ea80000300a00 */
[----:B------:R1:W-:Y:S02]  /*f8e40*/  STL.64 [R1+0x6fd0], R20 ;  /* 0x006fd01401007387 */ /* 0x0003e40000100a00 */
[----:B-1----:R-:W-:-:S02]  /*f8e50*/  IMAD.MOV.U32 R20, RZ, RZ, R29 ;  /* 0x000000ffff147224 */ /* 0x002fc400078e001d */
[----:B------:R-:W-:-:S05]  /*f8e60*/  IMAD.X R29, R18, 0x1, R22, P2 ;  /* 0x00000001121d7824 */ /* 0x000fca00010e0616 */
[----:B------:R1:W-:Y:S04]  /*f8e70*/  STL.64 [R1+0x3a00], R28 ;  /* 0x003a001c01007387 */ /* 0x0003e80000100a00 */
[----:B-1----:R-:W4:Y:S04]  /*f8e80*/  LDL.LU.64 R28, [R1+0x6ff0] ;  /* 0x006ff000011c7983 */ /* 0x002f280000300a00 */
[----:B------:R1:W-:Y:S01]  /*f8e90*/  STL.64 [R1+0x6fc8], R22 ;  /* 0x006fc81601007387 */ /* 0x0003e20000100a00 */
[C---:B---3--:R-:W-:Y:S02]  /*f8ea0*/  IADD3 R14, P0, R16.reuse, R25, RZ ;  /* 0x00000019100e7210 */ /* 0x048fe40007f1e0ff */
[C---:B------:R-:W-:Y:S01]  /*f8eb0*/  IADD3 R8, P1, R16.reuse, R27, RZ ;  /* 0x0000001b10087210 */ /* 0x040fe20007f3e0ff */
[----:B-1----:R-:W-:Y:S01]  /*f8ec0*/  IMAD.MOV.U32 R22, RZ, RZ, R20 ;  /* 0x000000ffff167224 */ /* 0x002fe200078e0014 */
[----:B----4-:R-:W-:-:S02]  /*f8ed0*/  IADD3 R20, P2, R16, R29, RZ ;  /* 0x0000001d10147210 */ /* 0x010fc40007f5e0ff */
[----:B------:R-:W3:Y:S04]  /*f8ee0*/  LDL.LU R16, [R1+0x6fe8] ;  /* 0x006fe80001107983 */ /* 0x000ee80000300800 */
[----:B------:R-:W-:Y:S04]  /*f8ef0*/  STL [R1+0x39e8], R20 ;  /* 0x0039e81401007387 */ /* 0x000fe80000100800 */
[----:B--2---:R1:W-:Y:S04]  /*f8f00*/  STL.64 [R1+0x6fb0], R12 ;  /* 0x006fb00c01007387 */ /* 0x0043e80000100a00 */
[----:B-1----:R0:W2:Y:S02]  /*f8f10*/  LDL.64 R12, [R1+0x39e8] ;  /* 0x0039e800010c7983 */ /* 0x0020a40000100a00 */
[----:B--2---:R-:W-:-:S02]  /*f8f20*/  IMAD.MOV.U32 R13, RZ, RZ, R15 ;  /* 0x000000ffff0d7224 */ /* 0x004fc400078e000f */
[----:B------:R-:W-:-:S05]  /*f8f30*/  IMAD.X R15, R18, 0x1, R24, P0 ;  /* 0x00000001120f7824 */ /* 0x000fca00000e0618 */
[----:B------:R1:W-:Y:S04]  /*f8f40*/  STL.64 [R1+0x39f8], R14 ;  /* 0x0039f80e01007387 */ /* 0x0003e80000100a00 */
[----:B-1----:R-:W2:Y:S04]  /*f8f50*/  LDL.LU.64 R14, [R1+0x6fe0] ;  /* 0x006fe000010e7983 */ /* 0x002ea80000300a00 */
[----:B------:R1:W-:Y:S04]  /*f8f60*/  STL.64 [R1+0x6fb8], R24 ;  /* 0x006fb81801007387 */ /* 0x0003e80000100a00 */
[----:B-1----:R-:W2:Y:S01]  /*f8f70*/  LDL R24, [R1+0x394] ;  /* 0x0003940001187983 */ /* 0x002ea20000100800 */
[----:B------:R-:W-:Y:S01]  /*f8f80*/  IMAD.X R9, R18, 0x1, R26, P1 ;  /* 0x0000000112097824 */ /* 0x000fe200008e061a */
[----:B---3--:R-:W-:-:S04]  /*f8f90*/  IADD3 R20, P0, R13, R16, RZ ;  /* 0x000000100d147210 */ /* 0x008fc80007f1e0ff */
[----:B------:R1:W-:Y:S04]  /*f8fa0*/  STL.64 [R1+0x39f0], R8 ;  /* 0x0039f00801007387 */ /* 0x0003e80000100a00 */
[----:B------:R3:W-:Y:S01]  /*f8fb0*/  STL.64 [R1+0x6fa8], R16 ;  /* 0x006fa81001007387 */ /* 0x0007e20000100a00 */
[----:B-1----:R-:W-:Y:S01]  /*f8fc0*/  IADD3 R8, P1, R13, R17, RZ ;  /* 0x000000110d087210 */ /* 0x002fe20007f3e0ff */
[----:B---3--:R-:W-:Y:S02]  /*f8fd0*/  IMAD.MOV.U32 R16, RZ, RZ, R13 ;  /* 0x000000ffff107224 */ /* 0x008fe400078e000d */
[----:B------:R-:W-:Y:S02]  /*f8fe0*/  IMAD.X R13, R18, 0x1, R28, P2 ;  /* 0x00000001120d7824 */ /* 0x000fe400010e061c */
[----:B------:R-:W3:Y:S04]  /*f8ff0*/  LDL.LU R18, [R1+0x6fd8] ;  /* 0x006fd80001127983 */ /* 0x000ee80000300800 */
[----:B------:R-:W-:Y:S01]  /*f9000*/  STL [R1+0x39ec], R13 ;  /* 0x0039ec0d01007387 */ /* 0x000fe20000100800 */
[----:B--2---:R-:W-:-:S05]  /*f9010*/  IMAD.X R21, R24, 0x1, R14, P0 ;  /* 0x0000000118157824 */ /* 0x004fca00000e060e */
        /* <DEDUP_REMOVED lines=8> */
[----:B-1----:R-:W4:Y:S01]  /*f90a0*/  LDL.LU.64 R8, [R1+0x6fc0] ;  /* 0x006fc00001087983 */ /* 0x002f220000300a00 */
[----:B------:R-:W-:-:S03]  /*f90b0*/  IADD3 R12, P2, R16, R19, RZ ;  /* 0x00000013100c7210 */ /* 0x000fc60007f5e0ff */
[----:B----4-:R1:W-:Y:S04]  /*f90c0*/  STL.64 [R1+0x6fa0], R8 ;  /* 0x006fa00801007387 */ /* 0x0103e80000100a00 */
[----:B-1----:R0:W4:Y:S04]  /*f90d0*/  LDL.64 R8, [R1+0x39c8] ;  /* 0x0039c80001087983 */ /* 0x0021280000100a00 */
[----:B------:R1:W-:Y:S04]  /*f90e0*/  STL [R1+0x6f98], R15 ;  /* 0x006f980f01007387 */ /* 0x0003e80000100800 */
[----:B-1----:R-:W3:Y:S01]  /*f90f0*/  LDL.LU R15, [R1+0x394] ;  /* 0x00039400010f7983 */ /* 0x002ee20000300800 */
[----:B--2---:R-:W-:-:S05]  /*f9100*/  IADD3 R24, P1, R16, R23, RZ ;  /* 0x0000001710187210 */ /* 0x004fca0007f3e0ff */
[----:B------:R1:W-:Y:S04]  /*f9110*/  STL [R1+0x39c0], R24 ;  /* 0x0039c01801007387 */ /* 0x0003e80000100800 */
[----:B-1----:R-:W2:Y:S01]  /*f9120*/  LDL.LU.64 R24, [R1+0x6fb8] ;  /* 0x006fb80001187983 */ /* 0x002ea20000300a00 */
[----:B---3--:R-:W-:-:S05]  /*f9130*/  IMAD.X R13, R15, 0x1, R18, P2 ;  /* 0x000000010f0d7824 */ /* 0x008fca00010e0612 */
[----:B------:R1:W-:Y:S04]  /*f9140*/  STL.64 [R1+0x39d0], R12 ;  /* 0x0039d00c01007387 */ /* 0x0003e80000100a00 */
[----:B-1----:R-:W3:Y:S01]  /*f9150*/  LDL.LU.64 R12, [R1+0x6fb0] ;  /* 0x006fb000010c7983 */ /* 0x002ee20000300a00 */
[----:B----4-:R-:W-:-:S03]  /*f9160*/  IMAD.X R9, R15, 0x1, R20, P0 ;  /* 0x000000010f097824 */ /* 0x010fc600000e0614 */
[----:B---3--:R-:W-:Y:S04]  /*f9170*/  STL.64 [R1+0x6f88], R12 ;  /* 0x006f880c01007387 */ /* 0x008fe80000100a00 */
[----:B------:R1:W-:Y:S04]  /*f9180*/  STL.64 [R1+0x6f90], R20 ;  /* 0x006f901401007387 */ /* 0x0003e80000100a00 */
[----:B-1----:R0:W3:Y:S01]  /*f9190*/  LDL.64 R20, [R1+0x39c0] ;  /* 0x0039c00001147983 */ /* 0x0020e20000100a00 */
[----:B------:R-:W-:Y:S02]  /*f91a0*/  IMAD.MOV.U32 R12, RZ, RZ, R16 ;  /* 0x000000ffff0c7224 */ /* 0x000fe400078e0010 */
[----:B------:R-:W-:-:S03]  /*f91b0*/  IMAD.MOV.U32 R13, RZ, RZ, R17 ;  /* 0x000000ffff0d7224 */ /* 0x000fc600078e0011 */
[----:B--2---:R-:W-:Y:S01]  /*f91c0*/  IADD3 R16, P2, R12, R25, RZ ;  /* 0x000000190c107210 */ /* 0x004fe20007f5e0ff */
[----:B------:R-:W-:Y:S04]  /*f91d0*/  STL [R1+0x39cc], R9 ;  /* 0x0039cc0901007387 */ /* 0x000fe80000100800 */
[C---:B------:R-:W-:Y:S02]  /*f91e0*/  IMAD.X R17, R15.reuse, 0x1, R24, P2 ;  /* 0x000000010f117824 */ /* 0x040fe400010e0618 */
[----:B---3--:R-:W-:-:S05]  /*f91f0*/  IMAD.X R21, R15, 0x1, R22, P1 ;  /* 0x000000010f157824 */ /* 0x008fca00008e0616 */
[----:B------:R1:W-:Y:S04]  /*f9200*/  STL [R1+0x39c4], R21 ;  /* 0x0039c41501007387 */ /* 0x0003e80000100800 */
[----:B-1----:R-:W2:Y:S04]  /*f9210*/  LDL R21, [R1+0x150] ;  /* 0x0001500001157983 */ /* 0x002ea80000100800 */
[----:B------:R1:W-:Y:S04]  /*f9220*/  STL.64 [R1+0x39b8], R16 ;  /* 0x0039b81001007387 */ /* 0x0003e80000100a00 */
[----:B-1----:R-:W2:Y:S01]  /*f9230*/  LDL.LU.64 R16, [R1+0x6fa8] ;  /* 0x006fa80001107983 */ /* 0x002ea20000300a00 */
[----:B------:R-:W-:-:S03]  /*f9240*/  IADD3 R8, P0, R12, R27, RZ ;  /* 0x0000001b0c087210 */ /* 0x000fc60007f1e0ff */
[----:B------:R1:W-:Y:S02]  /*f9250*/  STL.64 [R1+0x6f80], R24 ;  /* 0x006f801801007387 */ /* 0x0003e40000100a00 */
[----:B------:R-:W-:Y:S01]  /*f9260*/  IMAD.X R9, R15, 0x1, R26, P0 ;  /* 0x000000010f097824 */ /* 0x000fe200000e061a */
[----:B------:R-:W-:-:S04]  /*f9270*/  IADD3 R20, P1, R12, R29, RZ ;  /* 0x0000001d0c147210 */ /* 0x000fc80007f3e0ff */
[----:B------:R3:W-:Y:S01]  /*f9280*/  STL.64 [R1+0x39b0], R8 ;  /* 0x0039b00801007387 */ /* 0x0007e20000100a00 */
[----:B-1----:R-:W-:-:S03]  /*f9290*/  IMAD.MOV.U32 R24, RZ, RZ, R13 ;  /* 0x000000ffff187224 */ /* 0x002fc600078e000d */
[----:B---3--:R-:W3:Y:S04]  /*f92a0*/  LDL.LU.64 R8, [R1+0x6fa0] ;  /* 0x006fa00001087983 */ /* 0x008ee80000300a00 */
[----:B------:R1:W-:Y:S02]  /*f92b0*/  STL.64 [R1+0x6f78], R26 ;  /* 0x006f781a01007387 */ /* 0x0003e40000100a00 */
[----:B-1----:R-:W-:Y:S01]  /*f92c0*/  IMAD.MOV.U32 R26, RZ, RZ, R24 ;  /* 0x000000ffff1a7224 */ /* 0x002fe200078e0018 */
[C---:B--2---:R-:W-:Y:S02]  /*f92d0*/  IADD3 R24, P0, R21.reuse, R17, RZ ;  /* 0x0000001115187210 */ /* 0x044fe40007f1e0ff */
[----:B------:R-:W-:Y:S01]  /*f92e0*/  IADD3 R12, P2, R21, R16, RZ ;  /* 0x00000010150c7210 */ /* 0x000fe20007f5e0ff */
[----:B------:R-:W-:-:S02]  /*f92f0*/  IMAD.X R21, R15, 0x1, R28, P1 ;  /* 0x000000010f157824 */ /* 0x000fc400008e061c */
[----:B------:R-:W-:Y:S04]  /*f9300*/  STL [R1+0x3998], R24 ;  /* 0x0039981801007387 */ /* 0x000fe80000100800 */
[----:B------:R1:W-:Y:S01]  /*f9310*/  STL [R1+0x6f68], R17 ;  /* 0x006f681101007387 */ /* 0x0003e20000100800 */
[----:B------:R-:W-:-:S03]  /*f9320*/  IMAD.X R13, R26, 0x1, R14, P2 ;  /* 0x000000011a0d7824 */ /* 0x000fc600010e060e */
[----:B-1----:R-:W2:Y:S04]  /*f9330*/  LDL.LU R17, [R1+0x150] ;  /* 0x0001500001117983 */ /* 0x002ea80000300800 */
[----:B------:R-:W4:Y:S04]  /*f9340*/  LDL.LU R15, [R1+0x6f98] ;  /* 0x006f9800010f7983 */ /* 0x000f280000300800 */
[----:B------:R1:W-:Y:S04]  /*f9350*/  STL.64 [R1+0x39a8], R20 ;  /* 0x0039a81401007387 */ /* 0x0003e80000100a00 */
[----:B-1----:R-:W3:Y:S04]  /*f9360*/  LDL.LU.64 R20, [R1+0x6f90] ;  /* 0x006f900001147983 */ /* 0x002ee80000300a00 */
[----:B------:R1:W-:Y:S04]  /*f9370*/  STL.64 [R1+0x6f70], R28 ;  /* 0x006f701c01007387 */ /* 0x0003e80000100a00 */
[----:B-1----:R0:W4:Y:S04]  /*f9380*/  LDL.64 R28, [R1+0x3998] ;  /* 0x00399800011c7983 */ /* 0x0021280000100a00 */
[----:B------:R1:W-:Y:S04]  /*f9390*/  STL.64 [R1+0x39a0], R12 ;  /* 0x0039a00c01007387 */ /* 0x0003e80000100a00 */
[----:B-1----:R-:W3:Y:S01]  /*f93a0*/  LDL.LU.64 R12, [R1+0x6f88] ;  /* 0x006f8800010c7983 */ /* 0x002ee20000300a00 */
[----:B--2---:R-:W-:Y:S01]  /*f93b0*/  IADD3 R24, P1, R17, R19, RZ ;  /* 0x0000001311187210 */ /* 0x004fe20007f3e0ff */
[----:B----4-:R-:W-:-:S02]  /*f93c0*/  IMAD.X R29, R26, 0x1, R15, P0 ;  /* 0x000000011a1d7824 */ /* 0x010fc400000e060f */
[----:B---3--:R-:W-:Y:S04]  /*f93d0*/  STL.64 [R1+0x6f60], R12 ;  /* 0x006f600c01007387 */ /* 0x008fe80000100a00 */
[----:B------:R1:W-:Y:S04]  /*f93e0*/  STL.64 [R1+0x6f50], R14 ;  /* 0x006f500e01007387 */ /* 0x0003e80000100a00 */
[----:B------:R-:W-:Y:S04]  /*f93f0*/  STL [R1+0x399c], R29 ;  /* 0x00399c1d01007387 */ /* 0x000fe80000100800 */
[----:B------:R-:W-:Y:S01]  /*f9400*/  STL [R1+0x6f58], R15 ;  /* 0x006f580f01007387 */ /* 0x000fe20000100800 */
[----:B-1----:R-:W-:-:S04]  /*f9410*/  IMAD.MOV.U32 R14, RZ, RZ, R26 ;  /* 0x000000ffff0e7224 */ /* 0x002fc800078e001a */
[----:B------:R-:W-:-:S05]  /*f9420*/  IMAD.X R25, R14, 0x1, R18, P1 ;  /* 0x000000010e197824 */ /* 0x000fca00008e0612 */
[----:B------:R1:W-:Y:S04]  /*f9430*/  STL.64 [R1+0x3990], R24 ;  /* 0x0039901801007387 */ /* 0x0003e80000100a00 */
[----:B-1----:R-:W2:Y:S01]  /*f9440*/  LDL.LU.64 R24, [R1+0x6f80] ;  /* 0x006f800001187983 */ /* 0x002ea20000300a00 */
[C---:B------:R-:W-:Y:S02]  /*f9450*/  IADD3 R12, P2, R17.reuse, R21, RZ ;  /* 0x00000015110c7210 */ /* 0x040fe40007f5e0ff */
[----:B------:R-:W-:-:S03]  /*f9460*/  IADD3 R28, P0, R17, R23, RZ ;  /* 0x00000017111c7210 */ /* 0x000fc60007f1e0ff */
[C---:B------:R-:W-:Y:S02]  /*f9470*/  IMAD.X R13, R14.reuse, 0x1, R20, P2 ;  /* 0x000000010e0d7824 */ /* 0x040fe400010e0614 */
[----:B------:R-:W-:Y:S01]  /*f9480*/  IMAD.X R29, R14, 0x1, R22, P0 ;  /* 0x000000010e1d7824 */ /* 0x000fe200000e0616 */
[----:B--2---:R-:W-:-:S05]  /*f9490*/  IADD3 R26, P1, R17, R25, RZ ;  /* 0x00000019111a7210 */ /* 0x004fca0007f3e0ff */
[----:B------:R1:W-:Y:S04]  /*f94a0*/  STL [R1+0x3978], R26 ;  /* 0x0039781a01007387 */ /* 0x0003e80000100800 */
[----:B-1----:R-:W2:Y:S04]  /*f94b0*/  LDL.LU.64 R26, [R1+0x6f78] ;  /* 0x006f7800011a7983 */ /* 0x002ea80000300a00 */
[----:B------:R1:W-:Y:S04]  /*f94c0*/  STL.64 [R1+0x6f48], R20 ;  /* 0x006f481401007387 */ /* 0x0003e80000100a00 */
[----:B-1----:R0:W3:Y:S04]  /*f94d0*/  LDL.64 R20, [R1+0x3978] ;  /* 0x0039780001147983 */ /* 0x0020e80000100a00 */
[----:B------:R-:W-:Y:S04]  /*f94e0*/  STL.64 [R1+0x3988], R12 ;  /* 0x0039880c01007387 */ /* 0x000fe80000100a00 */
[----:B------:R1:W-:Y:S04]  /*f94f0*/  STL.64 [R1+0x6f38], R8 ;  /* 0x006f380801007387 */ /* 0x0003e80000100a00 */
[----:B-1----:R-:W4:Y:S04]  /*f9500*/  LDL R9, [R1+0x154] ;  /* 0x0001540001097983 */ /* 0x002f280000100800 */
[----:B------:R1:W-:Y:S04]  /*f9510*/  STL.64 [R1+0x3980], R28 ;  /* 0x0039801c01007387 */ /* 0x0003e80000100a00 */
[----:B-1----:R-:W3:Y:S04]  /*f9520*/  LDL.LU.64 R28, [R1+0x6f70] ;  /* 0x006f7000011c7983 */ /* 0x002ee80000300a00 */
[----:B------:R1:W-:Y:S02]  /*f9530*/  STL.64 [R1+0x6f40], R22 ;  /* 0x006f401601007387 */ /* 0x0003e40000100a00 */
[----:B-1----:R-:W-:Y:S01]  /*f9540*/  IMAD.MOV.U32 R22, RZ, RZ, R14 ;  /* 0x000000ffff167224 */ /* 0x002fe200078e000e */
[----:B--2---:R-:W-:-:S02]  /*f9550*/  IADD3 R12, P2, R17, R27, RZ ;  /* 0x0000001b110c7210 */ /* 0x004fc40007f5e0ff */
[----:B---3--:R-:W-:Y:S02]  /*f9560*/  IADD3 R14, P0, R17, R29, RZ ;  /* 0x0000001d110e7210 */ /* 0x008fe40007f1e0ff */
[----:B------:R-:W4:Y:S01]  /*f9570*/  LDL.LU R17, [R1+0x6f68] ;  /* 0x006f680001117983 */ /* 0x000f220000300800 */
[C---:B------:R-:W-:Y:S02]  /*f9580*/  IMAD.X R21, R22.reuse, 0x1, R24, P1 ;  /* 0x0000000116157824 */ /* 0x040fe400008e0618 */
[----:B------:R-:W-:-:S03]  /*f9590*/  IMAD.X R13, R22, 0x1, R26, P2 ;  /* 0x00000001160d7824 */ /* 0x000fc600010e061a */
[----:B------:R-:W-:Y:S04]  /*f95a0*/  STL [R1+0x397c], R21 ;  /* 0x00397c1501007387 */ /* 0x000fe80000100800 */
[----:B------:R1:W-:Y:S01]  /*f95b0*/  STL.64 [R1+0x3970], R12 ;  /* 0x0039700c01007387 */ /* 0x0003e20000100a00 */
[----:B------:R-:W-:-:S03]  /*f95c0*/  IMAD.X R15, R22, 0x1, R28, P0 ;  /* 0x00000001160f7824 */ /* 0x000fc600000e061c */
[----:B-1----:R-:W2:Y:S01]  /*f95d0*/  LDL.LU.64 R12, [R1+0x6f60] ;  /* 0x006f6000010c7983 */ /* 0x002ea20000300a00 */
[----:B----4-:R-:W-:-:S03]  /*f95e0*/  IADD3 R8, P2, R9, R17, RZ ;  /* 0x0000001109087210 */ /* 0x010fc60007f5e0ff */
[----:B------:R1:W-:Y:S04]  /*f95f0*/  STL [R1+0x6f30], R17 ;  /* 0x006f301101007387 */ /* 0x0003e80000100800 */
[----:B-1----:R-:W3:Y:S04]  /*f9600*/  LDL.LU R17, [R1+0x154] ;  /* 0x0001540001117983 */ /* 0x002ee80000300800 */
[----:B------:R1:W-:Y:S04]  /*f9610*/  STL.64 [R1+0x3968], R14 ;  /* 0x0039680e01007387 */ /* 0x0003e80000100a00 */
[----:B-1----:R0:W4:Y:S01]  /*f9620*/  LDL.LU R15, [R1+0x6f58] ;  /* 0x006f5800010f7983 */ /* 0x0021220000300800 */
[----:B---3--:R-:W-:-:S05]  /*f9630*/  IADD3 R14, P0, R17, R19, RZ ;  /* 0x00000013110e7210 */ /* 0x008fca0007f1e0ff */
[----:B------:R4:W-:Y:S04]  /*f9640*/  STL [R1+0x3950], R14 ;  /* 0x0039500e01007387 */ /* 0x0009e80000100800 */
[----:B----4-:R-:W3:Y:S04]  /*f9650*/  LDL.LU.64 R14, [R1+0x6f50] ;  /* 0x006f5000010e7983 */ /* 0x010ee80000300a00 */
[----:B------:R1:W-:Y:S04]  /*f9660*/  STL [R1+0x6f18], R19 ;  /* 0x006f181301007387 */ /* 0x0003e80000100800 */
[----:B-1----:R-:W3:Y:S01]  /*f9670*/  LDL.LU R19, [R1+0x38c] ;  /* 0x00038c0001137983 */ /* 0x002ee20000300800 */
[----:B------:R-:W-:-:S05]  /*f9680*/  IADD3 R20, P1, R9, R16, RZ ;  /* 0x0000001009147210 */ /* 0x000fca0007f3e0ff */
[----:B---3--:R-:W-:-:S05]  /*f9690*/  IMAD.X R21, R19, 0x1, R14, P1 ;  /* 0x0000000113157824 */ /* 0x008fca00008e060e */
[----:B------:R1:W-:Y:S04]  /*f96a0*/  STL.64 [R1+0x3960], R20 ;  /* 0x0039601401007387 */ /* 0x0003e80000100a00 */
[----:B-1----:R-:W3:Y:S01]  /*f96b0*/  LDL.LU.64 R20, [R1+0x6f48] ;  /* 0x006f480001147983 */ /* 0x002ee20000300a00 */
[----:B------:R-:W-:Y:S01]  /*f96c0*/  IMAD.X R9, R19, 0x1, R15, P2 ;  /* 0x0000000113097824 */ /* 0x000fe200010e060f */
[----:B---3--:R-:W-:-:S05]  /*f96d0*/  IADD3 R22, P1, R17, R21, RZ ;  /* 0x0000001511167210 */ /* 0x008fca0007f3e0ff */
[----:B------:R1:W-:Y:S04]  /*f96e0*/  STL [R1+0x3948], R22 ;  /* 0x0039481601007387 */ /* 0x0003e80000100800 */
[----:B-1----:R-:W3:Y:S04]  /*f96f0*/  LDL.LU.64 R22, [R1+0x6f40] ;  /* 0x006f400001167983 */ /* 0x002ee80000300a00 */
[----:B------:R1:W-:Y:S04]  /*f9700*/  STL.64 [R1+0x3958], R8 ;  /* 0x0039580801007387 */ /* 0x0003e80000100a00 */
[----:B-1----:R-:W4:Y:S04]  /*f9710*/  LDL.LU.64 R8, [R1+0x6f38] ;  /* 0x006f380001087983 */ /* 0x002f280000300a00 */
[----:B------:R1:W-:Y:S04]  /*f9720*/  STL.64 [R1+0x6f10], R14 ;  /* 0x006f100e01007387 */ /* 0x0003e80000100a00 */
[----:B-1----:R-:W2:Y:S04]  /*f9730*/  LDL R14, [R1+0x344] ;  /* 0x00034400010e7983 */ /* 0x002ea80000100800 */
[----:B------:R-:W3:Y:S04]  /*f9740*/  LDL.LU R15, [R1+0x158] ;  /* 0x00015800010f7983 */ /* 0x000ee80000300800 */
[----:B----4-:R1:W-:Y:S04]  /*f9750*/  STL.64 [R1+0x6f20], R8 ;  /* 0x006f200801007387 */ /* 0x0103e80000100a00 */
[----:B-1----:R0:W2:Y:S04]  /*f9760*/  LDL.64 R8, [R1+0x3948] ;  /* 0x0039480001087983 */ /* 0x0020a80000100a00 */
[----:B------:R1:W-:Y:S04]  /*f9770*/  STL.64 [R1+0x6f28], R4 ;  /* 0x006f280401007387 */ /* 0x0003e80000100a00 */
[----:B-1----:R0:W3:Y:S01]  /*f9780*/  LDL.64 R4, [R1+0x3950] ;  /* 0x0039500001047983 */ /* 0x0020e20000100a00 */
[----:B--2---:R-:W-:-:S02]  /*f9790*/  IMAD.MOV.U32 R9, RZ, RZ, R14 ;  /* 0x000000ffff097224 */ /* 0x004fc400078e000e */
[----:B---3--:R-:W-:-:S04]  /*f97a0*/  IMAD.MOV.U32 R5, RZ, RZ, R15 ;  /* 0x000000ffff057224 */ /* 0x008fc800078e000f */
[----:B------:R-:W-:Y:S02]  /*f97b0*/  IMAD.MOV.U32 R15, RZ, RZ, R5 ;  /* 0x000000ffff0f7224 */ /* 0x000fe400078e0005 */
[----:B------:R-:W-:Y:S01]  /*f97c0*/  IMAD.X R5, R19, 0x1, R18, P0 ;  /* 0x0000000113057824 */ /* 0x000fe200000e0612 */
[----:B------:R-:W-:-:S04]  /*f97d0*/  IADD3 R14, P2, R17, R23, RZ ;  /* 0x00000017110e7210 */ /* 0x000fc80007f5e0ff */
[----:B------:R1:W-:Y:S04]  /*f97e0*/  STL [R1+0x3954], R5 ;  /* 0x0039540501007387 */ /* 0x0003e80000100800 */
[----:B------:R-:W-:Y:S01]  /*f97f0*/  STL.64 [R1+0x6f08], R20 ;  /* 0x006f081401007387 */ /* 0x000fe20000100a00 */
[----:B-1----:R-:W-:Y:S02]  /*f9800*/  IMAD.MOV.U32 R5, RZ, RZ, R9 ;  /* 0x000000ffff057224 */ /* 0x002fe400078e0009 */
[----:B------:R-:W-:-:S05]  /*f9810*/  IMAD.X R9, R19, 0x1, R20, P1 ;  /* 0x0000000113097824 */ /* 0x000fca00008e0614 */
[----:B------:R1:W-:Y:S04]  /*f9820*/  STL [R1+0x394c], R9 ;  /* 0x00394c0901007387 */ /* 0x0003e80000100800 */
[----:B------:R-:W-:Y:S01]  /*f9830*/  STL.64 [R1+0x6f00], R22 ;  /* 0x006f001601007387 */ /* 0x000fe20000100a00 */
[C---:B------:R-:W-:Y:S02]  /*f9840*/  IADD3 R4, P0, R17.reuse, R25, RZ ;  /* 0x0000001911047210 */ /* 0x040fe40007f1e0ff */
[----:B------:R-:W-:Y:S01]  /*f9850*/  IADD3 R8, P1, R17, R27, RZ ;  /* 0x0000001b11087210 */ /* 0x000fe20007f3e0ff */
[----:B-1----:R-:W-:Y:S02]  /*f9860*/  IMAD.MOV.U32 R9, RZ, RZ, R15 ;  /* 0x000000ffff097224 */ /* 0x002fe400078e000f */
[----:B------:R-:W-:-:S05]  /*f9870*/  IMAD.X R15, R19, 0x1, R22, P2 ;  /* 0x00000001130f7824 */ /* 0x000fca00010e0616 */
[----:B------:R1:W-:Y:S02]  /*f9880*/  STL.64 [R1+0x3940], R14 ;  /* 0x0039400e01007387 */ /* 0x0003e40000100a00 */
[----:B-1----:R-:W-:Y:S02]  /*f9890*/  IADD3 R14, P2, R17, R29, RZ ;  /* 0x0000001d110e7210 */ /* 0x002fe40007f5e0ff */
[----:B------:R-:W2:Y:S01]  /*f98a0*/  LDL.LU R17, [R1+0x6f30] ;  /* 0x006f300001117983 */ /* 0x000ea20000300800 */
[----:B------:R-:W-:Y:S02]  /*f98b0*/  IMAD.MOV.U32 R15, RZ, RZ, R5 ;  /* 0x000000ffff0f7224 */ /* 0x000fe400078e0005 */
[----:B------:R-:W-:Y:S01]  /*f98c0*/  IMAD.X R5, R19, 0x1, R24, P0 ;  /* 0x0000000113057824 */ /* 0x000fe200000e0618 */
[----:B------:R-:W-:Y:S01]  /*f98d0*/  IADD3 R20, P0, R9, R16, RZ ;  /* 0x0000001009147210 */ /* 0x000fe20007f1e0ff */
[----:B------:R-:W-:Y:S02]  /*f98e0*/  IMAD.MOV.U32 R21, RZ, RZ, R9 ;  /* 0x000000ffff157224 */ /* 0x000fe400078e0009 */
[----:B------:R-:W-:Y:S01]  /*f98f0*/  IMAD.X R9, R19, 0x1, R26, P1 ;  /* 0x0000000113097824 */ /* 0x000fe200008e061a */
[----:B------:R1:W-:Y:S01]  /*f9900*/  STL.64 [R1+0x3930], R4 ;  /* 0x0039300401007387 */ /* 0x0003e20000100a00 */
[----:B------:R-:W-:-:S02]  /*f9910*/  IMAD.MOV.U32 R23, RZ, RZ, R15 ;  /* 0x000000ffff177224 */ /* 0x000fc400078e000f */
[----:B------:R-:W-:Y:S01]  /*f9920*/  IMAD.X R15, R19, 0x1, R28, P2 ;  /* 0x00000001130f7824 */ /* 0x000fe200010e061c */
[----:B-1----:R-:W3:Y:S04]  /*f9930*/  LDL.LU.64 R4, [R1+0x6f28] ;  /* 0x006f280001047983 */ /* 0x002ee80000300a00 */
[----:B------:R1:W-:Y:S04]  /*f9940*/  STL.64 [R1+0x3938], R8 ;  /* 0x0039380801007387 */ /* 0x0003e80000100a00 */
[----:B-1----:R-:W4:Y:S04]  /*f9950*/  LDL.LU.64 R8, [R1+0x6f20] ;  /* 0x006f200001087983 */ /* 0x002f280000300a00 */
[----:B--2---:R-:W-:Y:S04]  /*f9960*/  STL.64 [R1+0x6ef0], R16 ;  /* 0x006ef01001007387 */ /* 0x004fe80000100a00 */
[----:B------:R-:W2:Y:S04]  /*f9970*/  LDL.LU R19, [R1+0x6f18] ;  /* 0x006f180001137983 */ /* 0x000ea80000300800 */
[----:B------:R1:W-:Y:S04]  /*f9980*/  STL.64 [R1+0x3918], R14 ;  /* 0x0039180e01007387 */ /* 0x0003e80000100a00 */
[----:B-1----:R-:W3:Y:S04]  /*f9990*/  LDL.LU.64 R14, [R1+0x6f10] ;  /* 0x006f1000010e7983 */ /* 0x002ee80000300a00 */
[----:B------:R1:W-:Y:S02]  /*f99a0*/  STL.64 [R1+0x6ef8], R28 ;  /* 0x006ef81c01007387 */ /* 0x0003e40000100a00 */
[----:B-1----:R-:W-:-:S05]  /*f99b0*/  IMAD.MOV.U32 R29, RZ, RZ, R21 ;  /* 0x000000ffff1d7224 */ /* 0x002fca00078e0015 */
[----:B--2---:R-:W-:Y:S01]  /*f99c0*/  IADD3 R16, P2, R29, R19, RZ ;  /* 0x000000131d107210 */ /* 0x004fe20007f5e0ff */
[----:B------:R1:W-:Y:S04]  /*f99d0*/  STL [R1+0x6ed8], R19 ;  /* 0x006ed81301007387 */ /* 0x0003e80000100800 */
[----:B-1----:R-:W3:Y:S01]  /*f99e0*/  LDL.LU R19, [R1+0x388] ;  /* 0x0003880001137983 */ /* 0x002ee20000300800 */
[----:B------:R-:W-:Y:S01]  /*f99f0*/  IADD3 R22, P1, R21, R17, RZ ;  /* 0x0000001115167210 */ /* 0x000fe20007f3e0ff */
[----:B---3--:R-:W-:-:S05]  /*f9a00*/  IMAD.X R21, R19, 0x1, R14, P0 ;  /* 0x0000000113157824 */ /* 0x008fca00000e060e */
        /* <DEDUP_REMOVED lines=8> */
[----:B------:R1:W-:Y:S01]  /*f9a90*/  STL.64 [R1+0x6ed0], R14 ;  /* 0x006ed00e01007387 */ /* 0x0003e20000100a00 */
[----:B------:R-:W-:Y:S02]  /*f9aa0*/  IMAD.X R17, R19, 0x1, R18, P2 ;  /* 0x0000000113117824 */ /* 0x000fe400010e0612 */
[----:B-1----:R-:W-:-:S03]  /*f9ab0*/  IMAD.MOV.U32 R15, RZ, RZ, R29 ;  /* 0x000000ffff0f7224 */ /* 0x002fc600078e001d */
[----:B------:R1:W-:Y:S02]  /*f9ac0*/  STL.64 [R1+0x38f0], R16 ;  /* 0x0038f01001007387 */ /* 0x0003e40000100a00 */
[----:B-1----:R-:W-:-:S05]  /*f9ad0*/  IADD3 R16, P2, R15, R25, RZ ;  /* 0x000000190f107210 */ /* 0x002fca0007f5e0ff */
[----:B------:R-:W-:Y:S01]  /*f9ae0*/  IMAD.X R17, R19, 0x1, R24, P2 ;  /* 0x0000000113117824 */ /* 0x000fe200010e0618 */
[----:B--2---:R-:W-:-:S05]  /*f9af0*/  IADD3 R6, P0, R29, R21, RZ ;  /* 0x000000151d067210 */ /* 0x004fca0007f1e0ff */
[----:B------:R-:W-:-:S05]  /*f9b00*/  IMAD.X R7, R19, 0x1, R20, P0 ;  /* 0x0000000113077824 */ /* 0x000fca00000e0614 */
[----:B------:R-:W-:Y:S01]  /*f9b10*/  STL.64 [R1+0x38f8], R6 ;  /* 0x0038f80601007387 */ /* 0x000fe20000100a00 */
[----:B---3--:R-:W-:-:S05]  /*f9b20*/  IADD3 R28, P1, R15, R23, RZ ;  /* 0x000000170f1c7210 */ /* 0x008fca0007f3e0ff */
[----:B------:R-:W-:-:S05]  /*f9b30*/  IMAD.X R29, R19, 0x1, R22, P1 ;  /* 0x00000001131d7824 */ /* 0x000fca00008e0616 */
        /* <DEDUP_REMOVED lines=11> */
[----:B------:R-:W-:Y:S01]  /*f9bf0*/  IADD3 R22, P0, R23, R17, RZ ;  /* 0x0000001117167210 */ /* 0x000fe20007f1e0ff */
[----:B------:R-:W-:Y:S02]  /*f9c00*/  IMAD.MOV.U32 R23, RZ, RZ, R15 ;  /* 0x000000ffff177224 */ /* 0x000fe400078e000f */
[----:B------:R-:W-:Y:S01]  /*f9c10*/  IMAD.X R15, R19, 0x1, R28, P1 ;  /* 0x00000001130f7824 */ /* 0x000fe200008e061c */
[----:B------:R1:W-:Y:S04]  /*f9c20*/  STL [R1+0x38e0], R12 ;  /* 0x0038e00c01007387 */ /* 0x0003e80000100800 */
[----:B-1----:R-:W2:Y:S04]  /*f9c30*/  LDL.LU.64 R12, [R1+0x6ee8] ;  /* 0x006ee800010c7983 */ /* 0x002ea80000300a00 */
[----:B------:R1:W-:Y:S04]  /*f9c40*/  STL.64 [R1+0x3910], R6 ;  /* 0x0039100601007387 */ /* 0x0003e80000100a00 */
[----:B-1----:R-:W3:Y:S04]  /*f9c50*/  LDL.LU.64 R6, [R1+0x6ee0] ;  /* 0x006ee00001067983 */ /* 0x002ee80000300a00 */
[----:B------:R-:W-:Y:S04]  /*f9c60*/  STL.64 [R1+0x6eb0], R16 ;  /* 0x006eb01001007387 */ /* 0x000fe80000100a00 */
[----:B------:R-:W4:Y:S04]  /*f9c70*/  LDL.LU R19, [R1+0x6ed8] ;  /* 0x006ed80001137983 */ /* 0x000f280000300800 */
[----:B------:R1:W-:Y:S04]  /*f9c80*/  STL.64 [R1+0x38d8], R14 ;  /* 0x0038d80e01007387 */ /* 0x0003e80000100a00 */
[----:B-1----:R-:W3:Y:S04]  /*f9c90*/  LDL.LU.64 R14, [R1+0x6ed0] ;  /* 0x006ed000010e7983 */ /* 0x002ee80000300a00 */
[----:B------:R1:W-:Y:S04]  /*f9ca0*/  STL [R1+0x6eb8], R28 ;  /* 0x006eb81c01007387 */ /* 0x0003e80000100800 */
[----:B-1----:R-:W3:Y:S04]  /*f9cb0*/  LDL.LU R28, [R1+0x15c] ;  /* 0x00015c00011c7983 */ /* 0x002ee80000300800 */
[----:B--2---:R1:W-:Y:S04]  /*f9cc0*/  STL.64 [R1+0x6ec0], R12 ;  /* 0x006ec00c01007387 */ /* 0x0043e80000100a00 */
[----:B-1----:R0:W2:Y:S04]  /*f9cd0*/  LDL.64 R12, [R1+0x38e0] ;  /* 0x0038e000010c7983 */ /* 0x0020a80000100a00 */
[----:B----4-:R1:W-:Y:S01]  /*f9ce0*/  STL [R1+0x6ea0], R19 ;  /* 0x006ea01301007387 */ /* 0x0103e20000100800 */
[----:B---3--:R-:W-:-:S03]  /*f9cf0*/  IADD3 R16, P1, R28, R19, RZ ;  /* 0x000000131c107210 */ /* 0x008fc60007f3e0ff */
[----:B-1----:R-:W2:Y:S02]  /*f9d00*/  LDL.LU R19, [R1+0x384] ;  /* 0x0003840001137983 */ /* 0x002ea40000300800 */
[----:B--2---:R-:W-:-:S05]  /*f9d10*/  IMAD.X R13, R19, 0x1, R14, P2 ;  /* 0x00000001130d7824 */ /* 0x004fca00010e060e */
[----:B------:R1:W-:Y:S02]  /*f9d20*/  STL [R1+0x38e4], R13 ;  /* 0x0038e40d01007387 */ /* 0x0003e40000100800 */
[----:B-1----:R-:W-:Y:S02]  /*f9d30*/  IMAD.MOV.U32 R13, RZ, RZ, R23 ;  /* 0x000000ffff0d7224 */ /* 0x002fe400078e0017 */
[----:B------:R-:W-:-:S05]  /*f9d40*/  IMAD.X R23, R19, 0x1, R15, P0 ;  /* 0x0000000113177824 */ /* 0x000fca00000e060f */
[----:B------:R1:W-:Y:S04]  /*f9d50*/  STL.64 [R1+0x38e8], R22 ;  /* 0x0038e81601007387 */ /* 0x0003e80000100a00 */
[----:B-1----:R-:W2:Y:S01]  /*f9d60*/  LDL.LU.64 R22, [R1+0x6ec8] ;  /* 0x006ec80001167983 */ /* 0x002ea20000300a00 */
[----:B------:R-:W-:Y:S01]  /*f9d70*/  IMAD.X R17, R19, 0x1, R18, P1 ;  /* 0x0000000113117824 */ /* 0x000fe200008e0612 */
[----:B------:R-:W-:Y:S02]  /*f9d80*/  IADD3 R12, P2, R28, R21, RZ ;  /* 0x000000151c0c7210 */ /* 0x000fe40007f5e0ff */
[----:B------:R-:W-:Y:S04]  /*f9d90*/  STL.64 [R1+0x6e98], R14 ;  /* 0x006e980e01007387 */ /* 0x000fe80000100a00 */
[----:B------:R1:W-:Y:S04]  /*f9da0*/  STL.64 [R1+0x38b0], R16 ;  /* 0x0038b01001007387 */ /* 0x0003e80000100a00 */
[----:B------:R3:W-:Y:S01]  /*f9db0*/  STL.64 [R1+0x6ea8], R8 ;  /* 0x006ea80801007387 */ /* 0x0007e20000100a00 */
[----:B-1----:R-:W-:-:S02]  /*f9dc0*/  IMAD.MOV.U32 R17, RZ, RZ, R13 ;  /* 0x000000ffff117224 */ /* 0x002fc400078e000d */
[----:B------:R-:W-:Y:S01]  /*f9dd0*/  IMAD.X R13, R19, 0x1, R20, P2 ;  /* 0x00000001130d7824 */ /* 0x000fe200010e0614 */
[----:B------:R-:W-:-:S04]  /*f9de0*/  IADD3 R16, P1, R28, R25, RZ ;  /* 0x000000191c107210 */ /* 0x000fc80007f3e0ff */
[----:B------:R1:W-:Y:S01]  /*f9df0*/  STL.64 [R1+0x38b8], R12 ;  /* 0x0038b80c01007387 */ /* 0x0003e20000100a00 */
[----:B---3--:R-:W-:-:S03]  /*f9e00*/  IADD3 R8, P2, R28, R27, RZ ;  /* 0x0000001b1c087210 */ /* 0x008fc60007f5e0ff */
[----:B-1----:R-:W3:Y:S04]  /*f9e10*/  LDL.LU.64 R12, [R1+0x6ec0] ;  /* 0x006ec000010c7983 */ /* 0x002ee80000300a00 */
[----:B------:R-:W4:Y:S01]  /*f9e20*/  LDL R9, [R1+0x160] ;  /* 0x0001600001097983 */ /* 0x000f220000100800 */
[----:B--2---:R-:W-:-:S05]  /*f9e30*/  IADD3 R14, P0, R28, R23, RZ ;  /* 0x000000171c0e7210 */ /* 0x004fca0007f1e0ff */
[----:B------:R-:W-:-:S05]  /*f9e40*/  IMAD.X R15, R19, 0x1, R22, P0 ;  /* 0x00000001130f7824 */ /* 0x000fca00000e0616 */
[----:B------:R1:W-:Y:S04]  /*f9e50*/  STL.64 [R1+0x38c0], R14 ;  /* 0x0038c00e01007387 */ /* 0x0003e80000100a00 */
[----:B------:R-:W-:Y:S01]  /*f9e60*/  STL.64 [R1+0x6e90], R22 ;  /* 0x006e901601007387 */ /* 0x000fe20000100a00 */
[----:B-1----:R-:W-:Y:S02]  /*f9e70*/  IMAD.MOV.U32 R15, RZ, RZ, R17 ;  /* 0x000000ffff0f7224 */ /* 0x002fe400078e0011 */
[----:B------:R-:W-:Y:S01]  /*f9e80*/  IMAD.X R17, R19, 0x1, R24, P1 ;  /* 0x0000000113117824 */ /* 0x000fe200008e0618 */
[----:B------:R-:W-:Y:S02]  /*f9e90*/  IADD3 R14, P0, R28, R29, RZ ;  /* 0x0000001d1c0e7210 */ /* 0x000fe40007f1e0ff */
[----:B------:R-:W2:Y:S04]  /*f9ea0*/  LDL.LU R28, [R1+0x6eb8] ;  /* 0x006eb800011c7983 */ /* 0x000ea80000300800 */
[----:B------:R1:W-:Y:S04]  /*f9eb0*/  STL.64 [R1+0x38c8], R16 ;  /* 0x0038c81001007387 */ /* 0x0003e80000100a00 */
[----:B-1----:R-:W4:Y:S02]  /*f9ec0*/  LDL.LU.64 R16, [R1+0x6eb0] ;  /* 0x006eb00001107983 */ /* 0x002f240000300a00 */
[----:B----4-:R-:W-:Y:S01]  /*f9ed0*/  IADD3 R22, P1, R9, R16, RZ ;  /* 0x0000001009167210 */ /* 0x010fe20007f3e0ff */
[----:B------:R-:W-:-:S05]  /*f9ee0*/  IMAD.X R9, R19, 0x1, R26, P2 ;  /* 0x0000000113097824 */ /* 0x000fca00010e061a */
[----:B------:R1:W-:Y:S04]  /*f9ef0*/  STL.64 [R1+0x38d0], R8 ;  /* 0x0038d00801007387 */ /* 0x0003e80000100a00 */
[----:B------:R-:W-:Y:S04]  /*f9f00*/  STL [R1+0x38a0], R22 ;  /* 0x0038a01601007387 */ /* 0x000fe80000100800 */
[----:B-1----:R-:W4:Y:S04]  /*f9f10*/  LDL.LU.64 R8, [R1+0x6ea8] ;  /* 0x006ea80001087983 */ /* 0x002f280000300a00 */
[----:B------:R1:W-:Y:S04]  /*f9f20*/  STL [R1+0x6e78], R26 ;  /* 0x006e781a01007387 */ /* 0x0003e80000100800 */
[----:B-1----:R-:W3:Y:S04]  /*f9f30*/  LDL.LU R26, [R1+0x160] ;  /* 0x00016000011a7983 */ /* 0x002ee80000300800 */
[----:B------:R-:W4:Y:S04]  /*f9f40*/  LDL.LU R23, [R1+0x164] ;  /* 0x0001640001177983 */ /* 0x000f280000300800 */
[----:B------:R1:W-:Y:S01]  /*f9f50*/  STL.64 [R1+0x6e70], R16 ;  /* 0x006e701001007387 */ /* 0x0003e20000100a00 */
[----:B---3--:R-:W-:Y:S01]  /*f9f60*/  IADD3 R22, P2, R26, R17, RZ ;  /* 0x000000111a167210 */ /* 0x008fe20007f5e0ff */
[----:B-1----:R-:W-:-:S02]  /*f9f70*/  IMAD.MOV.U32 R17, RZ, RZ, R15 ;  /* 0x000000ffff117224 */ /* 0x002fc400078e000f */
[----:B--2---:R-:W-:Y:S02]  /*f9f80*/  IMAD.X R15, R19, 0x1, R28, P0 ;  /* 0x00000001130f7824 */ /* 0x004fe400000e061c */
[----:B------:R-:W2:Y:S04]  /*f9f90*/  LDL.LU R19, [R1+0x6ea0] ;  /* 0x006ea00001137983 */ /* 0x000ea80000300800 */
[----:B------:R1:W-:Y:S04]  /*f9fa0*/  STL.64 [R1+0x3898], R14 ;  /* 0x0038980e01007387 */ /* 0x0003e80000100a00 */
[----:B-1----:R-:W3:Y:S04]  /*f9fb0*/  LDL.LU.64 R14, [R1+0x6e98] ;  /* 0x006e9800010e7983 */ /* 0x002ee80000300a00 */
[----:B------:R1:W-:Y:S02]  /*f9fc0*/  STL.64 [R1+0x6e80], R28 ;  /* 0x006e801c01007387 */ /* 0x0003e40000100a00 */
[----:B-1----:R-:W-:-:S05]  /*f9fd0*/  IMAD.MOV.U32 R28, RZ, RZ, R17 ;  /* 0x000000ffff1c7224 */ /* 0x002fca00078e0011 */
[----:B------:R1:W-:Y:S04]  /*f9fe0*/  STL.64 [R1+0x6e88], R28 ;  /* 0x006e881c01007387 */ /* 0x0003e80000100a00 */
[----:B-1----:R0:W3:Y:S01]  /*f9ff0*/  LDL.64 R28, [R1+0x38a0] ;  /* 0x0038a000011c7983 */ /* 0x0020e20000100a00 */
[----:B--2---:R-:W-:-:S03]  /*fa000*/  IADD3 R16, P0, R26, R19, RZ ;  /* 0x000000131a107210 */ /* 0x004fc60007f1e0ff */
[----:B------:R1:W-:Y:S04]  /*fa010*/  STL [R1+0x6e68], R19 ;  /* 0x006e681301007387 */ /* 0x0003e80000100800 */
[----:B-1----:R-:W3:Y:S01]  /*fa020*/  LDL.LU R19, [R1+0x380] ;  /* 0x0003800001137983 */ /* 0x002ee20000300800 */
[----:B----4-:R-:W-:Y:S02]  /*fa030*/  IMAD.MOV.U32 R17, RZ, RZ, R23 ;  /* 0x000000ffff117224 */ /* 0x010fe400078e0017 */
[C---:B---3--:R-:W-:Y:S02]  /*fa040*/  IMAD.X R29, R19.reuse, 0x1, R14, P1 ;  /* 0x00000001131d7824 */ /* 0x048fe400008e060e */
[----:B------:R-:W-:Y:S01]  /*fa050*/  IMAD.X R23, R19, 0x1, R15, P2 ;  /* 0x0000000113177824 */ /* 0x000fe200010e060f */
[----:B------:R-:W-:-:S02]  /*fa060*/  IADD3 R28, P1, R26, R21, RZ ;  /* 0x000000151a1c7210 */ /* 0x000fc40007f3e0ff */
[----:B------:R-:W-:Y:S04]  /*fa070*/  STL [R1+0x38a4], R29 ;  /* 0x0038a41d01007387 */ /* 0x000fe80000100800 */
[----:B------:R1:W-:Y:S04]  /*fa080*/  STL.64 [R1+0x38a8], R22 ;  /* 0x0038a81601007387 */ /* 0x0003e80000100a00 */
[----:B-1----:R-:W2:Y:S04]  /*fa090*/  LDL.LU.64 R22, [R1+0x6e90] ;  /* 0x006e900001167983 */ /* 0x002ea80000300a00 */
[----:B------:R1:W-:Y:S01]  /*fa0a0*/  STL.64 [R1+0x6e60], R14 ;  /* 0x006e600e01007387 */ /* 0x0003e20000100a00 */
[----:B------:R-:W-:-:S02]  /*fa0b0*/  IMAD.X R29, R19, 0x1, R20, P1 ;  /* 0x00000001131d7824 */ /* 0x000fc400008e0614 */
[----:B-1----:R-:W-:Y:S02]  /*fa0c0*/  IMAD.MOV.U32 R15, RZ, RZ, R17 ;  /* 0x000000ffff0f7224 */ /* 0x002fe400078e0011 */
[----:B------:R-:W-:-:S05]  /*fa0d0*/  IMAD.X R17, R19, 0x1, R18, P0 ;  /* 0x0000000113117824 */ /* 0x000fca00000e0612 */
[----:B------:R-:W-:Y:S04]  /*fa0e0*/  STL.64 [R1+0x3870], R16 ;  /* 0x0038701001007387 */ /* 0x000fe80000100a00 */
[----:B------:R1:W-:Y:S04]  /*fa0f0*/  STL.64 [R1+0x3878], R28 ;  /* 0x0038781c01007387 */ /* 0x0003e80000100a00 */
[----:B-1----:R-:W3:Y:S04]  /*fa100*/  LDL.LU.64 R28, [R1+0x6e88] ;  /* 0x006e8800011c7983 */ /* 0x002ee80000300a00 */
[----:B------:R3:W-:Y:S02]  /*fa110*/  STL.64 [R1+0x6e58], R20 ;  /* 0x006e581401007387 */ /* 0x0007e40000100a00 */
[----:B---3--:R-:W-:Y:S01]  /*fa120*/  IMAD.MOV.U32 R21, RZ, RZ, R28 ;  /* 0x000000ffff157224 */ /* 0x008fe200078e001c */
[----:B------:R-:W-:-:S05]  /*fa130*/  IADD3 R28, P1, R26, R27, RZ ;  /* 0x0000001b1a1c7210 */ /* 0x000fca0007f3e0ff */
[----:B------:R1:W-:Y:S04]  /*fa140*/  STL [R1+0x3890], R28 ;  /* 0x0038901c01007387 */ /* 0x0003e80000100800 */
[----:B-1----:R-:W3:Y:S01]  /*fa150*/  LDL.LU.64 R28, [R1+0x6e80] ;  /* 0x006e8000011c7983 */ /* 0x002ee20000300a00 */
[C---:B--2---:R-:W-:Y:S01]  /*fa160*/  IADD3 R14, P2, R26.reuse, R23, RZ ;  /* 0x000000171a0e7210 */ /* 0x044fe20007f5e0ff */
[----:B------:R-:W-:Y:S01]  /*fa170*/  IMAD.MOV.U32 R20, RZ, RZ, R15 ;  /* 0x000000ffff147224 */ /* 0x000fe200078e000f */
[----:B------:R-:W-:-:S03]  /*fa180*/  IADD3 R16, P0, R26, R25, RZ ;  /* 0x000000191a107210 */ /* 0x000fc60007f1e0ff */
[C---:B------:R-:W-:Y:S01]  /*fa190*/  IMAD.X R15, R19.reuse, 0x1, R22, P2 ;  /* 0x00000001130f7824 */ /* 0x040fe200010e0616 */
[----:B------:R1:W-:Y:S01]  /*fa1a0*/  STL.64 [R1+0x6e50], R22 ;  /* 0x006e501601007387 */ /* 0x0003e20000100a00 */
[----:B------:R-:W-:-:S03]  /*fa1b0*/  IMAD.X R17, R19, 0x1, R24, P0 ;  /* 0x0000000113117824 */ /* 0x000fc600000e0618 */
[----:B-1----:R0:W2:Y:S04]  /*fa1c0*/  LDL.64 R22, [R1+0x3890] ;  /* 0x0038900001167983 */ /* 0x0020a80000100a00 */
[----:B------:R3:W-:Y:S02]  /*fa1d0*/  STL.64 [R1+0x3880], R14 ;  /* 0x0038800e01007387 */ /* 0x0007e40000100a00 */
[----:B---3--:R-:W-:Y:S02]  /*fa1e0*/  IADD3 R14, P2, R26, R29, RZ ;  /* 0x0000001d1a0e7210 */ /* 0x008fe40007f5e0ff */
[----:B------:R-:W2:Y:S04]  /*fa1f0*/  LDL.LU R26, [R1+0x6e78] ;  /* 0x006e7800011a7983 */ /* 0x000ea80000300800 */
[----:B------:R1:W-:Y:S04]  /*fa200*/  STL.64 [R1+0x3888], R16 ;  /* 0x0038881001007387 */ /* 0x0003e80000100a00 */
[----:B-1----:R-:W3:Y:S04]  /*fa210*/  LDL.LU.64 R16, [R1+0x6e70] ;  /* 0x006e700001107983 */ /* 0x002ee80000300a00 */
[----:B------:R1:W-:Y:S01]  /*fa220*/  STL.64 [R1+0x6e48], R24 ;  /* 0x006e481801007387 */ /* 0x0003e20000100a00 */
[----:B------:R-:W-:-:S02]  /*fa230*/  IMAD.X R15, R19, 0x1, R28, P2 ;  /* 0x00000001130f7824 */ /* 0x000fc400010e061c */
[----:B-1----:R-:W-:Y:S02]  /*fa240*/  IMAD.MOV.U32 R25, RZ, RZ, R21 ;  /* 0x000000ffff197224 */ /* 0x002fe400078e0015 */
[----:B------:R-:W4:Y:S01]  /*fa250*/  LDL R21, [R1+0x37c] ;  /* 0x00037c0001157983 */ /* 0x000f220000100800 */
[----:B--2---:R-:W-:-:S05]  /*fa260*/  IMAD.X R23, R19, 0x1, R26, P1 ;  /* 0x0000000113177824 */ /* 0x004fca00008e061a */
[----:B------:R-:W-:Y:S04]  /*fa270*/  STL [R1+0x3894], R23 ;  /* 0x0038941701007387 */ /* 0x000fe80000100800 */
[----:B---3--:R-:W-:Y:S04]  /*fa280*/  STL.64 [R1+0x6e38], R16 ;  /* 0x006e381001007387 */ /* 0x008fe80000100a00 */
[----:B------:R-:W2:Y:S04]  /*fa290*/  LDL.LU R19, [R1+0x6e68] ;  /* 0x006e680001137983 */ /* 0x000ea80000300800 */
[----:B------:R1:W-:Y:S04]  /*fa2a0*/  STL.64 [R1+0x3858], R14 ;  /* 0x0038580e01007387 */ /* 0x0003e80000100a00 */
[----:B-1----:R-:W4:Y:S01]  /*fa2b0*/  LDL.LU.64 R14, [R1+0x6e60] ;  /* 0x006e6000010e7983 */ /* 0x002f220000300a00 */
[----:B------:R-:W-:-:S05]  /*fa2c0*/  IMAD.MOV.U32 R24, RZ, RZ, R20 ;  /* 0x000000ffff187224 */ /* 0x000fca00078e0014 */
[----:B------:R-:W-:Y:S01]  /*fa2d0*/  IADD3 R20, P0, R24, R16, RZ ;  /* 0x0000001018147210 */ /* 0x000fe20007f1e0ff */
[----:B------:R-:W-:Y:S04]  /*fa2e0*/  STL.64 [R1+0x6e40], R28 ;  /* 0x006e401c01007387 */ /* 0x000fe80000100a00 */
[----:B----4-:R-:W-:-:S05]  /*fa2f0*/  IMAD.X R21, R21, 0x1, R14, P0 ;  /* 0x0000000115157824 */ /* 0x010fca00000e060e */
[----:B------:R1:W-:Y:S04]  /*fa300*/  STL.64 [R1+0x3860], R20 ;  /* 0x0038601401007387 */ /* 0x0003e80000100a00 */
[----:B-1----:R-:W3:Y:S01]  /*fa310*/  LDL.LU.64 R20, [R1+0x6e58] ;  /* 0x006e580001147983 */ /* 0x002ee20000300a00 */
[----:B------:R-:W-:Y:S01]  /*fa320*/  IMAD.MOV.U32 R28, RZ, RZ, R24 ;  /* 0x000000ffff1c7224 */ /* 0x000fe200078e0018 */
[----:B------:R-:W-:-:S04]  /*fa330*/  IADD3 R22, P1, R24, R17, RZ ;  /* 0x0000001118167210 */ /* 0x000fc80007f3e0ff */
[C---:B---3--:R-:W-:Y:S01]  /*fa340*/  IADD3 R16, P0, R28.reuse, R21, RZ ;  /* 0x000000151c107210 */ /* 0x048fe20007f1e0ff */
[----:B------:R1:W-:Y:S04]  /*fa350*/  STL [R1+0x6e2c], R21 ;  /* 0x006e2c1501007387 */ /* 0x0003e80000100800 */
[----:B-1----:R-:W3:Y:S01]  /*fa360*/  LDL.LU R21, [R1+0x37c] ;  /* 0x00037c0001157983 */ /* 0x002ee20000300800 */
[----:B--2---:R-:W-:Y:S01]  /*fa370*/  IADD3 R24, P2, R28, R19, RZ ;  /* 0x000000131c187210 */ /* 0x004fe20007f5e0ff */
[----:B------:R-:W-:Y:S02]  /*fa380*/  IMAD.MOV.U32 R29, RZ, RZ, R25 ;  /* 0x000000ffff1d7224 */ /* 0x000fe400078e0019 */
[C---:B---3--:R-:W-:Y:S02]  /*fa390*/  IMAD.X R23, R21.reuse, 0x1, R15, P1 ;  /* 0x0000000115177824 */ /* 0x048fe400008e060f */
[----:B------:R-:W-:-:S03]  /*fa3a0*/  IMAD.X R25, R21, 0x1, R18, P2 ;  /* 0x0000000115197824 */ /* 0x000fc600010e0612 */
[----:B------:R1:W-:Y:S04]  /*fa3b0*/  STL.64 [R1+0x3868], R22 ;  /* 0x0038681601007387 */ /* 0x0003e80000100a00 */
[----:B-1----:R-:W2:Y:S04]  /*fa3c0*/  LDL.LU.64 R22, [R1+0x6e50] ;  /* 0x006e500001167983 */ /* 0x002ea80000300a00 */
[----:B------:R-:W-:Y:S04]  /*fa3d0*/  STL [R1+0x3838], R16 ;  /* 0x0038381001007387 */ /* 0x000fe80000100800 */
[----:B------:R-:W-:Y:S04]  /*fa3e0*/  STL.64 [R1+0x6e20], R14 ;  /* 0x006e200e01007387 */ /* 0x000fe80000100a00 */
[----:B------:R-:W-:Y:S04]  /*fa3f0*/  STL [R1+0x6e28], R15 ;  /* 0x006e280f01007387 */ /* 0x000fe80000100800 */
[----:B------:R1:W-:Y:S04]  /*fa400*/  STL.64 [R1+0x3830], R24 ;  /* 0x0038301801007387 */ /* 0x0003e80000100a00 */
[----:B-1----:R-:W3:Y:S01]  /*fa410*/  LDL.LU.64 R24, [R1+0x6e48] ;  /* 0x006e480001187983 */ /* 0x002ee20000300a00 */
[----:B------:R-:W-:-:S03]  /*fa420*/  IMAD.MOV.U32 R14, RZ, RZ, R28 ;  /* 0x000000ffff0e7224 */ /* 0x000fc600078e001c */
[----:B------:R1:W-:Y:S01]  /*fa430*/  STL.64 [R1+0x6e18], R8 ;  /* 0x006e180801007387 */ /* 0x0003e20000100a00 */
[----:B------:R-:W-:-:S03]  /*fa440*/  IMAD.MOV.U32 R15, RZ, RZ, R29 ;  /* 0x000000ffff0f7224 */ /* 0x000fc600078e001d */
[----:B-1----:R-:W4:Y:S04]  /*fa450*/  LDL R9, [R1+0x168] ;  /* 0x0001680001097983 */ /* 0x002f280000100800 */
[----:B------:R1:W-:Y:S02]  /*fa460*/  STL.64 [R1+0x6e30], R4 ;  /* 0x006e300401007387 */ /* 0x0003e40000100a00 */
[----:B-1----:R-:W-:Y:S02]  /*fa470*/  IMAD.MOV.U32 R4, RZ, RZ, R16 ;  /* 0x000000ffff047224 */ /* 0x002fe400078e0010 */
[----:B------:R-:W-:Y:S02]  /*fa480*/  IMAD.MOV.U32 R5, RZ, RZ, R17 ;  /* 0x000000ffff057224 */ /* 0x000fe400078e0011 */
[----:B------:R-:W-:-:S05]  /*fa490*/  IMAD.X R5, R21, 0x1, R20, P0 ;  /* 0x0000000115057824 */ /* 0x000fca00000e0614 */
[----:B------:R-:W-:Y:S01]  /*fa4a0*/  STL [R1+0x383c], R5 ;  /* 0x00383c0501007387 */ /* 0x000fe20000100800 */
[----:B--2---:R-:W-:-:S05]  /*fa4b0*/  IADD3 R28, P1, R14, R23, RZ ;  /* 0x000000170e1c7210 */ /* 0x004fca0007f3e0ff */
[----:B------:R-:W-:Y:S01]  /*fa4c0*/  IMAD.X R29, R21, 0x1, R22, P1 ;  /* 0x00000001151d7824 */ /* 0x000fe200008e0616 */
[----:B---3--:R-:W-:-:S04]  /*fa4d0*/  IADD3 R16, P2, R14, R25, RZ ;  /* 0x000000190e107210 */ /* 0x008fc80007f5e0ff */
[----:B------:R1:W-:Y:S01]  /*fa4e0*/  STL.64 [R1+0x3840], R28 ;  /* 0x0038401c01007387 */ /* 0x0003e20000100a00 */
[----:B------:R-:W-:-:S03]  /*fa4f0*/  IMAD.X R17, R21, 0x1, R24, P2 ;  /* 0x0000000115117824 */ /* 0x000fc600010e0618 */
[----:B-1----:R-:W2:Y:S04]  /*fa500*/  LDL.LU.64 R28, [R1+0x6e40] ;  /* 0x006e4000011c7983 */ /* 0x002ea80000300a00 */
[----:B------:R1:W-:Y:S04]  /*fa510*/  STL.64 [R1+0x3848], R16 ;  /* 0x0038481001007387 */ /* 0x0003e80000100a00 */
[----:B-1----:R-:W4:Y:S01]  /*fa520*/  LDL.LU.64 R16, [R1+0x6e38] ;  /* 0x006e380001107983 */ /* 0x002f220000300a00 */
[----:B------:R-:W-:Y:S01]  /*fa530*/  IADD3 R4, P0, R14, R27, RZ ;  /* 0x0000001b0e047210 */ /* 0x000fe20007f1e0ff */
[----:B------:R-:W-:-:S02]  /*fa540*/  IMAD.MOV.U32 R8, RZ, RZ, R15 ;  /* 0x000000ffff087224 */ /* 0x000fc400078e000f */
[----:B------:R-:W-:Y:S02]  /*fa550*/  STL.64 [R1+0x6e10], R24 ;  /* 0x006e101801007387 */ /* 0x000fe40000100a00 */
[----:B------:R-:W-:Y:S02]  /*fa560*/  IMAD.X R5, R21, 0x1, R26, P0 ;  /* 0x0000000115057824 */ /* 0x000fe400000e061a */
[----:B------:R-:W-:Y:S01]  /*fa570*/  IMAD.MOV.U32 R15, RZ, RZ, R8 ;  /* 0x000000ffff0f7224 */ /* 0x000fe200078e0008 */
[----:B--2---:R-:W-:Y:S02]  /*fa580*/  IADD3 R14, P1, R14, R29, RZ ;  /* 0x0000001d0e0e7210 */ /* 0x004fe40007f3e0ff */
[----:B----4-:R-:W-:Y:S01]  /*fa590*/  IADD3 R8, P2, R9, R16, RZ ;  /* 0x0000001009087210 */ /* 0x010fe20007f5e0ff */
[----:B------:R1:W-:Y:S04]  /*fa5a0*/  STL [R1+0x6dfc], R16 ;  /* 0x006dfc1001007387 */ /* 0x0003e80000100800 */
[----:B-1----:R-:W2:Y:S04]  /*fa5b0*/  LDL.LU R16, [R1+0x168] ;  /* 0x0001680001107983 */ /* 0x002ea80000300800 */
[----:B------:R1:W-:Y:S04]  /*fa5c0*/  STL.64 [R1+0x3850], R4 ;  /* 0x0038500401007387 */ /* 0x0003e80000100a00 */
[----:B-1----:R-:W3:Y:S04]  /*fa5d0*/  LDL.LU.64 R4, [R1+0x6e30] ;  /* 0x006e300001047983 */ /* 0x002ee80000300a00 */
[----:B------:R1:W-:Y:S04]  /*fa5e0*/  STL.64 [R1+0x6e08], R26 ;  /* 0x006e081a01007387 */ /* 0x0003e80000100a00 */
[----:B------:R-:W4:Y:S01]  /*fa5f0*/  LDL R25, [R1+0x378] ;  /* 0x0003780001197983 */ /* 0x000f220000100800 */
[----:B-1----:R-:W-:-:S02]  /*fa600*/  IMAD.MOV.U32 R27, RZ, RZ, R15 ;  /* 0x000000ffff1b7224 */ /* 0x002fc400078e000f */
[----:B------:R-:W-:Y:S02]  /*fa610*/  IMAD.X R15, R21, 0x1, R28, P1 ;  /* 0x00000001150f7824 */ /* 0x000fe400008e061c */
[----:B------:R-:W3:Y:S04]  /*fa620*/  LDL.LU R21, [R1+0x6e2c] ;  /* 0x006e2c0001157983 */ /* 0x000ee80000300800 */
[----:B------:R1:W-:Y:S04]  /*fa630*/  STL.64 [R1+0x3818], R14 ;  /* 0x0038180e01007387 */ /* 0x0003e80000100a00 */
[----:B-1----:R0:W4:Y:S01]  /*fa640*/  LDL.LU R15, [R1+0x6e28] ;  /* 0x006e2800010f7983 */ /* 0x0021220000300800 */
[----:B--2---:R-:W-:-:S05]  /*fa650*/  IADD3 R14, P1, R16, R19, RZ ;  /* 0x00000013100e7210 */ /* 0x004fca0007f3e0ff */
[----:B------:R4:W-:Y:S04]  /*fa660*/  STL [R1+0x37f0], R14 ;  /* 0x0037f00e01007387 */ /* 0x0009e80000100800 */
[----:B----4-:R-:W2:Y:S01]  /*fa670*/  LDL.LU.64 R14, [R1+0x6e20] ;  /* 0x006e2000010e7983 */ /* 0x010ea20000300a00 */
[----:B------:R-:W-:Y:S01]  /*fa680*/  IADD3 R24, P0, R16, R17, RZ ;  /* 0x0000001110187210 */ /* 0x000fe20007f1e0ff */
[----:B--2---:R-:W-:-:S05]  /*fa690*/  IMAD.X R9, R25, 0x1, R14, P2 ;  /* 0x0000000119097824 */ /* 0x004fca00010e060e */
[----:B------:R1:W-:Y:S04]  /*fa6a0*/  STL.64 [R1+0x3820], R8 ;  /* 0x0038200801007387 */ /* 0x0003e80000100a00 */
[----:B-1----:R-:W2:Y:S01]  /*fa6b0*/  LDL.LU.64 R8, [R1+0x6e18] ;  /* 0x006e180001087983 */ /* 0x002ea20000300a00 */
[----:B------:R-:W-:-:S03]  /*fa6c0*/  IMAD.X R25, R25, 0x1, R15, P0 ;  /* 0x0000000119197824 */ /* 0x000fc600000e060f */
[----:B--2---:R-:W-:Y:S04]  /*fa6d0*/  STL.64 [R1+0x6e00], R8 ;  /* 0x006e000801007387 */ /* 0x004fe80000100a00 */
[----:B------:R1:W-:Y:S04]  /*fa6e0*/  STL.64 [R1+0x3828], R24 ;  /* 0x0038281801007387 */ /* 0x0003e80000100a00 */
[----:B-1----:R-:W2:Y:S04]  /*fa6f0*/  LDL.LU.64 R24, [R1+0x6e10] ;  /* 0x006e100001187983 */ /* 0x002ea80000300a00 */
[----:B------:R1:W-:Y:S04]  /*fa700*/  STL [R1+0x6df8], R15 ;  /* 0x006df80f01007387 */ /* 0x0003e80000100800 */
[----:B-1----:R-:W4:Y:S04]  /*fa710*/  LDL.LU R15, [R1+0x378] ;  /* 0x00037800010f7983 */ /* 0x002f280000300800 */
[----:B------:R1:W-:Y:S04]  /*fa720*/  STL.64 [R1+0x6de8], R12 ;  /* 0x006de80c01007387 */ /* 0x0003e80000100a00 */
[----:B-1----:R0:W4:Y:S01]  /*fa730*/  LDL.64 R12, [R1+0x37f0] ;  /* 0x0037f000010c7983 */ /* 0x0021220000100a00 */
[----:B------:R-:W-:Y:S01]  /*fa740*/  IMAD.MOV.U32 R9, RZ, RZ, R27 ;  /* 0x000000ffff097224 */ /* 0x000fe200078e001b */
[----:B---3--:R-:W-:-:S03]  /*fa750*/  IADD3 R26, P2, R16, R21, RZ ;  /* 0x00000015101a7210 */ /* 0x008fc60007f5e0ff */
[----:B------:R-:W-:Y:S02]  /*fa760*/  IMAD.MOV.U32 R27, RZ, RZ, R9 ;  /* 0x000000ffff1b7224 */ /* 0x000fe400078e0009 */
[----:B----4-:R-:W-:-:S05]  /*fa770*/  IMAD.X R13, R15, 0x1, R18, P1 ;  /* 0x000000010f0d7824 */ /* 0x010fca00008e0612 */
[----:B------:R1:W-:Y:S02]  /*fa780*/  STL [R1+0x37f4], R13 ;  /* 0x0037f40d01007387 */ /* 0x0003e40000100800 */
[----:B-1----:R-:W-:Y:S02]  /*fa790*/  IMAD.MOV.U32 R13, RZ, RZ, R27 ;  /* 0x000000ffff0d7224 */ /* 0x002fe400078e001b */
[----:B------:R-:W-:-:S05]  /*fa7a0*/  IMAD.X R27, R15, 0x1, R20, P2 ;  /* 0x000000010f1b7824 */ /* 0x000fca00010e0614 */
[----:B------:R1:W-:Y:S04]  /*fa7b0*/  STL.64 [R1+0x37f8], R26 ;  /* 0x0037f81a01007387 */ /* 0x0003e80000100a00 */
[----:B-1----:R-:W3:Y:S01]  /*fa7c0*/  LDL.LU.64 R26, [R1+0x6e08] ;  /* 0x006e0800011a7983 */ /* 0x002ee20000300a00 */
[----:B------:R-:W-:-:S03]  /*fa7d0*/  IADD3 R8, P0, R16, R23, RZ ;  /* 0x0000001710087210 */ /* 0x000fc60007f1e0ff */
[----:B------:R1:W-:Y:S02]  /*fa7e0*/  STL.64 [R1+0x6df0], R20 ;  /* 0x006df01401007387 */ /* 0x0003e40000100a00 */
[----:B------:R-:W-:Y:S01]  /*fa7f0*/  IMAD.X R9, R15, 0x1, R22, P0 ;  /* 0x000000010f097824 */ /* 0x000fe200000e0616 */
[----:B--2---:R-:W-:-:S04]  /*fa800*/  IADD3 R12, P1, R16, R25, RZ ;  /* 0x00000019100c7210 */ /* 0x004fc80007f3e0ff */
[----:B------:R2:W-:Y:S01]  /*fa810*/  STL.64 [R1+0x3800], R8 ;  /* 0x0038000801007387 */ /* 0x0005e20000100a00 */
[----:B-1----:R-:W-:Y:S02]  /*fa820*/  IMAD.MOV.U32 R21, RZ, RZ, R13 ;  /* 0x000000ffff157224 */ /* 0x002fe400078e000d */
[----:B------:R-:W-:Y:S01]  /*fa830*/  IMAD.X R13, R15, 0x1, R24, P1 ;  /* 0x000000010f0d7824 */ /* 0x000fe200008e0618 */
[----:B---3--:R-:W-:-:S05]  /*fa840*/  IADD3 R20, P2, R16, R27, RZ ;  /* 0x0000001b10147210 */ /* 0x008fca0007f5e0ff */
[----:B------:R1:W-:Y:S04]  /*fa850*/  STL [R1+0x3810], R20 ;  /* 0x0038101401007387 */ /* 0x0003e80000100800 */
[----:B--2---:R-:W2:Y:S04]  /*fa860*/  LDL.LU.64 R8, [R1+0x6e00] ;  /* 0x006e000001087983 */ /* 0x004ea80000300a00 */
[----:B------:R3:W-:Y:S01]  /*fa870*/  STL.64 [R1+0x6de0], R22 ;  /* 0x006de01601007387 */ /* 0x0007e20000100a00 */
[----:B-1----:R-:W-:-:S03]  /*fa880*/  IADD3 R20, P0, R16, R29, RZ ;  /* 0x0000001d10147210 */ /* 0x002fc60007f1e0ff */
[----:B---3--:R-:W3:Y:S04]  /*fa890*/  LDL R23, [R1+0x16c] ;  /* 0x00016c0001177983 */ /* 0x008ee80000100800 */
[----:B------:R-:W3:Y:S04]  /*fa8a0*/  LDL.LU R16, [R1+0x6dfc] ;  /* 0x006dfc0001107983 */ /* 0x000ee80000300800 */
[----:B------:R1:W-:Y:S04]  /*fa8b0*/  STL.64 [R1+0x6dd8], R24 ;  /* 0x006dd81801007387 */ /* 0x0003e80000100a00 */
[----:B-1----:R0:W4:Y:S04]  /*fa8c0*/  LDL.64 R24, [R1+0x3810] ;  /* 0x0038100001187983 */ /* 0x0021280000100a00 */
[----:B------:R1:W-:Y:S04]  /*fa8d0*/  STL.64 [R1+0x3808], R12 ;  /* 0x0038080c01007387 */ /* 0x0003e80000100a00 */
[----:B-1----:R-:W2:Y:S04]  /*fa8e0*/  LDL R13, [R1+0x374] ;  /* 0x00037400010d7983 */ /* 0x002ea80000100800 */
[----:B------:R1:W-:Y:S01]  /*fa8f0*/  STL [R1+0x6dd0], R17 ;  /* 0x006dd01101007387 */ /* 0x0003e20000100800 */
[----:B---3--:R-:W-:Y:S01]  /*fa900*/  IADD3 R12, P1, R23, R16, RZ ;  /* 0x00000010170c7210 */ /* 0x008fe20007f3e0ff */
[----:B----4-:R-:W-:Y:S01]  /*fa910*/  IMAD.X R25, R15, 0x1, R26, P2 ;  /* 0x000000010f197824 */ /* 0x010fe200010e061a */
[----:B------:R-:W-:Y:S01]  /*fa920*/  IADD3 R22, P2, R23, R17, RZ ;  /* 0x0000001117167210 */ /* 0x000fe20007f5e0ff */
[----:B------:R-:W-:-:S02]  /*fa930*/  IMAD.MOV.U32 R23, RZ, RZ, R21 ;  /* 0x000000ffff177224 */ /* 0x000fc400078e0015 */
[----:B------:R-:W-:Y:S01]  /*fa940*/  IMAD.X R21, R15, 0x1, R28, P0 ;  /* 0x000000010f157824 */ /* 0x000fe200000e061c */
[----:B------:R-:W-:Y:S04]  /*fa950*/  STL [R1+0x3814], R25 ;  /* 0x0038141901007387 */ /* 0x000fe80000100800 */
[----:B-1----:R-:W3:Y:S04]  /*fa960*/  LDL.LU R17, [R1+0x16c] ;  /* 0x00016c0001117983 */ /* 0x002ee80000300800 */
[----:B------:R-:W4:Y:S04]  /*fa970*/  LDL.LU R15, [R1+0x6df8] ;  /* 0x006df800010f7983 */ /* 0x000f280000300800 */
[----:B------:R1:W-:Y:S01]  /*fa980*/  STL.64 [R1+0x37d8], R20 ;  /* 0x0037d81401007387 */ /* 0x0003e20000100a00 */
[----:B--2---:R-:W-:-:S03]  /*fa990*/  IMAD.X R13, R13, 0x1, R14, P1 ;  /* 0x000000010d0d7824 */ /* 0x004fc600008e060e */
[----:B-1----:R-:W2:Y:S04]  /*fa9a0*/  LDL.LU.64 R20, [R1+0x6df0] ;  /* 0x006df00001147983 */ /* 0x002ea80000300a00 */
[----:B------:R1:W-:Y:S04]  /*fa9b0*/  STL.64 [R1+0x37e0], R12 ;  /* 0x0037e00c01007387 */ /* 0x0003e80000100a00 */
[----:B-1----:R-:W3:Y:S04]  /*fa9c0*/  LDL.LU.64 R12, [R1+0x6de8] ;  /* 0x006de800010c7983 */ /* 0x002ee80000300a00 */
[----:B---3--:R1:W-:Y:S04]  /*fa9d0*/  STL.64 [R1+0x6dc8], R12 ;  /* 0x006dc80c01007387 */ /* 0x0083e80000100a00 */
[----:B--2---:R2:W-:Y:S01]  /*fa9e0*/  STL [R1+0x6db8], R21 ;  /* 0x006db81501007387 */ /* 0x0045e20000100800 */
[----:B-1----:R-:W-:-:S03]  /*fa9f0*/  IADD3 R12, P1, R17, R21, RZ ;  /* 0x00000015110c7210 */ /* 0x002fc60007f3e0ff */
[----:B--2---:R-:W4:Y:S01]  /*faa00*/  LDL.LU R21, [R1+0x374] ;  /* 0x0003740001157983 */ /* 0x004f220000300800 */
[----:B------:R-:W-:Y:S01]  /*faa10*/  IMAD.MOV.U32 R13, RZ, RZ, R23 ;  /* 0x000000ffff0d7224 */ /* 0x000fe200078e0017 */
[----:B------:R-:W-:Y:S01]  /*faa20*/  IADD3 R24, P0, R17, R19, RZ ;  /* 0x0000001311187210 */ /* 0x000fe20007f1e0ff */
[----:B----4-:R-:W-:-:S04]  /*faa30*/  IMAD.X R23, R21, 0x1, R15, P2 ;  /* 0x0000000115177824 */ /* 0x010fc800010e060f */
[----:B------:R-:W-:Y:S01]  /*faa40*/  IMAD.X R25, R21, 0x1, R18, P0 ;  /* 0x0000000115197824 */ /* 0x000fe200000e0612 */
[----:B------:R1:W-:Y:S04]  /*faa50*/  STL.64 [R1+0x37e8], R22 ;  /* 0x0037e81601007387 */ /* 0x0003e80000100a00 */
[----:B-1----:R-:W2:Y:S04]  /*faa60*/  LDL.LU.64 R22, [R1+0x6de0] ;  /* 0x006de00001167983 */ /* 0x002ea80000300a00 */
[----:B------:R-:W-:Y:S04]  /*faa70*/  STL.64 [R1+0x6db0], R14 ;  /* 0x006db00e01007387 */ /* 0x000fe80000100a00 */
[----:B------:R1:W-:Y:S04]  /*faa80*/  STL.64 [R1+0x37b0], R24 ;  /* 0x0037b01801007387 */ /* 0x0003e80000100a00 */
[----:B-1----:R-:W3:Y:S04]  /*faa90*/  LDL.LU.64 R24, [R1+0x6dd8] ;  /* 0x006dd80001187983 */ /* 0x002ee80000300a00 */
[----:B------:R1:W-:Y:S04]  /*faaa0*/  STL.64 [R1+0x6dc0], R18 ;  /* 0x006dc01201007387 */ /* 0x0003e80000100a00 */
[----:B-1----:R-:W4:Y:S04]  /*faab0*/  LDL R18, [R1+0x170] ;  /* 0x0001700001127983 */ /* 0x002f280000100800 */
[----:B------:R1:W-:Y:S02]  /*faac0*/  STL.64 [R1+0x6da8], R4 ;  /* 0x006da80401007387 */ /* 0x0003e40000100a00 */
[----:B-1----:R-:W-:-:S02]  /*faad0*/  IMAD.MOV.U32 R5, RZ, RZ, R13 ;  /* 0x000000ffff057224 */ /* 0x002fc400078e000d */
[----:B------:R-:W-:-:S05]  /*faae0*/  IMAD.X R13, R21, 0x1, R20, P1 ;  /* 0x00000001150d7824 */ /* 0x000fca00008e0614 */
[----:B------:R1:W-:Y:S02]  /*faaf0*/  STL.64 [R1+0x37b8], R12 ;  /* 0x0037b80c01007387 */ /* 0x0003e40000100a00 */
[----:B-1----:R-:W-:-:S05]  /*fab00*/  IADD3 R12, P1, R17, R27, RZ ;  /* 0x0000001b110c7210 */ /* 0x002fca0007f3e0ff */
[----:B------:R-:W-:Y:S01]  /*fab10*/  IMAD.X R13, R21, 0x1, R26, P1 ;  /* 0x00000001150d7824 */ /* 0x000fe200008e061a */
[----:B--2---:R-:W-:-:S05]  /*fab20*/  IADD3 R14, P2, R17, R23, RZ ;  /* 0x00000017110e7210 */ /* 0x004fca0007f5e0ff */
[----:B------:R-:W-:-:S05]  /*fab30*/  IMAD.X R15, R21, 0x1, R22, P2 ;  /* 0x00000001150f7824 */ /* 0x000fca00010e0616 */
[----:B------:R1:W-:Y:S01]  /*fab40*/  STL.64 [R1+0x37c0], R14 ;  /* 0x0037c00e01007387 */ /* 0x0003e20000100a00 */
[----:B---3--:R-:W-:Y:S01]  /*fab50*/  IADD3 R4, P0, R17, R25, RZ ;  /* 0x0000001911047210 */ /* 0x008fe20007f1e0ff */
[----:B-1----:R-:W-:-:S04]  /*fab60*/  IMAD.MOV.U32 R15, RZ, RZ, R5 ;  /* 0x000000ffff0f7224 */ /* 0x002fc800078e0005 */
[----:B------:R-:W-:Y:S01]  /*fab70*/  IMAD.X R5, R21, 0x1, R24, P0 ;  /* 0x0000000115057824 */ /* 0x000fe200000e0618 */
[----:B------:R-:W-:Y:S02]  /*fab80*/  IADD3 R14, P2, R17, R29, RZ ;  /* 0x0000001d110e7210 */ /* 0x000fe40007f5e0ff */
[----:B------:R-:W2:Y:S04]  /*fab90*/  LDL.LU R17, [R1+0x6dd0] ;  /* 0x006dd00001117983 */ /* 0x000ea80000300800 */
[----:B------:R1:W-:Y:S04]  /*faba0*/  STL.64 [R1+0x37c8], R4 ;  /* 0x0037c80401007387 */ /* 0x0003e80000100a00 */
[----:B-1----:R-:W3:Y:S04]  /*fabb0*/  LDL R5, [R1+0x370] ;  /* 0x0003700001057983 */ /* 0x002ee80000100800 */
[----:B------:R1:W-:Y:S04]  /*fabc0*/  STL.64 [R1+0x37d0], R12 ;  /* 0x0037d00c01007387 */ /* 0x0003e80000100a00 */
[----:B-1----:R-:W3:Y:S04]  /*fabd0*/  LDL.LU.64 R12, [R1+0x6dc8] ;  /* 0x006dc800010c7983 */ /* 0x002ee80000300a00 */
[----:B------:R1:W-:Y:S04]  /*fabe0*/  STL [R1+0x6d90], R26 ;  /* 0x006d901a01007387 */ /* 0x0003e80000100800 */
[----:B-1----:R-:W2:Y:S01]  /*fabf0*/  LDL.LU R26, [R1+0x170] ;  /* 0x00017000011a7983 */ /* 0x002ea20000300800 */
[----:B----4-:R-:W-:-:S02]  /*fac00*/  IADD3 R4, P0, R18, R16, RZ ;  /* 0x0000001012047210 */ /* 0x010fc40007f1e0ff */
[----:B--2---:R-:W-:-:S05]  /*fac10*/  IADD3 R18, P1, R26, R17, RZ ;  /* 0x000000111a127210 */ /* 0x004fca0007f3e0ff */
[----:B------:R1:W-:Y:S04]  /*fac20*/  STL [R1+0x37a8], R18 ;  /* 0x0037a81201007387 */ /* 0x0003e80000100800 */
[----:B-1----:R-:W2:Y:S04]  /*fac30*/  LDL.LU.64 R18, [R1+0x6dc0] ;  /* 0x006dc00001127983 */ /* 0x002ea80000300a00 */
[----:B------:R1:W-:Y:S02]  /*fac40*/  STL.64 [R1+0x6d88], R16 ;  /* 0x006d881001007387 */ /* 0x0003e40000100a00 */
[----:B-1----:R-:W-:-:S02]  /*fac50*/  IMAD.MOV.U32 R17, RZ, RZ, R15 ;  /* 0x000000ffff117224 */ /* 0x002fc400078e000f */
[----:B------:R-:W-:Y:S01]  /*fac60*/  IMAD.X R15, R21, 0x1, R28, P2 ;  /* 0x00000001150f7824 */ /* 0x000fe200010e061c */
[----:B------:R-:W4:Y:S04]  /*fac70*/  LDL.LU R16, [R1+0x19c] ;  /* 0x00019c0001107983 */ /* 0x000f280000300800 */
[----:B------:R-:W2:Y:S04]  /*fac80*/  LDL.LU R21, [R1+0x6db8] ;  /* 0x006db80001157983 */ /* 0x000ea80000300800 */
[----:B------:R1:W-:Y:S04]  /*fac90*/  STL.64 [R1+0x3798], R14 ;  /* 0x0037980e01007387 */ /* 0x0003e80000100a00 */
[----:B-1----:R-:W3:Y:S04]  /*faca0*/  LDL.LU.64 R14, [R1+0x6db0] ;  /* 0x006db000010e7983 */ /* 0x002ee80000300a00 */
[----:B------:R-:W-:Y:S01]  /*facb0*/  STL.64 [R1+0x6da0], R28 ;  /* 0x006da01c01007387 */ /* 0x000fe20000100a00 */
[----:B---3--:R-:W-:-:S05]  /*facc0*/  IMAD.X R5, R5, 0x1, R14, P0 ;  /* 0x0000000105057824 */ /* 0x008fca00000e060e */
[----:B------:R1:W-:Y:S04]  /*facd0*/  STL.64 [R1+0x37a0], R4 ;  /* 0x0037a00401007387 */ /* 0x0003e80000100a00 */
[----:B-1----:R-:W3:Y:S04]  /*face0*/  LDL.LU.64 R4, [R1+0x6da8] ;  /* 0x006da80001047983 */ /* 0x002ee80000300a00 */
[----:B---3--:R1:W-:Y:S04]  /*facf0*/  STL.64 [R1+0x6d80], R4 ;  /* 0x006d800401007387 */ /* 0x0083e80000100a00 */
[----:B-1----:R-:W3:Y:S01]  /*fad00*/  LDL R4, [R1+0x174] ;  /* 0x0001740001047983 */ /* 0x002ee20000100800 */
[----:B------:R-:W-:-:S03]  /*fad10*/  IMAD.MOV.U32 R29, RZ, RZ, R17 ;  /* 0x000000ffff1d7224 */ /* 0x000fc600078e0011 */
[----:B---3--:R1:W-:Y:S04]  /*fad20*/  STL.64 [R1+0x6d98], R4 ;  /* 0x006d980401007387 */ /* 0x0083e80000100a00 */
[----:B-1----:R0:W3:Y:S04]  /*fad30*/  LDL.64 R4, [R1+0x37a8] ;  /* 0x0037a80001047983 */ /* 0x0020e80000100a00 */
[----:B------:R1:W-:Y:S04]  /*fad40*/  STL [R1+0x6d70], R14 ;  /* 0x006d700e01007387 */ /* 0x0003e80000100800 */
[----:B-1----:R-:W3:Y:S01]  /*fad50*/  LDL.LU R14, [R1+0x370] ;  /* 0x00037000010e7983 */ /* 0x002ee20000300800 */
[----:B----4-:R-:W-:Y:S01]  /*fad60*/  IMAD.MOV.U32 R28, RZ, RZ, R16 ;  /* 0x000000ffff1c7224 */ /* 0x010fe200078e0010 */
[----:B--2---:R-:W-:-:S03]  /*fad70*/  IADD3 R16, P2, R26, R19, RZ ;  /* 0x000000131a107210 */ /* 0x004fc60007f5e0ff */
[----:B------:R-:W-:Y:S01]  /*fad80*/  IMAD.MOV.U32 R17, RZ, RZ, R28 ;  /* 0x000000ffff117224 */ /* 0x000fe200078e001c */
[----:B------:R-:W-:Y:S01]  /*fad90*/  IADD3 R28, P0, R26, R21, RZ ;  /* 0x000000151a1c7210 */ /* 0x000fe20007f1e0ff */
[----:B---3--:R-:W-:-:S04]  /*fada0*/  IMAD.MOV.U32 R5, RZ, RZ, R29 ;  /* 0x000000ffff057224 */ /* 0x008fc800078e001d */
[----:B------:R-:W-:Y:S02]  /*fadb0*/  IMAD.MOV.U32 R29, RZ, RZ, R5 ;  /* 0x000000ffff1d7224 */ /* 0x000fe400078e0005 */
[----:B------:R-:W-:-:S05]  /*fadc0*/  IMAD.X R5, R14, 0x1, R15, P1 ;  /* 0x000000010e057824 */ /* 0x000fca00008e060f */
[----:B------:R1:W-:Y:S04]  /*fadd0*/  STL [R1+0x37ac], R5 ;  /* 0x0037ac0501007387 */ /* 0x0003e80000100800 */
[----:B------:R-:W-:Y:S01]  /*fade0*/  STL.64 [R1+0x6d78], R18 ;  /* 0x006d781201007387 */ /* 0x000fe20000100a00 */
[----:B-1----:R-:W-:Y:S02]  /*fadf0*/  IMAD.MOV.U32 R5, RZ, RZ, R17 ;  /* 0x000000ffff057224 */ /* 0x002fe400078e0011 */
[----:B------:R-:W-:-:S05]  /*fae00*/  IMAD.X R17, R14, 0x1, R18, P2 ;  /* 0x000000010e117824 */ /* 0x000fca00010e0612 */
[----:B------:R1:W-:Y:S02]  /*fae10*/  STL.64 [R1+0x3770], R16 ;  /* 0x0037701001007387 */ /* 0x0003e40000100a00 */
[----:B-1----:R-:W-:Y:S02]  /*fae20*/  IMAD.MOV.U32 R17, RZ, RZ, R29 ;  /* 0x000000ffff117224 */ /* 0x002fe400078e001d */
[----:B------:R-:W-:-:S05]  /*fae30*/  IMAD.X R29, R14, 0x1, R20, P0 ;  /* 0x000000010e1d7824 */ /* 0x000fca00000e0614 */
[----:B------:R1:W-:Y:S04]  /*fae40*/  STL.64 [R1+0x3778], R28 ;  /* 0x0037781c01007387 */ /* 0x0003e80000100a00 */
[----:B-1----:R-:W2:Y:S01]  /*fae50*/  LDL.LU.64 R28, [R1+0x6da0] ;  /* 0x006da000011c7983 */ /* 0x002ea20000300a00 */
[C---:B------:R-:W-:Y:S02]  /*fae60*/  IADD3 R4, P1, R26.reuse, R23, RZ ;  /* 0x000000171a047210 */ /* 0x040fe40007f3e0ff */
[----:B------:R-:W-:Y:S01]  /*fae70*/  IADD3 R16, P2, R26, R25, RZ ;  /* 0x000000191a107210 */ /* 0x000fe20007f5e0ff */
[----:B------:R-:W-:Y:S01]  /*fae80*/  IMAD.MOV.U32 R19, RZ, RZ, R5 ;  /* 0x000000ffff137224 */ /* 0x000fe200078e0005 */
[----:B------:R1:W-:Y:S01]  /*fae90*/  STL.64 [R1+0x6d68], R20 ;  /* 0x006d681401007387 */ /* 0x0003e20000100a00 */
[----:B------:R-:W-:Y:S01]  /*faea0*/  IMAD.X R5, R14, 0x1, R22, P1 ;  /* 0x000000010e057824 */ /* 0x000fe200008e0616 */
[----:B------:R-:W-:-:S04]  /*faeb0*/  IADD3 R18, P0, R26, R27, RZ ;  /* 0x0000001b1a127210 */ /* 0x000fc80007f1e0ff */
[----:B------:R3:W-:Y:S01]  /*faec0*/  STL.64 [R1+0x3780], R4 ;  /* 0x0037800401007387 */ /* 0x0007e20000100a00 */
[----:B-1----:R-:W-:Y:S02]  /*faed0*/  IMAD.MOV.U32 R21, RZ, RZ, R17 ;  /* 0x000000ffff157224 */ /* 0x002fe400078e0011 */
[----:B------:R-:W-:Y:S01]  /*faee0*/  IMAD.X R17, R14, 0x1, R24, P2 ;  /* 0x000000010e117824 */ /* 0x000fe200010e0618 */
[----:B---3--:R-:W3:Y:S01]  /*faef0*/  LDL.LU.64 R4, [R1+0x6d98] ;  /* 0x006d980001047983 */ /* 0x008ee20000300a00 */
[----:B--2---:R-:W-:-:S03]  /*faf00*/  IADD3 R20, P1, R26, R29, RZ ;  /* 0x0000001d1a147210 */ /* 0x004fc60007f3e0ff */
[----:B------:R-:W2:Y:S04]  /*faf10*/  LDL.LU R26, [R1+0x6d90] ;  /* 0x006d9000011a7983 */ /* 0x000ea80000300800 */
[----:B------:R1:W-:Y:S04]  /*faf20*/  STL.64 [R1+0x3788], R16 ;  /* 0x0037881001007387 */ /* 0x0003e80000100a00 */
[----:B-1----:R-:W3:Y:S04]  /*faf30*/  LDL.LU.64 R16, [R1+0x6d88] ;  /* 0x006d880001107983 */ /* 0x002ee80000300a00 */
[----:B------:R-:W-:Y:S01]  /*faf40*/  STL.64 [R1+0x6d60], R24 ;  /* 0x006d601801007387 */ /* 0x000fe20000100a00 */
[----:B---3--:R-:W-:-:S05]  /*faf50*/  IADD3 R4, P2, R4, R16, RZ ;  /* 0x0000001004047210 */ /* 0x008fca0007f5e0ff */
[----:B------:R1:W-:Y:S04]  /*faf60*/  STL [R1+0x3760], R4 ;  /* 0x0037600401007387 */ /* 0x0003e80000100800 */
[----:B-1----:R-:W3:Y:S04]  /*faf70*/  LDL.LU.64 R4, [R1+0x6d80] ;  /* 0x006d800001047983 */ /* 0x002ee80000300a00 */
[----:B---3--:R1:W-:Y:S04]  /*faf80*/  STL.64 [R1+0x6d50], R4 ;  /* 0x006d500401007387 */ /* 0x0083e80000100a00 */
[----:B-1----:R0:W3:Y:S04]  /*faf90*/  LDL.64 R4, [R1+0x3760] ;  /* 0x0037600001047983 */ /* 0x0020e80000100a00 */
[----:B------:R-:W-:Y:S04]  /*fafa0*/  STL.64 [R1+0x6d58], R6 ;  /* 0x006d580601007387 */ /* 0x000fe80000100a00 */
[----:B------:R1:W-:Y:S04]  /*fafb0*/  STL [R1+0x6d40], R16 ;  /* 0x006d401001007387 */ /* 0x0003e80000100800 */
[----:B-1----:R-:W4:Y:S01]  /*fafc0*/  LDL.LU R16, [R1+0x174] ;  /* 0x0001740001107983 */ /* 0x002f220000300800 */
[----:B------:R-:W-:-:S02]  /*fafd0*/  IMAD.MOV.U32 R6, RZ, RZ, R19 ;  /* 0x000000ffff067224 */ /* 0x000fc400078e0013 */
[----:B--2---:R-:W-:-:S05]  /*fafe0*/  IMAD.X R19, R14, 0x1, R26, P0 ;  /* 0x000000010e137824 */ /* 0x004fca00000e061a */
[----:B------:R1:W-:Y:S04]  /*faff0*/  STL.64 [R1+0x3790], R18 ;  /* 0x0037901201007387 */ /* 0x0003e80000100a00 */
[----:B-1----:R-:W2:Y:S01]  /*fb000*/  LDL.LU.64 R18, [R1+0x6d78] ;  /* 0x006d780001127983 */ /* 0x002ea20000300a00 */
[----:B---3--:R-:W-:Y:S02]  /*fb010*/  IMAD.MOV.U32 R5, RZ, RZ, R21 ;  /* 0x000000ffff057224 */ /* 0x008fe400078e0015 */
[----:B------:R-:W-:Y:S02]  /*fb020*/  IMAD.X R21, R14, 0x1, R28, P1 ;  /* 0x000000010e157824 */ /* 0x000fe400008e061c */
[----:B------:R-:W3:Y:S01]  /*fb030*/  LDL.LU R14, [R1+0x6d70] ;  /* 0x006d7000010e7983 */ /* 0x000ee20000300800 */
[----:B----4-:R-:W-:-:S05]  /*fb040*/  IADD3 R24, P0, R16, R17, RZ ;  /* 0x0000001110187210 */ /* 0x010fca0007f1e0ff */
[----:B------:R-:W-:Y:S04]  /*fb050*/  STL [R1+0x3768], R24 ;  /* 0x0037681801007387 */ /* 0x000fe80000100800 */
[----:B------:R1:W-:Y:S04]  /*fb060*/  STL.64 [R1+0x3758], R20 ;  /* 0x0037581401007387 */ /* 0x0003e80000100a00 */
[----:B-1----:R-:W4:Y:S04]  /*fb070*/  LDL.LU.64 R20, [R1+0x6d68] ;  /* 0x006d680001147983 */ /* 0x002f280000300a00 */
[----:B------:R1:W-:Y:S04]  /*fb080*/  STL.64 [R1+0x6d48], R28 ;  /* 0x006d481c01007387 */ /* 0x0003e80000100a00 */
[----:B-1----:R0:W2:Y:S01]  /*fb090*/  LDL.64 R28, [R1+0x3768] ;  /* 0x00376800011c7983 */ /* 0x0020a20000100a00 */
[----:B------:R-:W-:-:S03]  /*fb0a0*/  IMAD.MOV.U32 R25, RZ, RZ, R5 ;  /* 0x000000ffff197224 */ /* 0x000fc600078e0005 */
[----:B--2---:R-:W3:Y:S02]  /*fb0b0*/  LDL R29, [R1+0x36c] ;  /* 0x00036c00011d7983 */ /* 0x004ee40000100800 */
[C---:B---3--:R-:W-:Y:S02]  /*fb0c0*/  IMAD.X R5, R29.reuse, 0x1, R14, P2 ;  /* 0x000000011d057824 */ /* 0x048fe400010e060e */
[----:B------:R-:W-:-:S03]  /*fb0d0*/  IMAD.X R29, R29, 0x1, R15, P0 ;  /* 0x000000011d1d7824 */ /* 0x000fc600000e060f */
[----:B------:R-:W-:Y:S04]  /*fb0e0*/  STL [R1+0x3764], R5 ;  /* 0x0037640501007387 */ /* 0x000fe80000100800 */
[----:B------:R1:W-:Y:S04]  /*fb0f0*/  STL [R1+0x6d30], R15 ;  /* 0x006d300f01007387 */ /* 0x0003e80000100800 */
[----:B-1----:R-:W2:Y:S01]  /*fb100*/  LDL.LU R15, [R1+0x36c] ;  /* 0x00036c00010f7983 */ /* 0x002ea20000300800 */
[----:B------:R-:W-:-:S03]  /*fb110*/  IADD3 R24, P1, R16, R19, RZ ;  /* 0x0000001310187210 */ /* 0x000fc60007f3e0ff */
[----:B------:R1:W-:Y:S02]  /*fb120*/  STL [R1+0x376c], R29 ;  /* 0x00376c1d01007387 */ /* 0x0003e40000100800 */
[----:B-1----:R-:W-:Y:S02]  /*fb130*/  IMAD.MOV.U32 R29, RZ, RZ, R25 ;  /* 0x000000ffff1d7224 */ /* 0x002fe400078e0019 */
[----:B--2---:R-:W-:-:S05]  /*fb140*/  IMAD.X R25, R15, 0x1, R18, P1 ;  /* 0x000000010f197824 */ /* 0x004fca00008e0612 */
[----:B------:R1:W-:Y:S04]  /*fb150*/  STL.64 [R1+0x3730], R24 ;  /* 0x0037301801007387 */ /* 0x0003e80000100a00 */
[----:B-1----:R-:W2:Y:S01]  /*fb160*/  LDL.LU.64 R24, [R1+0x6d60] ;  /* 0x006d600001187983 */ /* 0x002ea20000300a00 */
[----:B----4-:R-:W-:-:S03]  /*fb170*/  IADD3 R4, P2, R16, R21, RZ ;  /* 0x0000001510047210 */ /* 0x010fc60007f5e0ff */
[----:B------:R1:W-:Y:S02]  /*fb180*/  STL.64 [R1+0x6d38], R18 ;  /* 0x006d381201007387 */ /* 0x0003e40000100a00 */
[----:B------:R-:W-:Y:S02]  /*fb190*/  IMAD.X R5, R15, 0x1, R20, P2 ;  /* 0x000000010f057824 */ /* 0x000fe400010e0614 */
[----:B-1----:R-:W-:Y:S01]  /*fb1a0*/  IMAD.MOV.U32 R19, RZ, RZ, R6 ;  /* 0x000000ffff137224 */ /* 0x002fe200078e0006 */
[C---:B------:R-:W-:Y:S02]  /*fb1b0*/  IADD3 R28, P0, R16.reuse, R23, RZ ;  /* 0x00000017101c7210 */ /* 0x040fe40007f1e0ff */
[----:B--2---:R-:W-:-:S05]  /*fb1c0*/  IADD3 R6, P1, R16, R25, RZ ;  /* 0x0000001910067210 */ /* 0x004fca0007f3e0ff */
[----:B------:R1:W-:Y:S04]  /*fb1d0*/  STL [R1+0x3748], R6 ;  /* 0x0037480601007387 */ /* 0x0003e80000100800 */
[----:B-1----:R-:W2:Y:S04]  /*fb1e0*/  LDL.LU.64 R6, [R1+0x6d58] ;  /* 0x006d580001067983 */ /* 0x002ea80000300a00 */
[----:B------:R1:W-:Y:S04]  /*fb1f0*/  STL.64 [R1+0x3738], R4 ;  /* 0x0037380401007387 */ /* 0x0003e80000100a00 */
[----:B-1----:R-:W3:Y:S04]  /*fb200*/  LDL.LU.64 R4, [R1+0x6d50] ;  /* 0x006d500001047983 */ /* 0x002ee80000300a00 */
[----:B------:R1:W-:Y:S02]  /*fb210*/  STL.64 [R1+0x6d28], R20 ;  /* 0x006d281401007387 */ /* 0x0003e40000100a00 */
[----:B-1----:R-:W-:-:S02]  /*fb220*/  IMAD.MOV.U32 R21, RZ, RZ, R19 ;  /* 0x000000ffff157224 */ /* 0x002fc400078e0013 */
[----:B------:R-:W-:Y:S02]  /*fb230*/  IMAD.MOV.U32 R19, RZ, RZ, R29 ;  /* 0x000000ffff137224 */ /* 0x000fe400078e001d */
[----:B------:R-:W-:-:S05]  /*fb240*/  IMAD.X R29, R15, 0x1, R22, P0 ;  /* 0x000000010f1d7824 */ /* 0x000fca00000e0616 */
[----:B------:R1:W-:Y:S04]  /*fb250*/  STL.64 [R1+0x3740], R28 ;  /* 0x0037401c01007387 */ /* 0x0003e80000100a00 */
[----:B-1----:R-:W4:Y:S04]  /*fb260*/  LDL.LU.64 R28, [R1+0x6d48] ;  /* 0x006d4800011c7983 */ /* 0x002f280000300a00 */
[----:B------:R1:W-:Y:S01]  /*fb270*/  STL.64 [R1+0x6d18], R22 ;  /* 0x006d181601007387 */ /* 0x0003e20000100a00 */
[----:B------:R-:W-:-:S03]  /*fb280*/  IADD3 R18, P2, R16, R27, RZ ;  /* 0x0000001b10127210 */ /* 0x000fc60007f5e0ff */
[----:B-1----:R-:W2:Y:S01]  /*fb290*/  LDL R23, [R1+0x178] ;  /* 0x0001780001177983 */ /* 0x002ea20000100800 */
[----:B----4-:R-:W-:-:S03]  /*fb2a0*/  IADD3 R20, P0, R16, R29, RZ ;  /* 0x0000001d10147210 */ /* 0x010fc60007f1e0ff */
[----:B------:R-:W2:Y:S04]  /*fb2b0*/  LDL.LU R16, [R1+0x6d40] ;  /* 0x006d400001107983 */ /* 0x000ea80000300800 */
[----:B------:R1:W-:Y:S04]  /*fb2c0*/  STL.64 [R1+0x6d20], R12 ;  /* 0x006d200c01007387 */ /* 0x0003e80000100a00 */
[----:B-1----:R0:W4:Y:S02]  /*fb2d0*/  LDL.64 R12, [R1+0x3748] ;  /* 0x00374800010c7983 */ /* 0x0021240000100a00 */
[----:B----4-:R-:W-:-:S05]  /*fb2e0*/  IMAD.X R13, R15, 0x1, R24, P1 ;  /* 0x000000010f0d7824 */ /* 0x010fca00008e0618 */
[----:B------:R1:W-:Y:S02]  /*fb2f0*/  STL [R1+0x374c], R13 ;  /* 0x00374c0d01007387 */ /* 0x0003e40000100800 */
[----:B-1----:R-:W-:Y:S02]  /*fb300*/  IMAD.MOV.U32 R13, RZ, RZ, R19 ;  /* 0x000000ffff0d7224 */ /* 0x002fe400078e0013 */
[----:B------:R-:W-:-:S05]  /*fb310*/  IMAD.X R19, R15, 0x1, R26, P2 ;  /* 0x000000010f137824 */ /* 0x000fca00010e061a */
[----:B------:R1:W-:Y:S04]  /*fb320*/  STL.64 [R1+0x3750], R18 ;  /* 0x0037501201007387 */ /* 0x0003e80000100a00 */
[----:B-1----:R-:W4:Y:S04]  /*fb330*/  LDL.LU.64 R18, [R1+0x6d38] ;  /* 0x006d380001127983 */ /* 0x002f280000300a00 */
[----:B------:R-:W-:Y:S04]  /*fb340*/  STL.64 [R1+0x6d08], R8 ;  /* 0x006d080801007387 */ /* 0x000fe80000100a00 */
[----:B------:R1:W-:Y:S04]  /*fb350*/  STL [R1+0x6d00], R26 ;  /* 0x006d001a01007387 */ /* 0x0003e80000100800 */
[----:B-1----:R-:W3:Y:S01]  /*fb360*/  LDL.LU R26, [R1+0x178] ;  /* 0x00017800011a7983 */ /* 0x002ee20000300800 */
[----:B------:R-:W-:Y:S01]  /*fb370*/  IMAD.MOV.U32 R22, RZ, RZ, R21 ;  /* 0x000000ffff167224 */ /* 0x000fe200078e0015 */
[----:B--2---:R-:W-:-:S03]  /*fb380*/  IADD3 R12, P1, R23, R16, RZ ;  /* 0x00000010170c7210 */ /* 0x004fc60007f3e0ff */
[----:B------:R-:W-:-:S04]  /*fb390*/  IMAD.MOV.U32 R21, RZ, RZ, R22 ;  /* 0x000000ffff157224 */ /* 0x000fc800078e0016 */
[----:B------:R-:W-:Y:S02]  /*fb3a0*/  IMAD.MOV.U32 R23, RZ, RZ, R21 ;  /* 0x000000ffff177224 */ /* 0x000fe400078e0015 */
[----:B------:R-:W-:Y:S01]  /*fb3b0*/  IMAD.X R21, R15, 0x1, R28, P0 ;  /* 0x000000010f157824 */ /* 0x000fe200000e061c */
[----:B------:R-:W-:Y:S04]  /*fb3c0*/  STL.64 [R1+0x6d10], R16 ;  /* 0x006d101001007387 */ /* 0x000fe80000100a00 */
[----:B------:R-:W2:Y:S04]  /*fb3d0*/  LDL.LU R15, [R1+0x6d30] ;  /* 0x006d3000010f7983 */ /* 0x000ea80000300800 */
[----:B------:R1:W-:Y:S04]  /*fb3e0*/  STL.64 [R1+0x3718], R20 ;  /* 0x0037181401007387 */ /* 0x0003e80000100a00 */
[----:B-1----:R-:W2:Y:S04]  /*fb3f0*/  LDL.LU.64 R20, [R1+0x6d28] ;  /* 0x006d280001147983 */ /* 0x002ea80000300a00 */
[----:B----4-:R1:W-:Y:S01]  /*fb400*/  STL [R1+0x6ce8], R19 ;  /* 0x006ce81301007387 */ /* 0x0103e20000100800 */
[----:B---3--:R-:W-:-:S03]  /*fb410*/  IADD3 R16, P0, R26, R19, RZ ;  /* 0x000000131a107210 */ /* 0x008fc60007f1e0ff */
[----:B-1----:R-:W3:Y:S01]  /*fb420*/  LDL.LU R19, [R1+0x368] ;  /* 0x0003680001137983 */ /* 0x002ee20000300800 */
[----:B------:R-:W-:Y:S01]  /*fb430*/  IADD3 R22, P2, R26, R17, RZ ;  /* 0x000000111a167210 */ /* 0x000fe20007f5e0ff */
[----:B------:R-:W-:Y:S02]  /*fb440*/  IMAD.MOV.U32 R17, RZ, RZ, R13 ;  /* 0x000000ffff117224 */ /* 0x000fe400078e000d */
[----:B------:R-:W-:Y:S02]  /*fb450*/  IMAD.MOV.U32 R9, RZ, RZ, R23 ;  /* 0x000000ffff097224 */ /* 0x000fe400078e0017 */
[----:B---3--:R-:W-:-:S05]  /*fb460*/  IMAD.X R13, R19, 0x1, R14, P1 ;  /* 0x00000001130d7824 */ /* 0x008fca00008e060e */
[----:B------:R1:W-:Y:S04]  /*fb470*/  STL.64 [R1+0x3720], R12 ;  /* 0x0037200c01007387 */ /* 0x0003e80000100a00 */
[----:B-1----:R-:W3:Y:S01]  /*fb480*/  LDL.LU.64 R12, [R1+0x6d20] ;  /* 0x006d2000010c7983 */ /* 0x002ee20000300a00 */
[----:B--2---:R-:W-:Y:S01]  /*fb490*/  IMAD.X R23, R19, 0x1, R15, P2 ;  /* 0x0000000113177824 */ /* 0x004fe200010e060f */
[----:B------:R-:W-:-:S04]  /*fb4a0*/  IADD3 R8, P1, R26, R21, RZ ;  /* 0x000000151a087210 */ /* 0x000fc80007f3e0ff */
[----:B------:R1:W-:Y:S04]  /*fb4b0*/  STL.64 [R1+0x3728], R22 ;  /* 0x0037281601007387 */ /* 0x0003e80000100a00 */
[----:B-1----:R-:W2:Y:S04]  /*fb4c0*/  LDL.LU.64 R22, [R1+0x6d18] ;  /* 0x006d180001167983 */ /* 0x002ea80000300a00 */
[----:B------:R1:W-:Y:S02]  /*fb4d0*/  STL.64 [R1+0x6ce0], R14 ;  /* 0x006ce00e01007387 */ /* 0x0003e40000100a00 */
[----:B-1----:R-:W-:-:S02]  /*fb4e0*/  IMAD.MOV.U32 R15, RZ, RZ, R17 ;  /* 0x000000ffff0f7224 */ /* 0x002fc400078e0011 */
[C---:B------:R-:W-:Y:S02]  /*fb4f0*/  IMAD.X R17, R19.reuse, 0x1, R18, P0 ;  /* 0x0000000113117824 */ /* 0x040fe400000e0612 */
[----:B------:R-:W-:Y:S02]  /*fb500*/  IMAD.MOV.U32 R14, RZ, RZ, R9 ;  /* 0x000000ffff0e7224 */ /* 0x000fe400078e0009 */
[----:B------:R-:W-:Y:S01]  /*fb510*/  IMAD.X R9, R19, 0x1, R20, P1 ;  /* 0x0000000113097824 */ /* 0x000fe200008e0614 */
[----:B---3--:R-:W-:Y:S04]  /*fb520*/  STL.64 [R1+0x6cf0], R12 ;  /* 0x006cf00c01007387 */ /* 0x008fe80000100a00 */
[----:B------:R-:W-:Y:S04]  /*fb530*/  STL.64 [R1+0x6cf8], R2 ;  /* 0x006cf80201007387 */ /* 0x000fe80000100a00 */
[----:B------:R1:W-:Y:S04]  /*fb540*/  STL.64 [R1+0x36f0], R16 ;  /* 0x0036f01001007387 */ /* 0x0003e80000100a00 */
[----:B-1----:R-:W3:Y:S04]  /*fb550*/  LDL.LU.64 R16, [R1+0x6d10] ;  /* 0x006d100001107983 */ /* 0x002ee80000300a00 */
[----:B------:R1:W-:Y:S04]  /*fb560*/  STL.64 [R1+0x36f8], R8 ;  /* 0x0036f80801007387 */ /* 0x0003e80000100a00 */
[----:B-1----:R-:W4:Y:S01]  /*fb570*/  LDL.LU.64 R8, [R1+0x6d08] ;  /* 0x006d080001087983 */ /* 0x002f220000300a00 */
[----:B--2---:R-:W-:-:S05]  /*fb580*/  IADD3 R12, P2, R26, R23, RZ ;  /* 0x000000171a0c7210 */ /* 0x004fca0007f5e0ff */
[----:B------:R-:W-:Y:S04]  /*fb590*/  STL [R1+0x3700], R12 ;  /* 0x0037000c01007387 */ /* 0x000fe80000100800 */
[----:B------:R1:W-:Y:S01]  /*fb5a0*/  STL.64 [R1+0x6cd8], R20 ;  /* 0x006cd81401007387 */ /* 0x0003e20000100a00 */
[C---:B------:R-:W-:Y:S01]  /*fb5b0*/  IADD3 R2, P0, R26.reuse, R25, RZ ;  /* 0x000000191a027210 */ /* 0x040fe20007f1e0ff */
[----:B-1----:R-:W-:Y:S02]  /*fb5c0*/  IMAD.MOV.U32 R21, RZ, RZ, R13 ;  /* 0x000000ffff157224 */ /* 0x002fe400078e000d */
[----:B------:R-:W-:Y:S02]  /*fb5d0*/  IMAD.X R21, R19, 0x1, R22, P2 ;  /* 0x0000000113157824 */ /* 0x000fe400010e0616 */
[----:B------:R-:W-:Y:S01]  /*fb5e0*/  IMAD.MOV.U32 R20, RZ, RZ, R12 ;  /* 0x000000ffff147224 */ /* 0x000fe200078e000c */
[----:B------:R-:W-:Y:S01]  /*fb5f0*/  IADD3 R12, P1, R26, R27, RZ ;  /* 0x0000001b1a0c7210 */ /* 0x000fe20007f3e0ff */
[----:B----4-:R1:W-:Y:S04]  /*fb600*/  STL.64 [R1+0x6cc8], R8 ;  /* 0x006cc80801007387 */ /* 0x0103e80000100a00 */
[----:B-1----:R-:W2:Y:S01]  /*fb610*/  LDL R9, [R1+0x17c] ;  /* 0x00017c0001097983 */ /* 0x002ea20000100800 */
[----:B------:R-:W-:-:S03]  /*fb620*/  IMAD.MOV.U32 R8, RZ, RZ, R14 ;  /* 0x000000ffff087224 */ /* 0x000fc600078e000e */
[----:B------:R-:W-:Y:S01]  /*fb630*/  STL.64 [R1+0x6cd0], R22 ;  /* 0x006cd01601007387 */ /* 0x000fe20000100a00 */
[----:B------:R-:W-:-:S03]  /*fb640*/  IADD3 R14, P2, R26, R29, RZ ;  /* 0x0000001d1a0e7210 */ /* 0x000fc60007f5e0ff */
[----:B------:R-:W-:Y:S04]  /*fb650*/  STL [R1+0x3704], R21 ;  /* 0x0037041501007387 */ /* 0x000fe80000100800 */
[----:B------:R-:W4:Y:S01]  /*fb660*/  LDL.LU R26, [R1+0x6d00] ;  /* 0x006d0000011a7983 */ /* 0x000f220000300800 */
[----:B------:R-:W-:-:S05]  /*fb670*/  IMAD.X R3, R19, 0x1, R24, P0 ;  /* 0x0000000113037824 */ /* 0x000fca00000e0618 */
[----:B------:R1:W-:Y:S04]  /*fb680*/  STL.64 [R1+0x3708], R2 ;  /* 0x0037080201007387 */ /* 0x0003e80000100a00 */
[----:B-1----:R-:W2:Y:S01]  /*fb690*/  LDL.LU.64 R2, [R1+0x6cf8] ;  /* 0x006cf80001027983 */ /* 0x002ea20000300a00 */
[----:B----4-:R-:W-:-:S05]  /*fb6a0*/  IMAD.X R13, R19, 0x1, R26, P1 ;  /* 0x00000001130d7824 */ /* 0x010fca00008e061a */
[----:B------:R1:W-:Y:S04]  /*fb6b0*/  STL.64 [R1+0x3710], R12 ;  /* 0x0037100c01007387 */ /* 0x0003e80000100a00 */
[----:B-1----:R-:W4:Y:S01]  /*fb6c0*/  LDL.LU.64 R12, [R1+0x6cf0] ;  /* 0x006cf000010c7983 */ /* 0x002f220000300a00 */
[----:B------:R-:W-:Y:S02]  /*fb6d0*/  IMAD.MOV.U32 R22, RZ, RZ, R15 ;  /* 0x000000ffff167224 */ /* 0x000fe400078e000f */
[----:B------:R-:W-:Y:S01]  /*fb6e0*/  IMAD.X R15, R19, 0x1, R28, P2 ;  /* 0x00000001130f7824 */ /* 0x000fe200010e061c */
[----:B---3--:R-:W-:Y:S04]  /*fb6f0*/  STL.64 [R1+0x6cb0], R16 ;  /* 0x006cb01001007387 */ /* 0x008fe80000100a00 */
[----:B------:R-:W3:Y:S04]  /*fb700*/  LDL.LU R19, [R1+0x6ce8] ;  /* 0x006ce80001137983 */ /* 0x000ee80000300800 */
[----:B------:R1:W-:Y:S01]  /*fb710*/  STL.64 [R1+0x36d8], R14 ;  /* 0x0036d80e01007387 */ /* 0x0003e20000100a00 */
[----:B------:R-:W-:Y:S01]  /*fb720*/  IMAD.MOV.U32 R21, RZ, RZ, R8 ;  /* 0x000000ffff157224 */ /* 0x000fe200078e0008 */
[----:B--2---:R-:W-:-:S02]  /*fb730*/  IADD3 R8, P1, R9, R17, RZ ;  /* 0x0000001109087210 */ /* 0x004fc40007f3e0ff */
[----:B-1----:R-:W2:Y:S04]  /*fb740*/  LDL.LU.64 R14, [R1+0x6ce0] ;  /* 0x006ce000010e7983 */ /* 0x002ea80000300a00 */
[----:B----4-:R-:W-:Y:S04]  /*fb750*/  STL.64 [R1+0x6cc0], R12 ;  /* 0x006cc00c01007387 */ /* 0x010fe80000100a00 */
[----:B------:R1:W-:Y:S04]  /*fb760*/  STL [R1+0x6cb8], R28 ;  /* 0x006cb81c01007387 */ /* 0x0003e80000100800 */
[----:B-1----:R-:W4:Y:S04]  /*fb770*/  LDL.LU R28, [R1+0x17c] ;  /* 0x00017c00011c7983 */ /* 0x002f280000300800 */
[----:B------:R-:W2:Y:S01]  /*fb780*/  LDL R17, [R1+0x364] ;  /* 0x0003640001117983 */ /* 0x000ea20000100800 */
[----:B------:R-:W-:Y:S01]  /*fb790*/  IADD3 R20, P0, R9, R16, RZ ;  /* 0x0000001009147210 */ /* 0x000fe20007f1e0ff */
[----:B------:R-:W-:-:S04]  /*fb7a0*/  IMAD.MOV.U32 R12, RZ, RZ, R21 ;  /* 0x000000ffff0c7224 */ /* 0x000fc800078e0015 */
[----:B--2---:R-:W-:-:S05]  /*fb7b0*/  IMAD.X R21, R17, 0x1, R14, P0 ;  /* 0x0000000111157824 */ /* 0x004fca00000e060e */
[----:B------:R1:W-:Y:S04]  /*fb7c0*/  STL.64 [R1+0x36e0], R20 ;  /* 0x0036e01401007387 */ /* 0x0003e80000100a00 */
[----:B-1----:R-:W4:Y:S01]  /*fb7d0*/  LDL.LU.64 R20, [R1+0x6cd8] ;  /* 0x006cd80001147983 */ /* 0x002f220000300a00 */
[----:B------:R-:W-:Y:S02]  /*fb7e0*/  IMAD.MOV.U32 R13, RZ, RZ, R22 ;  /* 0x000000ffff0d7224 */ /* 0x000fe400078e0016 */
[----:B------:R-:W-:Y:S01]  /*fb7f0*/  IMAD.X R9, R17, 0x1, R15, P1 ;  /* 0x0000000111097824 */ /* 0x000fe200008e060f */
[----:B----4-:R-:W-:-:S05]  /*fb800*/  IADD3 R22, P0, R28, R21, RZ ;  /* 0x000000151c167210 */ /* 0x010fca0007f1e0ff */
[----:B------:R1:W-:Y:S04]  /*fb810*/  STL [R1+0x36c0], R22 ;  /* 0x0036c01601007387 */ /* 0x0003e80000100800 */
[----:B-1----:R-:W2:Y:S04]  /*fb820*/  LDL.LU.64 R22, [R1+0x6cd0] ;  /* 0x006cd00001167983 */ /* 0x002ea80000300a00 */
[----:B------:R1:W-:Y:S04]  /*fb830*/  STL.64 [R1+0x36e8], R8 ;  /* 0x0036e80801007387 */ /* 0x0003e80000100a00 */
[----:B-1----:R-:W4:Y:S01]  /*fb840*/  LDL.LU.64 R8, [R1+0x6cc8] ;  /* 0x006cc80001087983 */ /* 0x002f220000300a00 */
[----:B---3--:R-:W-:-:S05]  /*fb850*/  IADD3 R16, P2, R28, R19, RZ ;  /* 0x000000131c107210 */ /* 0x008fca0007f5e0ff */
[----:B------:R-:W-:Y:S01]  /*fb860*/  IMAD.X R17, R17, 0x1, R18, P2 ;  /* 0x0000000111117824 */ /* 0x000fe200010e0612 */
[----:B----4-:R1:W-:Y:S04]  /*fb870*/  STL.64 [R1+0x6ca0], R8 ;  /* 0x006ca00801007387 */ /* 0x0103e80000100a00 */
[----:B-1----:R0:W3:Y:S04]  /*fb880*/  LDL.64 R8, [R1+0x36c0] ;  /* 0x0036c00001087983 */ /* 0x0020e80000100a00 */
[----:B------:R-:W-:Y:S04]  /*fb890*/  STL.64 [R1+0x6ca8], R6 ;  /* 0x006ca80601007387 */ /* 0x000fe80000100a00 */
[----:B------:R-:W-:Y:S04]  /*fb8a0*/  STL.64 [R1+0x6c90], R14 ;  /* 0x006c900e01007387 */ /* 0x000fe80000100a00 */
[----:B------:R1:W-:Y:S04]  /*fb8b0*/  STL [R1+0x6c98], R18 ;  /* 0x006c981201007387 */ /* 0x0003e80000100800 */
[----:B-1----:R-:W3:Y:S01]  /*fb8c0*/  LDL.LU R18, [R1+0x364] ;  /* 0x0003640001127983 */ /* 0x002ee20000300800 */
[----:B------:R-:W-:Y:S01]  /*fb8d0*/  IMAD.MOV.U32 R6, RZ, RZ, R12 ;  /* 0x000000ffff067224 */ /* 0x000fe200078e000c */
[C---:B--2---:R-:W-:Y:S01]  /*fb8e0*/  IADD3 R12, P1, R28.reuse, R23, RZ ;  /* 0x000000171c0c7210 */ /* 0x044fe20007f3e0ff */
[----:B------:R-:W-:Y:S01]  /*fb8f0*/  IMAD.MOV.U32 R15, RZ, RZ, R13 ;  /* 0x000000ffff0f7224 */ /* 0x000fe200078e000d */
[----:B------:R1:W-:Y:S02]  /*fb900*/  STL.64 [R1+0x36b8], R16 ;  /* 0x0036b81001007387 */ /* 0x0003e40000100a00 */
[----:B-1----:R-:W-:Y:S01]  /*fb910*/  IADD3 R16, P2, R28, R25, RZ ;  /* 0x000000191c107210 */ /* 0x002fe20007f5e0ff */
[----:B---3--:R-:W-:-:S02]  /*fb920*/  IMAD.X R9, R18, 0x1, R20, P0 ;  /* 0x0000000112097824 */ /* 0x008fc400000e0614 */
[C---:B------:R-:W-:Y:S02]  /*fb930*/  IMAD.X R13, R18.reuse, 0x1, R22, P1 ;  /* 0x00000001120d7824 */ /* 0x040fe400008e0616 */
[----:B------:R-:W-:Y:S01]  /*fb940*/  IMAD.X R17, R18, 0x1, R24, P2 ;  /* 0x0000000112117824 */ /* 0x000fe200010e0618 */
[----:B------:R-:W-:Y:S04]  /*fb950*/  STL [R1+0x36c4], R9 ;  /* 0x0036c40901007387 */ /* 0x000fe80000100800 */
[----:B------:R1:W-:Y:S01]  /*fb960*/  STL.64 [R1+0x36c8], R12 ;  /* 0x0036c80c01007387 */ /* 0x0003e20000100a00 */
[C---:B------:R-:W-:Y:S02]  /*fb970*/  IADD3 R8, P0, R28.reuse, R27, RZ ;  /* 0x0000001b1c087210 */ /* 0x040fe40007f1e0ff */
[----:B------:R-:W-:Y:S01]  /*fb980*/  IADD3 R14, P1, R28, R29, RZ ;  /* 0x0000001d1c0e7210 */ /* 0x000fe20007f3e0ff */
[----:B-1----:R-:W2:Y:S04]  /*fb990*/  LDL.LU.64 R12, [R1+0x6cc0] ;  /* 0x006cc000010c7983 */ /* 0x002ea80000300a00 */
[----:B------:R1:W-:Y:S04]  /*fb9a0*/  STL.64 [R1+0x6c88], R22 ;  /* 0x006c881601007387 */ /* 0x0003e80000100a00 */
[----:B-1----:R-:W3:Y:S04]  /*fb9b0*/  LDL R23, [R1+0x180] ;  /* 0x0001800001177983 */ /* 0x002ee80000100800 */
[----:B------:R-:W4:Y:S04]  /*fb9c0*/  LDL.LU R28, [R1+0x6cb8] ;  /* 0x006cb800011c7983 */ /* 0x000f280000300800 */
[----:B------:R1:W-:Y:S04]  /*fb9d0*/  STL.64 [R1+0x36d0], R16 ;  /* 0x0036d01001007387 */ /* 0x0003e80000100a00 */
[----:B-1----:R-:W3:Y:S04]  /*fb9e0*/  LDL.LU.64 R16, [R1+0x6cb0] ;  /* 0x006cb00001107983 */ /* 0x002ee80000300a00 */
[----:B------:R1:W-:Y:S02]  /*fb9f0*/  STL.64 [R1+0x6c80], R24 ;  /* 0x006c801801007387 */ /* 0x0003e40000100a00 */
[----:B-1----:R-:W-:Y:S01]  /*fba00*/  IMAD.MOV.U32 R25, RZ, RZ, R6 ;  /* 0x000000ffff197224 */ /* 0x002fe200078e0006 */
[----:B---3--:R-:W-:-:S05]  /*fba10*/  IADD3 R6, P2, R23, R16, RZ ;  /* 0x0000001017067210 */ /* 0x008fca0007f5e0ff */
[----:B------:R1:W-:Y:S04]  /*fba20*/  STL [R1+0x36a0], R6 ;  /* 0x0036a00601007387 */ /* 0x0003e80000100800 */
[----:B-1----:R-:W3:Y:S01]  /*fba30*/  LDL.LU.64 R6, [R1+0x6ca8] ;  /* 0x006ca80001067983 */ /* 0x002ee20000300a00 */
[----:B------:R-:W-:Y:S02]  /*fba40*/  IMAD.X R9, R18, 0x1, R26, P0 ;  /* 0x0000000112097824 */ /* 0x000fe400000e061a */
[----:B------:R-:W-:-:S03]  /*fba50*/  IMAD.MOV.U32 R22, RZ, RZ, R15 ;  /* 0x000000ffff167224 */ /* 0x000fc600078e000f */
[----:B------:R1:W-:Y:S01]  /*fba60*/  STL.64 [R1+0x36b0], R8 ;  /* 0x0036b00801007387 */ /* 0x0003e20000100a00 */
[----:B----4-:R-:W-:-:S03]  /*fba70*/  IMAD.X R15, R18, 0x1, R28, P1 ;  /* 0x00000001120f7824 */ /* 0x010fc600008e061c */
[----:B-1----:R-:W4:Y:S04]  /*fba80*/  LDL.LU.64 R8, [R1+0x6ca0] ;  /* 0x006ca00001087983 */ /* 0x002f280000300a00 */
[----:B------:R1:W-:Y:S04]  /*fba90*/  STL.64 [R1+0x6c70], R26 ;  /* 0x006c701a01007387 */ /* 0x0003e80000100a00 */
[----:B-1----:R0:W2:Y:S04]  /*fbaa0*/  LDL.64 R26, [R1+0x36a0] ;  /* 0x0036a000011a7983 */ /* 0x0020a80000100a00 */
[----:B---3--:R1:W-:Y:S02]  /*fbab0*/  STL.64 [R1+0x6c78], R6 ;  /* 0x006c780601007387 */ /* 0x0083e40000100a00 */
[----:B-1----:R-:W-:Y:S01]  /*fbac0*/  IMAD.MOV.U32 R6, RZ, RZ, R22 ;  /* 0x000000ffff067224 */ /* 0x002fe200078e0016 */
[----:B------:R-:W-:-:S02]  /*fbad0*/  IADD3 R22, P0, R23, R17, RZ ;  /* 0x0000001117167210 */ /* 0x000fc40007f1e0ff */
[----:B------:R-:W2:Y:S04]  /*fbae0*/  LDL R23, [R1+0x360] ;  /* 0x0003600001177983 */ /* 0x000ea80000100800 */
[----:B------:R1:W-:Y:S04]  /*fbaf0*/  STL.64 [R1+0x6c60], R16 ;  /* 0x006c601001007387 */ /* 0x0003e80000100a00 */
[----:B-1----:R-:W3:Y:S04]  /*fbb00*/  LDL.LU R16, [R1+0x180] ;  /* 0x0001800001107983 */ /* 0x002ee80000300800 */
[----:B------:R-:W4:Y:S04]  /*fbb10*/  LDL.LU R18, [R1+0x6c98] ;  /* 0x006c980001127983 */ /* 0x000f280000300800 */
[----:B------:R1:W-:Y:S04]  /*fbb20*/  STL.64 [R1+0x3698], R14 ;  /* 0x0036980e01007387 */ /* 0x0003e80000100a00 */
[----:B-1----:R-:W2:Y:S04]  /*fbb30*/  LDL.LU.64 R14, [R1+0x6c90] ;  /* 0x006c9000010e7983 */ /* 0x002ea80000300a00 */
[----:B------:R-:W-:Y:S01]  /*fbb40*/  STL.64 [R1+0x6c68], R28 ;  /* 0x006c681c01007387 */ /* 0x000fe20000100a00 */
[----:B--2---:R-:W-:-:S02]  /*fbb50*/  IMAD.X R27, R23, 0x1, R14, P2 ;  /* 0x00000001171b7824 */ /* 0x004fc400010e060e */
[----:B------:R-:W-:-:S03]  /*fbb60*/  IMAD.X R23, R23, 0x1, R15, P0 ;  /* 0x0000000117177824 */ /* 0x000fc600000e060f */
[----:B------:R-:W-:Y:S04]  /*fbb70*/  STL [R1+0x36a4], R27 ;  /* 0x0036a41b01007387 */ /* 0x000fe80000100800 */
[----:B------:R1:W-:Y:S04]  /*fbb80*/  STL.64 [R1+0x36a8], R22 ;  /* 0x0036a81601007387 */ /* 0x0003e80000100a00 */
[----:B-1----:R-:W2:Y:S04]  /*fbb90*/  LDL.LU.64 R22, [R1+0x6c88] ;  /* 0x006c880001167983 */ /* 0x002ea80000300a00 */
[----:B------:R-:W-:Y:S04]  /*fbba0*/  STL.64 [R1+0x6c58], R12 ;  /* 0x006c580c01007387 */ /* 0x000fe80000100a00 */
[----:B------:R1:W-:Y:S04]  /*fbbb0*/  STL [R1+0x6c50], R15 ;  /* 0x006c500f01007387 */ /* 0x0003e80000100800 */
[----:B-1----:R-:W4:Y:S01]  /*fbbc0*/  LDL.LU R15, [R1+0x360] ;  /* 0x00036000010f7983 */ /* 0x002f220000300800 */
[----:B---3--:R-:W-:Y:S01]  /*fbbd0*/  IADD3 R24, P1, R16, R19, RZ ;  /* 0x0000001310187210 */ /* 0x008fe20007f3e0ff */
[----:B------:R-:W-:-:S04]  /*fbbe0*/  IMAD.MOV.U32 R29, RZ, RZ, R25 ;  /* 0x000000ffff1d7224 */ /* 0x000fc800078e0019 */
[----:B----4-:R-:W-:-:S05]  /*fbbf0*/  IMAD.X R25, R15, 0x1, R18, P1 ;  /* 0x000000010f197824 */ /* 0x010fca00008e0612 */
[----:B------:R1:W-:Y:S04]  /*fbc00*/  STL.64 [R1+0x3670], R24 ;  /* 0x0036701801007387 */ /* 0x0003e80000100a00 */
[----:B-1----:R-:W3:Y:S01]  /*fbc10*/  LDL.LU.64 R24, [R1+0x6c80] ;  /* 0x006c800001187983 */ /* 0x002ee20000300a00 */
[----:B------:R-:W-:Y:S02]  /*fbc20*/  IMAD.MOV.U32 R13, RZ, RZ, R29 ;  /* 0x000000ffff0d7224 */ /* 0x000fe400078e001d */
[----:B------:R-:W-:Y:S01]  /*fbc30*/  IMAD.MOV.U32 R29, RZ, RZ, R6 ;  /* 0x000000ffff1d7224 */ /* 0x000fe200078e0006 */
[C---:B------:R-:W-:Y:S02]  /*fbc40*/  IADD3 R26, P2, R16.reuse, R21, RZ ;  /* 0x00000015101a7210 */ /* 0x040fe40007f5e0ff */
[----:B---3--:R-:W-:-:S05]  /*fbc50*/  IADD3 R6, P1, R16, R25, RZ ;  /* 0x0000001910067210 */ /* 0x008fca0007f3e0ff */
[----:B------:R1:W-:Y:S04]  /*fbc60*/  STL [R1+0x3688], R6 ;  /* 0x0036880601007387 */ /* 0x0003e80000100800 */
[----:B-1----:R-:W3:Y:S01]  /*fbc70*/  LDL.LU.64 R6, [R1+0x6c78] ;  /* 0x006c780001067983 */ /* 0x002ee20000300a00 */
[----:B------:R-:W-:Y:S01]  /*fbc80*/  IMAD.X R27, R15, 0x1, R20, P2 ;  /* 0x000000010f1b7824 */ /* 0x000fe200010e0614 */
[----:B--2---:R-:W-:-:S04]  /*fbc90*/  IADD3 R28, P0, R16, R23, RZ ;  /* 0x00000017101c7210 */ /* 0x004fc80007f1e0ff */
[----:B------:R1:W-:Y:S04]  /*fbca0*/  STL.64 [R1+0x3678], R26 ;  /* 0x0036781a01007387 */ /* 0x0003e80000100a00 */
[----:B-1----:R-:W2:Y:S04]  /*fbcb0*/  LDL.LU.64 R26, [R1+0x6c70] ;  /* 0x006c7000011a7983 */ /* 0x002ea80000300a00 */
[----:B---3--:R1:W-:Y:S02]  /*fbcc0*/  STL.64 [R1+0x6c40], R6 ;  /* 0x006c400601007387 */ /* 0x0083e40000100a00 */
[----:B-1----:R-:W-:-:S02]  /*fbcd0*/  IMAD.MOV.U32 R6, RZ, RZ, R13 ;  /* 0x000000ffff067224 */ /* 0x002fc400078e000d */
[----:B------:R-:W-:Y:S02]  /*fbce0*/  IMAD.MOV.U32 R13, RZ, RZ, R29 ;  /* 0x000000ffff0d7224 */ /* 0x000fe400078e001d */
[----:B------:R-:W-:Y:S01]  /*fbcf0*/  IMAD.X R29, R15, 0x1, R22, P0 ;  /* 0x000000010f1d7824 */ /* 0x000fe200000e0616 */
[----:B------:R-:W3:Y:S04]  /*fbd00*/  LDL R7, [R1+0x184] ;  /* 0x0001840001077983 */ /* 0x000ee80000100800 */
[----:B------:R1:W-:Y:S04]  /*fbd10*/  STL.64 [R1+0x3680], R28 ;  /* 0x0036801c01007387 */ /* 0x0003e80000100a00 */
[----:B-1----:R-:W4:Y:S04]  /*fbd20*/  LDL.LU.64 R28, [R1+0x6c68] ;  /* 0x006c6800011c7983 */ /* 0x002f280000300a00 */
[----:B------:R1:W-:Y:S04]  /*fbd30*/  STL.64 [R1+0x6c48], R22 ;  /* 0x006c481601007387 */ /* 0x0003e80000100a00 */
[----:B-1----:R0:W3:Y:S01]  /*fbd40*/  LDL.64 R22, [R1+0x3688] ;  /* 0x0036880001167983 */ /* 0x0020e20000100a00 */
[----:B--2---:R-:W-:-:S02]  /*fbd50*/  IADD3 R12, P2, R16, R27, RZ ;  /* 0x0000001b100c7210 */ /* 0x004fc40007f5e0ff */
[----:B----4-:R-:W-:-:S05]  /*fbd60*/  IADD3 R16, P0, R16, R29, RZ ;  /* 0x0000001d10107210 */ /* 0x010fca0007f1e0ff */
[----:B------:R1:W-:Y:S01]  /*fbd70*/  STL [R1+0x3658], R16 ;  /* 0x0036581001007387 */ /* 0x0003e20000100800 */
[----:B---3--:R-:W-:-:S03]  /*fbd80*/  IMAD.X R23, R15, 0x1, R24, P1 ;  /* 0x000000010f177824 */ /* 0x008fc600008e0618 */
        /* <DEDUP_REMOVED lines=8> */
[----:B------:R-:W-:Y:S01]  /*fbe10*/  STL.64 [R1+0x6c28], R26 ;  /* 0x006c281a01007387 */ /* 0x000fe20000100a00 */
[----:B--2---:R-:W-:Y:S01]  /*fbe20*/  IADD3 R22, P1, R7, R16, RZ ;  /* 0x0000001007167210 */ /* 0x004fe20007f3e0ff */
[----:B---3--:R-:W-:-:S02]  /*fbe30*/  IMAD.X R25, R15, 0x1, R28, P0 ;  /* 0x000000010f197824 */ /* 0x008fc400000e061c */
[----:B----4-:R1:W-:Y:S02]  /*fbe40*/  STL.64 [R1+0x6c38], R12 ;  /* 0x006c380c01007387 */ /* 0x0103e40000100a00 */
[----:B-1----:R-:W-:Y:S01]  /*fbe50*/  IMAD.MOV.U32 R12, RZ, RZ, R6 ;  /* 0x000000ffff0c7224 */ /* 0x002fe200078e0006 */
[----:B------:R-:W-:Y:S02]  /*fbe60*/  IADD3 R6, P2, R7, R17, RZ ;  /* 0x0000001107067210 */ /* 0x000fe40007f5e0ff */
[----:B------:R-:W2:Y:S04]  /*fbe70*/  LDL R7, [R1+0x35c] ;  /* 0x00035c0001077983 */ /* 0x000ea80000100800 */
[----:B------:R1:W-:Y:S04]  /*fbe80*/  STL [R1+0x6c20], R17 ;  /* 0x006c201101007387 */ /* 0x0003e80000100800 */
[----:B-1----:R-:W3:Y:S04]  /*fbe90*/  LDL.LU R17, [R1+0x184] ;  /* 0x0001840001117983 */ /* 0x002ee80000300800 */
[----:B------:R-:W4:Y:S04]  /*fbea0*/  LDL.LU R15, [R1+0x6c50] ;  /* 0x006c5000010f7983 */ /* 0x000f280000300800 */
[----:B------:R1:W-:Y:S02]  /*fbeb0*/  STL [R1+0x365c], R25 ;  /* 0x00365c1901007387 */ /* 0x0003e40000100800 */
[----:B-1----:R-:W-:-:S02]  /*fbec0*/  IMAD.MOV.U32 R25, RZ, RZ, R23 ;  /* 0x000000ffff197224 */ /* 0x002fc400078e0017 */
[----:B--2---:R-:W-:-:S05]  /*fbed0*/  IMAD.X R23, R7, 0x1, R14, P1 ;  /* 0x0000000107177824 */ /* 0x004fca00008e060e */
[----:B------:R1:W-:Y:S01]  /*fbee0*/  STL.64 [R1+0x3660], R22 ;  /* 0x0036601601007387 */ /* 0x0003e20000100a00 */
[----:B----4-:R-:W-:-:S03]  /*fbef0*/  IMAD.X R7, R7, 0x1, R15, P2 ;  /* 0x0000000107077824 */ /* 0x010fc600010e060f */
[----:B-1----:R-:W2:Y:S04]  /*fbf00*/  LDL.LU.64 R22, [R1+0x6c48] ;  /* 0x006c480001167983 */ /* 0x002ea80000300a00 */
[----:B------:R1:W-:Y:S04]  /*fbf10*/  STL.64 [R1+0x3668], R6 ;  /* 0x0036680601007387 */ /* 0x0003e80000100a00 */
[----:B-1----:R-:W4:Y:S01]  /*fbf20*/  LDL.LU.64 R6, [R1+0x6c40] ;  /* 0x006c400001067983 */ /* 0x002f220000300a00 */
[----:B---3--:R-:W-:-:S03]  /*fbf30*/  IADD3 R24, P0, R17, R19, RZ ;  /* 0x0000001311187210 */ /* 0x008fc60007f1e0ff */
[----:B----4-:R-:W-:Y:S04]  /*fbf40*/  STL.64 [R1+0x6c18], R6 ;  /* 0x006c180601007387 */ /* 0x010fe80000100a00 */
[----:B------:R1:W-:Y:S04]  /*fbf50*/  STL [R1+0x6c08], R15 ;  /* 0x006c080f01007387 */ /* 0x0003e80000100800 */
[----:B-1----:R-:W3:Y:S01]  /*fbf60*/  LDL.LU R15, [R1+0x35c] ;  /* 0x00035c00010f7983 */ /* 0x002ee20000300800 */
[----:B------:R-:W-:Y:S01]  /*fbf70*/  IMAD.MOV.U32 R7, RZ, RZ, R12 ;  /* 0x000000ffff077224 */ /* 0x000fe200078e000c */
[----:B--2---:R-:W-:-:S05]  /*fbf80*/  IADD3 R12, P2, R17, R23, RZ ;  /* 0x00000017110c7210 */ /* 0x004fca0007f5e0ff */
[----:B------:R1:W-:Y:S04]  /*fbf90*/  STL [R1+0x3640], R12 ;  /* 0x0036400c01007387 */ /* 0x0003e80000100800 */
[----:B-1----:R-:W2:Y:S01]  /*fbfa0*/  LDL.LU.64 R12, [R1+0x6c38] ;  /* 0x006c3800010c7983 */ /* 0x002ea20000300a00 */
[----:B------:R-:W-:Y:S01]  /*fbfb0*/  IMAD.MOV.U32 R27, RZ, RZ, R25 ;  /* 0x000000ffff1b7224 */ /* 0x000fe200078e0019 */
[----:B------:R-:W-:Y:S01]  /*fbfc0*/  IADD3 R26, P1, R17, R21, RZ ;  /* 0x00000015111a7210 */ /* 0x000fe20007f3e0ff */
[----:B---3--:R-:W-:-:S05]  /*fbfd0*/  IMAD.X R25, R15, 0x1, R18, P0 ;  /* 0x000000010f197824 */ /* 0x008fca00000e0612 */
        /* <DEDUP_REMOVED lines=8> */
[----:B--2---:R1:W-:Y:S04]  /*fc060*/  STL.64 [R1+0x6bf0], R12 ;  /* 0x006bf00c01007387 */ /* 0x0043e80000100a00 */
[----:B-1----:R-:W2:Y:S04]  /*fc070*/  LDL R13, [R1+0x188] ;  /* 0x00018800010d7983 */ /* 0x002ea80000100800 */
[----:B------:R1:W-:Y:S04]  /*fc080*/  STL.64 [R1+0x6c00], R8 ;  /* 0x006c000801007387 */ /* 0x0003e80000100a00 */
[----:B-1----:R0:W2:Y:S04]  /*fc090*/  LDL.64 R8, [R1+0x3640] ;  /* 0x0036400001087983 */ /* 0x0020a80000100a00 */
[----:B------:R-:W-:Y:S01]  /*fc0a0*/  STL.64 [R1+0x6bf8], R22 ;  /* 0x006bf81601007387 */ /* 0x000fe20000100a00 */
[----:B---3--:R-:W-:-:S02]  /*fc0b0*/  IADD3 R6, P0, R17, R25, RZ ;  /* 0x0000001911067210 */ /* 0x008fc40007f1e0ff */
[----:B----4-:R-:W-:Y:S01]  /*fc0c0*/  IADD3 R18, P1, R17, R27, RZ ;  /* 0x0000001b11127210 */ /* 0x010fe20007f3e0ff */
[----:B--2---:R-:W-:-:S05]  /*fc0d0*/  IMAD.X R9, R15, 0x1, R22, P2 ;  /* 0x000000010f097824 */ /* 0x004fca00010e0616 */
[----:B------:R1:W-:Y:S01]  /*fc0e0*/  STL [R1+0x3644], R9 ;  /* 0x0036440901007387 */ /* 0x0003e20000100800 */
[----:B------:R-:W-:-:S03]  /*fc0f0*/  IADD3 R8, P2, R17, R29, RZ ;  /* 0x0000001d11087210 */ /* 0x000fc60007f5e0ff */
[----:B------:R-:W2:Y:S01]  /*fc100*/  LDL.LU R17, [R1+0x6c20] ;  /* 0x006c200001117983 */ /* 0x000ea20000300800 */
[----:B-1----:R-:W-:Y:S02]  /*fc110*/  IMAD.MOV.U32 R9, RZ, RZ, R7 ;  /* 0x000000ffff097224 */ /* 0x002fe400078e0007 */
[----:B------:R-:W-:-:S05]  /*fc120*/  IMAD.X R7, R15, 0x1, R24, P0 ;  /* 0x000000010f077824 */ /* 0x000fca00000e0618 */
[----:B------:R1:W-:Y:S04]  /*fc130*/  STL.64 [R1+0x3648], R6 ;  /* 0x0036480601007387 */ /* 0x0003e80000100a00 */
[----:B-1----:R-:W3:Y:S01]  /*fc140*/  LDL.LU.64 R6, [R1+0x6c18] ;  /* 0x006c180001067983 */ /* 0x002ee20000300a00 */
[----:B------:R-:W-:Y:S02]  /*fc150*/  IMAD.MOV.U32 R12, RZ, RZ, R19 ;  /* 0x000000ffff0c7224 */ /* 0x000fe400078e0013 */
[----:B------:R-:W-:Y:S01]  /*fc160*/  IMAD.X R19, R15, 0x1, R26, P1 ;  /* 0x000000010f137824 */ /* 0x000fe200008e061a */
[----:B------:R-:W-:Y:S01]  /*fc170*/  STL.64 [R1+0x6be0], R24 ;  /* 0x006be01801007387 */ /* 0x000fe20000100a00 */
[----:B------:R-:W-:Y:S01]  /*fc180*/  IMAD.MOV.U32 R23, RZ, RZ, R12 ;  /* 0x000000ffff177224 */ /* 0x000fe200078e000c */
[----:B------:R-:W-:-:S02]  /*fc190*/  IADD3 R22, P0, R13, R16, RZ ;  /* 0x000000100d167210 */ /* 0x000fc40007f1e0ff */
[----:B------:R1:W-:Y:S04]  /*fc1a0*/  STL.64 [R1+0x3650], R18 ;  /* 0x0036501201007387 */ /* 0x0003e80000100a00 */
[----:B-1----:R-:W4:Y:S04]  /*fc1b0*/  LDL.LU.64 R18, [R1+0x6c10] ;  /* 0x006c100001127983 */ /* 0x002f280000300a00 */
[----:B------:R-:W-:Y:S01]  /*fc1c0*/  STL.64 [R1+0x6bd8], R26 ;  /* 0x006bd81a01007387 */ /* 0x000fe20000100a00 */
[----:B--2---:R-:W-:-:S03]  /*fc1d0*/  IADD3 R12, P1, R13, R17, RZ ;  /* 0x000000110d0c7210 */ /* 0x004fc60007f3e0ff */
[----:B------:R-:W2:Y:S04]  /*fc1e0*/  LDL R13, [R1+0x358] ;  /* 0x00035800010d7983 */ /* 0x000ea80000100800 */
[----:B---3--:R-:W-:Y:S04]  /*fc1f0*/  STL.64 [R1+0x6be8], R6 ;  /* 0x006be80601007387 */ /* 0x008fe80000100a00 */
[----:B------:R1:W-:Y:S04]  /*fc200*/  STL [R1+0x6bd0], R17 ;  /* 0x006bd01101007387 */ /* 0x0003e80000100800 */
[----:B-1----:R-:W4:Y:S01]  /*fc210*/  LDL.LU R17, [R1+0x188] ;  /* 0x0001880001117983 */ /* 0x002f220000300800 */
[----:B------:R-:W-:-:S02]  /*fc220*/  IMAD.MOV.U32 R6, RZ, RZ, R9 ;  /* 0x000000ffff067224 */ /* 0x000fc400078e0009 */
[----:B------:R-:W-:Y:S02]  /*fc230*/  IMAD.X R9, R15, 0x1, R28, P2 ;  /* 0x000000010f097824 */ /* 0x000fe400010e061c */
[----:B------:R-:W3:Y:S01]  /*fc240*/  LDL.LU R15, [R1+0x6c08] ;  /* 0x006c0800010f7983 */ /* 0x000ee20000300800 */
[----:B------:R-:W-:-:S03]  /*fc250*/  IMAD.MOV.U32 R25, RZ, RZ, R23 ;  /* 0x000000ffff197224 */ /* 0x000fc600078e0017 */
[----:B------:R1:W-:Y:S04]  /*fc260*/  STL.64 [R1+0x3618], R8 ;  /* 0x0036180801007387 */ /* 0x0003e80000100a00 */
[----:B-1----:R-:W4:Y:S01]  /*fc270*/  LDL.LU.64 R8, [R1+0x6c00] ;  /* 0x006c000001087983 */ /* 0x002f220000300a00 */
[----:B--2---:R-:W-:-:S05]  /*fc280*/  IMAD.X R23, R13, 0x1, R14, P0 ;  /* 0x000000010d177824 */ /* 0x004fca00000e060e */
[----:B------:R1:W-:Y:S04]  /*fc290*/  STL.64 [R1+0x3620], R22 ;  /* 0x0036201601007387 */ /* 0x0003e80000100a00 */
[----:B-1----:R-:W2:Y:S01]  /*fc2a0*/  LDL.LU.64 R22, [R1+0x6bf8] ;  /* 0x006bf80001167983 */ /* 0x002ea20000300a00 */
[----:B---3--:R-:W-:-:S05]  /*fc2b0*/  IMAD.X R13, R13, 0x1, R15, P1 ;  /* 0x000000010d0d7824 */ /* 0x008fca00008e060f */
[----:B------:R1:W-:Y:S04]  /*fc2c0*/  STL.64 [R1+0x3628], R12 ;  /* 0x0036280c01007387 */ /* 0x0003e80000100a00 */
[----:B-1----:R-:W3:Y:S01]  /*fc2d0*/  LDL.LU.64 R12, [R1+0x6bf0] ;  /* 0x006bf000010c7983 */ /* 0x002ee20000300a00 */
[----:B----4-:R-:W-:-:S03]  /*fc2e0*/  IADD3 R24, P2, R17, R19, RZ ;  /* 0x0000001311187210 */ /* 0x010fc60007f5e0ff */
[----:B---3--:R-:W-:Y:S04]  /*fc2f0*/  STL.64 [R1+0x6bc8], R12 ;  /* 0x006bc80c01007387 */ /* 0x008fe80000100a00 */
[----:B------:R1:W-:Y:S04]  /*fc300*/  STL [R1+0x6bb8], R15 ;  /* 0x006bb80f01007387 */ /* 0x0003e80000100800 */
[----:B-1----:R-:W3:Y:S01]  /*fc310*/  LDL.LU R15, [R1+0x358] ;  /* 0x00035800010f7983 */ /* 0x002ee20000300800 */
[----:B------:R-:W-:Y:S01]  /*fc320*/  IMAD.MOV.U32 R13, RZ, RZ, R6 ;  /* 0x000000ffff0d7224 */ /* 0x000fe200078e0006 */
[C---:B--2---:R-:W-:Y:S01]  /*fc330*/  IADD3 R6, P1, R17.reuse, R23, RZ ;  /* 0x0000001711067210 */ /* 0x044fe20007f3e0ff */
[----:B------:R-:W-:Y:S01]  /*fc340*/  IMAD.MOV.U32 R27, RZ, RZ, R25 ;  /* 0x000000ffff1b7224 */ /* 0x000fe200078e0019 */
[----:B------:R-:W-:-:S03]  /*fc350*/  IADD3 R26, P0, R17, R21, RZ ;  /* 0x00000015111a7210 */ /* 0x000fc60007f1e0ff */
[----:B------:R1:W-:Y:S04]  /*fc360*/  STL [R1+0x3600], R6 ;  /* 0x0036000601007387 */ /* 0x0003e80000100800 */
[----:B-1----:R-:W2:Y:S01]  /*fc370*/  LDL.LU.64 R6, [R1+0x6be8] ;  /* 0x006be80001067983 */ /* 0x002ea20000300a00 */
        /* <DEDUP_REMOVED lines=9> */
[----:B------:R1:W-:Y:S04]  /*fc410*/  STL.64 [R1+0x6ba8], R20 ;  /* 0x006ba81401007387 */ /* 0x0003e80000100a00 */
[----:B-1----:R-:W2:Y:S04]  /*fc420*/  LDL R21, [R1+0x18c] ;  /* 0x00018c0001157983 */ /* 0x002ea80000100800 */
[----:B------:R1:W-:Y:S04]  /*fc430*/  STL.64 [R1+0x6bb0], R2 ;  /* 0x006bb00201007387 */ /* 0x0003e80000100a00 */
[----:B-1----:R0:W2:Y:S04]  /*fc440*/  LDL.64 R2, [R1+0x3600] ;  /* 0x0036000001027983 */ /* 0x0020a80000100a00 */
[----:B------:R-:W-:Y:S01]  /*fc450*/  STL.64 [R1+0x6b98], R22 ;  /* 0x006b981601007387 */ /* 0x000fe20000100a00 */
[----:B---3--:R-:W-:-:S02]  /*fc460*/  IADD3 R12, P2, R17, R25, RZ ;  /* 0x00000019110c7210 */ /* 0x008fc40007f5e0ff */
[----:B----4-:R-:W-:Y:S01]  /*fc470*/  IADD3 R18, P0, R17, R27, RZ ;  /* 0x0000001b11127210 */ /* 0x010fe20007f1e0ff */
[----:B--2---:R-:W-:Y:S01]  /*fc480*/  IMAD.X R3, R15, 0x1, R22, P1 ;  /* 0x000000010f037824 */ /* 0x004fe200008e0616 */
[----:B------:R-:W-:-:S04]  /*fc490*/  IADD3 R2, P1, R17, R29, RZ ;  /* 0x0000001d11027210 */ /* 0x000fc80007f3e0ff */
[----:B------:R1:W-:Y:S04]  /*fc4a0*/  STL [R1+0x3604], R3 ;  /* 0x0036040301007387 */ /* 0x0003e80000100800 */
[----:B------:R-:W2:Y:S01]  /*fc4b0*/  LDL.LU R17, [R1+0x6bd0] ;  /* 0x006bd00001117983 */ /* 0x000ea20000300800 */
[----:B-1----:R-:W-:Y:S02]  /*fc4c0*/  IMAD.MOV.U32 R3, RZ, RZ, R13 ;  /* 0x000000ffff037224 */ /* 0x002fe400078e000d */
[----:B------:R-:W-:-:S05]  /*fc4d0*/  IMAD.X R13, R15, 0x1, R24, P2 ;  /* 0x000000010f0d7824 */ /* 0x000fca00010e0618 */
[----:B------:R1:W-:Y:S04]  /*fc4e0*/  STL.64 [R1+0x3608], R12 ;  /* 0x0036080c01007387 */ /* 0x0003e80000100a00 */
[----:B-1----:R-:W3:Y:S04]  /*fc4f0*/  LDL.LU.64 R12, [R1+0x6bc8] ;  /* 0x006bc800010c7983 */ /* 0x002ee80000300a00 */
[----:B------:R1:W-:Y:S04]  /*fc500*/  STL.64 [R1+0x6ba0], R24 ;  /* 0x006ba01801007387 */ /* 0x0003e80000100a00 */
[----:B-1----:R-:W4:Y:S01]  /*fc510*/  LDL R24, [R1+0x354] ;  /* 0x0003540001187983 */ /* 0x002f220000100800 */
[----:B------:R-:W-:-:S04]  /*fc520*/  IMAD.MOV.U32 R20, RZ, RZ, R19 ;  /* 0x000000ffff147224 */ /* 0x000fc800078e0013 */
[----:B------:R-:W-:Y:S01]  /*fc530*/  IMAD.MOV.U32 R19, RZ, RZ, R20 ;  /* 0x000000ffff137224 */ /* 0x000fe200078e0014 */
[----:B------:R-:W-:-:S03]  /*fc540*/  IADD3 R20, P2, R21, R16, RZ ;  /* 0x0000001015147210 */ /* 0x000fc60007f5e0ff */
[----:B------:R-:W-:Y:S02]  /*fc550*/  IMAD.MOV.U32 R21, RZ, RZ, R19 ;  /* 0x000000ffff157224 */ /* 0x000fe400078e0013 */
[C---:B------:R-:W-:Y:S02]  /*fc560*/  IMAD.X R19, R15.reuse, 0x1, R26, P0 ;  /* 0x000000010f137824 */ /* 0x040fe400000e061a */
[----:B------:R-:W-:Y:S02]  /*fc570*/  IMAD.MOV.U32 R23, RZ, RZ, R3 ;  /* 0x000000ffff177224 */ /* 0x000fe400078e0003 */
[----:B------:R-:W-:Y:S01]  /*fc580*/  IMAD.X R3, R15, 0x1, R28, P1 ;  /* 0x000000010f037824 */ /* 0x000fe200008e061c */
[----:B------:R1:W-:Y:S04]  /*fc590*/  STL.64 [R1+0x3610], R18 ;  /* 0x0036101201007387 */ /* 0x0003e80000100a00 */
[----:B-1----:R-:W3:Y:S04]  /*fc5a0*/  LDL.LU.64 R18, [R1+0x6bc0] ;  /* 0x006bc00001127983 */ /* 0x002ee80000300a00 */
[----:B------:R1:W-:Y:S04]  /*fc5b0*/  STL [R1+0x6b88], R26 ;  /* 0x006b881a01007387 */ /* 0x0003e80000100800 */
[----:B-1----:R-:W3:Y:S04]  /*fc5c0*/  LDL.LU R26, [R1+0x18c] ;  /* 0x00018c00011a7983 */ /* 0x002ee80000300800 */
[----:B--2---:R-:W-:Y:S04]  /*fc5d0*/  STL.64 [R1+0x6b80], R16 ;  /* 0x006b801001007387 */ /* 0x004fe80000100a00 */
[----:B------:R-:W2:Y:S04]  /*fc5e0*/  LDL.LU R15, [R1+0x6bb8] ;  /* 0x006bb800010f7983 */ /* 0x000ea80000300800 */
[----:B------:R1:W-:Y:S04]  /*fc5f0*/  STL.64 [R1+0x35d8], R2 ;  /* 0x0035d80201007387 */ /* 0x0003e80000100a00 */
[----:B-1----:R-:W3:Y:S04]  /*fc600*/  LDL.LU.64 R2, [R1+0x6bb0] ;  /* 0x006bb00001027983 */ /* 0x002ee80000300a00 */
[----:B------:R1:W-:Y:S02]  /*fc610*/  STL.64 [R1+0x6b90], R28 ;  /* 0x006b901c01007387 */ /* 0x0003e40000100a00 */
[----:B-1----:R-:W-:-:S02]  /*fc620*/  IMAD.MOV.U32 R29, RZ, RZ, R21 ;  /* 0x000000ffff1d7224 */ /* 0x002fc400078e0015 */
[----:B----4-:R-:W-:-:S05]  /*fc630*/  IMAD.X R21, R24, 0x1, R14, P2 ;  /* 0x0000000118157824 */ /* 0x010fca00010e060e */
[----:B------:R1:W-:Y:S04]  /*fc640*/  STL.64 [R1+0x35e0], R20 ;  /* 0x0035e01401007387 */ /* 0x0003e80000100a00 */
[----:B-1----:R-:W4:Y:S04]  /*fc650*/  LDL.LU.64 R20, [R1+0x6ba8] ;  /* 0x006ba80001147983 */ /* 0x002f280000300a00 */
[----:B---3--:R1:W-:Y:S04]  /*fc660*/  STL.64 [R1+0x6b78], R2 ;  /* 0x006b780201007387 */ /* 0x0083e80000100a00 */
[----:B-1----:R-:W3:Y:S01]  /*fc670*/  LDL R2, [R1+0x190] ;  /* 0x0001900001027983 */ /* 0x002ee20000100800 */
[----:B----4-:R-:W-:-:S05]  /*fc680*/  IADD3 R24, P2, R26, R21, RZ ;  /* 0x000000151a187210 */ /* 0x010fca0007f5e0ff */
[----:B------:R1:W-:Y:S04]  /*fc690*/  STL [R1+0x35b8], R24 ;  /* 0x0035b81801007387 */ /* 0x0003e80000100800 */
[----:B-1----:R-:W4:Y:S04]  /*fc6a0*/  LDL.LU.64 R24, [R1+0x6ba0] ;  /* 0x006ba00001187983 */ /* 0x002f280000300a00 */
[----:B------:R1:W-:Y:S04]  /*fc6b0*/  STL [R1+0x6b68], R21 ;  /* 0x006b681501007387 */ /* 0x0003e80000100800 */
[----:B-1----:R-:W2:Y:S01]  /*fc6c0*/  LDL.LU R21, [R1+0x354] ;  /* 0x0003540001157983 */ /* 0x002ea20000300800 */
[C---:B------:R-:W-:Y:S01]  /*fc6d0*/  IADD3 R22, P0, R26.reuse, R17, RZ ;  /* 0x000000111a167210 */ /* 0x040fe20007f1e0ff */
[----:B------:R-:W-:Y:S01]  /*fc6e0*/  IMAD.MOV.U32 R28, RZ, RZ, R23 ;  /* 0x000000ffff1c7224 */ /* 0x000fe200078e0017 */
[----:B------:R-:W-:-:S03]  /*fc6f0*/  IADD3 R16, P1, R26, R19, RZ ;  /* 0x000000131a107210 */ /* 0x000fc60007f3e0ff */
[C---:B--2---:R-:W-:Y:S02]  /*fc700*/  IMAD.X R23, R21.reuse, 0x1, R15, P0 ;  /* 0x0000000115177824 */ /* 0x044fe400000e060f */
        /* <DEDUP_REMOVED lines=12> */
[----:B------:R-:W-:Y:S04]  /*fc7d0*/  STL [R1+0x35bc], R19 ;  /* 0x0035bc1301007387 */ /* 0x000fe80000100800 */
[----:B------:R1:W-:Y:S04]  /*fc7e0*/  STL.64 [R1+0x35c0], R28 ;  /* 0x0035c01c01007387 */ /* 0x0003e80000100a00 */
[----:B-1----:R-:W2:Y:S01]  /*fc7f0*/  LDL.LU.64 R28, [R1+0x6b90] ;  /* 0x006b9000011c7983 */ /* 0x002ea20000300a00 */
[----:B----4-:R-:W-:Y:S01]  /*fc800*/  IADD3 R16, P1, R26, R25, RZ ;  /* 0x000000191a107210 */ /* 0x010fe20007f3e0ff */
[----:B------:R-:W-:-:S02]  /*fc810*/  IMAD.MOV.U32 R17, RZ, RZ, R14 ;  /* 0x000000ffff117224 */ /* 0x000fc400078e000e */
[----:B------:R1:W-:Y:S01]  /*fc820*/  STL.64 [R1+0x6b58], R22 ;  /* 0x006b581601007387 */ /* 0x0003e20000100a00 */
[C---:B------:R-:W-:Y:S01]  /*fc830*/  IADD3 R18, P2, R26.reuse, R27, RZ ;  /* 0x0000001b1a127210 */ /* 0x040fe20007f5e0ff */
[----:B-1----:R-:W-:Y:S02]  /*fc840*/  IMAD.MOV.U32 R23, RZ, RZ, R15 ;  /* 0x000000ffff177224 */ /* 0x002fe400078e000f */
[----:B------:R-:W-:Y:S02]  /*fc850*/  IMAD.MOV.U32 R15, RZ, RZ, R17 ;  /* 0x000000ffff0f7224 */ /* 0x000fe400078e0011 */
[----:B------:R-:W-:Y:S01]  /*fc860*/  IMAD.X R17, R21, 0x1, R24, P1 ;  /* 0x0000000115117824 */ /* 0x000fe200008e0618 */
[----:B--2---:R-:W-:Y:S02]  /*fc870*/  IADD3 R14, P0, R26, R29, RZ ;  /* 0x0000001d1a0e7210 */ /* 0x004fe40007f1e0ff */
[----:B------:R-:W2:Y:S04]  /*fc880*/  LDL.LU R26, [R1+0x6b88] ;  /* 0x006b8800011a7983 */ /* 0x000ea80000300800 */
[----:B------:R1:W-:Y:S04]  /*fc890*/  STL.64 [R1+0x35c8], R16 ;  /* 0x0035c81001007387 */ /* 0x0003e80000100a00 */
[----:B-1----:R-:W3:Y:S02]  /*fc8a0*/  LDL.LU.64 R16, [R1+0x6b80] ;  /* 0x006b800001107983 */ /* 0x002ee40000300a00 */
[----:B---3--:R-:W-:-:S05]  /*fc8b0*/  IADD3 R2, P1, R2, R16, RZ ;  /* 0x0000001002027210 */ /* 0x008fca0007f3e0ff */
[----:B------:R1:W-:Y:S04]  /*fc8c0*/  STL [R1+0x35a0], R2 ;  /* 0x0035a00201007387 */ /* 0x0003e80000100800 */
[----:B-1----:R-:W3:Y:S04]  /*fc8d0*/  LDL.LU.64 R2, [R1+0x6b78] ;  /* 0x006b780001027983 */ /* 0x002ee80000300a00 */
[----:B------:R1:W-:Y:S04]  /*fc8e0*/  STL.64 [R1+0x6b48], R10 ;  /* 0x006b480a01007387 */ /* 0x0003e80000100a00 */
[----:B-1----:R0:W4:Y:S01]  /*fc8f0*/  LDL.64 R10, [R1+0x35a0] ;  /* 0x0035a000010a7983 */ /* 0x0021220000100a00 */
[----:B--2---:R-:W-:-:S03]  /*fc900*/  IMAD.X R19, R21, 0x1, R26, P2 ;  /* 0x0000000115137824 */ /* 0x004fc600010e061a */
[----:B----4-:R-:W2:Y:S04]  /*fc910*/  LDL R11, [R1+0x350] ;  /* 0x00035000010b7983 */ /* 0x010ea80000100800 */
[----:B------:R1:W-:Y:S04]  /*fc920*/  STL [R1+0x6b38], R16 ;  /* 0x006b381001007387 */ /* 0x0003e80000100800 */
[----:B-1----:R-:W4:Y:S04]  /*fc930*/  LDL.LU R16, [R1+0x190] ;  /* 0x0001900001107983 */ /* 0x002f280000300800 */
[----:B------:R1:W-:Y:S04]  /*fc940*/  STL.64 [R1+0x35d0], R18 ;  /* 0x0035d01201007387 */ /* 0x0003e80000100a00 */
[----:B-1----:R-:W3:Y:S04]  /*fc950*/  LDL.LU.64 R18, [R1+0x6b70] ;  /* 0x006b700001127983 */ /* 0x002ee80000300a00 */
[----:B------:R1:W-:Y:S02]  /*fc960*/  STL.64 [R1+0x6b50], R26 ;  /* 0x006b501a01007387 */ /* 0x0003e40000100a00 */
[----:B-1----:R-:W-:-:S02]  /*fc970*/  IMAD.MOV.U32 R27, RZ, RZ, R23 ;  /* 0x000000ffff1b7224 */ /* 0x002fc400078e0017 */
[----:B------:R-:W-:Y:S02]  /*fc980*/  IMAD.MOV.U32 R23, RZ, RZ, R15 ;  /* 0x000000ffff177224 */ /* 0x000fe400078e000f */
[----:B------:R-:W-:Y:S02]  /*fc990*/  IMAD.X R15, R21, 0x1, R28, P0 ;  /* 0x00000001150f7824 */ /* 0x000fe400000e061c */
[----:B------:R-:W4:Y:S04]  /*fc9a0*/  LDL.LU R21, [R1+0x6b68] ;  /* 0x006b680001157983 */ /* 0x000f280000300800 */
[----:B------:R1:W-:Y:S04]  /*fc9b0*/  STL.64 [R1+0x3598], R14 ;  /* 0x0035980e01007387 */ /* 0x0003e80000100a00 */
[----:B-1----:R-:W2:Y:S04]  /*fc9c0*/  LDL.LU.64 R14, [R1+0x6b60] ;  /* 0x006b6000010e7983 */ /* 0x002ea80000300a00 */
[----:B------:R-:W-:Y:S01]  /*fc9d0*/  STL.64 [R1+0x6b40], R28 ;  /* 0x006b401c01007387 */ /* 0x000fe20000100a00 */
[----:B--2---:R-:W-:Y:S01]  /*fc9e0*/  IMAD.X R11, R11, 0x1, R14, P1 ;  /* 0x000000010b0b7824 */ /* 0x004fe200008e060e */
[----:B----4-:R-:W-:-:S04]  /*fc9f0*/  IADD3 R10, P1, R16, R21, RZ ;  /* 0x00000015100a7210 */ /* 0x010fc80007f3e0ff */
[----:B------:R-:W-:Y:S04]  /*fca00*/  STL [R1+0x35a4], R11 ;  /* 0x0035a40b01007387 */ /* 0x000fe80000100800 */
[----:B------:R1:W-:Y:S04]  /*fca10*/  STL [R1+0x6b20], R21 ;  /* 0x006b201501007387 */ /* 0x0003e80000100800 */
[----:B-1----:R-:W2:Y:S01]  /*fca20*/  LDL.LU R21, [R1+0x350] ;  /* 0x0003500001157983 */ /* 0x002ea20000300800 */
[----:B------:R-:W-:Y:S01]  /*fca30*/  IADD3 R22, P2, R16, R17, RZ ;  /* 0x0000001110167210 */ /* 0x000fe20007f5e0ff */
[----:B------:R-:W-:-:S02]  /*fca40*/  IMAD.MOV.U32 R29, RZ, RZ, R27 ;  /* 0x000000ffff1d7224 */ /* 0x000fc400078e001b */
[----:B------:R-:W-:Y:S01]  /*fca50*/  IMAD.MOV.U32 R27, RZ, RZ, R23 ;  /* 0x000000ffff1b7224 */ /* 0x000fe200078e0017 */
[----:B---3--:R-:W-:Y:S01]  /*fca60*/  IADD3 R26, P0, R16, R19, RZ ;  /* 0x00000013101a7210 */ /* 0x008fe20007f1e0ff */
[----:B--2---:R-:W-:-:S05]  /*fca70*/  IMAD.X R23, R21, 0x1, R15, P2 ;  /* 0x0000000115177824 */ /* 0x004fca00010e060f */
[----:B------:R1:W-:Y:S01]  /*fca80*/  STL.64 [R1+0x35a8], R22 ;  /* 0x0035a81601007387 */ /* 0x0003e20000100a00 */
[----:B------:R-:W-:-:S03]  /*fca90*/  IMAD.X R11, R21, 0x1, R20, P1 ;  /* 0x00000001150b7824 */ /* 0x000fc600008e0614 */
[----:B-1----:R-:W2:Y:S04]  /*fcaa0*/  LDL.LU.64 R22, [R1+0x6b58] ;  /* 0x006b580001167983 */ /* 0x002ea80000300a00 */
[----:B------:R1:W-:Y:S04]  /*fcab0*/  STL.64 [R1+0x6b28], R14 ;  /* 0x006b280e01007387 */ /* 0x0003e80000100a00 */
[----:B------:R-:W-:Y:S01]  /*fcac0*/  STL.64 [R1+0x6b30], R6 ;  /* 0x006b300601007387 */ /* 0x000fe20000100a00 */
[----:B-1----:R-:W-:Y:S02]  /*fcad0*/  IMAD.MOV.U32 R15, RZ, RZ, R29 ;  /* 0x000000ffff0f7224 */ /* 0x002fe400078e001d */
[----:B------:R-:W-:-:S02]  /*fcae0*/  IMAD.MOV.U32 R29, RZ, RZ, R27 ;  /* 0x000000ffff1d7224 */ /* 0x000fc400078e001b */
[----:B------:R-:W-:-:S05]  /*fcaf0*/  IMAD.X R27, R21, 0x1, R18, P0 ;  /* 0x00000001151b7824 */ /* 0x000fca00000e0612 */
[----:B------:R1:W-:Y:S04]  /*fcb00*/  STL.64 [R1+0x3570], R26 ;  /* 0x0035701a01007387 */ /* 0x0003e80000100a00 */
[----:B-1----:R-:W3:Y:S04]  /*fcb10*/  LDL.LU.64 R26, [R1+0x6b50] ;  /* 0x006b5000011a7983 */ /* 0x002ee80000300a00 */
[----:B------:R1:W-:Y:S04]  /*fcb20*/  STL.64 [R1+0x3578], R10 ;  /* 0x0035780a01007387 */ /* 0x0003e80000100a00 */
[----:B-1----:R-:W4:Y:S01]  /*fcb30*/  LDL.LU.64 R10, [R1+0x6b48] ;  /* 0x006b4800010a7983 */ /* 0x002f220000300a00 */
[----:B--2---:R-:W-:-:S03]  /*fcb40*/  IADD3 R28, P2, R16, R23, RZ ;  /* 0x00000017101c7210 */ /* 0x004fc60007f5e0ff */
[----:B----4-:R1:W-:Y:S02]  /*fcb50*/  STL.64 [R1+0x6b10], R10 ;  /* 0x006b100a01007387 */ /* 0x0103e40000100a00 */
[----:B-1----:R-:W-:Y:S02]  /*fcb60*/  IMAD.MOV.U32 R10, RZ, RZ, R15 ;  /* 0x000000ffff0a7224 */ /* 0x002fe400078e000f */
[----:B------:R-:W-:Y:S02]  /*fcb70*/  IMAD.MOV.U32 R15, RZ, RZ, R29 ;  /* 0x000000ffff0f7224 */ /* 0x000fe400078e001d */
[----:B------:R-:W-:Y:S01]  /*fcb80*/  IMAD.X R29, R21, 0x1, R22, P2 ;  /* 0x00000001151d7824 */ /* 0x000fe200010e0616 */
[----:B------:R-:W2:Y:S04]  /*fcb90*/  LDL R11, [R1+0x194] ;  /* 0x00019400010b7983 */ /* 0x000ea80000100800 */
[----:B------:R1:W-:Y:S04]  /*fcba0*/  STL.64 [R1+0x3580], R28 ;  /* 0x0035801c01007387 */ /* 0x0003e80000100a00 */
[----:B-1----:R-:W4:Y:S04]  /*fcbb0*/  LDL.LU.64 R28, [R1+0x6b40] ;  /* 0x006b4000011c7983 */ /* 0x002f280000300a00 */
[----:B------:R4:W-:Y:S01]  /*fcbc0*/  STL.64 [R1+0x6b18], R22 ;  /* 0x006b181601007387 */ /* 0x0009e20000100a00 */
[----:B------:R-:W-:-:S02]  /*fcbd0*/  IADD3 R6, P0, R16, R25, RZ ;  /* 0x0000001910067210 */ /* 0x000fc40007f1e0ff */
[----:B---3--:R-:W-:-:S03]  /*fcbe0*/  IADD3 R14, P1, R16, R27, RZ ;  /* 0x0000001b100e7210 */ /* 0x008fc60007f3e0ff */
[----:B------:R-:W-:Y:S01]  /*fcbf0*/  IMAD.X R7, R21, 0x1, R24, P0 ;  /* 0x0000000115077824 */ /* 0x000fe200000e0618 */
[----:B----4-:R-:W-:Y:S02]  /*fcc00*/  IADD3 R22, P2, R16, R29, RZ ;  /* 0x0000001d10167210 */ /* 0x010fe40007f5e0ff */
[----:B------:R-:W3:Y:S04]  /*fcc10*/  LDL.LU R16, [R1+0x6b38] ;  /* 0x006b380001107983 */ /* 0x000ee80000300800 */
[----:B------:R1:W-:Y:S04]  /*fcc20*/  STL.64 [R1+0x3588], R6 ;  /* 0x0035880601007387 */ /* 0x0003e80000100a00 */
[----:B------:R-:W-:Y:S04]  /*fcc30*/  STL [R1+0x3558], R22 ;  /* 0x0035581601007387 */ /* 0x000fe80000100800 */
[----:B-1----:R-:W4:Y:S04]  /*fcc40*/  LDL.LU.64 R6, [R1+0x6b30] ;  /* 0x006b300001067983 */ /* 0x002f280000300a00 */
[----:B------:R1:W-:Y:S01]  /*fcc50*/  STL.64 [R1+0x6b08], R24 ;  /* 0x006b081801007387 */ /* 0x0003e20000100a00 */
[----:B------:R-:W-:-:S02]  /*fcc60*/  IMAD.MOV.U32 R23, RZ, RZ, R10 ;  /* 0x000000ffff177224 */ /* 0x000fc400078e000a */
[----:B-1----:R-:W-:Y:S02]  /*fcc70*/  IMAD.MOV.U32 R24, RZ, RZ, R15 ;  /* 0x000000ffff187224 */ /* 0x002fe400078e000f */
[----:B------:R-:W-:Y:S01]  /*fcc80*/  IMAD.X R15, R21, 0x1, R26, P1 ;  /* 0x00000001150f7824 */ /* 0x000fe200008e061a */
[----:B--2---:R-:W-:-:S04]  /*fcc90*/  IADD3 R10, P1, R11, R17, RZ ;  /* 0x000000110b0a7210 */ /* 0x004fc80007f3e0ff */
[----:B------:R1:W-:Y:S04]  /*fcca0*/  STL.64 [R1+0x3590], R14 ;  /* 0x0035900e01007387 */ /* 0x0003e80000100a00 */
[----:B-1----:R-:W2:Y:S04]  /*fccb0*/  LDL.LU.64 R14, [R1+0x6b28] ;  /* 0x006b2800010e7983 */ /* 0x002ea80000300a00 */
[----:B------:R1:W-:Y:S04]  /*fccc0*/  STL.64 [R1+0x6b00], R26 ;  /* 0x006b001a01007387 */ /* 0x0003e80000100a00 */
[----:B-1----:R0:W4:Y:S01]  /*fccd0*/  LDL.64 R26, [R1+0x3558] ;  /* 0x00355800011a7983 */ /* 0x0021220000100a00 */
[----:B---3--:R-:W-:-:S03]  /*fcce0*/  IADD3 R22, P0, R11, R16, RZ ;  /* 0x000000100b167210 */ /* 0x008fc60007f1e0ff */
[----:B------:R-:W2:Y:S04]  /*fccf0*/  LDL R11, [R1+0x34c] ;  /* 0x00034c00010b7983 */ /* 0x000ea80000100800 */
[----:B------:R1:W-:Y:S02]  /*fcd00*/  STL.64 [R1+0x6af0], R16 ;  /* 0x006af01001007387 */ /* 0x0003e40000100a00 */
[----:B-1----:R-:W-:Y:S02]  /*fcd10*/  IMAD.MOV.U32 R17, RZ, RZ, R23 ;  /* 0x000000ffff117224 */ /* 0x002fe400078e0017 */
[----:B----4-:R-:W-:Y:S02]  /*fcd20*/  IMAD.X R27, R21, 0x1, R28, P2 ;  /* 0x00000001151b7824 */ /* 0x010fe400010e061c */
[----:B------:R-:W3:Y:S04]  /*fcd30*/  LDL.LU R21, [R1+0x6b20] ;  /* 0x006b200001157983 */ /* 0x000ee80000300800 */
[----:B------:R1:W-:Y:S04]  /*fcd40*/  STL [R1+0x6af8], R28 ;  /* 0x006af81c01007387 */ /* 0x0003e80000100800 */
[----:B------:R-:W-:Y:S04]  /*fcd50*/  STL [R1+0x355c], R27 ;  /* 0x00355c1b01007387 */ /* 0x000fe80000100800 */
[----:B-1----:R-:W4:Y:S01]  /*fcd60*/  LDL.LU R28, [R1+0x194] ;  /* 0x00019400011c7983 */ /* 0x002f220000300800 */
[----:B--2---:R-:W-:-:S02]  /*fcd70*/  IMAD.X R23, R11, 0x1, R14, P0 ;  /* 0x000000010b177824 */ /* 0x004fc400000e060e */
[----:B------:R-:W-:-:S03]  /*fcd80*/  IMAD.X R11, R11, 0x1, R15, P1 ;  /* 0x000000010b0b7824 */ /* 0x000fc600008e060f */
[----:B------:R1:W-:Y:S04]  /*fcd90*/  STL.64 [R1+0x3560], R22 ;  /* 0x0035601601007387 */ /* 0x0003e80000100a00 */
[----:B-1----:R-:W2:Y:S04]  /*fcda0*/  LDL.LU.64 R22, [R1+0x6b18] ;  /* 0x006b180001167983 */ /* 0x002ea80000300a00 */
[----:B------:R1:W-:Y:S04]  /*fcdb0*/  STL.64 [R1+0x3568], R10 ;  /* 0x0035680a01007387 */ /* 0x0003e80000100a00 */
[----:B-1----:R-:W3:Y:S04]  /*fcdc0*/  LDL.LU.64 R10, [R1+0x6b10] ;  /* 0x006b1000010a7983 */ /* 0x002ee80000300a00 */
[----:B---3--:R-:W-:Y:S04]  /*fcdd0*/  STL.64 [R1+0x6ae8], R10 ;  /* 0x006ae80a01007387 */ /* 0x008fe80000100a00 */
[----:B------:R1:W-:Y:S04]  /*fcde0*/  STL [R1+0x6ae0], R15 ;  /* 0x006ae00f01007387 */ /* 0x0003e80000100800 */
[----:B-1----:R-:W3:Y:S01]  /*fcdf0*/  LDL.LU R15, [R1+0x34c] ;  /* 0x00034c00010f7983 */ /* 0x002ee20000300800 */
[C---:B----4-:R-:W-:Y:S01]  /*fce00*/  IADD3 R16, P2, R28.reuse, R19, RZ ;  /* 0x000000131c107210 */ /* 0x050fe20007f5e0ff */
[----:B------:R-:W-:Y:S01]  /*fce10*/  IMAD.MOV.U32 R11, RZ, RZ, R24 ;  /* 0x000000ffff0b7224 */ /* 0x000fe200078e0018 */
[C---:B--2---:R-:W-:Y:S01]  /*fce20*/  IADD3 R24, P1, R28.reuse, R23, RZ ;  /* 0x000000171c187210 */ /* 0x044fe20007f3e0ff */
[----:B------:R-:W-:Y:S01]  /*fce30*/  IMAD.MOV.U32 R27, RZ, RZ, R17 ;  /* 0x000000ffff1b7224 */ /* 0x000fe200078e0011 */
[----:B------:R-:W-:-:S03]  /*fce40*/  IADD3 R26, P0, R28, R21, RZ ;  /* 0x000000151c1a7210 */ /* 0x000fc60007f1e0ff */
[----:B------:R1:W-:Y:S04]  /*fce50*/  STL [R1+0x3540], R24 ;  /* 0x0035401801007387 */ /* 0x0003e80000100800 */
[----:B-1----:R-:W2:Y:S01]  /*fce60*/  LDL.LU.64 R24, [R1+0x6b08] ;  /* 0x006b080001187983 */ /* 0x002ea20000300a00 */
[----:B---3--:R-:W-:-:S05]  /*fce70*/  IMAD.X R17, R15, 0x1, R18, P2 ;  /* 0x000000010f117824 */ /* 0x008fca00010e0612 */
[----:B------:R1:W-:Y:S02]  /*fce80*/  STL.64 [R1+0x3530], R16 ;  /* 0x0035301001007387 */ /* 0x0003e40000100a00 */
[----:B-1----:R-:W-:Y:S02]  /*fce90*/  IMAD.MOV.U32 R17, RZ, RZ, R27 ;  /* 0x000000ffff117224 */ /* 0x002fe400078e001b */
[----:B------:R-:W-:-:S05]  /*fcea0*/  IMAD.X R27, R15, 0x1, R20, P0 ;  /* 0x000000010f1b7824 */ /* 0x000fca00000e0614 */
[----:B------:R1:W-:Y:S04]  /*fceb0*/  STL.64 [R1+0x3538], R26 ;  /* 0x0035381a01007387 */ /* 0x0003e80000100a00 */
[----:B-1----:R-:W3:Y:S04]  /*fcec0*/  LDL.LU.64 R26, [R1+0x6b00] ;  /* 0x006b0000011a7983 */ /* 0x002ee80000300a00 */
[----:B------:R1:W-:Y:S04]  /*fced0*/  STL.64 [R1+0x6ad0], R20 ;  /* 0x006ad01401007387 */ /* 0x0003e80000100a00 */
[----:B-1----:R-:W4:Y:S04]  /*fcee0*/  LDL R21, [R1+0x198] ;  /* 0x0001980001157983 */ /* 0x002f280000100800 */
[----:B------:R1:W-:Y:S04]  /*fcef0*/  STL.64 [R1+0x6ad8], R6 ;  /* 0x006ad80601007387 */ /* 0x0003e80000100a00 */
[----:B-1----:R0:W4:Y:S01]  /*fcf00*/  LDL.64 R6, [R1+0x3540] ;  /* 0x0035400001067983 */ /* 0x0021220000100a00 */
[----:B--2---:R-:W-:-:S03]  /*fcf10*/  IADD3 R16, P2, R28, R25, RZ ;  /* 0x000000191c107210 */ /* 0x004fc60007f5e0ff */
[----:B------:R1:W-:Y:S02]  /*fcf20*/  STL.64 [R1+0x6ac8], R2 ;  /* 0x006ac80201007387 */ /* 0x0003e40000100a00 */
[----:B-1----:R-:W-:Y:S01]  /*fcf30*/  IMAD.MOV.U32 R2, RZ, RZ, R11 ;  /* 0x000000ffff027224 */ /* 0x002fe200078e000b */
[----:B---3--:R-:W-:-:S05]  /*fcf40*/  IADD3 R10, P0, R28, R27, RZ ;  /* 0x0000001b1c0a7210 */ /* 0x008fca0007f1e0ff */
[C---:B------:R-:W-:Y:S02]  /*fcf50*/  IMAD.X R11, R15.reuse, 0x1, R26, P0 ;  /* 0x000000010f0b7824 */ /* 0x040fe400000e061a */
[----:B----4-:R-:W-:-:S05]  /*fcf60*/  IMAD.X R7, R15, 0x1, R22, P1 ;  /* 0x000000010f077824 */ /* 0x010fca00008e0616 */
[----:B------:R1:W-:Y:S01]  /*fcf70*/  STL [R1+0x3544], R7 ;  /* 0x0035440701007387 */ /* 0x0003e20000100800 */
[----:B------:R-:W-:-:S03]  /*fcf80*/  IADD3 R6, P1, R28, R29, RZ ;  /* 0x0000001d1c067210 */ /* 0x000fc60007f3e0ff */
[----:B------:R-:W2:Y:S01]  /*fcf90*/  LDL.LU R28, [R1+0x6af8] ;  /* 0x006af800011c7983 */ /* 0x000ea20000300800 */
[----:B-1----:R-:W-:Y:S02]  /*fcfa0*/  IMAD.MOV.U32 R7, RZ, RZ, R17 ;  /* 0x000000ffff077224 */ /* 0x002fe400078e0011 */
[----:B------:R-:W-:-:S05]  /*fcfb0*/  IMAD.X R17, R15, 0x1, R24, P2 ;  /* 0x000000010f117824 */ /* 0x000fca00010e0618 */
[----:B------:R1:W-:Y:S04]  /*fcfc0*/  STL.64 [R1+0x3548], R16 ;  /* 0x0035481001007387 */ /* 0x0003e80000100a00 */
[----:B-1----:R-:W3:Y:S04]  /*fcfd0*/  LDL.LU.64 R16, [R1+0x6af0] ;  /* 0x006af00001107983 */ /* 0x002ee80000300a00 */
[----:B------:R-:W-:Y:S04]  /*fcfe0*/  STL.64 [R1+0x6ac0], R24 ;  /* 0x006ac01801007387 */ /* 0x000fe80000100a00 */
[----:B------:R1:W-:Y:S04]  /*fcff0*/  STL.64 [R1+0x3550], R10 ;  /* 0x0035500a01007387 */ /* 0x0003e80000100a00 */
[----:B-1----:R-:W4:Y:S04]  /*fd000*/  LDL.LU.64 R10, [R1+0x6ae8] ;  /* 0x006ae800010a7983 */ /* 0x002f280000300a00 */
[----:B------:R1:W-:Y:S04]  /*fd010*/  STL [R1+0x6ab0], R26 ;  /* 0x006ab01a01007387 */ /* 0x0003e80000100800 */
[----:B-1----:R-:W4:Y:S01]  /*fd020*/  LDL.LU R26, [R1+0x198] ;  /* 0x00019800011a7983 */ /* 0x002f220000300800 */
[----:B---3--:R-:W-:-:S03]  /*fd030*/  IADD3 R20, P2, R21, R16, RZ ;  /* 0x0000001015147210 */ /* 0x008fc60007f5e0ff */
[----:B------:R1:W-:Y:S02]  /*fd040*/  STL.64 [R1+0x6aa8], R16 ;  /* 0x006aa81001007387 */ /* 0x0003e40000100a00 */
[----:B-1----:R-:W-:Y:S02]  /*fd050*/  IMAD.MOV.U32 R16, RZ, RZ, R7 ;  /* 0x000000ffff107224 */ /* 0x002fe400078e0007 */
[----:B--2---:R-:W-:Y:S01]  /*fd060*/  IMAD.X R7, R15, 0x1, R28, P1 ;  /* 0x000000010f077824 */ /* 0x004fe200008e061c */
[----:B----4-:R-:W-:-:S05]  /*fd070*/  IADD3 R24, P0, R26, R17, RZ ;  /* 0x000000111a187210 */ /* 0x010fca0007f1e0ff */
[----:B------:R-:W-:Y:S04]  /*fd080*/  STL [R1+0x3528], R24 ;  /* 0x0035281801007387 */ /* 0x000fe80000100800 */
[----:B------:R-:W2:Y:S04]  /*fd090*/  LDL.LU R15, [R1+0x6ae0] ;  /* 0x006ae000010f7983 */ /* 0x000ea80000300800 */
[----:B------:R1:W-:Y:S04]  /*fd0a0*/  STL.64 [R1+0x3518], R6 ;  /* 0x0035180601007387 */ /* 0x0003e80000100a00 */
[----:B-1----:R-:W3:Y:S04]  /*fd0b0*/  LDL.LU.64 R6, [R1+0x6ad8] ;  /* 0x006ad80001067983 */ /* 0x002ee80000300a00 */
[----:B------:R-:W4:Y:S02]  /*fd0c0*/  LDL R25, [R1+0x348] ;  /* 0x0003480001197983 */ /* 0x000f240000100800 */
[----:B----4-:R-:W-:-:S05]  /*fd0d0*/  IMAD.X R21, R25, 0x1, R14, P2 ;  /* 0x0000000119157824 */ /* 0x010fca00010e060e */
[----:B------:R1:W-:Y:S04]  /*fd0e0*/  STL.64 [R1+0x3520], R20 ;  /* 0x0035201401007387 */ /* 0x0003e80000100a00 */
[----:B-1----:R-:W4:Y:S01]  /*fd0f0*/  LDL.LU.64 R20, [R1+0x6ad0] ;  /* 0x006ad00001147983 */ /* 0x002f220000300a00 */
[----:B------:R-:W-:-:S03]  /*fd100*/  IMAD.MOV.U32 R17, RZ, RZ, R2 ;  /* 0x000000ffff117224 */ /* 0x000fc600078e0002 */
[----:B---3--:R1:W-:Y:S04]  /*fd110*/  STL.64 [R1+0x6ab8], R6 ;  /* 0x006ab80601007387 */ /* 0x0083e80000100a00 */
[----:B-1----:R0:W2:Y:S01]  /*fd120*/  LDL.64 R6, [R1+0x3528] ;  /* 0x0035280001067983 */ /* 0x0020a20000100a00 */
[----:B----4-:R-:W-:-:S05]  /*fd130*/  IADD3 R2, P2, R26, R21, RZ ;  /* 0x000000151a027210 */ /* 0x010fca0007f5e0ff */
[----:B------:R1:W-:Y:S04]  /*fd140*/  STL [R1+0x34f8], R2 ;  /* 0x0034f80201007387 */ /* 0x0003e80000100800 */
[----:B-1----:R-:W3:Y:S01]  /*fd150*/  LDL.LU.64 R2, [R1+0x6ac8] ;  /* 0x006ac80001027983 */ /* 0x002ee20000300a00 */
[----:B--2---:R-:W-:-:S03]  /*fd160*/  IMAD.X R7, R25, 0x1, R15, P0 ;  /* 0x0000000119077824 */ /* 0x004fc600000e060f */
[----:B---3--:R1:W-:Y:S04]  /*fd170*/  STL.64 [R1+0x6aa0], R2 ;  /* 0x006aa00201007387 */ /* 0x0083e80000100a00 */
[----:B------:R-:W-:Y:S04]  /*fd180*/  STL [R1+0x352c], R7 ;  /* 0x00352c0701007387 */ /* 0x000fe80000100800 */
[----:B-1----:R0:W2:Y:S04]  /*fd190*/  LDL.64 R2, [R1+0x34f8] ;  /* 0x0034f80001027983 */ /* 0x0020a80000100a00 */
[----:B------:R1:W-:Y:S04]  /*fd1a0*/  STL [R1+0x6a98], R15 ;  /* 0x006a980f01007387 */ /* 0x0003e80000100800 */
[----:B-1----:R-:W3:Y:S01]  /*fd1b0*/  LDL.LU R15, [R1+0x348] ;  /* 0x00034800010f7983 */ /* 0x002ee20000300800 */
[----:B------:R-:W-:-:S02]  /*fd1c0*/  IADD3 R24, P1, R26, R19, RZ ;  /* 0x000000131a187210 */ /* 0x000fc40007f3e0ff */
[----:B------:R-:W-:-:S03]  /*fd1d0*/  IADD3 R6, P0, R26, R23, RZ ;  /* 0x000000171a067210 */ /* 0x000fc60007f1e0ff */
[----:B---3--:R-:W-:-:S05]  /*fd1e0*/  IMAD.X R25, R15, 0x1, R18, P1 ;  /* 0x000000010f197824 */ /* 0x008fca00008e0612 */
[----:B------:R1:W-:Y:S04]  /*fd1f0*/  STL.64 [R1+0x34f0], R24 ;  /* 0x0034f01801007387 */ /* 0x0003e80000100a00 */
[----:B-1----:R-:W3:Y:S01]  /*fd200*/  LDL.LU.64 R24, [R1+0x6ac0] ;  /* 0x006ac00001187983 */ /* 0x002ee20000300a00 */
[C---:B--2---:R-:W-:Y:S02]  /*fd210*/  IMAD.X R3, R15.reuse, 0x1, R20, P2 ;  /* 0x000000010f037824 */ /* 0x044fe400010e0614 */
[----:B------:R-:W-:Y:S01]  /*fd220*/  IMAD.X R7, R15, 0x1, R22, P0 ;  /* 0x000000010f077824 */ /* 0x000fe200000e0616 */
[----:B------:R1:W-:Y:S04]  /*fd230*/  STL.64 [R1+0x6a88], R10 ;  /* 0x006a880a01007387 */ /* 0x0003e80000100a00 */
[----:B------:R2:W-:Y:S04]  /*fd240*/  STL.64 [R1+0x6a90], R20 ;  /* 0x006a901401007387 */ /* 0x0005e80000100a00 */
[----:B------:R-:W-:Y:S04]  /*fd250*/  STL [R1+0x34fc], R3 ;  /* 0x0034fc0301007387 */ /* 0x000fe80000100800 */
[----:B------:R4:W-:Y:S01]  /*fd260*/  STL.64 [R1+0x3500], R6 ;  /* 0x0035000601007387 */ /* 0x0009e20000100a00 */
[C---:B------:R-:W-:Y:S01]  /*fd270*/  IADD3 R2, P2, R26.reuse, R27, RZ ;  /* 0x0000001b1a027210 */ /* 0x040fe20007f5e0ff */
[----:B-1----:R-:W-:Y:S01]  /*fd280*/  IMAD.MOV.U32 R10, RZ, RZ, R16 ;  /* 0x000000ffff0a7224 */ /* 0x002fe200078e0010 */
[C---:B--2---:R-:W-:Y:S01]  /*fd290*/  IADD3 R20, P0, R26.reuse, R29, RZ ;  /* 0x0000001d1a147210 */ /* 0x044fe20007f1e0ff */
[----:B------:R-:W-:Y:S01]  /*fd2a0*/  IMAD.MOV.U32 R11, RZ, RZ, R17 ;  /* 0x000000ffff0b7224 */ /* 0x000fe200078e0011 */
[----:B----4-:R-:W2:Y:S01]  /*fd2b0*/  LDL.LU.64 R6, [R1+0x6ab8] ;  /* 0x006ab80001067983 */ /* 0x010ea20000300a00 */
[----:B---3--:R-:W-:-:S03]  /*fd2c0*/  IADD3 R16, P1, R26, R25, RZ ;  /* 0x000000191a107210 */ /* 0x008fc60007f3e0ff */
[----:B------:R-:W3:Y:S02]  /*fd2d0*/  LDL.LU R26, [R1+0x6ab0] ;  /* 0x006ab000011a7983 */ /* 0x000ee40000300800 */
[----:B------:R-:W-:Y:S02]  /*fd2e0*/  IMAD.X R17, R15, 0x1, R24, P1 ;  /* 0x000000010f117824 */ /* 0x000fe400008e0618 */
[----:B------:R-:W-:Y:S04]  /*fd2f0*/  STL.64 [R1+0x6a80], R8 ;  /* 0x006a800801007387 */ /* 0x000fe80000100a00 */
[----:B------:R1:W-:Y:S04]  /*fd300*/  STL.64 [R1+0x3508], R16 ;  /* 0x0035081001007387 */ /* 0x0003e80000100a00 */
[----:B-1----:R-:W4:Y:S04]  /*fd310*/  LDL.LU.64 R16, [R1+0x6aa8] ;  /* 0x006aa80001107983 */ /* 0x002f280000300a00 */
[----:B--2---:R1:W-:Y:S01]  /*fd320*/  STL.64 [R1+0x6a70], R6 ;  /* 0x006a700601007387 */ /* 0x0043e20000100a00 */
[----:B------:R-:W-:-:S02]  /*fd330*/  IMAD.MOV.U32 R21, RZ, RZ, R10 ;  /* 0x000000ffff157224 */ /* 0x000fc400078e000a */
[----:B-1----:R-:W-:Y:S02]  /*fd340*/  IMAD.MOV.U32 R7, RZ, RZ, R11 ;  /* 0x000000ffff077224 */ /* 0x002fe400078e000b */
[----:B---3--:R-:W-:-:S05]  /*fd350*/  IMAD.X R3, R15, 0x1, R26, P2 ;  /* 0x000000010f037824 */ /* 0x008fca00010e061a */
[----:B------:R1:W-:Y:S04]  /*fd360*/  STL.64 [R1+0x3510], R2 ;  /* 0x0035100201007387 */ /* 0x0003e80000100a00 */
[----:B-1----:R-:W2:Y:S04]  /*fd370*/  LDL.LU.64 R2, [R1+0x6aa0] ;  /* 0x006aa00001027983 */ /* 0x002ea80000300a00 */
[----:B------:R1:W-:Y:S01]  /*fd380*/  STL.64 [R1+0x6a78], R26 ;  /* 0x006a781a01007387 */ /* 0x0003e20000100a00 */
[C---:B----4-:R-:W-:Y:S02]  /*fd390*/  IADD3 R10, P1, R7.reuse, R16, RZ ;  /* 0x00000010070a7210 */ /* 0x050fe40007f3e0ff */
[----:B------:R-:W-:Y:S01]  /*fd3a0*/  IADD3 R8, P2, R7, R17, RZ ;  /* 0x0000001107087210 */ /* 0x000fe20007f5e0ff */
[----:B------:R-:W-:Y:S01]  /*fd3b0*/  STL.64 [R1+0x6a68], R16 ;  /* 0x006a681001007387 */ /* 0x000fe20000100a00 */
[----:B-1----:R-:W-:-:S02]  /*fd3c0*/  IMAD.MOV.U32 R26, RZ, RZ, R21 ;  /* 0x000000ffff1a7224 */ /* 0x002fc400078e0015 */
[----:B------:R-:W-:Y:S01]  /*fd3d0*/  IMAD.X R21, R15, 0x1, R28, P0 ;  /* 0x000000010f157824 */ /* 0x000fe200000e061c */
[----:B------:R-:W-:Y:S04]  /*fd3e0*/  STL [R1+0x34e8], R8 ;  /* 0x0034e80801007387 */ /* 0x000fe80000100800 */
[----:B------:R-:W3:Y:S01]  /*fd3f0*/  LDL.LU R15, [R1+0x6a98] ;  /* 0x006a9800010f7983 */ /* 0x000ee20000300800 */
[----:B------:R-:W-:-:S03]  /*fd400*/  IMAD.X R11, R26, 0x1, R14, P1 ;  /* 0x000000011a0b7824 */ /* 0x000fc600008e060e */
[----:B------:R1:W-:Y:S04]  /*fd410*/  STL.64 [R1+0x34d8], R20 ;  /* 0x0034d81401007387 */ /* 0x0003e80000100a00 */
[----:B-1----:R-:W4:Y:S04]  /*fd420*/  LDL.LU.64 R20, [R1+0x6a90] ;  /* 0x006a900001147983 */ /* 0x002f280000300a00 */
[----:B------:R1:W-:Y:S04]  /*fd430*/  STL.64 [R1+0x34e0], R10 ;  /* 0x0034e00a01007387 */ /* 0x0003e80000100a00 */
[----:B-1----:R-:W2:Y:S01]  /*fd440*/  LDL.LU.64 R10, [R1+0x6a88] ;  /* 0x006a8800010a7983 */ /* 0x002ea20000300a00 */
[----:B------:R-:W-:-:S02]  /*fd450*/  IMAD.MOV.U32 R17, RZ, RZ, R9 ;  /* 0x000000ffff117224 */ /* 0x000fc400078e0009 */
[----:B---3--:R-:W-:Y:S01]  /*fd460*/  IMAD.X R17, R26, 0x1, R15, P2 ;  /* 0x000000011a117824 */ /* 0x008fe200010e060f */
[----:B--2---:R-:W-:Y:S04]  /*fd470*/  STL.64 [R1+0x6a60], R10 ;  /* 0x006a600a01007387 */ /* 0x004fe80000100a00 */
[----:B------:R1:W-:Y:S04]  /*fd480*/  STL [R1+0x6a58], R15 ;  /* 0x006a580f01007387 */ /* 0x0003e80000100800 */
[----:B-1----:R-:W2:Y:S01]  /*fd490*/  LDL.LU R15, [R1+0x344] ;  /* 0x00034400010f7983 */ /* 0x002ea20000300800 */
[----:B------:R-:W-:-:S02]  /*fd4a0*/  IMAD.MOV.U32 R16, RZ, RZ, R8 ;  /* 0x000000ffff107224 */ /* 0x000fc400078e0008 */
[----:B------:R-:W-:Y:S01]  /*fd4b0*/  IMAD.MOV.U32 R11, RZ, RZ, R7 ;  /* 0x000000ffff0b7224 */ /* 0x000fe200078e0007 */
[----:B------:R-:W-:-:S04]  /*fd4c0*/  IADD3 R8, P0, R7, R19, RZ ;  /* 0x0000001307087210 */ /* 0x000fc80007f1e0ff */
[----:B----4-:R-:W-:Y:S01]  /*fd4d0*/  IADD3 R6, P1, R11, R21, RZ ;  /* 0x000000150b067210 */ /* 0x010fe20007f3e0ff */
[----:B------:R-:W-:Y:S01]  /*fd4e0*/  STL [R1+0x34ec], R17 ;  /* 0x0034ec1101007387 */ /* 0x000fe20000100800 */
[----:B--2---:R-:W-:Y:S01]  /*fd4f0*/  IMAD.X R9, R15, 0x1, R18, P0 ;  /* 0x000000010f097824 */ /* 0x004fe200000e0612 */
[----:B------:R-:W-:Y:S02]  /*fd500*/  IADD3 R26, P0, R11, R25, RZ ;  /* 0x000000190b1a7210 */ /* 0x000fe40007f1e0ff */
[----:B------:R-:W-:Y:S02]  /*fd510*/  IMAD.X R7, R15, 0x1, R20, P1 ;  /* 0x000000010f077824 */ /* 0x000fe400008e0614 */
[----:B------:R1:W-:Y:S04]  /*fd520*/  STL.64 [R1+0x34b0], R8 ;  /* 0x0034b00801007387 */ /* 0x0003e80000100a00 */
[----:B-1----:R-:W2:Y:S04]  /*fd530*/  LDL.LU.64 R8, [R1+0x6a80] ;  /* 0x006a800001087983 */ /* 0x002ea80000300a00 */
[----:B------:R1:W-:Y:S04]  /*fd540*/  STL [R1+0x34c8], R26 ;  /* 0x0034c81a01007387 */ /* 0x0003e80000100800 */
[----:B-1----:R-:W3:Y:S04]  /*fd550*/  LDL.LU.64 R26, [R1+0x6a78] ;  /* 0x006a7800011a7983 */ /* 0x002ee80000300a00 */
[----:B------:R1:W-:Y:S04]  /*fd560*/  STL.64 [R1+0x34b8], R6 ;  /* 0x0034b80601007387 */ /* 0x0003e80000100a00 */
[----:B-1----:R-:W4:Y:S04]  /*fd570*/  LDL.LU.64 R6, [R1+0x6a70] ;  /* 0x006a700001067983 */ /* 0x002f280000300a00 */
[----:B------:R-:W-:Y:S01]  /*fd580*/  STL.64 [R1+0x6a50], R20 ;  /* 0x006a501401007387 */ /* 0x000fe20000100a00 */
[----:B------:R-:W-:-:S05]  /*fd590*/  IADD3 R16, P2, R11, R23, RZ ;  /* 0x000000170b107210 */ /* 0x000fca0007f5e0ff */
[----:B------:R-:W-:Y:S01]  /*fd5a0*/  IMAD.X R17, R15, 0x1, R22, P2 ;  /* 0x000000010f117824 */ /* 0x000fe200010e0616 */
[----:B----4-:R1:W-:Y:S04]  /*fd5b0*/  STL.64 [R1+0x6a40], R6 ;  /* 0x006a400601007387 */ /* 0x0103e80000100a00 */
[----:B-1----:R-:W4:Y:S04]  /*fd5c0*/  LDL R7, [R1+0x1a0] ;  /* 0x0001a00001077983 */ /* 0x002f280000100800 */
[----:B------:R1:W-:Y:S04]  /*fd5d0*/  STL.64 [R1+0x6a48], R2 ;  /* 0x006a480201007387 */ /* 0x0003e80000100a00 */
[----:B-1----:R0:W2:Y:S04]  /*fd5e0*/  LDL.64 R2, [R1+0x34c8] ;  /* 0x0034c80001027983 */ /* 0x0020a80000100a00 */
[----:B------:R1:W-:Y:S04]  /*fd5f0*/  STL.64 [R1+0x34c0], R16 ;  /* 0x0034c01001007387 */ /* 0x0003e80000100a00 */
[----:B-1----:R-:W4:Y:S01]  /*fd600*/  LDL.LU.64 R16, [R1+0x6a68] ;  /* 0x006a680001107983 */ /* 0x002f220000300a00 */
[----:B------:R-:W-:-:S05]  /*fd610*/  IMAD.MOV.U32 R21, RZ, RZ, R11 ;  /* 0x000000ffff157224 */ /* 0x000fca00078e000b */
[----:B---3--:R-:W-:-:S05]  /*fd620*/  IADD3 R10, P1, R21, R27, RZ ;  /* 0x0000001b150a7210 */ /* 0x008fca0007f3e0ff */
[----:B------:R-:W-:Y:S01]  /*fd630*/  IMAD.X R11, R15, 0x1, R26, P1 ;  /* 0x000000010f0b7824 */ /* 0x000fe200008e061a */
[----:B------:R-:W-:-:S05]  /*fd640*/  IADD3 R20, P2, R21, R29, RZ ;  /* 0x0000001d15147210 */ /* 0x000fca0007f5e0ff */
[C---:B------:R-:W-:Y:S02]  /*fd650*/  IMAD.X R21, R15.reuse, 0x1, R28, P2 ;  /* 0x000000010f157824 */ /* 0x040fe400010e061c */
[----:B--2---:R-:W-:-:S05]  /*fd660*/  IMAD.X R3, R15, 0x1, R24, P0 ;  /* 0x000000010f037824 */ /* 0x004fca00000e0618 */
[----:B------:R-:W-:Y:S04]  /*fd670*/  STL [R1+0x34cc], R3 ;  /* 0x0034cc0301007387 */ /* 0x000fe80000100800 */
[----:B------:R1:W-:Y:S01]  /*fd680*/  STL.64 [R1+0x34d0], R10 ;  /* 0x0034d00a01007387 */ /* 0x0003e20000100a00 */
[C---:B----4-:R-:W-:Y:S02]  /*fd690*/  IADD3 R2, P0, R7.reuse, R16, RZ ;  /* 0x0000001007027210 */ /* 0x050fe40007f1e0ff */
[----:B------:R-:W-:Y:S01]  /*fd6a0*/  IADD3 R6, P1, R7, R17, RZ ;  /* 0x0000001107067210 */ /* 0x000fe20007f3e0ff */
[----:B-1----:R-:W2:Y:S04]  /*fd6b0*/  LDL.LU.64 R10, [R1+0x6a60] ;  /* 0x006a6000010a7983 */ /* 0x002ea80000300a00 */
[----:B------:R-:W-:Y:S04]  /*fd6c0*/  STL.64 [R1+0x6a38], R26 ;  /* 0x006a381a01007387 */ /* 0x000fe80000100a00 */
[----:B------:R-:W3:Y:S04]  /*fd6d0*/  LDL R7, [R1+0x340] ;  /* 0x0003400001077983 */ /* 0x000ee80000100800 */
[----:B------:R1:W-:Y:S04]  /*fd6e0*/  STL [R1+0x6a28], R17 ;  /* 0x006a281101007387 */ /* 0x0003e80000100800 */
[----:B-1----:R-:W4:Y:S04]  /*fd6f0*/  LDL.LU R17, [R1+0x1a0] ;  /* 0x0001a00001117983 */ /* 0x002f280000300800 */
[----:B------:R-:W2:Y:S04]  /*fd700*/  LDL.LU R15, [R1+0x6a58] ;  /* 0x006a5800010f7983 */ /* 0x000ea80000300800 */
[----:B------:R1:W-:Y:S04]  /*fd710*/  STL.64 [R1+0x3498], R20 ;  /* 0x0034981401007387 */ /* 0x0003e80000100a00 */
[----:B-1----:R-:W4:Y:S04]  /*fd720*/  LDL.LU.64 R20, [R1+0x6a50] ;  /* 0x006a500001147983 */ /* 0x002f280000300a00 */
[----:B------:R-:W-:Y:S01]  /*fd730*/  STL.64 [R1+0x6a30], R28 ;  /* 0x006a301c01007387 */ /* 0x000fe20000100a00 */
[----:B---3--:R-:W-:-:S05]  /*fd740*/  IMAD.X R3, R7, 0x1, R14, P0 ;  /* 0x0000000107037824 */ /* 0x008fca00000e060e */
[----:B------:R1:W-:Y:S01]  /*fd750*/  STL.64 [R1+0x34a0], R2 ;  /* 0x0034a00201007387 */ /* 0x0003e20000100a00 */
[----:B--2---:R-:W-:-:S03]  /*fd760*/  IMAD.X R7, R7, 0x1, R15, P1 ;  /* 0x0000000107077824 */ /* 0x004fc600008e060f */
[----:B-1----:R-:W2:Y:S04]  /*fd770*/  LDL.LU.64 R2, [R1+0x6a48] ;  /* 0x006a480001027983 */ /* 0x002ea80000300a00 */
[----:B------:R1:W-:Y:S04]  /*fd780*/  STL.64 [R1+0x34a8], R6 ;  /* 0x0034a80601007387 */ /* 0x0003e80000100a00 */
[----:B-1----:R-:W3:Y:S04]  /*fd790*/  LDL.LU.64 R6, [R1+0x6a40] ;  /* 0x006a400001067983 */ /* 0x002ee80000300a00 */
[----:B------:R1:W-:Y:S04]  /*fd7a0*/  STL [R1+0x6a10], R15 ;  /* 0x006a100f01007387 */ /* 0x0003e80000100800 */
[----:B-1----:R-:W2:Y:S01]  /*fd7b0*/  LDL.LU R15, [R1+0x340] ;  /* 0x00034000010f7983 */ /* 0x002ea20000300800 */
[----:B----4-:R-:W-:-:S02]  /*fd7c0*/  IADD3 R26, P2, R17, R19, RZ ;  /* 0x00000013111a7210 */ /* 0x010fc40007f5e0ff */
[----:B------:R-:W-:Y:S01]  /*fd7d0*/  IADD3 R28, P0, R17, R21, RZ ;  /* 0x00000015111c7210 */ /* 0x000fe20007f1e0ff */
[----:B---3--:R-:W-:Y:S04]  /*fd7e0*/  STL.64 [R1+0x6a18], R6 ;  /* 0x006a180601007387 */ /* 0x008fe80000100a00 */
[----:B--2---:R1:W-:Y:S01]  /*fd7f0*/  STL.64 [R1+0x6a20], R2 ;  /* 0x006a200201007387 */ /* 0x0043e20000100a00 */
[----:B------:R-:W-:Y:S01]  /*fd800*/  IMAD.X R27, R15, 0x1, R18, P2 ;  /* 0x000000010f1b7824 */ /* 0x000fe200010e0612 */
[----:B-1----:R-:W-:Y:S01]  /*fd810*/  IADD3 R2, P1, R17, R23, RZ ;  /* 0x0000001711027210 */ /* 0x002fe20007f3e0ff */
[----:B------:R-:W-:-:S03]  /*fd820*/  IMAD.X R29, R15, 0x1, R20, P0 ;  /* 0x000000010f1d7824 */ /* 0x000fc600000e0614 */
[----:B------:R1:W-:Y:S04]  /*fd830*/  STL.64 [R1+0x3470], R26 ;  /* 0x0034701a01007387 */ /* 0x0003e80000100a00 */
[----:B------:R-:W-:Y:S04]  /*fd840*/  STL [R1+0x3480], R2 ;  /* 0x0034800201007387 */ /* 0x000fe80000100800 */
[----:B-1----:R-:W2:Y:S04]  /*fd850*/  LDL.LU.64 R26, [R1+0x6a38] ;  /* 0x006a3800011a7983 */ /* 0x002ea80000300a00 */
[----:B------:R1:W-:Y:S04]  /*fd860*/  STL.64 [R1+0x3478], R28 ;  /* 0x0034781c01007387 */ /* 0x0003e80000100a00 */
[----:B-1----:R-:W3:Y:S04]  /*fd870*/  LDL.LU.64 R28, [R1+0x6a30] ;  /* 0x006a3000011c7983 */ /* 0x002ee80000300a00 */
[----:B------:R1:W-:Y:S04]  /*fd880*/  STL.64 [R1+0x6a00], R20 ;  /* 0x006a001401007387 */ /* 0x0003e80000100a00 */
[----:B-1----:R0:W4:Y:S01]  /*fd890*/  LDL.64 R20, [R1+0x3480] ;  /* 0x0034800001147983 */ /* 0x0021220000100a00 */
[----:B------:R-:W-:-:S03]  /*fd8a0*/  IADD3 R2, P2, R17, R25, RZ ;  /* 0x0000001911027210 */ /* 0x000fc60007f5e0ff */
[----:B------:R3:W-:Y:S04]  /*fd8b0*/  STL.64 [R1+0x6a08], R10 ;  /* 0x006a080a01007387 */ /* 0x0007e80000100a00 */
[----:B------:R1:W-:Y:S01]  /*fd8c0*/  STL.64 [R1+0x69f8], R22 ;  /* 0x0069f81601007387 */ /* 0x0003e20000100a00 */
[----:B------:R-:W-:Y:S01]  /*fd8d0*/  IMAD.X R3, R15, 0x1, R24, P2 ;  /* 0x000000010f037824 */ /* 0x000fe200010e0618 */
[----:B--2---:R-:W-:-:S05]  /*fd8e0*/  IADD3 R6, P0, R17, R27, RZ ;  /* 0x0000001b11067210 */ /* 0x004fca0007f1e0ff */
[C---:B------:R-:W-:Y:S02]  /*fd8f0*/  IMAD.X R7, R15.reuse, 0x1, R26, P0 ;  /* 0x000000010f077824 */ /* 0x040fe400000e061a */
[----:B----4-:R-:W-:Y:S01]  /*fd900*/  IMAD.X R21, R15, 0x1, R22, P1 ;  /* 0x000000010f157824 */ /* 0x010fe200008e0616 */
[----:B---3--:R-:W-:Y:S01]  /*fd910*/  IADD3 R10, P1, R17, R29, RZ ;  /* 0x0000001d110a7210 */ /* 0x008fe20007f3e0ff */
[----:B-1----:R-:W2:Y:S04]  /*fd920*/  LDL R22, [R1+0x1a4] ;  /* 0x0001a40001167983 */ /* 0x002ea80000100800 */
[----:B------:R-:W-:Y:S04]  /*fd930*/  STL [R1+0x3484], R21 ;  /* 0x0034841501007387 */ /* 0x000fe80000100800 */
[----:B------:R-:W3:Y:S04]  /*fd940*/  LDL.LU R17, [R1+0x6a28] ;  /* 0x006a280001117983 */ /* 0x000ee80000300800 */
[----:B------:R1:W-:Y:S04]  /*fd950*/  STL.64 [R1+0x3488], R2 ;  /* 0x0034880201007387 */ /* 0x0003e80000100a00 */
[----:B-1----:R-:W4:Y:S04]  /*fd960*/  LDL.LU.64 R2, [R1+0x6a20] ;  /* 0x006a200001027983 */ /* 0x002f280000300a00 */
[----:B------:R-:W-:Y:S04]  /*fd970*/  STL.64 [R1+0x69f0], R24 ;  /* 0x0069f01801007387 */ /* 0x000fe80000100a00 */
[----:B------:R1:W-:Y:S04]  /*fd980*/  STL.64 [R1+0x3490], R6 ;  /* 0x0034900601007387 */ /* 0x0003e80000100a00 */
[----:B-1----:R-:W4:Y:S04]  /*fd990*/  LDL.LU.64 R6, [R1+0x6a18] ;  /* 0x006a180001067983 */ /* 0x002f280000300a00 */
[----:B------:R1:W-:Y:S04]  /*fd9a0*/  STL.64 [R1+0x69e8], R26 ;  /* 0x0069e81a01007387 */ /* 0x0003e80000100a00 */
[----:B-1----:R-:W4:Y:S01]  /*fd9b0*/  LDL R26, [R1+0x33c] ;  /* 0x00033c00011a7983 */ /* 0x002f220000100800 */
[----:B------:R-:W-:Y:S01]  /*fd9c0*/  IMAD.X R11, R15, 0x1, R28, P1 ;  /* 0x000000010f0b7824 */ /* 0x000fe200008e061c */
[----:B--2---:R-:W-:-:S02]  /*fd9d0*/  IADD3 R20, P2, R22, R16, RZ ;  /* 0x0000001016147210 */ /* 0x004fc40007f5e0ff */
[----:B---3--:R-:W-:Y:S01]  /*fd9e0*/  IADD3 R24, P0, R22, R17, RZ ;  /* 0x0000001116187210 */ /* 0x008fe20007f1e0ff */
[----:B------:R1:W-:Y:S04]  /*fd9f0*/  STL.64 [R1+0x69e0], R16 ;  /* 0x0069e01001007387 */ /* 0x0003e80000100a00 */
[----:B------:R-:W-:Y:S04]  /*fda00*/  STL [R1+0x3468], R24 ;  /* 0x0034681801007387 */ /* 0x000fe80000100800 */
[----:B-1----:R0:W2:Y:S04]  /*fda10*/  LDL.64 R16, [R1+0x3468] ;  /* 0x0034680001107983 */ /* 0x0020a80000100a00 */
[----:B------:R-:W2:Y:S04]  /*fda20*/  LDL.LU R15, [R1+0x6a10] ;  /* 0x006a1000010f7983 */ /* 0x000ea80000300800 */
[----:B------:R1:W-:Y:S04]  /*fda30*/  STL.64 [R1+0x3458], R10 ;  /* 0x0034580a01007387 */ /* 0x0003e80000100a00 */
[----:B-1----:R-:W3:Y:S04]  /*fda40*/  LDL.LU.64 R10, [R1+0x6a08] ;  /* 0x006a0800010a7983 */ /* 0x002ee80000300a00 */
[----:B------:R1:W-:Y:S04]  /*fda50*/  STL [R1+0x69d8], R28 ;  /* 0x0069d81c01007387 */ /* 0x0003e80000100800 */
[----:B-1----:R-:W3:Y:S01]  /*fda60*/  LDL.LU R28, [R1+0x1a4] ;  /* 0x0001a400011c7983 */ /* 0x002ee20000300800 */
[----:B----4-:R-:W-:-:S05]  /*fda70*/  IMAD.X R21, R26, 0x1, R14, P2 ;  /* 0x000000011a157824 */ /* 0x010fca00010e060e */
[----:B------:R1:W-:Y:S04]  /*fda80*/  STL.64 [R1+0x3460], R20 ;  /* 0x0034601401007387 */ /* 0x0003e80000100a00 */
[----:B-1----:R-:W4:Y:S01]  /*fda90*/  LDL.LU.64 R20, [R1+0x6a00] ;  /* 0x006a000001147983 */ /* 0x002f220000300a00 */
[----:B--2---:R-:W-:Y:S01]  /*fdaa0*/  IMAD.X R17, R26, 0x1, R15, P0 ;  /* 0x000000011a117824 */ /* 0x004fe200000e060f */
[----:B---3--:R-:W-:-:S05]  /*fdab0*/  IADD3 R24, P1, R28, R19, RZ ;  /* 0x000000131c187210 */ /* 0x008fca0007f3e0ff */
[----:B------:R-:W-:Y:S01]  /*fdac0*/  IMAD.X R25, R26, 0x1, R18, P1 ;  /* 0x000000011a197824 */ /* 0x000fe200008e0612 */
[----:B----4-:R-:W-:-:S05]  /*fdad0*/  IADD3 R22, P2, R28, R21, RZ ;  /* 0x000000151c167210 */ /* 0x010fca0007f5e0ff */
[----:B------:R1:W-:Y:S04]  /*fdae0*/  STL [R1+0x3438], R22 ;  /* 0x0034381601007387 */ /* 0x0003e80000100800 */
[----:B-1----:R-:W2:Y:S04]  /*fdaf0*/  LDL.LU.64 R22, [R1+0x69f8] ;  /* 0x0069f80001167983 */ /* 0x002ea80000300a00 */
[----:B------:R1:W-:Y:S04]  /*fdb00*/  STL.64 [R1+0x69d0], R14 ;  /* 0x0069d00e01007387 */ /* 0x0003e80000100a00 */
[----:B-1----:R0:W3:Y:S04]  /*fdb10*/  LDL.64 R14, [R1+0x3438] ;  /* 0x00343800010e7983 */ /* 0x0020e80000100a00 */
[----:B------:R-:W-:Y:S04]  /*fdb20*/  STL [R1+0x346c], R17 ;  /* 0x00346c1101007387 */ /* 0x000fe80000100800 */
[----:B------:R1:W-:Y:S04]  /*fdb30*/  STL.64 [R1+0x3430], R24 ;  /* 0x0034301801007387 */ /* 0x0003e80000100a00 */
[----:B-1----:R-:W4:Y:S04]  /*fdb40*/  LDL.LU.64 R24, [R1+0x69f0] ;  /* 0x0069f00001187983 */ /* 0x002f280000300a00 */
[----:B------:R1:W-:Y:S04]  /*fdb50*/  STL [R1+0x69c8], R18 ;  /* 0x0069c81201007387 */ /* 0x0003e80000100800 */
[----:B-1----:R-:W3:Y:S04]  /*fdb60*/  LDL.LU R18, [R1+0x33c] ;  /* 0x00033c0001127983 */ /* 0x002ee80000300800 */
[----:B------:R1:W-:Y:S04]  /*fdb70*/  STL.64 [R1+0x69b8], R4 ;  /* 0x0069b80401007387 */ /* 0x0003e80000100a00 */
[----:B-1----:R-:W3:Y:S01]  /*fdb80*/  LDL R5, [R1+0x1a8] ;  /* 0x0001a80001057983 */ /* 0x002ee20000100800 */
[----:B--2---:R-:W-:-:S02]  /*fdb90*/  IADD3 R16, P0, R28, R23, RZ ;  /* 0x000000171c107210 */ /* 0x004fc40007f1e0ff */
[----:B----4-:R-:W-:-:S05]  /*fdba0*/  IADD3 R26, P1, R28, R25, RZ ;  /* 0x000000191c1a7210 */ /* 0x010fca0007f3e0ff */
[----:B------:R1:W-:Y:S01]  /*fdbb0*/  STL [R1+0x3448], R26 ;  /* 0x0034481a01007387 */ /* 0x0003e20000100800 */
[C---:B---3--:R-:W-:Y:S02]  /*fdbc0*/  IMAD.X R15, R18.reuse, 0x1, R20, P2 ;  /* 0x00000001120f7824 */ /* 0x048fe400010e0614 */
[----:B------:R-:W-:Y:S01]  /*fdbd0*/  IMAD.X R17, R18, 0x1, R22, P0 ;  /* 0x0000000112117824 */ /* 0x000fe200000e0616 */
[----:B-1----:R-:W2:Y:S04]  /*fdbe0*/  LDL.LU.64 R26, [R1+0x69e8] ;  /* 0x0069e800011a7983 */ /* 0x002ea80000300a00 */
[----:B------:R-:W-:Y:S04]  /*fdbf0*/  STL [R1+0x343c], R15 ;  /* 0x00343c0f01007387 */ /* 0x000fe80000100800 */
[----:B------:R1:W-:Y:S04]  /*fdc00*/  STL.64 [R1+0x3440], R16 ;  /* 0x0034401001007387 */ /* 0x0003e80000100a00 */
[----:B-1----:R-:W3:Y:S04]  /*fdc10*/  LDL.LU.64 R16, [R1+0x69e0] ;  /* 0x0069e00001107983 */ /* 0x002ee80000300a00 */
[----:B------:R1:W-:Y:S04]  /*fdc20*/  STL.64 [R1+0x69c0], R22 ;  /* 0x0069c01601007387 */ /* 0x0003e80000100a00 */
[----:B-1----:R0:W4:Y:S04]  /*fdc30*/  LDL.64 R22, [R1+0x3448] ;  /* 0x0034480001167983 */ /* 0x0021280000100a00 */
[----:B------:R1:W-:Y:S04]  /*fdc40*/  STL.64 [R1+0x69a8], R2 ;  /* 0x0069a80201007387 */ /* 0x0003e80000100a00 */
[----:B------:R0:W-:Y:S01]  /*fdc50*/  STL.64 [R1+0x69b0], R6 ;  /* 0x0069b00601007387 */ /* 0x0001e20000100a00 */
[----:B-1----:R-:W-:-:S03]  /*fdc60*/  IADD3 R2, P0, R28, R29, RZ ;  /* 0x0000001d1c027210 */ /* 0x002fc60007f1e0ff */
[----:B0-----:R-:W3:Y:S01]  /*fdc70*/  LDL R6, [R1+0x338] ;  /* 0x0003380001067983 */ /* 0x001ee20000100800 */
[----:B--2---:R-:W-:-:S03]  /*fdc80*/  IADD3 R14, P2, R28, R27, RZ ;  /* 0x0000001b1c0e7210 */ /* 0x004fc60007f5e0ff */
[----:B------:R-:W2:Y:S02]  /*fdc90*/  LDL.LU R28, [R1+0x69d8] ;  /* 0x0069d800011c7983 */ /* 0x000ea40000300800 */
[C---:B------:R-:W-:Y:S02]  /*fdca0*/  IMAD.X R15, R18.reuse, 0x1, R26, P2 ;  /* 0x00000001120f7824 */ /* 0x040fe400010e061a */
[----:B----4-:R-:W-:-:S05]  /*fdcb0*/  IMAD.X R23, R18, 0x1, R24, P1 ;  /* 0x0000000112177824 */ /* 0x010fca00008e0618 */
[----:B------:R-:W-:Y:S04]  /*fdcc0*/  STL [R1+0x344c], R23 ;  /* 0x00344c1701007387 */ /* 0x000fe80000100800 */
[----:B------:R0:W-:Y:S04]  /*fdcd0*/  STL.64 [R1+0x3450], R14 ;  /* 0x0034500e01007387 */ /* 0x0001e80000100a00 */
[----:B0-----:R-:W4:Y:S01]  /*fdce0*/  LDL.LU.64 R14, [R1+0x69d0] ;  /* 0x0069d000010e7983 */ /* 0x001f220000300a00 */
[C---:B---3--:R-:W-:Y:S02]  /*fdcf0*/  IADD3 R22, P1, R5.reuse, R16, RZ ;  /* 0x0000001005167210 */ /* 0x048fe40007f3e0ff */
[----:B------:R-:W-:Y:S01]  /*fdd00*/  IADD3 R4, P2, R5, R17, RZ ;  /* 0x0000001105047210 */ /* 0x000fe20007f5e0ff */
[----:B------:R0:W-:Y:S04]  /*fdd10*/  STL [R1+0x6998], R17 ;  /* 0x0069981101007387 */ /* 0x0001e80000100800 */
[----:B0-----:R-:W3:Y:S01]  /*fdd20*/  LDL.LU R17, [R1+0x1a8] ;  /* 0x0001a80001117983 */ /* 0x001ee20000300800 */
[----:B--2---:R-:W-:-:S03]  /*fdd30*/  IMAD.X R3, R18, 0x1, R28, P0 ;  /* 0x0000000112037824 */ /* 0x004fc600000e061c */
[----:B------:R-:W2:Y:S04]  /*fdd40*/  LDL.LU R18, [R1+0x69c8] ;  /* 0x0069c80001127983 */ /* 0x000ea80000300800 */
[----:B------:R-:W-:Y:S04]  /*fdd50*/  STL.64 [R1+0x69a0], R28 ;  /* 0x0069a01c01007387 */ /* 0x000fe80000100a00 */
[----:B------:R-:W-:Y:S01]  /*fdd60*/  STL.64 [R1+0x3418], R2 ;  /* 0x0034180201007387 */ /* 0x000fe20000100a00 */
[C---:B----4-:R-:W-:Y:S02]  /*fdd70*/  IMAD.X R23, R6.reuse, 0x1, R14, P1 ;  /* 0x0000000106177824 */ /* 0x050fe400008e060e */
[----:B------:R-:W-:-:S03]  /*fdd80*/  IMAD.X R5, R6, 0x1, R15, P2 ;  /* 0x0000000106057824 */ /* 0x000fc600010e060f */
[----:B------:R0:W-:Y:S04]  /*fdd90*/  STL.64 [R1+0x3420], R22 ;  /* 0x0034201601007387 */ /* 0x0001e80000100a00 */
[----:B0-----:R-:W4:Y:S04]  /*fdda0*/  LDL.LU.64 R22, [R1+0x69c0] ;  /* 0x0069c00001167983 */ /* 0x001f280000300a00 */
[----:B------:R0:W-:Y:S04]  /*fddb0*/  STL.64 [R1+0x3428], R4 ;  /* 0x0034280401007387 */ /* 0x0001e80000100a00 */
[----:B0-----:R-:W2:Y:S04]  /*fddc0*/  LDL.LU.64 R4, [R1+0x69b8] ;  /* 0x0069b80001047983 */ /* 0x001ea80000300a00 */
[----:B------:R0:W-:Y:S04]  /*fddd0*/  STL [R1+0x6988], R15 ;  /* 0x0069880f01007387 */ /* 0x0001e80000100800 */
[----:B0-----:R-:W2:Y:S01]  /*fdde0*/  LDL.LU R15, [R1+0x338] ;  /* 0x00033800010f7983 */ /* 0x001ea20000300800 */
[----:B---3--:R-:W-:-:S02]  /*fddf0*/  IADD3 R2, P0, R17, R19, RZ ;  /* 0x0000001311027210 */ /* 0x008fc40007f1e0ff */
[C---:B------:R-:W-:Y:S02]  /*fde00*/  IADD3 R28, P1, R17.reuse, R21, RZ ;  /* 0x00000015111c7210 */ /* 0x040fe40007f3e0ff */
[----:B----4-:R-:W-:-:S05]  /*fde10*/  IADD3 R6, P2, R17, R23, RZ ;  /* 0x0000001711067210 */ /* 0x010fca0007f5e0ff */
[----:B------:R0:W-:Y:S04]  /*fde20*/  STL [R1+0x3400], R6 ;  /* 0x0034000601007387 */ /* 0x0001e80000100800 */
[----:B0-----:R-:W3:Y:S01]  /*fde30*/  LDL.LU.64 R6, [R1+0x69b0] ;  /* 0x0069b00001067983 */ /* 0x001ee20000300a00 */
[C---:B--2---:R-:W-:Y:S02]  /*fde40*/  IMAD.X R3, R15.reuse, 0x1, R18, P0 ;  /* 0x000000010f037824 */ /* 0x044fe400000e0612 */
[----:B------:R-:W-:-:S03]  /*fde50*/  IMAD.X R29, R15, 0x1, R20, P1 ;  /* 0x000000010f1d7824 */ /* 0x000fc600008e0614 */
[----:B------:R0:W-:Y:S04]  /*fde60*/  STL.64 [R1+0x33f0], R2 ;  /* 0x0033f00201007387 */ /* 0x0001e80000100a00 */
[----:B0-----:R-:W2:Y:S04]  /*fde70*/  LDL.LU.64 R2, [R1+0x69a8] ;  /* 0x0069a80001027983 */ /* 0x001ea80000300a00 */
[----:B------:R0:W-:Y:S04]  /*fde80*/  STL.64 [R1+0x6990], R18 ;  /* 0x0069901201007387 */ /* 0x0001e80000100a00 */
[----:B------:R1:W-:Y:S01]  /*fde90*/  STL.64 [R1+0x33f8], R28 ;  /* 0x0033f81c01007387 */ /* 0x0003e20000100a00 */
[----:B0-----:R-:W-:-:S05]  /*fdea0*/  IADD3 R18, P0, R17, R25, RZ ;  /* 0x0000001911127210 */ /* 0x001fca0007f1e0ff */
[----:B------:R-:W-:Y:S04]  /*fdeb0*/  STL [R1+0x3408], R18 ;  /* 0x0034081201007387 */ /* 0x000fe80000100800 */
[----:B-1----:R-:W4:Y:S04]  /*fdec0*/  LDL.LU.64 R28, [R1+0x69a0] ;  /* 0x0069a000011c7983 */ /* 0x002f280000300a00 */
[----:B------:R0:W-:Y:S04]  /*fded0*/  STL.64 [R1+0x6980], R20 ;  /* 0x0069801401007387 */ /* 0x0001e80000100a00 */
[----:B0-----:R0:W3:Y:S04]  /*fdee0*/  LDL.64 R20, [R1+0x3400] ;  /* 0x0034000001147983 */ /* 0x0010e80000100a00 */
[----:B------:R1:W-:Y:S01]  /*fdef0*/  STL.64 [R1+0x6970], R10 ;  /* 0x0069700a01007387 */ /* 0x0003e20000100a00 */
[----:B------:R-:W-:-:S03]  /*fdf00*/  IADD3 R18, P1, R17, R27, RZ ;  /* 0x0000001b11127210 */ /* 0x000fc60007f3e0ff */
[----:B-1----:R-:W2:Y:S04]  /*fdf10*/  LDL R11, [R1+0x1ac] ;  /* 0x0001ac00010b7983 */ /* 0x002ea80000100800 */
[----:B------:R1:W-:Y:S01]  /*fdf20*/  STL.64 [R1+0x6978], R22 ;  /* 0x0069781601007387 */ /* 0x0003e20000100a00 */
[----:B---3--:R-:W-:-:S03]  /*fdf30*/  IMAD.X R21, R15, 0x1, R22, P2 ;  /* 0x000000010f157824 */ /* 0x008fc600010e0616 */
[----:B-1----:R0:W3:Y:S04]  /*fdf40*/  LDL.64 R22, [R1+0x3408] ;  /* 0x0034080001167983 */ /* 0x0020e80000100a00 */
[----:B------:R1:W-:Y:S01]  /*fdf50*/  STL [R1+0x3404], R21 ;  /* 0x0034041501007387 */ /* 0x0003e20000100800 */
[----:B----4-:R-:W-:-:S03]  /*fdf60*/  IADD3 R20, P2, R17, R29, RZ ;  /* 0x0000001d11147210 */ /* 0x010fc60007f5e0ff */
[----:B------:R-:W2:Y:S01]  /*fdf70*/  LDL.LU R17, [R1+0x6998] ;  /* 0x0069980001117983 */ /* 0x000ea20000300800 */
[----:B------:R-:W-:-:S03]  /*fdf80*/  IMAD.X R19, R15, 0x1, R26, P1 ;  /* 0x000000010f137824 */ /* 0x000fc600008e061a */
[----:B------:R-:W-:Y:S04]  /*fdf90*/  STL.64 [R1+0x6960], R24 ;  /* 0x0069601801007387 */ /* 0x000fe80000100a00 */
[----:B------:R4:W-:Y:S01]  /*fdfa0*/  STL.64 [R1+0x6968], R8 ;  /* 0x0069680801007387 */ /* 0x0009e20000100a00 */
[C---:B-1----:R-:W-:Y:S02]  /*fdfb0*/  IMAD.X R21, R15.reuse, 0x1, R28, P2 ;  /* 0x000000010f157824 */ /* 0x042fe400010e061c */
[----:B---3--:R-:W-:-:S05]  /*fdfc0*/  IMAD.X R23, R15, 0x1, R24, P0 ;  /* 0x000000010f177824 */ /* 0x008fca00000e0618 */
[----:B------:R-:W-:Y:S04]  /*fdfd0*/  STL [R1+0x340c], R23 ;  /* 0x00340c1701007387 */ /* 0x000fe80000100800 */
[----:B----4-:R-:W3:Y:S04]  /*fdfe0*/  LDL R8, [R1+0x334] ;  /* 0x0003340001087983 */ /* 0x010ee80000100800 */
[----:B------:R1:W-:Y:S01]  /*fdff0*/  STL.64 [R1+0x3410], R18 ;  /* 0x0034101201007387 */ /* 0x0003e20000100a00 */
[----:B--2---:R-:W-:-:S03]  /*fe000*/  IADD3 R10, P1, R11, R17, RZ ;  /* 0x000000110b0a7210 */ /* 0x004fc60007f3e0ff */
[----:B-1----:R-:W2:Y:S04]  /*fe010*/  LDL.LU.64 R18, [R1+0x6990] ;  /* 0x0069900001127983 */ /* 0x002ea80000300a00 */
[----:B------:R1:W-:Y:S04]  /*fe020*/  STL [R1+0x6950], R17 ;  /* 0x0069501101007387 */ /* 0x0003e80000100800 */
[----:B-1----:R-:W2:Y:S04]  /*fe030*/  LDL.LU R17, [R1+0x1ac] ;  /* 0x0001ac0001117983 */ /* 0x002ea80000300800 */
[----:B------:R-:W4:Y:S01]  /*fe040*/  LDL.LU R15, [R1+0x6988] ;  /* 0x00698800010f7983 */ /* 0x000f220000300800 */
[----:B------:R-:W-:-:S03]  /*fe050*/  IADD3 R22, P0, R11, R16, RZ ;  /* 0x000000100b167210 */ /* 0x000fc60007f1e0ff */
[----:B------:R1:W-:Y:S04]  /*fe060*/  STL.64 [R1+0x33d8], R20 ;  /* 0x0033d81401007387 */ /* 0x0003e80000100a00 */
[----:B-1----:R-:W2:Y:S04]  /*fe070*/  LDL.LU.64 R20, [R1+0x6980] ;  /* 0x0069800001147983 */ /* 0x002ea80000300a00 */
[----:B------:R-:W-:Y:S01]  /*fe080*/  STL.64 [R1+0x6958], R28 ;  /* 0x0069581c01007387 */ /* 0x000fe20000100a00 */
[----:B---3--:R-:W-:-:S05]  /*fe090*/  IMAD.X R23, R8, 0x1, R14, P0 ;  /* 0x0000000108177824 */ /* 0x008fca00000e060e */
[----:B------:R1:W-:Y:S04]  /*fe0a0*/  STL.64 [R1+0x33e0], R22 ;  /* 0x0033e01601007387 */ /* 0x0003e80000100a00 */
[----:B-1----:R-:W3:Y:S01]  /*fe0b0*/  LDL.LU.64 R22, [R1+0x6978] ;  /* 0x0069780001167983 */ /* 0x002ee20000300a00 */
[----:B----4-:R-:W-:-:S05]  /*fe0c0*/  IMAD.X R11, R8, 0x1, R15, P1 ;  /* 0x00000001080b7824 */ /* 0x010fca00008e060f */
[----:B------:R1:W-:Y:S04]  /*fe0d0*/  STL.64 [R1+0x33e8], R10 ;  /* 0x0033e80a01007387 */ /* 0x0003e80000100a00 */
[----:B-1----:R-:W4:Y:S04]  /*fe0e0*/  LDL.LU.64 R10, [R1+0x6970] ;  /* 0x00697000010a7983 */ /* 0x002f280000300a00 */
[----:B------:R1:W-:Y:S04]  /*fe0f0*/  STL [R1+0x6940], R15 ;  /* 0x0069400f01007387 */ /* 0x0003e80000100800 */
[----:B-1----:R-:W4:Y:S01]  /*fe100*/  LDL.LU R15, [R1+0x334] ;  /* 0x00033400010f7983 */ /* 0x002f220000300800 */
[----:B--2---:R-:W-:-:S02]  /*fe110*/  IADD3 R24, P2, R17, R19, RZ ;  /* 0x0000001311187210 */ /* 0x004fc40007f5e0ff */
[----:B---3--:R-:W-:Y:S01]  /*fe120*/  IADD3 R8, P1, R17, R23, RZ ;  /* 0x0000001711087210 */ /* 0x008fe20007f3e0ff */
[----:B----4-:R-:W-:Y:S04]  /*fe130*/  STL.64 [R1+0x6948], R10 ;  /* 0x0069480a01007387 */ /* 0x010fe80000100a00 */
[----:B------:R1:W-:Y:S01]  /*fe140*/  STL [R1+0x33c0], R8 ;  /* 0x0033c00801007387 */ /* 0x0003e20000100800 */
[----:B------:R-:W-:-:S03]  /*fe150*/  IMAD.X R25, R15, 0x1, R18, P2 ;  /* 0x000000010f197824 */ /* 0x000fc600010e0612 */
[----:B-1----:R-:W2:Y:S04]  /*fe160*/  LDL.LU.64 R8, [R1+0x6968] ;  /* 0x0069680001087983 */ /* 0x002ea80000300a00 */
[----:B------:R1:W-:Y:S04]  /*fe170*/  STL.64 [R1+0x33b0], R24 ;  /* 0x0033b01801007387 */ /* 0x0003e80000100a00 */
[----:B-1----:R-:W3:Y:S01]  /*fe180*/  LDL.LU.64 R24, [R1+0x6960] ;  /* 0x0069600001187983 */ /* 0x002ee20000300a00 */
[----:B------:R-:W-:-:S05]  /*fe190*/  IADD3 R28, P0, R17, R21, RZ ;  /* 0x00000015111c7210 */ /* 0x000fca0007f1e0ff */
[----:B------:R-:W-:-:S05]  /*fe1a0*/  IMAD.X R29, R15, 0x1, R20, P0 ;  /* 0x000000010f1d7824 */ /* 0x000fca00000e0614 */
[----:B------:R1:W-:Y:S01]  /*fe1b0*/  STL.64 [R1+0x33b8], R28 ;  /* 0x0033b81c01007387 */ /* 0x0003e20000100a00 */
[----:B---3--:R-:W-:-:S05]  /*fe1c0*/  IADD3 R10, P2, R17, R25, RZ ;  /* 0x00000019110a7210 */ /* 0x008fca0007f5e0ff */
[----:B------:R-:W-:Y:S04]  /*fe1d0*/  STL [R1+0x33c8], R10 ;  /* 0x0033c80a01007387 */ /* 0x000fe80000100800 */
[----:B-1----:R-:W3:Y:S04]  /*fe1e0*/  LDL.LU.64 R28, [R1+0x6958] ;  /* 0x00695800011c7983 */ /* 0x002ee80000300a00 */
[----:B------:R1:W-:Y:S04]  /*fe1f0*/  STL.64 [R1+0x6938], R20 ;  /* 0x0069381401007387 */ /* 0x0003e80000100a00 */
[----:B-1----:R0:W4:Y:S04]  /*fe200*/  LDL.64 R20, [R1+0x33c0] ;  /* 0x0033c00001147983 */ /* 0x0021280000100a00 */
[----:B--2---:R1:W-:Y:S01]  /*fe210*/  STL.64 [R1+0x6928], R8 ;  /* 0x0069280801007387 */ /* 0x0043e20000100a00 */
[----:B------:R-:W-:-:S03]  /*fe220*/  IADD3 R10, P0, R17, R27, RZ ;  /* 0x0000001b110a7210 */ /* 0x000fc60007f1e0ff */
[----:B-1----:R-:W2:Y:S04]  /*fe230*/  LDL R9, [R1+0x1b0] ;  /* 0x0001b00001097983 */ /* 0x002ea80000100800 */
[----:B------:R1:W-:Y:S01]  /*fe240*/  STL.64 [R1+0x6930], R22 ;  /* 0x0069301601007387 */ /* 0x0003e20000100a00 */
[----:B----4-:R-:W-:-:S03]  /*fe250*/  IMAD.X R21, R15, 0x1, R22, P1 ;  /* 0x000000010f157824 */ /* 0x010fc600008e0616 */
[----:B-1----:R0:W4:Y:S04]  /*fe260*/  LDL.64 R22, [R1+0x33c8] ;  /* 0x0033c80001167983 */ /* 0x0021280000100a00 */
[----:B------:R1:W-:Y:S01]  /*fe270*/  STL [R1+0x33c4], R21 ;  /* 0x0033c41501007387 */ /* 0x0003e20000100800 */
[----:B---3--:R-:W-:-:S03]  /*fe280*/  IADD3 R20, P1, R17, R29, RZ ;  /* 0x0000001d11147210 */ /* 0x008fc60007f3e0ff */
[----:B------:R-:W3:Y:S01]  /*fe290*/  LDL.LU R17, [R1+0x6950] ;  /* 0x0069500001117983 */ /* 0x000ee20000300800 */
[C---:B------:R-:W-:Y:S02]  /*fe2a0*/  IMAD.X R11, R15.reuse, 0x1, R26, P0 ;  /* 0x000000010f0b7824 */ /* 0x040fe400000e061a */
[C---:B-1----:R-:W-:Y:S02]  /*fe2b0*/  IMAD.X R21, R15.reuse, 0x1, R28, P1 ;  /* 0x000000010f157824 */ /* 0x042fe400008e061c */
[----:B----4-:R-:W-:Y:S01]  /*fe2c0*/  IMAD.X R23, R15, 0x1, R24, P2 ;  /* 0x000000010f177824 */ /* 0x010fe200010e0618 */
[----:B--2---:R-:W-:-:S04]  /*fe2d0*/  IADD3 R22, P2, R9, R16, RZ ;  /* 0x0000001009167210 */ /* 0x004fc80007f5e0ff */
[----:B------:R-:W-:Y:S04]  /*fe2e0*/  STL [R1+0x33cc], R23 ;  /* 0x0033cc1701007387 */ /* 0x000fe80000100800 */
[----:B------:R1:W-:Y:S01]  /*fe2f0*/  STL.64 [R1+0x33d0], R10 ;  /* 0x0033d00a01007387 */ /* 0x0003e20000100a00 */
[----:B---3--:R-:W-:-:S03]  /*fe300*/  IADD3 R8, P0, R9, R17, RZ ;  /* 0x0000001109087210 */ /* 0x008fc60007f1e0ff */
[----:B-1----:R-:W2:Y:S04]  /*fe310*/  LDL.LU.64 R10, [R1+0x6948] ;  /* 0x00694800010a7983 */ /* 0x002ea80000300a00 */
[----:B------:R-:W-:Y:S04]  /*fe320*/  STL.64 [R1+0x6920], R26 ;  /* 0x0069201a01007387 */ /* 0x000fe80000100a00 */
[----:B------:R-:W3:Y:S04]  /*fe330*/  LDL R9, [R1+0x330] ;  /* 0x0003300001097983 */ /* 0x000ee80000100800 */
[----:B------:R-:W-:Y:S04]  /*fe340*/  STL.64 [R1+0x6918], R16 ;  /* 0x0069181001007387 */ /* 0x000fe80000100a00 */
[----:B------:R-:W4:Y:S04]  /*fe350*/  LDL.LU R15, [R1+0x6940] ;  /* 0x00694000010f7983 */ /* 0x000f280000300800 */
[----:B------:R1:W-:Y:S04]  /*fe360*/  STL.64 [R1+0x3398], R20 ;  /* 0x0033981401007387 */ /* 0x0003e80000100a00 */
[----:B-1----:R-:W2:Y:S04]  /*fe370*/  LDL.LU.64 R20, [R1+0x6938] ;  /* 0x0069380001147983 */ /* 0x002ea80000300a00 */
[----:B------:R1:W-:Y:S04]  /*fe380*/  STL [R1+0x6910], R28 ;  /* 0x0069101c01007387 */ /* 0x0003e80000100800 */
[----:B-1----:R-:W2:Y:S01]  /*fe390*/  LDL.LU R28, [R1+0x1b0] ;  /* 0x0001b000011c7983 */ /* 0x002ea20000300800 */
[----:B---3--:R-:W-:-:S02]  /*fe3a0*/  IMAD.X R23, R9, 0x1, R14, P2 ;  /* 0x0000000109177824 */ /* 0x008fc400010e060e */
[----:B----4-:R-:W-:-:S03]  /*fe3b0*/  IMAD.X R9, R9, 0x1, R15, P0 ;  /* 0x0000000109097824 */ /* 0x010fc600000e060f */
[----:B------:R1:W-:Y:S04]  /*fe3c0*/  STL.64 [R1+0x33a0], R22 ;  /* 0x0033a01601007387 */ /* 0x0003e80000100a00 */
[----:B-1----:R-:W3:Y:S04]  /*fe3d0*/  LDL.LU.64 R22, [R1+0x6930] ;  /* 0x0069300001167983 */ /* 0x002ee80000300a00 */
[----:B------:R1:W-:Y:S04]  /*fe3e0*/  STL.64 [R1+0x33a8], R8 ;  /* 0x0033a80801007387 */ /* 0x0003e80000100a00 */
[----:B-1----:R-:W4:Y:S04]  /*fe3f0*/  LDL.LU.64 R8, [R1+0x6928] ;  /* 0x0069280001087983 */ /* 0x002f280000300a00 */
[----:B------:R1:W-:Y:S04]  /*fe400*/  STL [R1+0x6900], R15 ;  /* 0x0069000f01007387 */ /* 0x0003e80000100800 */
[----:B-1----:R-:W3:Y:S01]  /*fe410*/  LDL.LU R15, [R1+0x330] ;  /* 0x00033000010f7983 */ /* 0x002ee20000300800 */
[----:B--2---:R-:W-:-:S02]  /*fe420*/  IADD3 R26, P1, R28, R19, RZ ;  /* 0x000000131c1a7210 */ /* 0x004fc40007f3e0ff */
[C---:B------:R-:W-:Y:S01]  /*fe430*/  IADD3 R16, P2, R28.reuse, R21, RZ ;  /* 0x000000151c107210 */ /* 0x040fe20007f5e0ff */
[----:B----4-:R1:W-:Y:S04]  /*fe440*/  STL.64 [R1+0x6908], R8 ;  /* 0x0069080801007387 */ /* 0x0103e80000100a00 */
[----:B------:R2:W-:Y:S01]  /*fe450*/  STL.64 [R1+0x68e0], R4 ;  /* 0x0068e00401007387 */ /* 0x0005e20000100a00 */
[C---:B---3--:R-:W-:Y:S01]  /*fe460*/  IMAD.X R27, R15.reuse, 0x1, R18, P1 ;  /* 0x000000010f1b7824 */ /* 0x048fe200008e0612 */
[----:B-1----:R-:W-:Y:S02]  /*fe470*/  IADD3 R8, P0, R28, R23, RZ ;  /* 0x000000171c087210 */ /* 0x002fe40007f1e0ff */
[----:B--2---:R-:W2:Y:S04]  /*fe480*/  LDL R5, [R1+0x1b4] ;  /* 0x0001b40001057983 */ /* 0x004ea80000100800 */
[----:B------:R1:W-:Y:S01]  /*fe490*/  STL.64 [R1+0x3370], R26 ;  /* 0x0033701a01007387 */ /* 0x0003e20000100a00 */
[----:B------:R-:W-:-:S03]  /*fe4a0*/  IMAD.X R17, R15, 0x1, R20, P2 ;  /* 0x000000010f117824 */ /* 0x000fc600010e0614 */
[----:B------:R-:W-:Y:S04]  /*fe4b0*/  STL [R1+0x3380], R8 ;  /* 0x0033800801007387 */ /* 0x000fe80000100800 */
[----:B-1----:R-:W3:Y:S04]  /*fe4c0*/  LDL.LU.64 R26, [R1+0x6920] ;  /* 0x00692000011a7983 */ /* 0x002ee80000300a00 */
[----:B------:R-:W-:Y:S04]  /*fe4d0*/  STL.64 [R1+0x68e8], R2 ;  /* 0x0068e80201007387 */ /* 0x000fe80000100a00 */
[----:B------:R-:W-:Y:S04]  /*fe4e0*/  STL [R1+0x68f0], R3 ;  /* 0x0068f00301007387 */ /* 0x000fe80000100800 */
[----:B------:R1:W-:Y:S04]  /*fe4f0*/  STL.64 [R1+0x3378], R16 ;  /* 0x0033781001007387 */ /* 0x0003e80000100a00 */
[----:B-1----:R-:W2:Y:S04]  /*fe500*/  LDL.LU.64 R16, [R1+0x6918] ;  /* 0x0069180001107983 */ /* 0x002ea80000300a00 */
[----:B------:R1:W-:Y:S04]  /*fe510*/  STL.64 [R1+0x68f8], R6 ;  /* 0x0068f80601007387 */ /* 0x0003e80000100a00 */
[----:B-1----:R0:W4:Y:S01]  /*fe520*/  LDL.64 R6, [R1+0x3380] ;  /* 0x0033800001067983 */ /* 0x0021220000100a00 */
[----:B------:R-:W-:-:S05]  /*fe530*/  IADD3 R2, P1, R28, R25, RZ ;  /* 0x000000191c027210 */ /* 0x000fca0007f3e0ff */
[----:B------:R-:W-:Y:S01]  /*fe540*/  IMAD.X R3, R15, 0x1, R24, P1 ;  /* 0x000000010f037824 */ /* 0x000fe200008e0618 */
[----:B---3--:R-:W-:-:S05]  /*fe550*/  IADD3 R8, P2, R28, R27, RZ ;  /* 0x0000001b1c087210 */ /* 0x008fca0007f5e0ff */
[----:B------:R-:W-:Y:S01]  /*fe560*/  IMAD.X R9, R15, 0x1, R26, P2 ;  /* 0x000000010f097824 */ /* 0x000fe200010e061a */
[----:B--2---:R-:W-:Y:S01]  /*fe570*/  IADD3 R4, P2, R5, R17, RZ ;  /* 0x0000001105047210 */ /* 0x004fe20007f5e0ff */
[----:B----4-:R-:W-:Y:S01]  /*fe580*/  IMAD.X R7, R15, 0x1, R22, P0 ;  /* 0x000000010f077824 */ /* 0x010fe200000e0616 */
[----:B------:R-:W-:-:S04]  /*fe590*/  IADD3 R6, P0, R28, R29, RZ ;  /* 0x0000001d1c067210 */ /* 0x000fc80007f1e0ff */
[----:B------:R-:W-:Y:S04]  /*fe5a0*/  STL [R1+0x3384], R7 ;  /* 0x0033840701007387 */ /* 0x000fe80000100800 */
[----:B------:R-:W2:Y:S04]  /*fe5b0*/  LDL.LU R28, [R1+0x6910] ;  /* 0x00691000011c7983 */ /* 0x000ea80000300800 */
[----:B------:R1:W-:Y:S04]  /*fe5c0*/  STL.64 [R1+0x3388], R2 ;  /* 0x0033880201007387 */ /* 0x0003e80000100a00 */
[----:B------:R3:W-:Y:S01]  /*fe5d0*/  STL.64 [R1+0x3390], R8 ;  /* 0x0033900801007387 */ /* 0x0007e20000100a00 */
[----:B-1----:R-:W-:-:S03]  /*fe5e0*/  IADD3 R2, P1, R5, R16, RZ ;  /* 0x0000001005027210 */ /* 0x002fc60007f3e0ff */
[----:B---3--:R-:W3:Y:S04]  /*fe5f0*/  LDL.LU.64 R8, [R1+0x6908] ;  /* 0x0069080001087983 */ /* 0x008ee80000300a00 */
[----:B------:R-:W-:Y:S04]  /*fe600*/  STL.64 [R1+0x68d8], R26 ;  /* 0x0068d81a01007387 */ /* 0x000fe80000100a00 */
[----:B------:R-:W4:Y:S04]  /*fe610*/  LDL R5, [R1+0x32c] ;  /* 0x00032c0001057983 */ /* 0x000f280000100800 */
[----:B------:R1:W-:Y:S04]  /*fe620*/  STL [R1+0x68d0], R17 ;  /* 0x0068d01101007387 */ /* 0x0003e80000100800 */
[----:B-1----:R-:W3:Y:S01]  /*fe630*/  LDL.LU R17, [R1+0x1b4] ;  /* 0x0001b40001117983 */ /* 0x002ee20000300800 */
[----:B--2---:R-:W-:-:S03]  /*fe640*/  IMAD.X R7, R15, 0x1, R28, P0 ;  /* 0x000000010f077824 */ /* 0x004fc600000e061c */
[----:B------:R-:W2:Y:S04]  /*fe650*/  LDL.LU R15, [R1+0x6900] ;  /* 0x00690000010f7983 */ /* 0x000ea80000300800 */
[----:B------:R1:W-:Y:S04]  /*fe660*/  STL.64 [R1+0x3358], R6 ;  /* 0x0033580601007387 */ /* 0x0003e80000100a00 */
[----:B-1----:R-:W2:Y:S01]  /*fe670*/  LDL.LU.64 R6, [R1+0x68f8] ;  /* 0x0068f80001067983 */ /* 0x002ea20000300a00 */
[----:B----4-:R-:W-:-:S05]  /*fe680*/  IMAD.X R3, R5, 0x1, R14, P1 ;  /* 0x0000000105037824 */ /* 0x010fca00008e060e */
[----:B------:R1:W-:Y:S04]  /*fe690*/  STL.64 [R1+0x3360], R2 ;  /* 0x0033600201007387 */ /* 0x0003e80000100a00 */
[----:B-1----:R0:W4:Y:S01]  /*fe6a0*/  LDL.LU R3, [R1+0x68f0] ;  /* 0x0068f00001037983 */ /* 0x0021220000300800 */
[----:B---3--:R-:W-:-:S05]  /*fe6b0*/  IADD3 R2, P1, R17, R21, RZ ;  /* 0x0000001511027210 */ /* 0x008fca0007f3e0ff */
[----:B------:R4:W-:Y:S04]  /*fe6c0*/  STL [R1+0x3338], R2 ;  /* 0x0033380201007387 */ /* 0x0009e80000100800 */
[----:B----4-:R-:W3:Y:S01]  /*fe6d0*/  LDL.LU.64 R2, [R1+0x68e8] ;  /* 0x0068e80001027983 */ /* 0x010ee20000300a00 */
[----:B--2---:R-:W-:-:S05]  /*fe6e0*/  IMAD.X R5, R5, 0x1, R15, P2 ;  /* 0x0000000105057824 */ /* 0x004fca00010e060f */
[----:B------:R1:W-:Y:S04]  /*fe6f0*/  STL.64 [R1+0x3368], R4 ;  /* 0x0033680401007387 */ /* 0x0003e80000100a00 */
[----:B-1----:R-:W2:Y:S04]  /*fe700*/  LDL.LU.64 R4, [R1+0x68e0] ;  /* 0x0068e00001047983 */ /* 0x002ea80000300a00 */
[----:B------:R1:W-:Y:S04]  /*fe710*/  STL [R1+0x68b8], R15 ;  /* 0x0068b80f01007387 */ /* 0x0003e80000100800 */
[----:B-1----:R-:W4:Y:S04]  /*fe720*/  LDL.LU R15, [R1+0x32c] ;  /* 0x00032c00010f7983 */ /* 0x002f280000300800 */
[----:B---3--:R1:W-:Y:S04]  /*fe730*/  STL.64 [R1+0x68c0], R2 ;  /* 0x0068c00201007387 */ /* 0x0083e80000100a00 */
[----:B-1----:R0:W3:Y:S01]  /*fe740*/  LDL.64 R2, [R1+0x3338] ;  /* 0x0033380001027983 */ /* 0x0020e20000100a00 */
[----:B------:R-:W-:-:S03]  /*fe750*/  IADD3 R26, P0, R17, R19, RZ ;  /* 0x00000013111a7210 */ /* 0x000fc60007f1e0ff */
[----:B------:R1:W-:Y:S02]  /*fe760*/  STL.64 [R1+0x68c8], R6 ;  /* 0x0068c80601007387 */ /* 0x0003e40000100a00 */
[----:B-1----:R-:W-:Y:S01]  /*fe770*/  IADD3 R6, P2, R17, R23, RZ ;  /* 0x0000001711067210 */ /* 0x002fe20007f5e0ff */
[----:B----4-:R-:W-:-:S05]  /*fe780*/  IMAD.X R27, R15, 0x1, R18, P0 ;  /* 0x000000010f1b7824 */ /* 0x010fca00000e0612 */
[----:B------:R1:W-:Y:S04]  /*fe790*/  STL.64 [R1+0x3330], R26 ;  /* 0x0033301a01007387 */ /* 0x0003e80000100a00 */
[----:B------:R-:W-:Y:S04]  /*fe7a0*/  STL [R1+0x3340], R6 ;  /* 0x0033400601007387 */ /* 0x000fe80000100800 */
[----:B-1----:R-:W4:Y:S04]  /*fe7b0*/  LDL.LU.64 R26, [R1+0x68d8] ;  /* 0x0068d800011a7983 */ /* 0x002f280000300a00 */
[----:B------:R1:W-:Y:S04]  /*fe7c0*/  STL.64 [R1+0x68a0], R10 ;  /* 0x0068a00a01007387 */ /* 0x0003e80000100a00 */
[----:B-1----:R-:W2:Y:S04]  /*fe7d0*/  LDL R11, [R1+0x1b8] ;  /* 0x0001b800010b7983 */ /* 0x002ea80000100800 */
[----:B------:R1:W-:Y:S01]  /*fe7e0*/  STL.64 [R1+0x68b0], R20 ;  /* 0x0068b01401007387 */ /* 0x0003e20000100a00 */
[----:B---3--:R-:W-:-:S03]  /*fe7f0*/  IMAD.X R3, R15, 0x1, R20, P1 ;  /* 0x000000010f037824 */ /* 0x008fc600008e0614 */
[----:B-1----:R0:W3:Y:S04]  /*fe800*/  LDL.64 R20, [R1+0x3340] ;  /* 0x0033400001147983 */ /* 0x0020e80000100a00 */
[----:B------:R1:W-:Y:S04]  /*fe810*/  STL [R1+0x333c], R3 ;  /* 0x00333c0301007387 */ /* 0x0003e80000100800 */
[----:B------:R2:W-:Y:S01]  /*fe820*/  STL.64 [R1+0x68a8], R22 ;  /* 0x0068a81601007387 */ /* 0x0005e20000100a00 */
[C---:B------:R-:W-:Y:S02]  /*fe830*/  IADD3 R6, P0, R17.reuse, R25, RZ ;  /* 0x0000001911067210 */ /* 0x040fe40007f1e0ff */
[----:B----4-:R-:W-:Y:S01]  /*fe840*/  IADD3 R2, P1, R17, R27, RZ ;  /* 0x0000001b11027210 */ /* 0x010fe20007f3e0ff */
[----:B---3--:R-:W-:Y:S01]  /*fe850*/  IMAD.X R21, R15, 0x1, R22, P2 ;  /* 0x000000010f157824 */ /* 0x008fe200010e0616 */
[----:B------:R-:W-:-:S04]  /*fe860*/  IADD3 R20, P2, R17, R29, RZ ;  /* 0x0000001d11147210 */ /* 0x000fc80007f5e0ff */
[----:B------:R3:W-:Y:S04]  /*fe870*/  STL [R1+0x3344], R21 ;  /* 0x0033441501007387 */ /* 0x0007e80000100800 */
[----:B------:R-:W4:Y:S01]  /*fe880*/  LDL.LU R17, [R1+0x68d0] ;  /* 0x0068d00001117983 */ /* 0x000f220000300800 */
[C---:B------:R-:W-:Y:S02]  /*fe890*/  IMAD.X R7, R15.reuse, 0x1, R24, P0 ;  /* 0x000000010f077824 */ /* 0x040fe400000e0618 */
[----:B-1----:R-:W-:-:S03]  /*fe8a0*/  IMAD.X R3, R15, 0x1, R26, P1 ;  /* 0x000000010f037824 */ /* 0x002fc600008e061a */
[----:B------:R1:W-:Y:S01]  /*fe8b0*/  STL.64 [R1+0x3348], R6 ;  /* 0x0033480601007387 */ /* 0x0003e20000100a00 */
[----:B--2---:R-:W-:Y:S01]  /*fe8c0*/  IADD3 R22, P0, R11, R16, RZ ;  /* 0x000000100b167210 */ /* 0x004fe20007f1e0ff */
[----:B---3--:R-:W-:Y:S02]  /*fe8d0*/  IMAD.X R21, R15, 0x1, R28, P2 ;  /* 0x000000010f157824 */ /* 0x008fe400010e061c */
[----:B-1----:R-:W2:Y:S04]  /*fe8e0*/  LDL.LU.64 R6, [R1+0x68c8] ;  /* 0x0068c80001067983 */ /* 0x002ea80000300a00 */
[----:B------:R-:W-:Y:S04]  /*fe8f0*/  STL.64 [R1+0x6898], R24 ;  /* 0x0068981801007387 */ /* 0x000fe80000100a00 */
[----:B------:R1:W-:Y:S04]  /*fe900*/  STL.64 [R1+0x3350], R2 ;  /* 0x0033500201007387 */ /* 0x0003e80000100a00 */
[----:B-1----:R-:W3:Y:S04]  /*fe910*/  LDL.LU.64 R2, [R1+0x68c0] ;  /* 0x0068c00001027983 */ /* 0x002ee80000300a00 */
[----:B------:R-:W-:Y:S01]  /*fe920*/  STL.64 [R1+0x6890], R26 ;  /* 0x0068901a01007387 */ /* 0x000fe20000100a00 */
[----:B----4-:R-:W-:-:S03]  /*fe930*/  IADD3 R10, P1, R11, R17, RZ ;  /* 0x000000110b0a7210 */ /* 0x010fc60007f3e0ff */
[----:B------:R-:W4:Y:S04]  /*fe940*/  LDL R11, [R1+0x328] ;  /* 0x00032800010b7983 */ /* 0x000f280000100800 */
[----:B------:R1:W-:Y:S04]  /*fe950*/  STL [R1+0x6888], R17 ;  /* 0x0068881101007387 */ /* 0x0003e80000100800 */
[----:B-1----:R-:W2:Y:S04]  /*fe960*/  LDL.LU R17, [R1+0x1b8] ;  /* 0x0001b80001117983 */ /* 0x002ea80000300800 */
[----:B------:R-:W3:Y:S04]  /*fe970*/  LDL.LU R15, [R1+0x68b8] ;  /* 0x0068b800010f7983 */ /* 0x000ee80000300800 */
[----:B------:R1:W-:Y:S04]  /*fe980*/  STL.64 [R1+0x3318], R20 ;  /* 0x0033181401007387 */ /* 0x0003e80000100a00 */
[----:B-1----:R-:W2:Y:S01]  /*fe990*/  LDL.LU.64 R20, [R1+0x68b0] ;  /* 0x0068b00001147983 */ /* 0x002ea20000300a00 */
[----:B----4-:R-:W-:-:S05]  /*fe9a0*/  IMAD.X R23, R11, 0x1, R14, P0 ;  /* 0x000000010b177824 */ /* 0x010fca00000e060e */
[----:B------:R1:W-:Y:S01]  /*fe9b0*/  STL.64 [R1+0x3320], R22 ;  /* 0x0033201601007387 */ /* 0x0003e20000100a00 */
[----:B---3--:R-:W-:-:S03]  /*fe9c0*/  IMAD.X R11, R11, 0x1, R15, P1 ;  /* 0x000000010b0b7824 */ /* 0x008fc600008e060f */
[----:B-1----:R-:W3:Y:S04]  /*fe9d0*/  LDL.LU.64 R22, [R1+0x68a8] ;  /* 0x0068a80001167983 */ /* 0x002ee80000300a00 */
[----:B------:R1:W-:Y:S04]  /*fe9e0*/  STL.64 [R1+0x3328], R10 ;  /* 0x0033280a01007387 */ /* 0x0003e80000100a00 */
[----:B-1----:R-:W4:Y:S04]  /*fe9f0*/  LDL.LU.64 R10, [R1+0x68a0] ;  /* 0x0068a000010a7983 */ /* 0x002f280000300a00 */
[----:B------:R-:W-:Y:S01]  /*fea00*/  STL.64 [R1+0x6870], R14 ;  /* 0x0068700e01007387 */ /* 0x000fe20000100a00 */
[----:B--2---:R-:W-:-:S03]  /*fea10*/  IADD3 R24, P2, R17, R19, RZ ;  /* 0x0000001311187210 */ /* 0x004fc60007f5e0ff */
[----:B----4-:R1:W-:Y:S04]  /*fea20*/  STL.64 [R1+0x6860], R10 ;  /* 0x0068600a01007387 */ /* 0x0103e80000100a00 */
[----:B-1----:R-:W2:Y:S04]  /*fea30*/  LDL R11, [R1+0x1bc] ;  /* 0x0001bc00010b7983 */ /* 0x002ea80000100800 */
[----:B------:R1:W-:Y:S04]  /*fea40*/  STL [R1+0x6878], R9 ;  /* 0x0068780901007387 */ /* 0x0003e80000100800 */
[----:B-1----:R-:W4:Y:S01]  /*fea50*/  LDL.LU R9, [R1+0x328] ;  /* 0x0003280001097983 */ /* 0x002f220000300800 */
[----:B------:R-:W-:Y:S01]  /*fea60*/  IADD3 R26, P0, R17, R21, RZ ;  /* 0x00000015111a7210 */ /* 0x000fe20007f1e0ff */
[----:B----4-:R-:W-:-:S04]  /*fea70*/  IMAD.X R25, R9, 0x1, R18, P2 ;  /* 0x0000000109197824 */ /* 0x010fc800010e0612 */
[----:B------:R-:W-:Y:S01]  /*fea80*/  IMAD.X R27, R9, 0x1, R20, P0 ;  /* 0x00000001091b7824 */ /* 0x000fe200000e0614 */
[----:B------:R1:W-:Y:S04]  /*fea90*/  STL.64 [R1+0x32f0], R24 ;  /* 0x0032f01801007387 */ /* 0x0003e80000100a00 */
[----:B-1----:R-:W4:Y:S04]  /*feaa0*/  LDL.LU.64 R24, [R1+0x6898] ;  /* 0x0068980001187983 */ /* 0x002f280000300a00 */
[----:B------:R-:W-:Y:S04]  /*feab0*/  STL.64 [R1+0x6880], R18 ;  /* 0x0068801201007387 */ /* 0x000fe80000100a00 */
[----:B------:R1:W-:Y:S04]  /*feac0*/  STL.64 [R1+0x32f8], R26 ;  /* 0x0032f81a01007387 */ /* 0x0003e80000100a00 */
[----:B-1----:R-:W2:Y:S01]  /*fead0*/  LDL.LU.64 R26, [R1+0x6890] ;  /* 0x00689000011a7983 */ /* 0x002ea20000300a00 */
[----:B---3--:R-:W-:-:S05]  /*feae0*/  IADD3 R14, P1, R17, R23, RZ ;  /* 0x00000017110e7210 */ /* 0x008fca0007f3e0ff */
[----:B------:R-:W-:Y:S01]  /*feaf0*/  IMAD.X R15, R9, 0x1, R22, P1 ;  /* 0x00000001090f7824 */ /* 0x000fe200008e0616 */
[----:B----4-:R-:W-:-:S05]  /*feb00*/  IADD3 R18, P2, R17, R25, RZ ;  /* 0x0000001911127210 */ /* 0x010fca0007f5e0ff */
[----:B------:R-:W-:Y:S04]  /*feb10*/  STL [R1+0x3308], R18 ;  /* 0x0033081201007387 */ /* 0x000fe80000100800 */
[----:B------:R1:W-:Y:S04]  /*feb20*/  STL.64 [R1+0x6868], R4 ;  /* 0x0068680401007387 */ /* 0x0003e80000100a00 */
[----:B------:R3:W-:Y:S01]  /*feb30*/  STL.64 [R1+0x3300], R14 ;  /* 0x0033000e01007387 */ /* 0x0007e20000100a00 */
[----:B-1----:R-:W-:Y:S01]  /*feb40*/  IMAD.MOV.U32 R4, RZ, RZ, R18 ;  /* 0x000000ffff047224 */ /* 0x002fe200078e0012 */
[----:B--2---:R-:W-:-:S02]  /*feb50*/  IADD3 R18, P0, R17, R27, RZ ;  /* 0x0000001b11127210 */ /* 0x004fc40007f1e0ff */
[----:B---3--:R-:W-:Y:S02]  /*feb60*/  IADD3 R14, P1, R17, R29, RZ ;  /* 0x0000001d110e7210 */ /* 0x008fe40007f3e0ff */
[----:B------:R-:W2:Y:S01]  /*feb70*/  LDL.LU R17, [R1+0x6888] ;  /* 0x0068880001117983 */ /* 0x000ea20000300800 */
[----:B------:R-:W-:Y:S02]  /*feb80*/  IMAD.MOV.U32 R5, RZ, RZ, R19 ;  /* 0x000000ffff057224 */ /* 0x000fe400078e0013 */
[C---:B------:R-:W-:Y:S02]  /*feb90*/  IMAD.X R5, R9.reuse, 0x1, R24, P2 ;  /* 0x0000000109057824 */ /* 0x040fe400010e0618 */
[C---:B------:R-:W-:Y:S02]  /*feba0*/  IMAD.X R19, R9.reuse, 0x1, R26, P0 ;  /* 0x0000000109137824 */ /* 0x040fe400000e061a */
[----:B------:R-:W-:Y:S01]  /*febb0*/  IMAD.X R15, R9, 0x1, R28, P1 ;  /* 0x00000001090f7824 */ /* 0x000fe200008e061c */
[C---:B------:R-:W-:Y:S01]  /*febc0*/  IADD3 R4, P2, R11.reuse, R16, RZ ;  /* 0x000000100b047210 */ /* 0x040fe20007f5e0ff */
[----:B------:R-:W-:Y:S04]  /*febd0*/  STL [R1+0x330c], R5 ;  /* 0x00330c0501007387 */ /* 0x000fe80000100800 */
[----:B------:R1:W-:Y:S04]  /*febe0*/  STL.64 [R1+0x3310], R18 ;  /* 0x0033101201007387 */ /* 0x0003e80000100a00 */
[----:B-1----:R-:W3:Y:S01]  /*febf0*/  LDL.LU.64 R18, [R1+0x6880] ;  /* 0x0068800001127983 */ /* 0x002ee20000300a00 */
[----:B--2---:R-:W-:-:S03]  /*fec00*/  IADD3 R10, P0, R11, R17, RZ ;  /* 0x000000110b0a7210 */ /* 0x004fc60007f1e0ff */
[----:B------:R-:W2:Y:S04]  /*fec10*/  LDL R11, [R1+0x324] ;  /* 0x00032400010b7983 */ /* 0x000ea80000100800 */
[----:B------:R-:W-:Y:S04]  /*fec20*/  STL.64 [R1+0x6858], R16 ;  /* 0x0068581001007387 */ /* 0x000fe80000100a00 */
[----:B------:R-:W4:Y:S04]  /*fec30*/  LDL.LU R9, [R1+0x6878] ;  /* 0x0068780001097983 */ /* 0x000f280000300800 */
[----:B------:R1:W-:Y:S04]  /*fec40*/  STL.64 [R1+0x32d8], R14 ;  /* 0x0032d80e01007387 */ /* 0x0003e80000100a00 */
[----:B-1----:R-:W2:Y:S04]  /*fec50*/  LDL.LU.64 R14, [R1+0x6870] ;  /* 0x00687000010e7983 */ /* 0x002ea80000300a00 */
[----:B------:R1:W-:Y:S04]  /*fec60*/  STL [R1+0x6850], R28 ;  /* 0x0068501c01007387 */ /* 0x0003e80000100800 */
[----:B-1----:R-:W3:Y:S01]  /*fec70*/  LDL.LU R28, [R1+0x1bc] ;  /* 0x0001bc00011c7983 */ /* 0x002ee20000300800 */
[----:B--2---:R-:W-:-:S02]  /*fec80*/  IMAD.X R5, R11, 0x1, R14, P2 ;  /* 0x000000010b057824 */ /* 0x004fc400010e060e */
[----:B------:R-:W-:-:S03]  /*fec90*/  IMAD.X R11, R11, 0x1, R15, P0 ;  /* 0x000000010b0b7824 */ /* 0x000fc600000e060f */
[----:B------:R1:W-:Y:S01]  /*feca0*/  STL.64 [R1+0x32e0], R4 ;  /* 0x0032e00401007387 */ /* 0x0003e20000100a00 */
[----:B---3--:R-:W-:-:S05]  /*fecb0*/  IADD3 R16, P1, R28, R19, RZ ;  /* 0x000000131c107210 */ /* 0x008fca0007f3e0ff */
[----:B------:R-:W-:Y:S04]  /*fecc0*/  STL [R1+0x32b0], R16 ;  /* 0x0032b01001007387 */ /* 0x000fe80000100800 */
[----:B-1----:R-:W2:Y:S04]  /*fecd0*/  LDL.LU.64 R4, [R1+0x6868] ;  /* 0x0068680001047983 */ /* 0x002ea80000300a00 */
[----:B------:R1:W-:Y:S04]  /*fece0*/  STL.64 [R1+0x32e8], R10 ;  /* 0x0032e80a01007387 */ /* 0x0003e80000100a00 */
[----:B-1----:R-:W3:Y:S04]  /*fecf0*/  LDL.LU.64 R10, [R1+0x6860] ;  /* 0x00686000010a7983 */ /* 0x002ee80000300a00 */
[----:B---3--:R-:W-:Y:S04]  /*fed00*/  STL.64 [R1+0x6840], R10 ;  /* 0x0068400a01007387 */ /* 0x008fe80000100a00 */
[----:B------:R1:W-:Y:S04]  /*fed10*/  STL.64 [R1+0x6838], R14 ;  /* 0x0068380e01007387 */ /* 0x0003e80000100a00 */
[----:B-1----:R-:W3:Y:S04]  /*fed20*/  LDL.LU R14, [R1+0x324] ;  /* 0x00032400010e7983 */ /* 0x002ee80000300800 */
[----:B--2---:R1:W-:Y:S04]  /*fed30*/  STL.64 [R1+0x6830], R4 ;  /* 0x0068300401007387 */ /* 0x0043e80000100a00 */
[----:B-1----:R0:W2:Y:S01]  /*fed40*/  LDL.64 R4, [R1+0x32b0] ;  /* 0x0032b00001047983 */ /* 0x0020a20000100a00 */
[----:B------:R-:W-:-:S02]  /*fed50*/  IADD3 R16, P2, R28, R21, RZ ;  /* 0x000000151c107210 */ /* 0x000fc40007f5e0ff */
[----:B------:R-:W-:Y:S01]  /*fed60*/  IADD3 R10, P0, R28, R23, RZ ;  /* 0x000000171c0a7210 */ /* 0x000fe20007f1e0ff */
[----:B------:R1:W-:Y:S02]  /*fed70*/  STL.64 [R1+0x6848], R2 ;  /* 0x0068480201007387 */ /* 0x0003e40000100a00 */
[C---:B---3--:R-:W-:Y:S02]  /*fed80*/  IMAD.X R17, R14.reuse, 0x1, R20, P2 ;  /* 0x000000010e117824 */ /* 0x048fe400010e0614 */
[----:B------:R-:W-:Y:S01]  /*fed90*/  IMAD.X R11, R14, 0x1, R22, P0 ;  /* 0x000000010e0b7824 */ /* 0x000fe200000e0616 */
[----:B-1----:R-:W-:Y:S01]  /*feda0*/  IADD3 R2, P2, R28, R27, RZ ;  /* 0x0000001b1c027210 */ /* 0x002fe20007f5e0ff */
[----:B--2---:R-:W-:Y:S01]  /*fedb0*/  IMAD.X R5, R14, 0x1, R18, P1 ;  /* 0x000000010e057824 */ /* 0x004fe200008e0612 */
[----:B------:R-:W-:-:S04]  /*fedc0*/  IADD3 R4, P1, R28, R25, RZ ;  /* 0x000000191c047210 */ /* 0x000fc80007f3e0ff */
[----:B------:R-:W-:Y:S04]  /*fedd0*/  STL [R1+0x32b4], R5 ;  /* 0x0032b40501007387 */ /* 0x000fe80000100800 */
[----:B------:R1:W-:Y:S04]  /*fede0*/  STL.64 [R1+0x32b8], R16 ;  /* 0x0032b81001007387 */ /* 0x0003e80000100a00 */
[----:B-1----:R-:W2:Y:S04]  /*fedf0*/  LDL.LU.64 R16, [R1+0x6858] ;  /* 0x0068580001107983 */ /* 0x002ea80000300a00 */
[----:B------:R1:W-:Y:S02]  /*fee00*/  STL.64 [R1+0x32c0], R10 ;  /* 0x0032c00a01007387 */ /* 0x0003e40000100a00 */
[----:B-1----:R-:W-:-:S02]  /*fee10*/  IADD3 R10, P0, R28, R29, RZ ;  /* 0x0000001d1c0a7210 */ /* 0x002fc40007f1e0ff */
[----:B------:R-:W3:Y:S04]  /*fee20*/  LDL.LU R28, [R1+0x6850] ;  /* 0x00685000011c7983 */ /* 0x000ee80000300800 */
[----:B------:R-:W4:Y:S01]  /*fee30*/  LDL R11, [R1+0x1c0] ;  /* 0x0001c000010b7983 */ /* 0x000f220000100800 */
[C---:B------:R-:W-:Y:S02]  /*fee40*/  IMAD.X R5, R14.reuse, 0x1, R24, P1 ;  /* 0x000000010e057824 */ /* 0x040fe400008e0618 */
[----:B------:R-:W-:Y:S01]  /*fee50*/  IMAD.X R3, R14, 0x1, R26, P2 ;  /* 0x000000010e037824 */ /* 0x000fe200010e061a */
[----:B------:R-:W-:Y:S04]  /*fee60*/  STL.64 [R1+0x6828], R24 ;  /* 0x0068281801007387 */ /* 0x000fe80000100a00 */
[----:B------:R-:W-:Y:S04]  /*fee70*/  STL.64 [R1+0x32c8], R4 ;  /* 0x0032c80401007387 */ /* 0x000fe80000100a00 */
[----:B------:R1:W-:Y:S04]  /*fee80*/  STL.64 [R1+0x32d0], R2 ;  /* 0x0032d00201007387 */ /* 0x0003e80000100a00 */
[----:B-1----:R-:W3:Y:S04]  /*fee90*/  LDL.LU.64 R2, [R1+0x6848] ;  /* 0x0068480001027983 */ /* 0x002ee80000300a00 */
[----:B------:R-:W3:Y:S04]  /*feea0*/  LDL R25, [R1+0x320] ;  /* 0x0003200001197983 */ /* 0x000ee80000100800 */
[----:B--2---:R1:W-:Y:S01]  /*feeb0*/  STL [R1+0x6818], R17 ;  /* 0x0068181101007387 */ /* 0x0043e20000100800 */
[----:B----4-:R-:W-:-:S03]  /*feec0*/  IADD3 R24, P2, R11, R17, RZ ;  /* 0x000000110b187210 */ /* 0x010fc60007f5e0ff */
[----:B-1----:R-:W2:Y:S01]  /*feed0*/  LDL.LU R17, [R1+0x1c0] ;  /* 0x0001c00001117983 */ /* 0x002ea20000300800 */
[----:B------:R-:W-:Y:S01]  /*feee0*/  IADD3 R4, P1, R11, R16, RZ ;  /* 0x000000100b047210 */ /* 0x000fe20007f3e0ff */
[----:B---3--:R-:W-:-:S05]  /*feef0*/  IMAD.X R11, R14, 0x1, R28, P0 ;  /* 0x000000010e0b7824 */ /* 0x008fca00000e061c */
[----:B------:R1:W-:Y:S04]  /*fef00*/  STL.64 [R1+0x3298], R10 ;  /* 0x0032980a01007387 */ /* 0x0003e80000100a00 */
[----:B-1----:R-:W3:Y:S01]  /*fef10*/  LDL.LU.64 R10, [R1+0x6840] ;  /* 0x00684000010a7983 */ /* 0x002ee20000300a00 */
[----:B--2---:R-:W-:-:S05]  /*fef20*/  IADD3 R14, P0, R17, R19, RZ ;  /* 0x00000013110e7210 */ /* 0x004fca0007f1e0ff */
[----:B------:R1:W-:Y:S04]  /*fef30*/  STL [R1+0x3270], R14 ;  /* 0x0032700e01007387 */ /* 0x0003e80000100800 */
[----:B-1----:R-:W2:Y:S02]  /*fef40*/  LDL.LU.64 R14, [R1+0x6838] ;  /* 0x00683800010e7983 */ /* 0x002ea40000300a00 */
[----:B--2---:R-:W-:-:S05]  /*fef50*/  IMAD.X R5, R25, 0x1, R14, P1 ;  /* 0x0000000119057824 */ /* 0x004fca00008e060e */
[----:B------:R1:W-:Y:S04]  /*fef60*/  STL.64 [R1+0x32a0], R4 ;  /* 0x0032a00401007387 */ /* 0x0003e80000100a00 */
[----:B-1----:R-:W2:Y:S01]  /*fef70*/  LDL.LU.64 R4, [R1+0x6830] ;  /* 0x0068300001047983 */ /* 0x002ea20000300a00 */
[----:B------:R-:W-:-:S03]  /*fef80*/  IMAD.X R25, R25, 0x1, R15, P2 ;  /* 0x0000000119197824 */ /* 0x000fc600010e060f */
[----:B--2---:R-:W-:Y:S04]  /*fef90*/  STL.64 [R1+0x6810], R4 ;  /* 0x0068100401007387 */ /* 0x004fe80000100a00 */
[----:B------:R1:W-:Y:S04]  /*fefa0*/  STL.64 [R1+0x6820], R2 ;  /* 0x0068200201007387 */ /* 0x0003e80000100a00 */
[----:B-1----:R-:W2:Y:S04]  /*fefb0*/  LDL.LU R3, [R1+0x2e0] ;  /* 0x0002e00001037983 */ /* 0x002ea80000300800 */
[----:B------:R1:W-:Y:S04]  /*fefc0*/  STL.64 [R1+0x32a8], R24 ;  /* 0x0032a81801007387 */ /* 0x0003e80000100a00 */
[----:B-1----:R-:W4:Y:S04]  /*fefd0*/  LDL.LU.64 R24, [R1+0x6828] ;  /* 0x0068280001187983 */ /* 0x002f280000300a00 */
[----:B------:R1:W-:Y:S04]  /*fefe0*/  STL [R1+0x6808], R15 ;  /* 0x0068080f01007387 */ /* 0x0003e80000100800 */
[----:B-1----:R-:W3:Y:S04]  /*feff0*/  LDL.LU R15, [R1+0x320] ;  /* 0x00032000010f7983 */ /* 0x002ee80000300800 */
[----:B------:R1:W-:Y:S04]  /*ff000*/  STL.64 [R1+0x67f8], R6 ;  /* 0x0067f80601007387 */ /* 0x0003e80000100a00 */
[----:B-1----:R0:W4:Y:S01]  /*ff010*/  LDL.64 R6, [R1+0x3270] ;  /* 0x0032700001067983 */ /* 0x0021220000100a00 */
[----:B------:R-:W-:-:S02]  /*ff020*/  IADD3 R4, P1, R17, R21, RZ ;  /* 0x0000001511047210 */ /* 0x000fc40007f3e0ff */
[----:B------:R-:W-:Y:S01]  /*ff030*/  IADD3 R2, P2, R17, R23, RZ ;  /* 0x0000001711027210 */ /* 0x000fe20007f5e0ff */
[----:B--2---:R-:W-:-:S04]  /*ff040*/  IMAD.MOV.U32 R5, RZ, RZ, R3 ;  /* 0x000000ffff057224 */ /* 0x004fc800078e0003 */
[C---:B---3--:R-:W-:Y:S02]  /*ff050*/  IMAD.X R3, R15.reuse, 0x1, R22, P2 ;  /* 0x000000010f037824 */ /* 0x048fe400010e0616 */
[----:B----4-:R-:W-:-:S05]  /*ff060*/  IMAD.X R7, R15, 0x1, R18, P0 ;  /* 0x000000010f077824 */ /* 0x010fca00000e0612 */
[----:B------:R1:W-:Y:S04]  /*ff070*/  STL [R1+0x3274], R7 ;  /* 0x0032740701007387 */ /* 0x0003e80000100800 */
[----:B------:R2:W-:Y:S01]  /*ff080*/  STL.64 [R1+0x6800], R20 ;  /* 0x0068001401007387 */ /* 0x0005e20000100a00 */
[----:B------:R-:W-:Y:S01]  /*ff090*/  IADD3 R6, P0, R17, R25, RZ ;  /* 0x0000001911067210 */ /* 0x000fe20007f1e0ff */
[----:B-1----:R-:W-:Y:S02]  /*ff0a0*/  IMAD.MOV.U32 R7, RZ, RZ, R5 ;  /* 0x000000ffff077224 */ /* 0x002fe400078e0005 */
[----:B------:R-:W-:-:S05]  /*ff0b0*/  IMAD.X R5, R15, 0x1, R20, P1 ;  /* 0x000000010f057824 */ /* 0x000fca00008e0614 */
[----:B------:R-:W-:Y:S04]  /*ff0c0*/  STL.64 [R1+0x3278], R4 ;  /* 0x0032780401007387 */ /* 0x000fe80000100a00 */
[----:B------:R1:W-:Y:S01]  /*ff0d0*/  STL.64 [R1+0x3280], R2 ;  /* 0x0032800201007387 */ /* 0x0003e20000100a00 */
[----:B--2---:R-:W-:Y:S01]  /*ff0e0*/  IADD3 R20, P2, R17, R29, RZ ;  /* 0x0000001d11147210 */ /* 0x004fe20007f5e0ff */
[----:B------:R-:W-:Y:S02]  /*ff0f0*/  IMAD.MOV.U32 R21, RZ, RZ, R7 ;  /* 0x000000ffff157224 */ /* 0x000fe400078e0007 */
[----:B------:R-:W-:Y:S01]  /*ff100*/  IMAD.X R7, R15, 0x1, R24, P0 ;  /* 0x000000010f077824 */ /* 0x000fe200000e0618 */
[----:B-1----:R-:W2:Y:S04]  /*ff110*/  LDL.LU.64 R2, [R1+0x6820] ;  /* 0x0068200001027983 */ /* 0x002ea80000300a00 */
[----:B------:R1:W-:Y:S01]  /*ff120*/  STL.64 [R1+0x67f0], R22 ;  /* 0x0067f01601007387 */ /* 0x0003e20000100a00 */
[----:B------:R-:W-:-:S03]  /*ff130*/  IADD3 R4, P1, R17, R27, RZ ;  /* 0x0000001b11047210 */ /* 0x000fc60007f3e0ff */
[----:B-1----:R-:W3:Y:S04]  /*ff140*/  LDL R23, [R1+0x1c4] ;  /* 0x0001c40001177983 */ /* 0x002ee80000100800 */
[----:B------:R-:W4:Y:S04]  /*ff150*/  LDL.LU R17, [R1+0x6818] ;  /* 0x0068180001117983 */ /* 0x000f280000300800 */
[----:B------:R1:W-:Y:S04]  /*ff160*/  STL.64 [R1+0x3288], R6 ;  /* 0x0032880601007387 */ /* 0x0003e80000100a00 */
[----:B-1----:R-:W2:Y:S01]  /*ff170*/  LDL R7, [R1+0x31c] ;  /* 0x00031c0001077983 */ /* 0x002ea20000100800 */
[----:B------:R-:W-:-:S05]  /*ff180*/  IMAD.X R5, R15, 0x1, R26, P1 ;  /* 0x000000010f057824 */ /* 0x000fca00008e061a */
[----:B------:R1:W-:Y:S04]  /*ff190*/  STL.64 [R1+0x3290], R4 ;  /* 0x0032900401007387 */ /* 0x0003e80000100a00 */
[----:B-1----:R-:W2:Y:S04]  /*ff1a0*/  LDL.LU.64 R4, [R1+0x6810] ;  /* 0x0068100001047983 */ /* 0x002ea80000300a00 */
[----:B------:R-:W-:Y:S01]  /*ff1b0*/  STL.64 [R1+0x67e8], R26 ;  /* 0x0067e81a01007387 */ /* 0x000fe20000100a00 */
[C---:B---3--:R-:W-:Y:S02]  /*ff1c0*/  IADD3 R6, P0, R23.reuse, R16, RZ ;  /* 0x0000001017067210 */ /* 0x048fe40007f1e0ff */
[----:B----4-:R-:W-:Y:S01]  /*ff1d0*/  IADD3 R22, P1, R23, R17, RZ ;  /* 0x0000001117167210 */ /* 0x010fe20007f3e0ff */
[----:B------:R-:W-:-:S02]  /*ff1e0*/  IMAD.MOV.U32 R23, RZ, RZ, R21 ;  /* 0x000000ffff177224 */ /* 0x000fc400078e0015 */
[----:B------:R-:W-:Y:S02]  /*ff1f0*/  IMAD.X R21, R15, 0x1, R28, P2 ;  /* 0x000000010f157824 */ /* 0x000fe400010e061c */
[----:B------:R-:W3:Y:S04]  /*ff200*/  LDL.LU R15, [R1+0x6808] ;  /* 0x00680800010f7983 */ /* 0x000ee80000300800 */
[----:B------:R1:W-:Y:S01]  /*ff210*/  STL.64 [R1+0x3258], R20 ;  /* 0x0032581401007387 */ /* 0x0003e20000100a00 */
[----:B--2---:R-:W-:-:S03]  /*ff220*/  IMAD.X R7, R7, 0x1, R14, P0 ;  /* 0x0000000107077824 */ /* 0x004fc600000e060e */
[----:B-1----:R-:W2:Y:S04]  /*ff230*/  LDL.LU.64 R20, [R1+0x6800] ;  /* 0x0068000001147983 */ /* 0x002ea80000300a00 */
[----:B------:R1:W-:Y:S04]  /*ff240*/  STL [R1+0x67e0], R28 ;  /* 0x0067e01c01007387 */ /* 0x0003e80000100800 */
[----:B-1----:R-:W4:Y:S04]  /*ff250*/  LDL.LU R28, [R1+0x1c4] ;  /* 0x0001c400011c7983 */ /* 0x002f280000300800 */
[----:B------:R1:W-:Y:S04]  /*ff260*/  STL.64 [R1+0x3260], R6 ;  /* 0x0032600601007387 */ /* 0x0003e80000100a00 */
[----:B-1----:R-:W3:Y:S04]  /*ff270*/  LDL.LU.64 R6, [R1+0x67f8] ;  /* 0x0067f80001067983 */ /* 0x002ee80000300a00 */
[----:B---3--:R4:W-:Y:S04]  /*ff280*/  STL.64 [R1+0x67d0], R6 ;  /* 0x0067d00601007387 */ /* 0x0089e80000100a00 */
[----:B--2---:R1:W-:Y:S01]  /*ff290*/  STL [R1+0x67c8], R21 ;  /* 0x0067c81501007387 */ /* 0x0043e20000100800 */
[----:B----4-:R-:W-:-:S03]  /*ff2a0*/  IADD3 R6, P0, R28, R21, RZ ;  /* 0x000000151c067210 */ /* 0x010fc60007f1e0ff */
[----:B-1----:R-:W2:Y:S01]  /*ff2b0*/  LDL.LU R21, [R1+0x31c] ;  /* 0x00031c0001157983 */ /* 0x002ea20000300800 */
[----:B------:R-:W-:Y:S01]  /*ff2c0*/  IMAD.MOV.U32 R7, RZ, RZ, R23 ;  /* 0x000000ffff077224 */ /* 0x000fe200078e0017 */
[----:B------:R-:W-:Y:S01]  /*ff2d0*/  IADD3 R26, P2, R28, R19, RZ ;  /* 0x000000131c1a7210 */ /* 0x000fe20007f5e0ff */
[----:B--2---:R-:W-:-:S04]  /*ff2e0*/  IMAD.X R23, R21, 0x1, R15, P1 ;  /* 0x0000000115177824 */ /* 0x004fc800008e060f */
[----:B------:R-:W-:Y:S01]  /*ff2f0*/  IMAD.X R27, R21, 0x1, R18, P2 ;  /* 0x00000001151b7824 */ /* 0x000fe200010e0612 */
[----:B------:R1:W-:Y:S04]  /*ff300*/  STL.64 [R1+0x3268], R22 ;  /* 0x0032681601007387 */ /* 0x0003e80000100a00 */
[----:B-1----:R-:W2:Y:S04]  /*ff310*/  LDL.LU.64 R22, [R1+0x67f0] ;  /* 0x0067f00001167983 */ /* 0x002ea80000300a00 */
[----:B------:R-:W-:Y:S04]  /*ff320*/  STL.64 [R1+0x67c0], R14 ;  /* 0x0067c00e01007387 */ /* 0x000fe80000100a00 */
[----:B------:R-:W-:Y:S04]  /*ff330*/  STL.64 [R1+0x67d8], R10 ;  /* 0x0067d80a01007387 */ /* 0x000fe80000100a00 */
[----:B------:R1:W-:Y:S04]  /*ff340*/  STL.64 [R1+0x3230], R26 ;  /* 0x0032301a01007387 */ /* 0x0003e80000100a00 */
[----:B-1----:R-:W3:Y:S01]  /*ff350*/  LDL.LU.64 R26, [R1+0x67e8] ;  /* 0x0067e800011a7983 */ /* 0x002ee20000300a00 */
[----:B------:R-:W-:-:S02]  /*ff360*/  IMAD.MOV.U32 R11, RZ, RZ, R7 ;  /* 0x000000ffff0b7224 */ /* 0x000fc400078e0007 */
[----:B------:R-:W-:-:S05]  /*ff370*/  IMAD.X R7, R21, 0x1, R20, P0 ;  /* 0x0000000115077824 */ /* 0x000fca00000e0614 */
[----:B------:R-:W-:Y:S04]  /*ff380*/  STL.64 [R1+0x3238], R6 ;  /* 0x0032380601007387 */ /* 0x000fe80000100a00 */
[----:B------:R1:W-:Y:S04]  /*ff390*/  STL.64 [R1+0x67b0], R2 ;  /* 0x0067b00201007387 */ /* 0x0003e80000100a00 */
[----:B-1----:R-:W4:Y:S01]  /*ff3a0*/  LDL R3, [R1+0x1c8] ;  /* 0x0001c80001037983 */ /* 0x002f220000100800 */
[C---:B------:R-:W-:Y:S02]  /*ff3b0*/  IADD3 R10, P2, R28.reuse, R25, RZ ;  /* 0x000000191c0a7210 */ /* 0x040fe40007f5e0ff */
[----:B--2---:R-:W-:Y:S01]  /*ff3c0*/  IADD3 R14, P1, R28, R23, RZ ;  /* 0x000000171c0e7210 */ /* 0x004fe20007f3e0ff */
[----:B------:R-:W-:Y:S04]  /*ff3d0*/  STL.64 [R1+0x67b8], R22 ;  /* 0x0067b81601007387 */ /* 0x000fe80000100a00 */
[----:B------:R-:W-:-:S05]  /*ff3e0*/  IMAD.X R15, R21, 0x1, R22, P1 ;  /* 0x00000001150f7824 */ /* 0x000fca00008e0616 */
[----:B------:R1:W-:Y:S01]  /*ff3f0*/  STL.64 [R1+0x3240], R14 ;  /* 0x0032400e01007387 */ /* 0x0003e20000100a00 */
[C---:B---3--:R-:W-:Y:S01]  /*ff400*/  IADD3 R6, P0, R28.reuse, R27, RZ ;  /* 0x0000001b1c067210 */ /* 0x048fe20007f1e0ff */
[----:B-1----:R-:W-:Y:S02]  /*ff410*/  IMAD.MOV.U32 R15, RZ, RZ, R11 ;  /* 0x000000ffff0f7224 */ /* 0x002fe400078e000b */
[C---:B------:R-:W-:Y:S02]  /*ff420*/  IMAD.X R11, R21.reuse, 0x1, R24, P2 ;  /* 0x00000001150b7824 */ /* 0x040fe400010e0618 */
[----:B------:R-:W-:Y:S01]  /*ff430*/  IMAD.X R7, R21, 0x1, R26, P0 ;  /* 0x0000000115077824 */ /* 0x000fe200000e061a */
[----:B------:R-:W-:Y:S02]  /*ff440*/  IADD3 R14, P1, R28, R29, RZ ;  /* 0x0000001d1c0e7210 */ /* 0x000fe40007f3e0ff */
[----:B------:R-:W2:Y:S04]  /*ff450*/  LDL.LU R28, [R1+0x67e0] ;  /* 0x0067e000011c7983 */ /* 0x000ea80000300800 */
[----:B------:R1:W-:Y:S01]  /*ff460*/  STL.64 [R1+0x3248], R10 ;  /* 0x0032480a01007387 */ /* 0x0003e20000100a00 */
[----:B----4-:R-:W-:-:S03]  /*ff470*/  IADD3 R2, P0, R3, R17, RZ ;  /* 0x0000001103027210 */ /* 0x010fc60007f1e0ff */
[----:B-1----:R-:W3:Y:S04]  /*ff480*/  LDL.LU.64 R10, [R1+0x67d8] ;  /* 0x0067d800010a7983 */ /* 0x002ee80000300a00 */
[----:B------:R1:W-:Y:S04]  /*ff490*/  STL.64 [R1+0x3250], R6 ;  /* 0x0032500601007387 */ /* 0x0003e80000100a00 */
[----:B-1----:R-:W4:Y:S04]  /*ff4a0*/  LDL.LU.64 R6, [R1+0x67d0] ;  /* 0x0067d00001067983 */ /* 0x002f280000300a00 */
[----:B------:R-:W-:Y:S04]  /*ff4b0*/  STL.64 [R1+0x67a8], R26 ;  /* 0x0067a81a01007387 */ /* 0x000fe80000100a00 */
[----:B------:R1:W-:Y:S04]  /*ff4c0*/  STL [R1+0x67a0], R17 ;  /* 0x0067a01101007387 */ /* 0x0003e80000100800 */
[----:B-1----:R-:W3:Y:S01]  /*ff4d0*/  LDL.LU R17, [R1+0x1c8] ;  /* 0x0001c80001117983 */ /* 0x002ee20000300800 */
[----:B------:R-:W-:Y:S01]  /*ff4e0*/  IADD3 R22, P2, R3, R16, RZ ;  /* 0x0000001003167210 */ /* 0x000fe20007f5e0ff */
[----:B------:R-:W-:-:S02]  /*ff4f0*/  IMAD.MOV.U32 R3, RZ, RZ, R15 ;  /* 0x000000ffff037224 */ /* 0x000fc400078e000f */
[----:B--2---:R-:W-:Y:S02]  /*ff500*/  IMAD.X R15, R21, 0x1, R28, P1 ;  /* 0x00000001150f7824 */ /* 0x004fe400008e061c */
[----:B------:R-:W2:Y:S04]  /*ff510*/  LDL.LU R21, [R1+0x67c8] ;  /* 0x0067c80001157983 */ /* 0x000ea80000300800 */
[----:B------:R1:W-:Y:S04]  /*ff520*/  STL.64 [R1+0x3218], R14 ;  /* 0x0032180e01007387 */ /* 0x0003e80000100a00 */
[----:B-1----:R-:W4:Y:S04]  /*ff530*/  LDL.LU.64 R14, [R1+0x67c0] ;  /* 0x0067c000010e7983 */ /* 0x002f280000300a00 */
[----:B------:R1:W-:Y:S01]  /*ff540*/  STL [R1+0x6788], R19 ;  /* 0x0067881301007387 */ /* 0x0003e20000100800 */
[----:B---3--:R-:W-:-:S03]  /*ff550*/  IADD3 R26, P1, R17, R19, RZ ;  /* 0x00000013111a7210 */ /* 0x008fc60007f3e0ff */
[----:B-1----:R-:W4:Y:S01]  /*ff560*/  LDL.LU R19, [R1+0x318] ;  /* 0x0003180001137983 */ /* 0x002f220000300800 */
[----:B------:R-:W-:-:S03]  /*ff570*/  IMAD.MOV.U32 R27, RZ, RZ, R3 ;  /* 0x000000ffff1b7224 */ /* 0x000fc600078e0003 */
[----:B------:R-:W-:Y:S01]  /*ff580*/  STL [R1+0x31f8], R26 ;  /* 0x0031f81a01007387 */ /* 0x000fe20000100800 */
[C---:B----4-:R-:W-:Y:S02]  /*ff590*/  IMAD.X R23, R19.reuse, 0x1, R14, P2 ;  /* 0x0000000113177824 */ /* 0x050fe400010e060e */
[----:B------:R-:W-:-:S03]  /*ff5a0*/  IMAD.X R3, R19, 0x1, R15, P0 ;  /* 0x0000000113037824 */ /* 0x000fc600000e060f */
[----:B------:R1:W-:Y:S04]  /*ff5b0*/  STL.64 [R1+0x3220], R22 ;  /* 0x0032201601007387 */ /* 0x0003e80000100a00 */
[----:B-1----:R-:W3:Y:S04]  /*ff5c0*/  LDL.LU.64 R22, [R1+0x67b8] ;  /* 0x0067b80001167983 */ /* 0x002ee80000300a00 */
[----:B------:R1:W-:Y:S04]  /*ff5d0*/  STL.64 [R1+0x3228], R2 ;  /* 0x0032280201007387 */ /* 0x0003e80000100a00 */
[----:B-1----:R-:W4:Y:S04]  /*ff5e0*/  LDL.LU.64 R2, [R1+0x67b0] ;  /* 0x0067b00001027983 */ /* 0x002f280000300a00 */
[----:B------:R-:W-:Y:S01]  /*ff5f0*/  STL.64 [R1+0x6780], R14 ;  /* 0x0067800e01007387 */ /* 0x000fe20000100a00 */
[----:B--2---:R-:W-:-:S03]  /*ff600*/  IADD3 R26, P2, R17, R21, RZ ;  /* 0x00000015111a7210 */ /* 0x004fc60007f5e0ff */
[----:B----4-:R-:W-:Y:S04]  /*ff610*/  STL.64 [R1+0x6790], R2 ;  /* 0x0067900201007387 */ /* 0x010fe80000100a00 */
[----:B------:R1:W-:Y:S04]  /*ff620*/  STL.64 [R1+0x6798], R4 ;  /* 0x0067980401007387 */ /* 0x0003e80000100a00 */
[----:B-1----:R0:W2:Y:S01]  /*ff630*/  LDL.64 R4, [R1+0x31f8] ;  /* 0x0031f80001047983 */ /* 0x0020a20000100a00 */
[----:B------:R-:W-:Y:S02]  /*ff640*/  IMAD.MOV.U32 R15, RZ, RZ, R27 ;  /* 0x000000ffff0f7224 */ /* 0x000fe400078e001b */
[----:B------:R-:W-:Y:S01]  /*ff650*/  IMAD.X R27, R19, 0x1, R20, P2 ;  /* 0x00000001131b7824 */ /* 0x000fe200010e0614 */
[----:B---3--:R-:W-:Y:S01]  /*ff660*/  IADD3 R2, P0, R17, R23, RZ ;  /* 0x0000001711027210 */ /* 0x008fe20007f1e0ff */
[----:B--2---:R-:W-:-:S05]  /*ff670*/  IMAD.X R5, R19, 0x1, R18, P1 ;  /* 0x0000000113057824 */ /* 0x004fca00008e0612 */
[----:B------:R-:W-:Y:S04]  /*ff680*/  STL [R1+0x31fc], R5 ;  /* 0x0031fc0501007387 */ /* 0x000fe80000100800 */
[----:B------:R1:W-:Y:S04]  /*ff690*/  STL.64 [R1+0x3200], R26 ;  /* 0x0032001a01007387 */ /* 0x0003e80000100a00 */
[----:B-1----:R-:W2:Y:S04]  /*ff6a0*/  LDL.LU.64 R26, [R1+0x67a8] ;  /* 0x0067a800011a7983 */ /* 0x002ea80000300a00 */
[----:B------:R-:W-:Y:S04]  /*ff6b0*/  STL [R1+0x3208], R2 ;  /* 0x0032080201007387 */ /* 0x000fe80000100800 */
[----:B------:R1:W-:Y:S04]  /*ff6c0*/  STL.64 [R1+0x6778], R20 ;  /* 0x0067781401007387 */ /* 0x0003e80000100a00 */
[----:B------:R3:W-:Y:S01]  /*ff6d0*/  STL.64 [R1+0x6768], R6 ;  /* 0x0067680601007387 */ /* 0x0007e20000100a00 */
[----:B------:R-:W-:Y:S01]  /*ff6e0*/  IADD3 R4, P1, R17, R25, RZ ;  /* 0x0000001911047210 */ /* 0x000fe20007f3e0ff */
[----:B-1----:R-:W-:-:S02]  /*ff6f0*/  IMAD.MOV.U32 R21, RZ, RZ, R3 ;  /* 0x000000ffff157224 */ /* 0x002fc400078e0003 */
[----:B------:R-:W-:Y:S01]  /*ff700*/  IMAD.X R21, R19, 0x1, R22, P0 ;  /* 0x0000000113157824 */ /* 0x000fe200000e0616 */
[----:B---3--:R-:W3:Y:S01]  /*ff710*/  LDL R7, [R1+0x1cc] ;  /* 0x0001cc0001077983 */ /* 0x008ee20000100800 */
[----:B------:R-:W-:-:S03]  /*ff720*/  IMAD.MOV.U32 R20, RZ, RZ, R2 ;  /* 0x000000ffff147224 */ /* 0x000fc600078e0002 */
[----:B------:R1:W-:Y:S01]  /*ff730*/  STL.64 [R1+0x6770], R22 ;  /* 0x0067701601007387 */ /* 0x0003e20000100a00 */
[----:B------:R-:W-:-:S03]  /*ff740*/  IADD3 R14, P0, R17, R29, RZ ;  /* 0x0000001d110e7210 */ /* 0x000fc60007f1e0ff */
[----:B------:R-:W-:Y:S01]  /*ff750*/  STL [R1+0x320c], R21 ;  /* 0x00320c1501007387 */ /* 0x000fe20000100800 */
[----:B--2---:R-:W-:-:S03]  /*ff760*/  IADD3 R2, P2, R17, R27, RZ ;  /* 0x0000001b11027210 */ /* 0x004fc60007f5e0ff */
[----:B------:R-:W2:Y:S01]  /*ff770*/  LDL.LU R17, [R1+0x67a0] ;  /* 0x0067a00001117983 */ /* 0x000ea20000300800 */
        /* <DEDUP_REMOVED lines=8> */
[----:B--2---:R-:W-:Y:S04]  /*ff800*/  STL.64 [R1+0x6758], R16 ;  /* 0x0067581001007387 */ /* 0x004fe80000100a00 */
[----:B------:R-:W2:Y:S04]  /*ff810*/  LDL.LU R19, [R1+0x6788] ;  /* 0x0067880001137983 */ /* 0x000ea80000300800 */
[----:B------:R1:W-:Y:S04]  /*ff820*/  STL.64 [R1+0x31d8], R14 ;  /* 0x0031d80e01007387 */ /* 0x0003e80000100a00 */
[----:B-1----:R-:W4:Y:S04]  /*ff830*/  LDL.LU.64 R14, [R1+0x6780] ;  /* 0x00678000010e7983 */ /* 0x002f280000300a00 */
[----:B------:R1:W-:Y:S04]  /*ff840*/  STL [R1+0x6760], R28 ;  /* 0x0067601c01007387 */ /* 0x0003e80000100800 */
[----:B-1----:R-:W4:Y:S01]  /*ff850*/  LDL.LU R28, [R1+0x1cc] ;  /* 0x0001cc00011c7983 */ /* 0x002f220000300800 */
[----:B---3--:R-:W-:-:S03]  /*ff860*/  IADD3 R20, P1, R7, R16, RZ ;  /* 0x0000001007147210 */ /* 0x008fc60007f3e0ff */
[----:B--2---:R1:W-:Y:S01]  /*ff870*/  STL [R1+0x6748], R19 ;  /* 0x0067481301007387 */ /* 0x0043e20000100800 */
        /* <DEDUP_REMOVED lines=13> */
[----:B------:R-:W-:Y:S04]  /*ff950*/  STL.64 [R1+0x6740], R14 ;  /* 0x0067400e01007387 */ /* 0x000fe80000100a00 */
[----:B---3--:R1:W-:Y:S04]  /*ff960*/  STL.64 [R1+0x6750], R6 ;  /* 0x0067500601007387 */ /* 0x0083e80000100a00 */
[----:B-1----:R0:W3:Y:S01]  /*ff970*/  LDL.64 R6, [R1+0x31b8] ;  /* 0x0031b80001067983 */ /* 0x0020e20000100a00 */
[----:B--2---:R-:W-:-:S05]  /*ff980*/  IADD3 R14, P2, R28, R23, RZ ;  /* 0x000000171c0e7210 */ /* 0x004fca0007f5e0ff */
[C---:B------:R-:W-:Y:S02]  /*ff990*/  IMAD.X R15, R19.reuse, 0x1, R22, P2 ;  /* 0x00000001130f7824 */ /* 0x040fe400010e0616 */
[----:B---3--:R-:W-:Y:S02]  /*ff9a0*/  IMAD.MOV.U32 R7, RZ, RZ, R17 ;  /* 0x000000ffff077224 */ /* 0x008fe400078e0011 */
[----:B------:R-:W-:-:S05]  /*ff9b0*/  IMAD.X R17, R19, 0x1, R18, P0 ;  /* 0x0000000113117824 */ /* 0x000fca00000e0612 */
[----:B------:R1:W-:Y:S02]  /*ff9c0*/  STL.64 [R1+0x31b0], R16 ;  /* 0x0031b01001007387 */ /* 0x0003e40000100a00 */
[----:B-1----:R-:W-:Y:S02]  /*ff9d0*/  IMAD.MOV.U32 R17, RZ, RZ, R7 ;  /* 0x000000ffff117224 */ /* 0x002fe400078e0007 */
[----:B------:R-:W-:Y:S01]  /*ff9e0*/  IMAD.X R7, R19, 0x1, R20, P1 ;  /* 0x0000000113077824 */ /* 0x000fe200008e0614 */
[----:B------:R-:W-:-:S04]  /*ff9f0*/  IADD3 R16, P0, R28, R25, RZ ;  /* 0x000000191c107210 */ /* 0x000fc80007f1e0ff */
[----:B------:R1:W-:Y:S01]  /*ffa00*/  STL [R1+0x31bc], R7 ;  /* 0x0031bc0701007387 */ /* 0x0003e20000100800 */
[----:B------:R-:W-:-:S03]  /*ffa10*/  IADD3 R6, P1, R28, R27, RZ ;  /* 0x0000001b1c067210 */ /* 0x000fc60007f3e0ff */
[----:B-1----:R-:W2:Y:S04]  /*ffa20*/  LDL R7, [R1+0x1d0] ;  /* 0x0001d00001077983 */ /* 0x002ea80000100800 */
[----:B------:R-:W-:Y:S04]  /*ffa30*/  STL.64 [R1+0x6738], R22 ;  /* 0x0067381601007387 */ /* 0x000fe80000100a00 */
[----:B------:R1:W-:Y:S02]  /*ffa40*/  STL.64 [R1+0x31c0], R14 ;  /* 0x0031c00e01007387 */ /* 0x0003e40000100a00 */
[----:B-1----:R-:W-:-:S02]  /*ffa50*/  IMAD.MOV.U32 R15, RZ, RZ, R17 ;  /* 0x000000ffff0f7224 */ /* 0x002fc400078e0011 */
[----:B------:R-:W-:Y:S01]  /*ffa60*/  IMAD.X R17, R19, 0x1, R24, P0 ;  /* 0x0000000113117824 */ /* 0x000fe200000e0618 */
[----:B------:R-:W-:Y:S02]  /*ffa70*/  IADD3 R14, P2, R28, R29, RZ ;  /* 0x0000001d1c0e7210 */ /* 0x000fe40007f5e0ff */
[----:B------:R-:W3:Y:S04]  /*ffa80*/  LDL.LU R28, [R1+0x6760] ;  /* 0x00676000011c7983 */ /* 0x000ee80000300800 */
[----:B------:R1:W-:Y:S04]  /*ffa90*/  STL.64 [R1+0x31c8], R16 ;  /* 0x0031c81001007387 */ /* 0x0003e80000100a00 */
[----:B-1----:R-:W2:Y:S01]  /*ffaa0*/  LDL.LU.64 R16, [R1+0x6758] ;  /* 0x0067580001107983 */ /* 0x002ea20000300a00 */
[----:B------:R-:W-:-:S02]  /*ffab0*/  IMAD.MOV.U32 R23, RZ, RZ, R15 ;  /* 0x000000ffff177224 */ /* 0x000fc400078e000f */
[----:B---3--:R-:W-:Y:S01]  /*ffac0*/  IMAD.X R15, R19, 0x1, R28, P2 ;  /* 0x00000001130f7824 */ /* 0x008fe200010e061c */
[----:B--2---:R-:W-:Y:S01]  /*ffad0*/  IADD3 R22, P0, R7, R16, RZ ;  /* 0x0000001007167210 */ /* 0x004fe20007f1e0ff */
[----:B------:R-:W-:-:S05]  /*ffae0*/  IMAD.X R7, R19, 0x1, R26, P1 ;  /* 0x0000000113077824 */ /* 0x000fca00008e061a */
[----:B------:R1:W-:Y:S04]  /*ffaf0*/  STL.64 [R1+0x31d0], R6 ;  /* 0x0031d00601007387 */ /* 0x0003e80000100a00 */
[----:B------:R-:W-:Y:S04]  /*ffb00*/  STL [R1+0x31a0], R22 ;  /* 0x0031a01601007387 */ /* 0x000fe80000100800 */
[----:B-1----:R-:W2:Y:S04]  /*ffb10*/  LDL.LU.64 R6, [R1+0x6750] ;  /* 0x0067500001067983 */ /* 0x002ea80000300a00 */
[----:B------:R1:W-:Y:S04]  /*ffb20*/  STL [R1+0x6720], R26 ;  /* 0x0067201a01007387 */ /* 0x0003e80000100800 */
[----:B-1----:R-:W3:Y:S04]  /*ffb30*/  LDL.LU R26, [R1+0x1d0] ;  /* 0x0001d000011a7983 */ /* 0x002ee80000300800 */
[----:B------:R-:W-:Y:S04]  /*ffb40*/  STL.64 [R1+0x6718], R16 ;  /* 0x0067181001007387 */ /* 0x000fe80000100a00 */
[----:B------:R-:W3:Y:S04]  /*ffb50*/  LDL.LU R19, [R1+0x6748] ;  /* 0x0067480001137983 */ /* 0x000ee80000300800 */
[----:B------:R1:W-:Y:S04]  /*ffb60*/  STL.64 [R1+0x3198], R14 ;  /* 0x0031980e01007387 */ /* 0x0003e80000100a00 */
[----:B-1----:R-:W4:Y:S04]  /*ffb70*/  LDL.LU.64 R14, [R1+0x6740] ;  /* 0x00674000010e7983 */ /* 0x002f280000300a00 */
[----:B------:R-:W-:Y:S04]  /*ffb80*/  STL.64 [R1+0x6728], R28 ;  /* 0x0067281c01007387 */ /* 0x000fe80000100a00 */
[----:B--2---:R1:W-:Y:S04]  /*ffb90*/  STL.64 [R1+0x6730], R6 ;  /* 0x0067300601007387 */ /* 0x0043e80000100a00 */
[----:B-1----:R0:W4:Y:S01]  /*ffba0*/  LDL.64 R6, [R1+0x31a0] ;  /* 0x0031a00001067983 */ /* 0x0021220000100a00 */
[----:B---3--:R-:W-:-:S03]  /*ffbb0*/  IADD3 R16, P2, R26, R19, RZ ;  /* 0x000000131a107210 */ /* 0x008fc60007f5e0ff */
[----:B------:R1:W-:Y:S04]  /*ffbc0*/  STL [R1+0x6708], R19 ;  /* 0x0067081301007387 */ /* 0x0003e80000100800 */
[----:B-1----:R-:W4:Y:S01]  /*ffbd0*/  LDL.LU R19, [R1+0x310] ;  /* 0x0003100001137983 */ /* 0x002f220000300800 */
[----:B------:R-:W-:Y:S01]  /*ffbe0*/  IADD3 R22, P1, R26, R17, RZ ;  /* 0x000000111a167210 */ /* 0x000fe20007f3e0ff */
[----:B------:R-:W-:Y:S02]  /*ffbf0*/  IMAD.MOV.U32 R29, RZ, RZ, R23 ;  /* 0x000000ffff1d7224 */ /* 0x000fe400078e0017 */
[C---:B----4-:R-:W-:Y:S02]  /*ffc00*/  IMAD.X R7, R19.reuse, 0x1, R14, P0 ;  /* 0x0000000113077824 */ /* 0x050fe400000e060e */
[----:B------:R-:W-:-:S03]  /*ffc10*/  IMAD.X R23, R19, 0x1, R15, P1 ;  /* 0x0000000113177824 */ /* 0x000fc600008e060f */
[----:B------:R-:W-:Y:S04]  /*ffc20*/  STL [R1+0x31a4], R7 ;  /* 0x0031a40701007387 */ /* 0x000fe80000100800 */
[----:B------:R1:W-:Y:S04]  /*ffc30*/  STL.64 [R1+0x31a8], R22 ;  /* 0x0031a81601007387 */ /* 0x0003e80000100a00 */
[----:B-1----:R-:W2:Y:S01]  /*ffc40*/  LDL.LU.64 R22, [R1+0x6738] ;  /* 0x0067380001167983 */ /* 0x002ea20000300a00 */
[----:B------:R-:W-:Y:S01]  /*ffc50*/  IADD3 R6, P0, R26, R21, RZ ;  /* 0x000000151a067210 */ /* 0x000fe20007f1e0ff */
[----:B------:R-:W-:-:S02]  /*ffc60*/  IMAD.X R17, R19, 0x1, R18, P2 ;  /* 0x0000000113117824 */ /* 0x000fc400010e0612 */
[----:B------:R1:W-:Y:S02]  /*ffc70*/  STL.64 [R1+0x6700], R14 ;  /* 0x0067000e01007387 */ /* 0x0003e40000100a00 */
[----:B------:R-:W-:Y:S02]  /*ffc80*/  IMAD.X R7, R19, 0x1, R20, P0 ;  /* 0x0000000113077824 */ /* 0x000fe400000e0614 */
[----:B------:R-:W-:Y:S04]  /*ffc90*/  STL.64 [R1+0x6710], R2 ;  /* 0x0067100201007387 */ /* 0x000fe80000100a00 */
[----:B------:R-:W-:Y:S04]  /*ffca0*/  STL.64 [R1+0x3170], R16 ;  /* 0x0031701001007387 */ /* 0x000fe80000100a00 */
[----:B------:R3:W-:Y:S01]  /*ffcb0*/  STL.64 [R1+0x3178], R6 ;  /* 0x0031780601007387 */ /* 0x0007e20000100a00 */
[----:B-1----:R-:W-:-:S03]  /*ffcc0*/  IMAD.MOV.U32 R15, RZ, RZ, R29 ;  /* 0x000000ffff0f7224 */ /* 0x002fc600078e001d */
[----:B---3--:R-:W3:Y:S04]  /*ffcd0*/  LDL.LU.64 R6, [R1+0x6730] ;  /* 0x0067300001067983 */ /* 0x008ee80000300a00 */
[----:B------:R-:W4:Y:S01]  /*ffce0*/  LDL R3, [R1+0x1d4] ;  /* 0x0001d40001037983 */ /* 0x000f220000100800 */
[----:B--2---:R-:W-:-:S05]  /*ffcf0*/  IADD3 R28, P1, R26, R23, RZ ;  /* 0x000000171a1c7210 */ /* 0x004fca0007f3e0ff */
[----:B------:R-:W-:-:S05]  /*ffd00*/  IMAD.X R29, R19, 0x1, R22, P1 ;  /* 0x00000001131d7824 */ /* 0x000fca00008e0616 */
[----:B------:R1:W-:Y:S04]  /*ffd10*/  STL.64 [R1+0x3180], R28 ;  /* 0x0031801c01007387 */ /* 0x0003e80000100a00 */
[----:B-1----:R-:W2:Y:S01]  /*ffd20*/  LDL.LU.64 R28, [R1+0x6728] ;  /* 0x00672800011c7983 */ /* 0x002ea20000300a00 */
[C---:B------:R-:W-:Y:S02]  /*ffd30*/  IADD3 R16, P2, R26.reuse, R25, RZ ;  /* 0x000000191a107210 */ /* 0x040fe40007f5e0ff */
[C---:B------:R-:W-:Y:S01]  /*ffd40*/  IADD3 R2, P0, R26.reuse, R27, RZ ;  /* 0x0000001b1a027210 */ /* 0x040fe20007f1e0ff */
[----:B------:R-:W-:Y:S02]  /*ffd50*/  STL.64 [R1+0x66f8], R22 ;  /* 0x0066f81601007387 */ /* 0x000fe40000100a00 */
[----:B------:R-:W-:Y:S01]  /*ffd60*/  IMAD.X R17, R19, 0x1, R24, P2 ;  /* 0x0000000113117824 */ /* 0x000fe200010e0618 */
[----:B--2---:R-:W-:-:S02]  /*ffd70*/  IADD3 R14, P1, R26, R29, RZ ;  /* 0x0000001d1a0e7210 */ /* 0x004fc40007f3e0ff */
[----:B------:R-:W2:Y:S04]  /*ffd80*/  LDL.LU R26, [R1+0x6720] ;  /* 0x00672000011a7983 */ /* 0x000ea80000300800 */
[----:B------:R1:W-:Y:S04]  /*ffd90*/  STL.64 [R1+0x3188], R16 ;  /* 0x0031881001007387 */ /* 0x0003e80000100a00 */
[----:B-1----:R-:W4:Y:S01]  /*ffda0*/  LDL.LU.64 R16, [R1+0x6718] ;  /* 0x0067180001107983 */ /* 0x002f220000300a00 */
[----:B------:R-:W-:-:S03]  /*ffdb0*/  IMAD.MOV.U32 R22, RZ, RZ, R15 ;  /* 0x000000ffff167224 */ /* 0x000fc600078e000f */
[----:B------:R1:W-:Y:S02]  /*ffdc0*/  STL.64 [R1+0x66f0], R24 ;  /* 0x0066f01801007387 */ /* 0x0003e40000100a00 */
[----:B-1----:R-:W-:Y:S01]  /*ffdd0*/  IMAD.MOV.U32 R24, RZ, RZ, R22 ;  /* 0x000000ffff187224 */ /* 0x002fe200078e0016 */
[----:B----4-:R-:W-:Y:S01]  /*ffde0*/  IADD3 R22, P2, R3, R16, RZ ;  /* 0x0000001003167210 */ /* 0x010fe20007f5e0ff */
[----:B--2---:R-:W-:-:S04]  /*ffdf0*/  IMAD.X R3, R19, 0x1, R26, P0 ;  /* 0x0000000113037824 */ /* 0x004fc800000e061a */
[----:B------:R-:W-:Y:S04]  /*ffe00*/  STL [R1+0x3160], R22 ;  /* 0x0031601601007387 */ /* 0x000fe80000100800 */
[----:B------:R1:W-:Y:S04]  /*ffe10*/  STL.64 [R1+0x3190], R2 ;  /* 0x0031900201007387 */ /* 0x0003e80000100a00 */
[----:B-1----:R-:W2:Y:S04]  /*ffe20*/  LDL.LU.64 R2, [R1+0x6710] ;  /* 0x0067100001027983 */ /* 0x002ea80000300a00 */
[----:B------:R1:W-:Y:S01]  /*ffe30*/  STL [R1+0x66e8], R26 ;  /* 0x0066e81a01007387 */ /* 0x0003e20000100800 */
[----:B------:R-:W-:-:S03]  /*ffe40*/  IMAD.X R15, R19, 0x1, R28, P1 ;  /* 0x00000001130f7824 */ /* 0x000fc600008e061c */
[----:B-1----:R-:W4:Y:S04]  /*ffe50*/  LDL.LU R26, [R1+0x1d4] ;  /* 0x0001d400011a7983 */ /* 0x002f280000300800 */
[----:B------:R-:W3:Y:S04]  /*ffe60*/  LDL R23, [R1+0x30c] ;  /* 0x00030c0001177983 */ /* 0x000ee80000100800 */
[----:B------:R-:W-:Y:S04]  /*ffe70*/  STL.64 [R1+0x66e0], R16 ;  /* 0x0066e01001007387 */ /* 0x000fe80000100a00 */
[----:B------:R-:W3:Y:S04]  /*ffe80*/  LDL.LU R19, [R1+0x6708] ;  /* 0x0067080001137983 */ /* 0x000ee80000300800 */
[----:B------:R1:W-:Y:S04]  /*ffe90*/  STL.64 [R1+0x3158], R14 ;  /* 0x0031580e01007387 */ /* 0x0003e80000100a00 */
[----:B-1----:R-:W4:Y:S04]  /*ffea0*/  LDL.LU.64 R14, [R1+0x6700] ;  /* 0x00670000010e7983 */ /* 0x002f280000300a00 */
[----:B--2---:R1:W-:Y:S04]  /*ffeb0*/  STL.64 [R1+0x66d8], R2 ;  /* 0x0066d80201007387 */ /* 0x0043e80000100a00 */
[----:B-1----:R-:W2:Y:S04]  /*ffec0*/  LDL R2, [R1+0x1d8] ;  /* 0x0001d80001027983 */ /* 0x002ea80000100800 */
[----:B------:R1:W-:Y:S04]  /*ffed0*/  STL.64 [R1+0x66d0], R4 ;  /* 0x0066d00401007387 */ /* 0x0003e80000100a00 */
[----:B-1----:R0:W3:Y:S04]  /*ffee0*/  LDL.64 R4, [R1+0x3160] ;  /* 0x0031600001047983 */ /* 0x0020e80000100a00 */
[----:B----4-:R1:W-:Y:S01]  /*ffef0*/  STL [R1+0x66c8], R14 ;  /* 0x0066c80e01007387 */ /* 0x0103e20000100800 */
[----:B------:R-:W-:Y:S01]  /*fff00*/  IADD3 R22, P0, R26, R17, RZ ;  /* 0x000000111a167210 */ /* 0x000fe20007f1e0ff */
[----:B---3--:R-:W-:-:S02]  /*fff10*/  IMAD.X R5, R23, 0x1, R14, P2 ;  /* 0x0000000117057824 */ /* 0x008fc400010e060e */
[----:B-1----:R-:W3:Y:S04]  /*fff20*/  LDL.LU R14, [R1+0x30c] ;  /* 0x00030c00010e7983 */ /* 0x002ee80000300800 */
[----:B------:R-:W-:Y:S01]  /*fff30*/  STL [R1+0x3164], R5 ;  /* 0x0031640501007387 */ /* 0x000fe20000100800 */
[----:B---3--:R-:W-:-:S05]  /*fff40*/  IMAD.X R23, R14, 0x1, R15, P0 ;  /* 0x000000010e177824 */ /* 0x008fca00000e060f */
[----:B------:R1:W-:Y:S04]  /*fff50*/  STL.64 [R1+0x3168], R22 ;  /* 0x0031681601007387 */ /* 0x0003e80000100a00 */
[----:B-1----:R-:W3:Y:S01]  /*fff60*/  LDL.LU.64 R22, [R1+0x66f8] ;  /* 0x0066f80001167983 */ /* 0x002ee20000300a00 */
[C---:B------:R-:W-:Y:S01]  /*fff70*/  IADD3 R16, P1, R26.reuse, R19, RZ ;  /* 0x000000131a107210 */ /* 0x040fe20007f3e0ff */
[----:B------:R-:W-:Y:S01]  /*fff80*/  IMAD.MOV.U32 R5, RZ, RZ, R24 ;  /* 0x000000ffff057224 */ /* 0x000fe200078e0018 */
[----:B------:R-:W-:-:S03]  /*fff90*/  IADD3 R4, P2, R26, R21, RZ ;  /* 0x000000151a047210 */ /* 0x000fc60007f5e0ff */
[----:B------:R-:W-:Y:S01]  /*fffa0*/  IMAD.X R17, R14, 0x1, R18, P1 ;  /* 0x000000010e117824 */ /* 0x000fe200008e0612 */
[----:B---3--:R-:W-:-:S05]  /*fffb0*/  IADD3 R24, P0, R26, R23, RZ ;  /* 0x000000171a187210 */ /* 0x008fca0007f1e0ff */
[----:B------:R1:W-:Y:S04]  /*fffc0*/  STL [R1+0x3140], R24 ;  /* 0x0031401801007387 */ /* 0x0003e80000100800 */
[----:B-1----:R-:W3:Y:S04]  /*fffd0*/  LDL.LU.64 R24, [R1+0x66f0] ;  /* 0x0066f00001187983 */ /* 0x002ee80000300a00 */
[----:B------:R1:W-:Y:S04]  /*fffe0*/  STL.64 [R1+0x3130], R16 ;  /* 0x0031301001007387 */ /* 0x0003e80000100a00 */
[----:B------:R4:W-:Y:S01]  /*ffff0*/  STL.64 [R1+0x66c0], R20 ;  /* 0x0066c01401007387 */ /* 0x0009e20000100a00 */
[----:B-1----:R-:W-:-:S02]  /*100000*/  IMAD.MOV.U32 R17, RZ, RZ, R5 ;  /* 0x000000ffff117224 */ /* 0x002fc400078e0005 */
[----:B------:R-:W-:Y:S02]  /*100010*/  IMAD.X R5, R14, 0x1, R20, P2 ;  /* 0x000000010e057824 */ /* 0x000fe400010e0614 */
[----:B----4-:R0:W4:Y:S04]  /*100020*/  LDL.64 R20, [R1+0x3140] ;  /* 0x0031400001147983 */ /* 0x0101280000100a00 */
[----:B------:R1:W-:Y:S02]  /*100030*/  STL.64 [R1+0x3138], R4 ;  /* 0x0031380401007387 */ /* 0x0003e40000100a00 */
[C---:B-1----:R-:W-:Y:S02]  /*100040*/  IADD3 R4, P2, R26.reuse, R27, RZ ;  /* 0x0000001b1a047210 */ /* 0x042fe40007f5e0ff */
[----:B---3--:R-:W-:Y:S01]  /*100050*/  IADD3 R16, P1, R26, R25, RZ ;  /* 0x000000191a107210 */ /* 0x008fe20007f3e0ff */
[----:B----4-:R-:W-:-:S05]  /*100060*/  IMAD.X R21, R14, 0x1, R22, P0 ;  /* 0x000000010e157824 */ /* 0x010fca00000e0616 */
[----:B------:R1:W-:Y:S01]  /*100070*/  STL [R1+0x3144], R21 ;  /* 0x0031441501007387 */ /* 0x0003e20000100800 */
[----:B------:R-:W-:-:S03]  /*100080*/  IADD3 R20, P0, R26, R29, RZ ;  /* 0x0000001d1a147210 */ /* 0x000fc60007f1e0ff */
[----:B------:R-:W3:Y:S01]  /*100090*/  LDL.LU R26, [R1+0x66e8] ;  /* 0x0066e800011a7983 */ /* 0x000ee20000300800 */
[----:B-1----:R-:W-:Y:S02]  /*1000a0*/  IMAD.MOV.U32 R21, RZ, RZ, R17 ;  /* 0x000000ffff157224 */ /* 0x002fe400078e0011 */
[----:B------:R-:W-:-:S05]  /*1000b0*/  IMAD.X R17, R14, 0x1, R24, P1 ;  /* 0x000000010e117824 */ /* 0x000fca00008e0618 */
[----:B------:R1:W-:Y:S04]  /*1000c0*/  STL.64 [R1+0x3148], R16 ;  /* 0x0031481001007387 */ /* 0x0003e80000100a00 */
[----:B-1----:R-:W2:Y:S04]  /*1000d0*/  LDL.LU.64 R16, [R1+0x66e0] ;  /* 0x0066e00001107983 */ /* 0x002ea80000300a00 */
[----:B------:R-:W-:Y:S01]  /*1000e0*/  STL.64 [R1+0x66b8], R24 ;  /* 0x0066b81801007387 */ /* 0x000fe20000100a00 */
[----:B---3--:R-:W-:Y:S01]  /*1000f0*/  IMAD.X R5, R14, 0x1, R26, P2 ;  /* 0x000000010e057824 */ /* 0x008fe200010e061a */
[----:B--2---:R-:W-:-:S05]  /*100100*/  IADD3 R2, P1, R2, R16, RZ ;  /* 0x0000001002027210 */ /* 0x004fca0007f3e0ff */
[----:B------:R1:W-:Y:S04]  /*100110*/  STL [R1+0x3120], R2 ;  /* 0x0031200201007387 */ /* 0x0003e80000100800 */
[----:B-1----:R-:W2:Y:S04]  /*100120*/  LDL.LU.64 R2, [R1+0x66d8] ;  /* 0x0066d80001027983 */ /* 0x002ea80000300a00 */
[----:B------:R1:W-:Y:S04]  /*100130*/  STL.64 [R1+0x3150], R4 ;  /* 0x0031500401007387 */ /* 0x0003e80000100a00 */
[----:B-1----:R-:W3:Y:S04]  /*100140*/  LDL.LU.64 R4, [R1+0x66d0] ;  /* 0x0066d00001047983 */ /* 0x002ee80000300a00 */
[----:B------:R1:W-:Y:S04]  /*100150*/  STL [R1+0x66a0], R26 ;  /* 0x0066a01a01007387 */ /* 0x0003e80000100800 */
[----:B-1----:R-:W4:Y:S04]  /*100160*/  LDL.LU R26, [R1+0x1d8] ;  /* 0x0001d800011a7983 */ /* 0x002f280000300800 */
[----:B------:R1:W-:Y:S04]  /*100170*/  STL.64 [R1+0x6698], R16 ;  /* 0x0066981001007387 */ /* 0x0003e80000100a00 */
[----:B-1----:R-:W2:Y:S01]  /*100180*/  LDL R16, [R1+0x308] ;  /* 0x0003080001107983 */ /* 0x002ea20000100800 */
[----:B----4-:R-:W-:Y:S01]  /*100190*/  IADD3 R24, P2, R26, R17, RZ ;  /* 0x000000111a187210 */ /* 0x010fe20007f5e0ff */
[----:B------:R-:W-:-:S02]  /*1001a0*/  IMAD.MOV.U32 R17, RZ, RZ, R21 ;  /* 0x000000ffff117224 */ /* 0x000fc400078e0015 */
[----:B------:R-:W-:Y:S02]  /*1001b0*/  IMAD.X R21, R14, 0x1, R28, P0 ;  /* 0x000000010e157824 */ /* 0x000fe400000e061c */
[----:B------:R-:W-:Y:S04]  /*1001c0*/  STL [R1+0x3128], R24 ;  /* 0x0031281801007387 */ /* 0x000fe80000100800 */
[----:B------:R-:W2:Y:S04]  /*1001d0*/  LDL.LU R14, [R1+0x66c8] ;  /* 0x0066c800010e7983 */ /* 0x000ea80000300800 */
[----:B------:R1:W-:Y:S04]  /*1001e0*/  STL.64 [R1+0x3118], R20 ;  /* 0x0031181401007387 */ /* 0x0003e80000100a00 */
[----:B-1----:R-:W4:Y:S04]  /*1001f0*/  LDL.LU.64 R20, [R1+0x66c0] ;  /* 0x0066c00001147983 */ /* 0x002f280000300a00 */
[----:B------:R1:W-:Y:S04]  /*100200*/  STL.64 [R1+0x66b0], R6 ;  /* 0x0066b00601007387 */ /* 0x0003e80000100a00 */
[----:B-1----:R0:W2:Y:S04]  /*100210*/  LDL.64 R6, [R1+0x3120] ;  /* 0x0031200001067983 */ /* 0x0020a80000100a00 */
[----:B------:R1:W-:Y:S01]  /*100220*/  STL.64 [R1+0x66a8], R12 ;  /* 0x0066a80c01007387 */ /* 0x0003e20000100a00 */
[----:B--2---:R-:W-:-:S05]  /*100230*/  IMAD.X R7, R16, 0x1, R14, P1 ;  /* 0x0000000110077824 */ /* 0x004fca00008e060e */
[----:B------:R-:W-:Y:S04]  /*100240*/  STL [R1+0x3124], R7 ;  /* 0x0031240701007387 */ /* 0x000fe80000100800 */
[----:B-1----:R0:W2:Y:S04]  /*100250*/  LDL.64 R12, [R1+0x3128] ;  /* 0x00312800010c7983 */ /* 0x0020a80000100a00 */
[----:B------:R1:W-:Y:S01]  /*100260*/  STL [R1+0x6688], R15 ;  /* 0x0066880f01007387 */ /* 0x0003e20000100800 */
[----:B------:R-:W-:Y:S01]  /*100270*/  IADD3 R24, P0, R26, R19, RZ ;  /* 0x000000131a187210 */ /* 0x000fe20007f1e0ff */
[----:B--2---:R-:W-:-:S02]  /*100280*/  IMAD.X R13, R16, 0x1, R15, P2 ;  /* 0x00000001100d7824 */ /* 0x004fc400010e060f */
[----:B-1----:R-:W2:Y:S04]  /*100290*/  LDL.LU R15, [R1+0x308] ;  /* 0x00030800010f7983 */ /* 0x002ea80000300800 */
[----:B------:R-:W-:Y:S01]  /*1002a0*/  STL [R1+0x312c], R13 ;  /* 0x00312c0d01007387 */ /* 0x000fe20000100800 */
[C---:B----4-:R-:W-:Y:S02]  /*1002b0*/  IADD3 R6, P1, R26.reuse, R21, RZ ;  /* 0x000000151a067210 */ /* 0x050fe40007f3e0ff */
[----:B------:R-:W-:Y:S01]  /*1002c0*/  IADD3 R12, P2, R26, R23, RZ ;  /* 0x000000171a0c7210 */ /* 0x000fe20007f5e0ff */
[----:B--2---:R-:W-:-:S05]  /*1002d0*/  IMAD.X R25, R15, 0x1, R18, P0 ;  /* 0x000000010f197824 */ /* 0x004fca00000e0612 */
[----:B------:R1:W-:Y:S04]  /*1002e0*/  STL.64 [R1+0x30f0], R24 ;  /* 0x0030f01801007387 */ /* 0x0003e80000100a00 */
[----:B-1----:R-:W2:Y:S01]  /*1002f0*/  LDL.LU.64 R24, [R1+0x66b8] ;  /* 0x0066b80001187983 */ /* 0x002ea20000300a00 */
[----:B------:R-:W-:-:S03]  /*100300*/  IMAD.X R7, R15, 0x1, R20, P1 ;  /* 0x000000010f077824 */ /* 0x000fc600008e0614 */
[----:B------:R-:W-:Y:S04]  /*100310*/  STL.64 [R1+0x6690], R18 ;  /* 0x0066901201007387 */ /* 0x000fe80000100a00 */
[----:B------:R1:W-:Y:S01]  /*100320*/  STL.64 [R1+0x6678], R2 ;  /* 0x0066780201007387 */ /* 0x0003e20000100a00 */
[----:B------:R-:W-:-:S03]  /*100330*/  IMAD.X R13, R15, 0x1, R22, P2 ;  /* 0x000000010f0d7824 */ /* 0x000fc600010e0616 */
[----:B-1----:R-:W4:Y:S04]  /*100340*/  LDL R3, [R1+0x1dc] ;  /* 0x0001dc0001037983 */ /* 0x002f280000100800 */
[----:B------:R1:W-:Y:S01]  /*100350*/  STL.64 [R1+0x30f8], R6 ;  /* 0x0030f80601007387 */ /* 0x0003e20000100a00 */
[----:B------:R-:W-:-:S03]  /*100360*/  IADD3 R18, P1, R26, R27, RZ ;  /* 0x0000001b1a127210 */ /* 0x000fc60007f3e0ff */
[----:B-1----:R-:W3:Y:S04]  /*100370*/  LDL.LU.64 R6, [R1+0x66b0] ;  /* 0x0066b00001067983 */ /* 0x002ee80000300a00 */
[----:B------:R1:W-:Y:S04]  /*100380*/  STL.64 [R1+0x6680], R20 ;  /* 0x0066801401007387 */ /* 0x0003e80000100a00 */
[----:B------:R0:W-:Y:S01]  /*100390*/  STL.64 [R1+0x3100], R12 ;  /* 0x0031000c01007387 */ /* 0x0001e20000100a00 */
[----:B-1----:R-:W-:-:S03]  /*1003a0*/  IADD3 R20, P2, R26, R29, RZ ;  /* 0x0000001d1a147210 */ /* 0x002fc60007f5e0ff */
[----:B0-----:R-:W3:Y:S01]  /*1003b0*/  LDL.LU.64 R12, [R1+0x66a8] ;  /* 0x0066a800010c7983 */ /* 0x001ee20000300a00 */
[----:B--2---:R-:W-:-:S03]  /*1003c0*/  IADD3 R16, P0, R26, R25, RZ ;  /* 0x000000191a107210 */ /* 0x004fc60007f1e0ff */
[----:B------:R-:W2:Y:S01]  /*1003d0*/  LDL.LU R26, [R1+0x66a0] ;  /* 0x0066a000011a7983 */ /* 0x000ea20000300800 */
[----:B------:R-:W-:Y:S02]  /*1003e0*/  IMAD.MOV.U32 R2, RZ, RZ, R17 ;  /* 0x000000ffff027224 */ /* 0x000fe400078e0011 */
[----:B------:R-:W-:-:S05]  /*1003f0*/  IMAD.X R17, R15, 0x1, R24, P0 ;  /* 0x000000010f117824 */ /* 0x000fca00000e0618 */
[----:B------:R0:W-:Y:S04]  /*100400*/  STL.64 [R1+0x3108], R16 ;  /* 0x0031081001007387 */ /* 0x0001e80000100a00 */
[----:B0-----:R-:W4:Y:S04]  /*100410*/  LDL.LU.64 R16, [R1+0x6698] ;  /* 0x0066980001107983 */ /* 0x001f280000300a00 */
[----:B------:R-:W-:Y:S01]  /*100420*/  STL.64 [R1+0x6670], R24 ;  /* 0x0066701801007387 */ /* 0x000fe20000100a00 */
[----:B--2---:R-:W-:-:S05]  /*100430*/  IMAD.X R19, R15, 0x1, R26, P1 ;  /* 0x000000010f137824 */ /* 0x004fca00008e061a */
[----:B------:R0:W-:Y:S04]  /*100440*/  STL.64 [R1+0x3110], R18 ;  /* 0x0031101201007387 */ /* 0x0001e80000100a00 */
[----:B0-----:R-:W2:Y:S04]  /*100450*/  LDL.LU.64 R18, [R1+0x6690] ;  /* 0x0066900001127983 */ /* 0x001ea80000300a00 */
[----:B------:R0:W-:Y:S04]  /*100460*/  STL [R1+0x6660], R26 ;  /* 0x0066601a01007387 */ /* 0x0001e80000100800 */
[----:B0-----:R-:W3:Y:S01]  /*100470*/  LDL.LU R26, [R1+0x1dc] ;  /* 0x0001dc00011a7983 */ /* 0x001ee20000300800 */
[----:B------:R-:W-:-:S04]  /*100480*/  IMAD.MOV.U32 R21, RZ, RZ, R2 ;  /* 0x000000ffff157224 */ /* 0x000fc800078e0002 */
[----:B------:R-:W-:Y:S02]  /*100490*/  IMAD.MOV.U32 R25, RZ, RZ, R21 ;  /* 0x000000ffff197224 */ /* 0x000fe400078e0015 */
[----:B------:R-:W-:Y:S01]  /*1004a0*/  IMAD.X R21, R15, 0x1, R28, P2 ;  /* 0x000000010f157824 */ /* 0x000fe200010e061c */
[----:B----4-:R-:W-:Y:S04]  /*1004b0*/  STL.64 [R1+0x6650], R16 ;  /* 0x0066501001007387 */ /* 0x010fe80000100a00 */
[----:B------:R-:W4:Y:S04]  /*1004c0*/  LDL.LU R15, [R1+0x6688] ;  /* 0x00668800010f7983 */ /* 0x000f280000300800 */
[----:B------:R0:W-:Y:S04]  /*1004d0*/  STL.64 [R1+0x30d8], R20 ;  /* 0x0030d81401007387 */ /* 0x0001e80000100a00 */
[----:B0-----:R-:W2:Y:S04]  /*1004e0*/  LDL.LU.64 R20, [R1+0x6680] ;  /* 0x0066800001147983 */ /* 0x001ea80000300a00 */
[----:B------:R-:W-:Y:S01]  /*1004f0*/  STL.64 [R1+0x6668], R28 ;  /* 0x0066681c01007387 */ /* 0x000fe20000100a00 */
[----:B---3--:R-:W-:-:S03]  /*100500*/  IADD3 R24, P1, R26, R17, RZ ;  /* 0x000000111a187210 */ /* 0x008fc60007f3e0ff */
[----:B------:R-:W3:Y:S01]  /*100510*/  LDL R17, [R1+0x304] ;  /* 0x0003040001117983 */ /* 0x000ee20000100800 */
[----:B------:R-:W-:-:S05]  /*100520*/  IADD3 R2, P0, R3, R16, RZ ;  /* 0x0000001003027210 */ /* 0x000fca0007f1e0ff */
[----:B---3--:R-:W-:-:S05]  /*100530*/  IMAD.X R3, R17, 0x1, R14, P0 ;  /* 0x0000000111037824 */ /* 0x008fca00000e060e */
[----:B------:R0:W-:Y:S04]  /*100540*/  STL.64 [R1+0x30e0], R2 ;  /* 0x0030e00201007387 */ /* 0x0001e80000100a00 */
[----:B0-----:R-:W3:Y:S01]  /*100550*/  LDL.LU.64 R2, [R1+0x6678] ;  /* 0x0066780001027983 */ /* 0x001ee20000300a00 */
[C---:B--2---:R-:W-:Y:S02]  /*100560*/  IADD3 R28, P0, R26.reuse, R21, RZ ;  /* 0x000000151a1c7210 */ /* 0x044fe40007f1e0ff */
[----:B------:R-:W-:Y:S01]  /*100570*/  IADD3 R16, P2, R26, R19, RZ ;  /* 0x000000131a107210 */ /* 0x000fe20007f5e0ff */
[----:B---3--:R0:W-:Y:S02]  /*100580*/  STL.64 [R1+0x6658], R2 ;  /* 0x0066580201007387 */ /* 0x0081e40000100a00 */
[----:B0-----:R-:W-:-:S02]  /*100590*/  IMAD.MOV.U32 R2, RZ, RZ, R25 ;  /* 0x000000ffff027224 */ /* 0x001fc400078e0019 */
[----:B----4-:R-:W-:-:S05]  /*1005a0*/  IMAD.X R25, R17, 0x1, R15, P1 ;  /* 0x0000000111197824 */ /* 0x010fca00008e060f */
[----:B------:R0:W-:Y:S04]  /*1005b0*/  STL.64 [R1+0x30e8], R24 ;  /* 0x0030e81801007387 */ /* 0x0001e80000100a00 */
[----:B------:R-:W-:Y:S01]  /*1005c0*/  STL [R1+0x30b8], R28 ;  /* 0x0030b81c01007387 */ /* 0x000fe20000100800 */
[----:B------:R-:W-:-:S03]  /*1005d0*/  IMAD.X R17, R17, 0x1, R18, P2 ;  /* 0x0000000111117824 */ /* 0x000fc600010e0612 */
[----:B0-----:R-:W2:Y:S04]  /*1005e0*/  LDL.LU.64 R24, [R1+0x6670] ;  /* 0x0066700001187983 */ /* 0x001ea80000300a00 */
[----:B------:R0:W-:Y:S04]  /*1005f0*/  STL.64 [R1+0x6648], R14 ;  /* 0x0066480e01007387 */ /* 0x0001e80000100a00 */
[----:B0-----:R0:W3:Y:S04]  /*100600*/  LDL.64 R14, [R1+0x30b8] ;  /* 0x0030b800010e7983 */ /* 0x0010e80000100a00 */
[----:B------:R1:W-:Y:S04]  /*100610*/  STL [R1+0x6640], R18 ;  /* 0x0066401201007387 */ /* 0x0003e80000100800 */
[----:B-1----:R-:W3:Y:S01]  /*100620*/  LDL.LU R18, [R1+0x304] ;  /* 0x0003040001127983 */ /* 0x002ee20000300800 */
[----:B------:R-:W-:-:S03]  /*100630*/  IADD3 R28, P1, R26, R23, RZ ;  /* 0x000000171a1c7210 */ /* 0x000fc60007f3e0ff */
[----:B------:R-:W-:Y:S01]  /*100640*/  STL.64 [R1+0x30b0], R16 ;  /* 0x0030b01001007387 */ /* 0x000fe20000100a00 */
[C---:B---3--:R-:W-:Y:S02]  /*100650*/  IMAD.X R15, R18.reuse, 0x1, R20, P0 ;  /* 0x00000001120f7824 */ /* 0x048fe400000e0614 */
[----:B------:R-:W-:-:S03]  /*100660*/  IMAD.X R29, R18, 0x1, R22, P1 ;  /* 0x00000001121d7824 */ /* 0x000fc600008e0616 */
[----:B------:R1:W-:Y:S04]  /*100670*/  STL [R1+0x30bc], R15 ;  /* 0x0030bc0f01007387 */ /* 0x0003e80000100800 */
[----:B-1----:R-:W3:Y:S04]  /*100680*/  LDL R15, [R1+0x1e0] ;  /* 0x0001e000010f7983 */ /* 0x002ee80000100800 */
[----:B------:R1:W-:Y:S04]  /*100690*/  STL.64 [R1+0x30c0], R28 ;  /* 0x0030c01c01007387 */ /* 0x0003e80000100a00 */
[----:B-1----:R-:W4:Y:S01]  /*1006a0*/  LDL.LU.64 R28, [R1+0x6668] ;  /* 0x00666800011c7983 */ /* 0x002f220000300a00 */
[----:B--2---:R-:W-:-:S03]  /*1006b0*/  IADD3 R16, P2, R26, R25, RZ ;  /* 0x000000191a107210 */ /* 0x004fc60007f5e0ff */
[----:B------:R1:W-:Y:S01]  /*1006c0*/  STL.64 [R1+0x6638], R22 ;  /* 0x0066381601007387 */ /* 0x0003e20000100a00 */
[----:B------:R-:W-:Y:S01]  /*1006d0*/  IADD3 R14, P0, R26, R27, RZ ;  /* 0x0000001b1a0e7210 */ /* 0x000fe20007f1e0ff */
[----:B------:R-:W-:Y:S02]  /*1006e0*/  IMAD.X R17, R18, 0x1, R24, P2 ;  /* 0x0000000112117824 */ /* 0x000fe400010e0618 */
[----:B-1----:R-:W-:Y:S01]  /*1006f0*/  IMAD.MOV.U32 R22, RZ, RZ, R2 ;  /* 0x000000ffff167224 */ /* 0x002fe200078e0002 */
        /* <DEDUP_REMOVED lines=10> */
[----:B--2---:R-:W-:Y:S01]  /*1007a0*/  IMAD.MOV.U32 R25, RZ, RZ, R22 ;  /* 0x000000ffff197224 */ /* 0x004fe200078e0016 */
[----:B---3--:R-:W-:Y:S01]  /*1007b0*/  IADD3 R22, P2, R15, R16, RZ ;  /* 0x000000100f167210 */ /* 0x008fe20007f5e0ff */
[----:B------:R-:W-:-:S04]  /*1007c0*/  IMAD.X R15, R18, 0x1, R26, P0 ;  /* 0x00000001120f7824 */ /* 0x000fc800000e061a */
[----:B------:R-:W-:Y:S04]  /*1007d0*/  STL [R1+0x30a0], R22 ;  /* 0x0030a01601007387 */ /* 0x000fe80000100800 */
[----:B------:R1:W-:Y:S04]  /*1007e0*/  STL.64 [R1+0x30d0], R14 ;  /* 0x0030d00e01007387 */ /* 0x0003e80000100a00 */
[----:B-1----:R-:W4:Y:S04]  /*1007f0*/  LDL.LU.64 R14, [R1+0x6648] ;  /* 0x00664800010e7983 */ /* 0x002f280000300a00 */
[----:B------:R1:W-:Y:S04]  /*100800*/  STL [R1+0x6618], R26 ;  /* 0x0066181a01007387 */ /* 0x0003e80000100800 */
[----:B-1----:R-:W2:Y:S04]  /*100810*/  LDL.LU R26, [R1+0x1e0] ;  /* 0x0001e000011a7983 */ /* 0x002ea80000300800 */
[----:B------:R1:W-:Y:S01]  /*100820*/  STL.64 [R1+0x6610], R16 ;  /* 0x0066101001007387 */ /* 0x0003e20000100a00 */
[----:B--2---:R-:W-:Y:S01]  /*100830*/  IADD3 R22, P0, R26, R17, RZ ;  /* 0x000000111a167210 */ /* 0x004fe20007f1e0ff */
[----:B-1----:R-:W-:-:S02]  /*100840*/  IMAD.MOV.U32 R17, RZ, RZ, R25 ;  /* 0x000000ffff117224 */ /* 0x002fc400078e0019 */
[----:B------:R-:W-:Y:S02]  /*100850*/  IMAD.X R25, R18, 0x1, R28, P1 ;  /* 0x0000000112197824 */ /* 0x000fe400008e061c */
[----:B------:R-:W2:Y:S04]  /*100860*/  LDL.LU R18, [R1+0x6640] ;  /* 0x0066400001127983 */ /* 0x000ea80000300800 */
[----:B------:R1:W-:Y:S04]  /*100870*/  STL.64 [R1+0x6620], R28 ;  /* 0x0066201c01007387 */ /* 0x0003e80000100a00 */
[----:B-1----:R0:W3:Y:S01]  /*100880*/  LDL.64 R28, [R1+0x30a0] ;  /* 0x0030a000011c7983 */ /* 0x0020e20000100a00 */
[----:B----4-:R-:W-:-:S03]  /*100890*/  IMAD.X R23, R2, 0x1, R15, P0 ;  /* 0x0000000102177824 */ /* 0x010fc600000e060f */
[----:B------:R-:W-:Y:S01]  /*1008a0*/  STL [R1+0x309c], R25 ;  /* 0x00309c1901007387 */ /* 0x000fe20000100800 */
[----:B---3--:R-:W-:-:S05]  /*1008b0*/  IMAD.X R29, R2, 0x1, R14, P2 ;  /* 0x00000001021d7824 */ /* 0x008fca00010e060e */
[----:B------:R-:W-:Y:S04]  /*1008c0*/  STL [R1+0x30a4], R29 ;  /* 0x0030a41d01007387 */ /* 0x000fe80000100800 */
[----:B------:R1:W-:Y:S04]  /*1008d0*/  STL.64 [R1+0x30a8], R22 ;  /* 0x0030a81601007387 */ /* 0x0003e80000100a00 */
[----:B-1----:R-:W3:Y:S04]  /*1008e0*/  LDL.LU.64 R22, [R1+0x6638] ;  /* 0x0066380001167983 */ /* 0x002ee80000300a00 */
[----:B------:R1:W-:Y:S04]  /*1008f0*/  STL [R1+0x6600], R15 ;  /* 0x0066000f01007387 */ /* 0x0003e80000100800 */
[----:B-1----:R-:W2:Y:S01]  /*100900*/  LDL.LU R15, [R1+0x300] ;  /* 0x00030000010f7983 */ /* 0x002ea20000300800 */
[----:B---3--:R-:W-:-:S05]  /*100910*/  IADD3 R2, P0, R26, R23, RZ ;  /* 0x000000171a027210 */ /* 0x008fca0007f1e0ff */
[----:B------:R1:W-:Y:S04]  /*100920*/  STL [R1+0x3080], R2 ;  /* 0x0030800201007387 */ /* 0x0003e80000100800 */
[----:B-1----:R-:W3:Y:S01]  /*100930*/  LDL.LU.64 R2, [R1+0x6630] ;  /* 0x0066300001027983 */ /* 0x002ee20000300a00 */
[C---:B------:R-:W-:Y:S02]  /*100940*/  IADD3 R24, P1, R26.reuse, R19, RZ ;  /* 0x000000131a187210 */ /* 0x040fe40007f3e0ff */
[----:B------:R-:W-:-:S03]  /*100950*/  IADD3 R28, P2, R26, R21, RZ ;  /* 0x000000151a1c7210 */ /* 0x000fc60007f5e0ff */
[C---:B--2---:R-:W-:Y:S02]  /*100960*/  IMAD.X R25, R15.reuse, 0x1, R18, P1 ;  /* 0x000000010f197824 */ /* 0x044fe400008e0612 */
[----:B------:R-:W-:-:S03]  /*100970*/  IMAD.X R29, R15, 0x1, R20, P2 ;  /* 0x000000010f1d7824 */ /* 0x000fc600010e0614 */
[----:B------:R1:W-:Y:S04]  /*100980*/  STL.64 [R1+0x3070], R24 ;  /* 0x0030701801007387 */ /* 0x0003e80000100a00 */
[----:B-1----:R-:W2:Y:S04]  /*100990*/  LDL.LU.64 R24, [R1+0x6628] ;  /* 0x0066280001187983 */ /* 0x002ea80000300a00 */
[----:B------:R-:W-:Y:S04]  /*1009a0*/  STL.64 [R1+0x6608], R18 ;  /* 0x0066081201007387 */ /* 0x000fe80000100a00 */
[----:B---3--:R-:W-:Y:S04]  /*1009b0*/  STL.64 [R1+0x65f0], R2 ;  /* 0x0065f00201007387 */ /* 0x008fe80000100a00 */
[----:B------:R1:W-:Y:S04]  /*1009c0*/  STL.64 [R1+0x3078], R28 ;  /* 0x0030781c01007387 */ /* 0x0003e80000100a00 */
[----:B-1----:R-:W3:Y:S04]  /*1009d0*/  LDL.LU.64 R28, [R1+0x6620] ;  /* 0x00662000011c7983 */ /* 0x002ee80000300a00 */
[----:B------:R1:W-:Y:S04]  /*1009e0*/  STL.64 [R1+0x65f8], R20 ;  /* 0x0065f81401007387 */ /* 0x0003e80000100a00 */
[----:B-1----:R0:W4:Y:S01]  /*1009f0*/  LDL.64 R20, [R1+0x3080] ;  /* 0x0030800001147983 */ /* 0x0021220000100a00 */
[C---:B--2---:R-:W-:Y:S01]  /*100a00*/  IADD3 R16, P1, R26.reuse, R25, RZ ;  /* 0x000000191a107210 */ /* 0x044fe20007f3e0ff */
[----:B------:R-:W-:Y:S01]  /*100a10*/  IMAD.MOV.U32 R3, RZ, RZ, R17 ;  /* 0x000000ffff037224 */ /* 0x000fe200078e0011 */
[----:B------:R-:W-:-:S03]  /*100a20*/  IADD3 R18, P2, R26, R27, RZ ;  /* 0x0000001b1a127210 */ /* 0x000fc60007f5e0ff */
[C---:B------:R-:W-:Y:S02]  /*100a30*/  IMAD.X R17, R15.reuse, 0x1, R24, P1 ;  /* 0x000000010f117824 */ /* 0x040fe400008e0618 */
[----:B----4-:R-:W-:Y:S01]  /*100a40*/  IMAD.X R21, R15, 0x1, R22, P0 ;  /* 0x000000010f157824 */ /* 0x010fe200000e0616 */
[----:B---3--:R-:W-:-:S04]  /*100a50*/  IADD3 R20, P0, R26, R29, RZ ;  /* 0x0000001d1a147210 */ /* 0x008fc80007f1e0ff */
[----:B------:R1:W-:Y:S04]  /*100a60*/  STL [R1+0x3084], R21 ;  /* 0x0030841501007387 */ /* 0x0003e80000100800 */
[----:B------:R-:W2:Y:S04]  /*100a70*/  LDL.LU R26, [R1+0x6618] ;  /* 0x00661800011a7983 */ /* 0x000ea80000300800 */
[----:B-1----:R-:W3:Y:S04]  /*100a80*/  LDL R21, [R1+0x1e4] ;  /* 0x0001e40001157983 */ /* 0x002ee80000100800 */
[----:B------:R1:W-:Y:S04]  /*100a90*/  STL.64 [R1+0x3088], R16 ;  /* 0x0030881001007387 */ /* 0x0003e80000100a00 */
[----:B-1----:R-:W3:Y:S04]  /*100aa0*/  LDL.LU.64 R16, [R1+0x6610] ;  /* 0x0066100001107983 */ /* 0x002ee80000300a00 */
[----:B------:R-:W-:Y:S04]  /*100ab0*/  STL.64 [R1+0x65e8], R24 ;  /* 0x0065e81801007387 */ /* 0x000fe80000100a00 */
[----:B------:R1:W-:Y:S04]  /*100ac0*/  STL.64 [R1+0x65d8], R12 ;  /* 0x0065d80c01007387 */ /* 0x0003e80000100a00 */
[----:B-1----:R-:W4:Y:S01]  /*100ad0*/  LDL R12, [R1+0x2fc] ;  /* 0x0002fc00010c7983 */ /* 0x002f220000100800 */
[----:B------:R-:W-:-:S02]  /*100ae0*/  IMAD.MOV.U32 R13, RZ, RZ, R3 ;  /* 0x000000ffff0d7224 */ /* 0x000fc400078e0003 */
[----:B--2---:R-:W-:-:S05]  /*100af0*/  IMAD.X R19, R15, 0x1, R26, P2 ;  /* 0x000000010f137824 */ /* 0x004fca00010e061a */
[----:B------:R1:W-:Y:S04]  /*100b00*/  STL.64 [R1+0x3090], R18 ;  /* 0x0030901201007387 */ /* 0x0003e80000100a00 */
[----:B-1----:R-:W2:Y:S04]  /*100b10*/  LDL.LU.64 R18, [R1+0x6608] ;  /* 0x0066080001127983 */ /* 0x002ea80000300a00 */
[----:B------:R-:W-:Y:S01]  /*100b20*/  STL.64 [R1+0x65e0], R26 ;  /* 0x0065e01a01007387 */ /* 0x000fe20000100a00 */
[C---:B---3--:R-:W-:Y:S02]  /*100b30*/  IADD3 R2, P1, R21.reuse, R16, RZ ;  /* 0x0000001015027210 */ /* 0x048fe40007f3e0ff */
[----:B------:R-:W-:Y:S01]  /*100b40*/  IADD3 R24, P2, R21, R17, RZ ;  /* 0x0000001115187210 */ /* 0x000fe20007f5e0ff */
[----:B------:R-:W-:Y:S01]  /*100b50*/  IMAD.X R21, R15, 0x1, R28, P0 ;  /* 0x000000010f157824 */ /* 0x000fe200000e061c */
[----:B------:R1:W-:Y:S04]  /*100b60*/  STL [R1+0x65d0], R17 ;  /* 0x0065d01101007387 */ /* 0x0003e80000100800 */
[----:B-1----:R-:W2:Y:S01]  /*100b70*/  LDL.LU R17, [R1+0x1e4] ;  /* 0x0001e40001117983 */ /* 0x002ea20000300800 */
[----:B----4-:R-:W-:-:S03]  /*100b80*/  IMAD.X R3, R12, 0x1, R14, P1 ;  /* 0x000000010c037824 */ /* 0x010fc600008e060e */
[----:B------:R-:W-:Y:S04]  /*100b90*/  STL [R1+0x3068], R24 ;  /* 0x0030681801007387 */ /* 0x000fe80000100800 */
[----:B------:R-:W3:Y:S04]  /*100ba0*/  LDL.LU R15, [R1+0x6600] ;  /* 0x00660000010f7983 */ /* 0x000ee80000300800 */
[----:B------:R1:W-:Y:S04]  /*100bb0*/  STL.64 [R1+0x3058], R20 ;  /* 0x0030581401007387 */ /* 0x0003e80000100a00 */
[----:B-1----:R-:W4:Y:S04]  /*100bc0*/  LDL.LU.64 R20, [R1+0x65f8] ;  /* 0x0065f80001147983 */ /* 0x002f280000300a00 */
[----:B------:R1:W-:Y:S04]  /*100bd0*/  STL.64 [R1+0x3060], R2 ;  /* 0x0030600201007387 */ /* 0x0003e80000100a00 */
[----:B-1----:R-:W4:Y:S04]  /*100be0*/  LDL.LU.64 R2, [R1+0x65f0] ;  /* 0x0065f00001027983 */ /* 0x002f280000300a00 */
[----:B------:R1:W-:Y:S04]  /*100bf0*/  STL [R1+0x65c0], R14 ;  /* 0x0065c00e01007387 */ /* 0x0003e80000100800 */
[----:B-1----:R-:W3:Y:S04]  /*100c00*/  LDL.LU R14, [R1+0x2fc] ;  /* 0x0002fc00010e7983 */ /* 0x002ee80000300800 */
[----:B------:R1:W-:Y:S04]  /*100c10*/  STL.64 [R1+0x65b8], R10 ;  /* 0x0065b80a01007387 */ /* 0x0003e80000100a00 */
[----:B-1----:R0:W4:Y:S04]  /*100c20*/  LDL.64 R10, [R1+0x3068] ;  /* 0x00306800010a7983 */ /* 0x0021280000100a00 */
[----:B------:R-:W-:Y:S01]  /*100c30*/  STL.64 [R1+0x65c8], R6 ;  /* 0x0065c80601007387 */ /* 0x000fe20000100a00 */
[----:B--2---:R-:W-:-:S05]  /*100c40*/  IADD3 R24, P0, R17, R19, RZ ;  /* 0x0000001311187210 */ /* 0x004fca0007f1e0ff */
[C---:B---3--:R-:W-:Y:S02]  /*100c50*/  IMAD.X R25, R14.reuse, 0x1, R18, P0 ;  /* 0x000000010e197824 */ /* 0x048fe400000e0612 */
[----:B----4-:R-:W-:-:S05]  /*100c60*/  IMAD.X R11, R14, 0x1, R15, P2 ;  /* 0x000000010e0b7824 */ /* 0x010fca00010e060f */
[----:B------:R-:W-:Y:S04]  /*100c70*/  STL [R1+0x306c], R11 ;  /* 0x00306c0b01007387 */ /* 0x000fe80000100800 */
        /* <DEDUP_REMOVED lines=12> */
[C---:B--2---:R-:W-:Y:S01]  /*100d40*/  IADD3 R6, P1, R17.reuse, R27, RZ ;  /* 0x0000001b11067210 */ /* 0x044fe20007f3e0ff */
[----:B---3--:R1:W-:Y:S04]  /*100d50*/  STL.64 [R1+0x65a8], R12 ;  /* 0x0065a80c01007387 */ /* 0x0083e80000100a00 */
[----:B-1----:R-:W2:Y:S04]  /*100d60*/  LDL R13, [R1+0x1e8] ;  /* 0x0001e800010d7983 */ /* 0x002ea80000100800 */
[----:B------:R1:W-:Y:S04]  /*100d70*/  STL.64 [R1+0x65b0], R22 ;  /* 0x0065b01601007387 */ /* 0x0003e80000100a00 */
[----:B-1----:R0:W3:Y:S04]  /*100d80*/  LDL.64 R22, [R1+0x3048] ;  /* 0x0030480001167983 */ /* 0x0020e80000100a00 */
[----:B------:R1:W-:Y:S02]  /*100d90*/  STL.64 [R1+0x3040], R10 ;  /* 0x0030400a01007387 */ /* 0x0003e40000100a00 */
[----:B-1----:R-:W-:-:S02]  /*100da0*/  IADD3 R10, P2, R17, R29, RZ ;  /* 0x0000001d110a7210 */ /* 0x002fc40007f5e0ff */
[----:B------:R-:W4:Y:S01]  /*100db0*/  LDL.LU R17, [R1+0x65d0] ;  /* 0x0065d00001117983 */ /* 0x000f220000300800 */
[----:B------:R-:W-:Y:S02]  /*100dc0*/  IMAD.MOV.U32 R12, RZ, RZ, R7 ;  /* 0x000000ffff0c7224 */ /* 0x000fe400078e0007 */
[C---:B------:R-:W-:Y:S02]  /*100dd0*/  IMAD.X R7, R14.reuse, 0x1, R26, P1 ;  /* 0x000000010e077824 */ /* 0x040fe400008e061a */
[----:B------:R-:W-:Y:S02]  /*100de0*/  IMAD.MOV.U32 R11, RZ, RZ, R12 ;  /* 0x000000ffff0b7224 */ /* 0x000fe400078e000c */
[----:B---3--:R-:W-:Y:S01]  /*100df0*/  IMAD.X R23, R14, 0x1, R24, P0 ;  /* 0x000000010e177824 */ /* 0x008fe200000e0618 */
[----:B--2---:R-:W-:-:S04]  /*100e00*/  IADD3 R22, P0, R13, R16, RZ ;  /* 0x000000100d167210 */ /* 0x004fc80007f1e0ff */
[----:B------:R-:W-:Y:S04]  /*100e10*/  STL [R1+0x304c], R23 ;  /* 0x00304c1701007387 */ /* 0x000fe80000100800 */
[----:B------:R1:W-:Y:S01]  /*100e20*/  STL.64 [R1+0x3050], R6 ;  /* 0x0030500601007387 */ /* 0x0003e20000100a00 */
[----:B----4-:R-:W-:Y:S01]  /*100e30*/  IADD3 R12, P1, R13, R17, RZ ;  /* 0x000000110d0c7210 */ /* 0x010fe20007f3e0ff */
[----:B------:R-:W-:Y:S02]  /*100e40*/  IMAD.MOV.U32 R13, RZ, RZ, R11 ;  /* 0x000000ffff0d7224 */ /* 0x000fe400078e000b */
[----:B------:R-:W-:Y:S01]  /*100e50*/  IMAD.X R11, R14, 0x1, R28, P2 ;  /* 0x000000010e0b7824 */ /* 0x000fe200010e061c */
[----:B-1----:R-:W2:Y:S04]  /*100e60*/  LDL.LU.64 R6, [R1+0x65c8] ;  /* 0x0065c80001067983 */ /* 0x002ea80000300a00 */
[----:B------:R1:W-:Y:S04]  /*100e70*/  STL [R1+0x65a0], R17 ;  /* 0x0065a01101007387 */ /* 0x0003e80000100800 */
[----:B-1----:R-:W3:Y:S04]  /*100e80*/  LDL.LU R17, [R1+0x1e8] ;  /* 0x0001e80001117983 */ /* 0x002ee80000300800 */
[----:B------:R-:W4:Y:S04]  /*100e90*/  LDL.LU R14, [R1+0x65c0] ;  /* 0x0065c000010e7983 */ /* 0x000f280000300800 */
[----:B------:R1:W-:Y:S04]  /*100ea0*/  STL.64 [R1+0x3018], R10 ;  /* 0x0030180a01007387 */ /* 0x0003e80000100a00 */
[----:B-1----:R-:W2:Y:S04]  /*100eb0*/  LDL.LU.64 R10, [R1+0x65b8] ;  /* 0x0065b800010a7983 */ /* 0x002ea80000300a00 */
[----:B--2---:R3:W-:Y:S04]  /*100ec0*/  STL.64 [R1+0x6590], R10 ;  /* 0x0065900a01007387 */ /* 0x0047e80000100a00 */
        /* <DEDUP_REMOVED lines=8> */
[----:B-1----:R-:W2:Y:S04]  /*100f50*/  LDL.LU.64 R22, [R1+0x65b0] ;  /* 0x0065b00001167983 */ /* 0x002ea80000300a00 */
[----:B------:R1:W-:Y:S04]  /*100f60*/  STL.64 [R1+0x3028], R12 ;  /* 0x0030280c01007387 */ /* 0x0003e80000100a00 */
[----:B-1----:R-:W3:Y:S04]  /*100f70*/  LDL.LU.64 R12, [R1+0x65a8] ;  /* 0x0065a800010c7983 */ /* 0x002ee80000300a00 */
[----:B------:R-:W-:Y:S04]  /*100f80*/  STL.64 [R1+0x6578], R14 ;  /* 0x0065780e01007387 */ /* 0x000fe80000100a00 */
[----:B---3--:R1:W-:Y:S04]  /*100f90*/  STL.64 [R1+0x6588], R12 ;  /* 0x0065880c01007387 */ /* 0x0083e80000100a00 */
[----:B-1----:R-:W3:Y:S04]  /*100fa0*/  LDL R12, [R1+0x1ec] ;  /* 0x0001ec00010c7983 */ /* 0x002ee80000100800 */
[----:B------:R1:W-:Y:S04]  /*100fb0*/  STL.64 [R1+0x6598], R2 ;  /* 0x0065980201007387 */ /* 0x0003e80000100a00 */
[----:B-1----:R0:W4:Y:S01]  /*100fc0*/  LDL.64 R2, [R1+0x2ff0] ;  /* 0x002ff00001027983 */ /* 0x0021220000100a00 */
[----:B------:R-:W-:-:S02]  /*100fd0*/  IADD3 R10, P0, R17, R21, RZ ;  /* 0x00000015110a7210 */ /* 0x000fc40007f1e0ff */
[----:B--2---:R-:W-:-:S05]  /*100fe0*/  IADD3 R14, P1, R17, R23, RZ ;  /* 0x00000017110e7210 */ /* 0x004fca0007f3e0ff */
[C---:B------:R-:W-:Y:S02]  /*100ff0*/  IMAD.X R15, R19.reuse, 0x1, R22, P1 ;  /* 0x00000001130f7824 */ /* 0x040fe400008e0616 */
[----:B----4-:R-:W-:-:S05]  /*101000*/  IMAD.X R3, R19, 0x1, R18, P2 ;  /* 0x0000000113037824 */ /* 0x010fca00010e0612 */
[----:B------:R1:W-:Y:S01]  /*101010*/  STL [R1+0x2ff4], R3 ;  /* 0x002ff40301007387 */ /* 0x0003e20000100800 */
[----:B------:R-:W-:Y:S01]  /*101020*/  IADD3 R2, P2, R17, R25, RZ ;  /* 0x0000001911027210 */ /* 0x000fe20007f5e0ff */
[----:B-1----:R-:W-:Y:S02]  /*101030*/  IMAD.MOV.U32 R3, RZ, RZ, R11 ;  /* 0x000000ffff037224 */ /* 0x002fe400078e000b */
[----:B------:R-:W-:-:S05]  /*101040*/  IMAD.X R11, R19, 0x1, R20, P0 ;  /* 0x00000001130b7824 */ /* 0x000fca00000e0614 */
[----:B------:R1:W-:Y:S04]  /*101050*/  STL.64 [R1+0x2ff8], R10 ;  /* 0x002ff80a01007387 */ /* 0x0003e80000100a00 */
[----:B------:R-:W-:Y:S04]  /*101060*/  STL.64 [R1+0x6570], R22 ;  /* 0x0065701601007387 */ /* 0x000fe80000100a00 */
[----:B------:R2:W-:Y:S01]  /*101070*/  STL.64 [R1+0x3000], R14 ;  /* 0x0030000e01007387 */ /* 0x0005e20000100a00 */
[----:B-1----:R-:W-:Y:S01]  /*101080*/  IADD3 R10, P0, R17, R27, RZ ;  /* 0x0000001b110a7210 */ /* 0x002fe20007f1e0ff */
[----:B--2---:R-:W-:-:S02]  /*101090*/  IMAD.MOV.U32 R15, RZ, RZ, R3 ;  /* 0x000000ffff0f7224 */ /* 0x004fc400078e0003 */
[----:B------:R-:W-:Y:S01]  /*1010a0*/  IMAD.X R3, R19, 0x1, R24, P2 ;  /* 0x0000000113037824 */ /* 0x000fe200010e0618 */
[----:B------:R-:W-:Y:S01]  /*1010b0*/  IADD3 R14, P1, R17, R29, RZ ;  /* 0x0000001d110e7210 */ /* 0x000fe20007f3e0ff */
[----:B------:R-:W-:Y:S01]  /*1010c0*/  IMAD.X R11, R19, 0x1, R26, P0 ;  /* 0x00000001130b7824 */ /* 0x000fe200000e061a */
[----:B------:R-:W2:Y:S04]  /*1010d0*/  LDL.LU R17, [R1+0x65a0] ;  /* 0x0065a00001117983 */ /* 0x000ea80000300800 */
[----:B------:R1:W-:Y:S04]  /*1010e0*/  STL.64 [R1+0x3008], R2 ;  /* 0x0030080201007387 */ /* 0x0003e80000100a00 */
[----:B-1----:R-:W4:Y:S04]  /*1010f0*/  LDL.LU.64 R2, [R1+0x6598] ;  /* 0x0065980001027983 */ /* 0x002f280000300a00 */
[----:B------:R-:W4:Y:S04]  /*101100*/  LDL R23, [R1+0x2f4] ;  /* 0x0002f40001177983 */ /* 0x000f280000100800 */
[----:B------:R1:W-:Y:S04]  /*101110*/  STL.64 [R1+0x3010], R10 ;  /* 0x0030100a01007387 */ /* 0x0003e80000100a00 */
[----:B-1----:R-:W4:Y:S04]  /*101120*/  LDL.LU.64 R10, [R1+0x6590] ;  /* 0x00659000010a7983 */ /* 0x002f280000300a00 */
[----:B------:R1:W-:Y:S04]  /*101130*/  STL [R1+0x6558], R26 ;  /* 0x0065581a01007387 */ /* 0x0003e80000100800 */
[----:B-1----:R-:W2:Y:S01]  /*101140*/  LDL.LU R26, [R1+0x1ec] ;  /* 0x0001ec00011a7983 */ /* 0x002ea20000300800 */
[----:B---3--:R-:W-:-:S02]  /*101150*/  IADD3 R22, P2, R12, R16, RZ ;  /* 0x000000100c167210 */ /* 0x008fc40007f5e0ff */
[----:B--2---:R-:W-:-:S05]  /*101160*/  IADD3 R12, P0, R26, R17, RZ ;  /* 0x000000111a0c7210 */ /* 0x004fca0007f1e0ff */
[----:B------:R1:W-:Y:S04]  /*101170*/  STL [R1+0x2fe8], R12 ;  /* 0x002fe80c01007387 */ /* 0x0003e80000100800 */
[----:B-1----:R-:W2:Y:S04]  /*101180*/  LDL.LU.64 R12, [R1+0x6588] ;  /* 0x00658800010c7983 */ /* 0x002ea80000300a00 */
[----:B------:R1:W-:Y:S02]  /*101190*/  STL.64 [R1+0x6550], R16 ;  /* 0x0065501001007387 */ /* 0x0003e40000100a00 */
[----:B-1----:R-:W-:-:S02]  /*1011a0*/  IMAD.MOV.U32 R17, RZ, RZ, R15 ;  /* 0x000000ffff117224 */ /* 0x002fc400078e000f */
[----:B------:R-:W-:Y:S02]  /*1011b0*/  IMAD.X R15, R19, 0x1, R28, P1 ;  /* 0x00000001130f7824 */ /* 0x000fe400008e061c */
[----:B------:R-:W3:Y:S04]  /*1011c0*/  LDL.LU R19, [R1+0x6580] ;  /* 0x0065800001137983 */ /* 0x000ee80000300800 */
[----:B------:R1:W-:Y:S04]  /*1011d0*/  STL.64 [R1+0x2fd8], R14 ;  /* 0x002fd80e01007387 */ /* 0x0003e80000100a00 */
[----:B-1----:R-:W4:Y:S04]  /*1011e0*/  LDL.LU.64 R14, [R1+0x6578] ;  /* 0x00657800010e7983 */ /* 0x002f280000300a00 */
[----:B--2---:R1:W-:Y:S01]  /*1011f0*/  STL.64 [R1+0x6568], R12 ;  /* 0x0065680c01007387 */ /* 0x0043e20000100a00 */
[----:B----4-:R-:W-:Y:S01]  /*101200*/  IMAD.X R23, R23, 0x1, R14, P2 ;  /* 0x0000000117177824 */ /* 0x010fe200010e060e */
[----:B-1----:R-:W-:-:S04]  /*101210*/  IADD3 R12, P2, R26, R21, RZ ;  /* 0x000000151a0c7210 */ /* 0x002fc80007f5e0ff */
[----:B------:R1:W-:Y:S04]  /*101220*/  STL.64 [R1+0x2fe0], R22 ;  /* 0x002fe01601007387 */ /* 0x0003e80000100a00 */
[----:B-1----:R-:W2:Y:S04]  /*101230*/  LDL.LU.64 R22, [R1+0x6570] ;  /* 0x0065700001167983 */ /* 0x002ea80000300a00 */
[----:B------:R1:W-:Y:S04]  /*101240*/  STL.64 [R1+0x6560], R2 ;  /* 0x0065600201007387 */ /* 0x0003e80000100a00 */
[----:B-1----:R0:W4:Y:S04]  /*101250*/  LDL.64 R2, [R1+0x2fe8] ;  /* 0x002fe80001027983 */ /* 0x0021280000100a00 */
[----:B------:R1:W-:Y:S04]  /*101260*/  STL [R1+0x6540], R21 ;  /* 0x0065401501007387 */ /* 0x0003e80000100800 */
[----:B-1----:R-:W4:Y:S01]  /*101270*/  LDL.LU R21, [R1+0x2f4] ;  /* 0x0002f40001157983 */ /* 0x002f220000300800 */
[----:B------:R-:W-:Y:S01]  /*101280*/  IMAD.MOV.U32 R13, RZ, RZ, R17 ;  /* 0x000000ffff0d7224 */ /* 0x000fe200078e0011 */
[----:B---3--:R-:W-:-:S02]  /*101290*/  IADD3 R16, P1, R26, R19, RZ ;  /* 0x000000131a107210 */ /* 0x008fc40007f3e0ff */
[----:B------:R-:W-:Y:S01]  /*1012a0*/  STL.64 [R1+0x6548], R14 ;  /* 0x0065480e01007387 */ /* 0x000fe20000100a00 */
[----:B------:R-:W-:Y:S02]  /*1012b0*/  IMAD.MOV.U32 R17, RZ, RZ, R13 ;  /* 0x000000ffff117224 */ /* 0x000fe400078e000d */
[C---:B----4-:R-:W-:Y:S01]  /*1012c0*/  IMAD.X R3, R21.reuse, 0x1, R15, P0 ;  /* 0x0000000115037824 */ /* 0x050fe200000e060f */
[----:B--2---:R-:W-:Y:S01]  /*1012d0*/  IADD3 R2, P0, R26, R23, RZ ;  /* 0x000000171a027210 */ /* 0x004fe20007f1e0ff */
[----:B------:R-:W-:-:S03]  /*1012e0*/  IMAD.X R13, R21, 0x1, R20, P2 ;  /* 0x00000001150d7824 */ /* 0x000fc600010e0614 */
[----:B------:R1:W-:Y:S02]  /*1012f0*/  STL [R1+0x2fec], R3 ;  /* 0x002fec0301007387 */ /* 0x0003e40000100800 */
[----:B-1----:R-:W-:Y:S02]  /*101300*/  IMAD.MOV.U32 R3, RZ, RZ, R17 ;  /* 0x000000ffff037224 */ /* 0x002fe400078e0011 */
[C---:B------:R-:W-:Y:S02]  /*101310*/  IMAD.X R17, R21.reuse, 0x1, R18, P1 ;  /* 0x0000000115117824 */ /* 0x040fe400008e0612 */
[----:B------:R-:W-:Y:S02]  /*101320*/  IMAD.MOV.U32 R15, RZ, RZ, R3 ;  /* 0x000000ffff0f7224 */ /* 0x000fe400078e0003 */
[----:B------:R-:W-:Y:S01]  /*101330*/  IMAD.X R3, R21, 0x1, R22, P0 ;  /* 0x0000000115037824 */ /* 0x000fe200000e0616 */
[----:B------:R-:W-:Y:S04]  /*101340*/  STL.64 [R1+0x2fb0], R16 ;  /* 0x002fb01001007387 */ /* 0x000fe80000100a00 */
[----:B------:R1:W-:Y:S01]  /*101350*/  STL.64 [R1+0x2fb8], R12 ;  /* 0x002fb80c01007387 */ /* 0x0003e20000100a00 */
[----:B------:R-:W-:-:S03]  /*101360*/  IADD3 R14, P2, R26, R27, RZ ;  /* 0x0000001b1a0e7210 */ /* 0x000fc60007f5e0ff */
[----:B-1----:R-:W2:Y:S04]  /*101370*/  LDL.LU.64 R12, [R1+0x6568] ;  /* 0x00656800010c7983 */ /* 0x002ea80000300a00 */
[----:B------:R1:W-:Y:S01]  /*101380*/  STL.64 [R1+0x6538], R10 ;  /* 0x0065380a01007387 */ /* 0x0003e20000100a00 */
[----:B------:R-:W-:-:S03]  /*101390*/  IADD3 R16, P1, R26, R25, RZ ;  /* 0x000000191a107210 */ /* 0x000fc60007f3e0ff */
[----:B------:R3:W-:Y:S02]  /*1013a0*/  STL.64 [R1+0x2fc0], R2 ;  /* 0x002fc00201007387 */ /* 0x0007e40000100a00 */
[----:B------:R-:W-:Y:S01]  /*1013b0*/  IMAD.X R17, R21, 0x1, R24, P1 ;  /* 0x0000000115117824 */ /* 0x000fe200008e0618 */
[----:B-1----:R-:W-:Y:S01]  /*1013c0*/  IADD3 R10, P0, R26, R29, RZ ;  /* 0x0000001d1a0a7210 */ /* 0x002fe20007f1e0ff */
[----:B---3--:R-:W3:Y:S04]  /*1013d0*/  LDL.LU.64 R2, [R1+0x6560] ;  /* 0x0065600001027983 */ /* 0x008ee80000300a00 */
[----:B------:R-:W4:Y:S04]  /*1013e0*/  LDL.LU R26, [R1+0x6558] ;  /* 0x00655800011a7983 */ /* 0x000f280000300800 */
[----:B------:R-:W3:Y:S04]  /*1013f0*/  LDL R11, [R1+0x1f0] ;  /* 0x0001f000010b7983 */ /* 0x000ee80000100800 */
[----:B------:R1:W-:Y:S04]  /*101400*/  STL.64 [R1+0x2fc8], R16 ;  /* 0x002fc81001007387 */ /* 0x0003e80000100a00 */
[----:B-1----:R-:W3:Y:S04]  /*101410*/  LDL.LU.64 R16, [R1+0x6550] ;  /* 0x0065500001107983 */ /* 0x002ee80000300a00 */
[----:B------:R1:W-:Y:S02]  /*101420*/  STL.64 [R1+0x6530], R24 ;  /* 0x0065301801007387 */ /* 0x0003e40000100a00 */
[----:B-1----:R-:W-:-:S02]  /*101430*/  IMAD.MOV.U32 R24, RZ, RZ, R15 ;  /* 0x000000ffff187224 */ /* 0x002fc400078e000f */
[----:B--2---:R-:W-:Y:S01]  /*101440*/  STL.64 [R1+0x6520], R12 ;  /* 0x0065200c01007387 */ /* 0x004fe20000100a00 */
[----:B----4-:R-:W-:-:S05]  /*101450*/  IMAD.X R15, R21, 0x1, R26, P2 ;  /* 0x00000001150f7824 */ /* 0x010fca00010e061a */
[----:B------:R1:W-:Y:S04]  /*101460*/  STL.64 [R1+0x2fd0], R14 ;  /* 0x002fd00e01007387 */ /* 0x0003e80000100a00 */
[----:B-1----:R-:W2:Y:S04]  /*101470*/  LDL.LU.64 R14, [R1+0x6548] ;  /* 0x00654800010e7983 */ /* 0x002ea80000300a00 */
[----:B------:R1:W-:Y:S01]  /*101480*/  STL.64 [R1+0x6528], R26 ;  /* 0x0065281a01007387 */ /* 0x0003e20000100a00 */
[C---:B---3--:R-:W-:Y:S01]  /*101490*/  IADD3 R12, P1, R11.reuse, R16, RZ ;  /* 0x000000100b0c7210 */ /* 0x048fe20007f3e0ff */
[----:B-1----:R-:W-:Y:S01]  /*1014a0*/  IMAD.MOV.U32 R26, RZ, RZ, R24 ;  /* 0x000000ffff1a7224 */ /* 0x002fe200078e0018 */
[----:B------:R-:W-:Y:S01]  /*1014b0*/  IADD3 R24, P2, R11, R17, RZ ;  /* 0x000000110b187210 */ /* 0x000fe20007f5e0ff */
[----:B------:R-:W-:-:S04]  /*1014c0*/  IMAD.X R11, R21, 0x1, R28, P0 ;  /* 0x00000001150b7824 */ /* 0x000fc800000e061c */
[----:B------:R-:W-:Y:S04]  /*1014d0*/  STL [R1+0x2fa8], R24 ;  /* 0x002fa81801007387 */ /* 0x000fe80000100800 */
[----:B------:R1:W-:Y:S04]  /*1014e0*/  STL.64 [R1+0x6510], R16 ;  /* 0x0065101001007387 */ /* 0x0003e80000100a00 */
[----:B-1----:R-:W3:Y:S04]  /*1014f0*/  LDL.LU R16, [R1+0x1f0] ;  /* 0x0001f00001107983 */ /* 0x002ee80000300800 */
[----:B------:R-:W4:Y:S04]  /*101500*/  LDL.LU R21, [R1+0x6540] ;  /* 0x0065400001157983 */ /* 0x000f280000300800 */
[----:B------:R1:W-:Y:S04]  /*101510*/  STL.64 [R1+0x2f98], R10 ;  /* 0x002f980a01007387 */ /* 0x0003e80000100a00 */
[----:B-1----:R-:W3:Y:S04]  /*101520*/  LDL.LU.64 R10, [R1+0x6538] ;  /* 0x00653800010a7983 */ /* 0x002ee80000300a00 */
[----:B------:R1:W-:Y:S04]  /*101530*/  STL.64 [R1+0x6518], R28 ;  /* 0x0065181c01007387 */ /* 0x0003e80000100a00 */
[----:B-1----:R0:W2:Y:S04]  /*101540*/  LDL.64 R28, [R1+0x2fa8] ;  /* 0x002fa800011c7983 */ /* 0x0020a80000100a00 */
[----:B--2---:R-:W2:Y:S02]  /*101550*/  LDL R29, [R1+0x2f0] ;  /* 0x0002f000011d7983 */ /* 0x004ea40000100800 */
[----:B--2---:R-:W-:-:S02]  /*101560*/  IMAD.X R13, R29, 0x1, R14, P1 ;  /* 0x000000011d0d7824 */ /* 0x004fc400008e060e */
[----:B------:R-:W-:-:S03]  /*101570*/  IMAD.X R29, R29, 0x1, R15, P2 ;  /* 0x000000011d1d7824 */ /* 0x000fc600010e060f */
[----:B------:R-:W-:Y:S04]  /*101580*/  STL.64 [R1+0x2fa0], R12 ;  /* 0x002fa00c01007387 */ /* 0x000fe80000100a00 */
[----:B---3--:R-:W-:Y:S04]  /*101590*/  STL.64 [R1+0x6508], R10 ;  /* 0x0065080a01007387 */ /* 0x008fe80000100a00 */
[----:B------:R-:W-:Y:S04]  /*1015a0*/  STL [R1+0x2fac], R29 ;  /* 0x002fac1d01007387 */ /* 0x000fe80000100800 */
[----:B------:R1:W-:Y:S04]  /*1015b0*/  STL [R1+0x6500], R15 ;  /* 0x0065000f01007387 */ /* 0x0003e80000100800 */
[----:B-1----:R-:W2:Y:S01]  /*1015c0*/  LDL.LU R15, [R1+0x2f0] ;  /* 0x0002f000010f7983 */ /* 0x002ea20000300800 */
[----:B------:R-:W-:-:S05]  /*1015d0*/  IADD3 R24, P0, R16, R19, RZ ;  /* 0x0000001310187210 */ /* 0x000fca0007f1e0ff */
[----:B--2---:R-:W-:-:S05]  /*1015e0*/  IMAD.X R25, R15, 0x1, R18, P0 ;  /* 0x000000010f197824 */ /* 0x004fca00000e0612 */
[----:B------:R1:W-:Y:S04]  /*1015f0*/  STL.64 [R1+0x2f70], R24 ;  /* 0x002f701801007387 */ /* 0x0003e80000100a00 */
[----:B-1----:R-:W2:Y:S01]  /*101600*/  LDL.LU.64 R24, [R1+0x6530] ;  /* 0x0065300001187983 */ /* 0x002ea20000300a00 */
[----:B----4-:R-:W-:Y:S01]  /*101610*/  IADD3 R12, P1, R16, R21, RZ ;  /* 0x00000015100c7210 */ /* 0x010fe20007f3e0ff */
        /* <DEDUP_REMOVED lines=12> */
[----:B-1----:R-:W4:Y:S01]  /*1016e0*/  LDL.LU.64 R28, [R1+0x6518] ;  /* 0x00651800011c7983 */ /* 0x002f220000300a00 */
[----:B--2---:R-:W-:-:S03]  /*1016f0*/  IADD3 R10, P1, R16, R27, RZ ;  /* 0x0000001b100a7210 */ /* 0x004fc60007f3e0ff */
[----:B------:R1:W-:Y:S04]  /*101700*/  STL.64 [R1+0x64f8], R22 ;  /* 0x0064f81601007387 */ /* 0x0003e80000100a00 */
[----:B-1----:R0:W2:Y:S01]  /*101710*/  LDL.64 R22, [R1+0x2f88] ;  /* 0x002f880001167983 */ /* 0x0020a20000100a00 */
[----:B----4-:R-:W-:-:S05]  /*101720*/  IADD3 R16, P2, R16, R29, RZ ;  /* 0x0000001d10107210 */ /* 0x010fca0007f5e0ff */
[----:B------:R1:W-:Y:S04]  /*101730*/  STL [R1+0x2f58], R16 ;  /* 0x002f581001007387 */ /* 0x0003e80000100800 */
[----:B-1----:R-:W3:Y:S04]  /*101740*/  LDL.LU.64 R16, [R1+0x6510] ;  /* 0x0065100001107983 */ /* 0x002ee80000300a00 */
[----:B------:R1:W-:Y:S04]  /*101750*/  STL.64 [R1+0x64e0], R6 ;  /* 0x0064e00601007387 */ /* 0x0003e80000100a00 */
[----:B-1----:R0:W4:Y:S01]  /*101760*/  LDL.64 R6, [R1+0x2f58] ;  /* 0x002f580001067983 */ /* 0x0021220000100a00 */
[----:B------:R-:W-:-:S02]  /*101770*/  IMAD.MOV.U32 R12, RZ, RZ, R11 ;  /* 0x000000ffff0c7224 */ /* 0x000fc400078e000b */
[C---:B--2---:R-:W-:Y:S02]  /*101780*/  IMAD.X R23, R15.reuse, 0x1, R24, P0 ;  /* 0x000000010f177824 */ /* 0x044fe400000e0618 */
[----:B------:R-:W-:Y:S01]  /*101790*/  IMAD.X R11, R15, 0x1, R26, P1 ;  /* 0x000000010f0b7824 */ /* 0x000fe200008e061a */
[----:B------:R1:W-:Y:S04]  /*1017a0*/  STL.64 [R1+0x64e8], R24 ;  /* 0x0064e81801007387 */ /* 0x0003e80000100a00 */
[----:B-1----:R-:W2:Y:S04]  /*1017b0*/  LDL R24, [R1+0x2ec] ;  /* 0x0002ec0001187983 */ /* 0x002ea80000100800 */
[----:B------:R-:W-:Y:S04]  /*1017c0*/  STL [R1+0x2f8c], R23 ;  /* 0x002f8c1701007387 */ /* 0x000fe80000100800 */
[----:B------:R1:W-:Y:S04]  /*1017d0*/  STL.64 [R1+0x2f90], R10 ;  /* 0x002f900a01007387 */ /* 0x0003e80000100a00 */
[----:B-1----:R-:W2:Y:S01]  /*1017e0*/  LDL.LU.64 R10, [R1+0x6508] ;  /* 0x00650800010a7983 */ /* 0x002ea20000300a00 */
[----:B---3--:R-:W-:-:S03]  /*1017f0*/  IADD3 R22, P0, R13, R16, RZ ;  /* 0x000000100d167210 */ /* 0x008fc60007f1e0ff */
[----:B------:R1:W-:Y:S01]  /*101800*/  STL [R1+0x64d0], R17 ;  /* 0x0064d01101007387 */ /* 0x0003e20000100800 */
[----:B----4-:R-:W-:Y:S01]  /*101810*/  IMAD.MOV.U32 R7, RZ, RZ, R12 ;  /* 0x000000ffff077224 */ /* 0x010fe200078e000c */
[----:B------:R-:W-:Y:S02]  /*101820*/  IADD3 R12, P1, R13, R17, RZ ;  /* 0x000000110d0c7210 */ /* 0x000fe40007f3e0ff */
[----:B-1----:R-:W3:Y:S01]  /*101830*/  LDL.LU R17, [R1+0x1f4] ;  /* 0x0001f40001117983 */ /* 0x002ee20000300800 */
[----:B------:R-:W-:Y:S02]  /*101840*/  IMAD.MOV.U32 R13, RZ, RZ, R7 ;  /* 0x000000ffff0d7224 */ /* 0x000fe400078e0007 */
[----:B------:R-:W-:Y:S02]  /*101850*/  IMAD.X R7, R15, 0x1, R28, P2 ;  /* 0x000000010f077824 */ /* 0x000fe400010e061c */
[----:B------:R-:W4:Y:S04]  /*101860*/  LDL.LU R15, [R1+0x6500] ;  /* 0x00650000010f7983 */ /* 0x000f280000300800 */
[----:B------:R1:W-:Y:S04]  /*101870*/  STL.64 [R1+0x64d8], R28 ;  /* 0x0064d81c01007387 */ /* 0x0003e80000100a00 */
[----:B------:R-:W-:Y:S01]  /*101880*/  STL [R1+0x2f5c], R7 ;  /* 0x002f5c0701007387 */ /* 0x000fe20000100800 */
[----:B--2---:R-:W-:-:S02]  /*101890*/  IMAD.X R23, R24, 0x1, R14, P0 ;  /* 0x0000000118177824 */ /* 0x004fc400000e060e */
[----:B-1----:R-:W-:-:S03]  /*1018a0*/  IMAD.MOV.U32 R29, RZ, RZ, R13 ;  /* 0x000000ffff1d7224 */ /* 0x002fc600078e000d */
[----:B------:R1:W-:Y:S04]  /*1018b0*/  STL.64 [R1+0x2f60], R22 ;  /* 0x002f601601007387 */ /* 0x0003e80000100a00 */
[----:B-1----:R-:W2:Y:S01]  /*1018c0*/  LDL.LU.64 R22, [R1+0x64f8] ;  /* 0x0064f80001167983 */ /* 0x002ea20000300a00 */
[----:B----4-:R-:W-:-:S05]  /*1018d0*/  IMAD.X R13, R24, 0x1, R15, P1 ;  /* 0x00000001180d7824 */ /* 0x010fca00008e060f */
[----:B------:R1:W-:Y:S04]  /*1018e0*/  STL.64 [R1+0x2f68], R12 ;  /* 0x002f680c01007387 */ /* 0x0003e80000100a00 */
[----:B-1----:R-:W4:Y:S01]  /*1018f0*/  LDL.LU.64 R12, [R1+0x64f0] ;  /* 0x0064f000010c7983 */ /* 0x002f220000300a00 */
[----:B---3--:R-:W-:-:S03]  /*101900*/  IADD3 R6, P2, R17, R19, RZ ;  /* 0x0000001311067210 */ /* 0x008fc60007f5e0ff */
[----:B----4-:R-:W-:Y:S04]  /*101910*/  STL.64 [R1+0x64c8], R12 ;  /* 0x0064c80c01007387 */ /* 0x010fe80000100a00 */
        /* <DEDUP_REMOVED lines=8> */
[C---:B------:R-:W-:Y:S02]  /*1019a0*/  IADD3 R28, P0, R17.reuse, R21, RZ ;  /* 0x00000015111c7210 */ /* 0x040fe40007f1e0ff */
[----:B--2---:R-:W-:Y:S01]  /*1019b0*/  IADD3 R12, P2, R17, R25, RZ ;  /* 0x00000019110c7210 */ /* 0x004fe20007f5e0ff */
[----:B---3--:R1:W-:Y:S02]  /*1019c0*/  STL.64 [R1+0x64a8], R6 ;  /* 0x0064a80601007387 */ /* 0x0083e40000100a00 */
[----:B-1----:R-:W-:-:S02]  /*1019d0*/  IMAD.MOV.U32 R6, RZ, RZ, R29 ;  /* 0x000000ffff067224 */ /* 0x002fc400078e001d */
[----:B------:R-:W-:Y:S01]  /*1019e0*/  IMAD.X R29, R15, 0x1, R20, P0 ;  /* 0x000000010f1d7824 */ /* 0x000fe200000e0614 */
[----:B------:R-:W2:Y:S04]  /*1019f0*/  LDL R7, [R1+0x1f8] ;  /* 0x0001f80001077983 */ /* 0x000ea80000100800 */
[----:B------:R1:W-:Y:S04]  /*101a00*/  STL.64 [R1+0x2f38], R28 ;  /* 0x002f381c01007387 */ /* 0x0003e80000100a00 */
[----:B------:R-:W-:Y:S04]  /*101a10*/  STL [R1+0x2f48], R12 ;  /* 0x002f480c01007387 */ /* 0x000fe80000100800 */
[----:B-1----:R-:W3:Y:S04]  /*101a20*/  LDL.LU.64 R28, [R1+0x64d8] ;  /* 0x0064d800011c7983 */ /* 0x002ee80000300a00 */
[----:B------:R1:W-:Y:S04]  /*101a30*/  STL.64 [R1+0x64b8], R10 ;  /* 0x0064b80a01007387 */ /* 0x0003e80000100a00 */
[----:B-1----:R0:W4:Y:S04]  /*101a40*/  LDL.64 R10, [R1+0x2f40] ;  /* 0x002f4000010a7983 */ /* 0x0021280000100a00 */
[----:B------:R1:W-:Y:S01]  /*101a50*/  STL.64 [R1+0x64b0], R22 ;  /* 0x0064b01601007387 */ /* 0x0003e20000100a00 */
[----:B------:R-:W-:Y:S01]  /*101a60*/  IADD3 R12, P0, R17, R27, RZ ;  /* 0x0000001b110c7210 */ /* 0x000fe20007f1e0ff */
[----:B----4-:R-:W-:-:S02]  /*101a70*/  IMAD.X R11, R15, 0x1, R22, P1 ;  /* 0x000000010f0b7824 */ /* 0x010fc400008e0616 */
        /* <DEDUP_REMOVED lines=8> */
[----:B------:R1:W-:Y:S04]  /*101b00*/  STL [R1+0x2f4c], R23 ;  /* 0x002f4c1701007387 */ /* 0x0003e80000100800 */
[----:B------:R2:W-:Y:S01]  /*101b10*/  STL.64 [R1+0x2f50], R12 ;  /* 0x002f500c01007387 */ /* 0x0005e20000100a00 */
[----:B-1----:R-:W-:Y:S01]  /*101b20*/  IMAD.MOV.U32 R23, RZ, RZ, R6 ;  /* 0x000000ffff177224 */ /* 0x002fe200078e0006 */
[----:B---3--:R-:W-:Y:S02]  /*101b30*/  IADD3 R6, P0, R7, R17, RZ ;  /* 0x0000001107067210 */ /* 0x008fe40007f1e0ff */
[----:B--2---:R-:W2:Y:S04]  /*101b40*/  LDL.LU.64 R12, [R1+0x64c8] ;  /* 0x0064c800010c7983 */ /* 0x004ea80000300a00 */
[----:B------:R-:W-:Y:S04]  /*101b50*/  STL.64 [R1+0x64a0], R26 ;  /* 0x0064a01a01007387 */ /* 0x000fe80000100a00 */
[----:B------:R-:W3:Y:S04]  /*101b60*/  LDL R7, [R1+0x2e8] ;  /* 0x0002e80001077983 */ /* 0x000ee80000100800 */
[----:B------:R1:W-:Y:S04]  /*101b70*/  STL [R1+0x6490], R17 ;  /* 0x0064901101007387 */ /* 0x0003e80000100800 */
[----:B-1----:R-:W4:Y:S04]  /*101b80*/  LDL.LU R17, [R1+0x1f8] ;  /* 0x0001f80001117983 */ /* 0x002f280000300800 */
[----:B------:R-:W2:Y:S01]  /*101b90*/  LDL.LU R15, [R1+0x64c0] ;  /* 0x0064c000010f7983 */ /* 0x000ea20000300800 */
[----:B------:R-:W-:-:S03]  /*101ba0*/  IMAD.MOV.U32 R27, RZ, RZ, R23 ;  /* 0x000000ffff1b7224 */ /* 0x000fc600078e0017 */
        /* <DEDUP_REMOVED lines=9> */
[----:B---3--:R-:W-:Y:S04]  /*101c40*/  STL.64 [R1+0x6480], R6 ;  /* 0x0064800601007387 */ /* 0x008fe80000100a00 */
[----:B----4-:R1:W-:Y:S04]  /*101c50*/  STL.64 [R1+0x6478], R10 ;  /* 0x0064780a01007387 */ /* 0x0103e80000100a00 */
[----:B-1----:R-:W3:Y:S04]  /*101c60*/  LDL R10, [R1+0x1fc] ;  /* 0x0001fc00010a7983 */ /* 0x002ee80000100800 */
[----:B------:R-:W-:Y:S04]  /*101c70*/  STL.64 [R1+0x6488], R8 ;  /* 0x0064880801007387 */ /* 0x000fe80000100a00 */
[----:B------:R1:W-:Y:S04]  /*101c80*/  STL [R1+0x6470], R15 ;  /* 0x0064700f01007387 */ /* 0x0003e80000100800 */
[----:B-1----:R-:W4:Y:S01]  /*101c90*/  LDL.LU R15, [R1+0x2e8] ;  /* 0x0002e800010f7983 */ /* 0x002f220000300800 */
[----:B------:R-:W-:-:S02]  /*101ca0*/  IADD3 R26, P1, R17, R19, RZ ;  /* 0x00000013111a7210 */ /* 0x000fc40007f3e0ff */
[C---:B------:R-:W-:Y:S01]  /*101cb0*/  IADD3 R28, P2, R17.reuse, R21, RZ ;  /* 0x00000015111c7210 */ /* 0x040fe20007f5e0ff */
[----:B------:R-:W-:Y:S01]  /*101cc0*/  IMAD.MOV.U32 R29, RZ, RZ, R27 ;  /* 0x000000ffff1d7224 */ /* 0x000fe200078e001b */
[----:B--2---:R-:W-:-:S03]  /*101cd0*/  IADD3 R6, P0, R17, R23, RZ ;  /* 0x0000001711067210 */ /* 0x004fc60007f1e0ff */
[----:B------:R-:W-:Y:S02]  /*101ce0*/  IMAD.MOV.U32 R9, RZ, RZ, R29 ;  /* 0x000000ffff097224 */ /* 0x000fe400078e001d */
[C---:B----4-:R-:W-:Y:S02]  /*101cf0*/  IMAD.X R27, R15.reuse, 0x1, R18, P1 ;  /* 0x000000010f1b7824 */ /* 0x050fe400008e0612 */
[----:B------:R-:W-:-:S03]  /*101d00*/  IMAD.X R29, R15, 0x1, R20, P2 ;  /* 0x000000010f1d7824 */ /* 0x000fc600010e0614 */
[----:B------:R1:W-:Y:S04]  /*101d10*/  STL.64 [R1+0x2ef0], R26 ;  /* 0x002ef01a01007387 */ /* 0x0003e80000100a00 */
[----:B------:R-:W-:Y:S04]  /*101d20*/  STL [R1+0x2f00], R6 ;  /* 0x002f000601007387 */ /* 0x000fe80000100800 */
[----:B-1----:R-:W2:Y:S04]  /*101d30*/  LDL.LU.64 R26, [R1+0x64a0] ;  /* 0x0064a000011a7983 */ /* 0x002ea80000300a00 */
[----:B------:R1:W-:Y:S04]  /*101d40*/  STL.64 [R1+0x2ef8], R28 ;  /* 0x002ef81c01007387 */ /* 0x0003e80000100a00 */
[----:B-1----:R-:W4:Y:S04]  /*101d50*/  LDL.LU.64 R28, [R1+0x6498] ;  /* 0x00649800011c7983 */ /* 0x002f280000300a00 */
[----:B------:R1:W-:Y:S04]  /*101d60*/  STL.64 [R1+0x6460], R20 ;  /* 0x0064601401007387 */ /* 0x0003e80000100a00 */
[----:B-1----:R0:W3:Y:S01]  /*101d70*/  LDL.64 R20, [R1+0x2f00] ;  /* 0x002f000001147983 */ /* 0x0020e20000100a00 */
[----:B------:R-:W-:-:S03]  /*101d80*/  IADD3 R8, P1, R17, R25, RZ ;  /* 0x0000001911087210 */ /* 0x000fc60007f3e0ff */
[----:B------:R1:W-:Y:S02]  /*101d90*/  STL.64 [R1+0x6468], R12 ;  /* 0x0064680c01007387 */ /* 0x0003e40000100a00 */
[----:B-1----:R-:W-:Y:S02]  /*101da0*/  IMAD.MOV.U32 R13, RZ, RZ, R9 ;  /* 0x000000ffff0d7224 */ /* 0x002fe400078e0009 */
[----:B------:R-:W-:Y:S01]  /*101db0*/  IMAD.X R9, R15, 0x1, R24, P1 ;  /* 0x000000010f097824 */ /* 0x000fe200008e0618 */
[----:B--2---:R-:W-:Y:S01]  /*101dc0*/  IADD3 R6, P2, R17, R27, RZ ;  /* 0x0000001b11067210 */ /* 0x004fe20007f5e0ff */
[----:B---3--:R-:W-:Y:S01]  /*101dd0*/  IMAD.X R21, R15, 0x1, R22, P0 ;  /* 0x000000010f157824 */ /* 0x008fe200000e0616 */
[----:B----4-:R-:W-:Y:S02]  /*101de0*/  IADD3 R12, P0, R17, R29, RZ ;  /* 0x0000001d110c7210 */ /* 0x010fe40007f1e0ff */
[----:B------:R-:W2:Y:S04]  /*101df0*/  LDL.LU R17, [R1+0x6490] ;  /* 0x0064900001117983 */ /* 0x000ea80000300800 */
[----:B------:R-:W-:Y:S04]  /*101e00*/  STL [R1+0x2f04], R21 ;  /* 0x002f041501007387 */ /* 0x000fe80000100800 */
[----:B------:R1:W-:Y:S04]  /*101e10*/  STL.64 [R1+0x2f08], R8 ;  /* 0x002f080801007387 */ /* 0x0003e80000100a00 */
[----:B-1----:R-:W3:Y:S04]  /*101e20*/  LDL.LU.64 R8, [R1+0x6488] ;  /* 0x0064880001087983 */ /* 0x002ee80000300a00 */
[----:B------:R-:W4:Y:S01]  /*101e30*/  LDL R21, [R1+0x2e4] ;  /* 0x0002e40001157983 */ /* 0x000f220000100800 */
[----:B------:R-:W-:Y:S01]  /*101e40*/  IMAD.X R7, R15, 0x1, R26, P2 ;  /* 0x000000010f077824 */ /* 0x000fe200010e061a */
[----:B------:R-:W-:-:S04]  /*101e50*/  IADD3 R20, P1, R10, R16, RZ ;  /* 0x000000100a147210 */ /* 0x000fc80007f3e0ff */
[----:B------:R1:W-:Y:S04]  /*101e60*/  STL.64 [R1+0x2f10], R6 ;  /* 0x002f100601007387 */ /* 0x0003e80000100a00 */
[----:B-1----:R-:W4:Y:S04]  /*101e70*/  LDL.LU.64 R6, [R1+0x6480] ;  /* 0x0064800001067983 */ /* 0x002f280000300a00 */
[----:B------:R1:W-:Y:S04]  /*101e80*/  STL.64 [R1+0x6450], R26 ;  /* 0x0064501a01007387 */ /* 0x0003e80000100a00 */
[----:B-1----:R-:W4:Y:S01]  /*101e90*/  LDL.LU R26, [R1+0x2cc] ;  /* 0x0002cc00011a7983 */ /* 0x002f220000300800 */
[----:B------:R-:W-:-:S02]  /*101ea0*/  IMAD.MOV.U32 R27, RZ, RZ, R13 ;  /* 0x000000ffff1b7224 */ /* 0x000fc400078e000d */
[----:B------:R-:W-:Y:S01]  /*101eb0*/  IMAD.X R13, R15, 0x1, R28, P0 ;  /* 0x000000010f0d7824 */ /* 0x000fe200000e061c */
[----:B--2---:R-:W-:-:S05]  /*101ec0*/  IADD3 R10, P2, R10, R17, RZ ;  /* 0x000000110a0a7210 */ /* 0x004fca0007f5e0ff */
[----:B------:R1:W-:Y:S04]  /*101ed0*/  STL [R1+0x2ee8], R10 ;  /* 0x002ee80a01007387 */ /* 0x0003e80000100800 */
[----:B-1----:R-:W2:Y:S04]  /*101ee0*/  LDL.LU.64 R10, [R1+0x6478] ;  /* 0x00647800010a7983 */ /* 0x002ea80000300a00 */
[----:B---3--:R-:W-:Y:S04]  /*101ef0*/  STL.64 [R1+0x6458], R8 ;  /* 0x0064580801007387 */ /* 0x008fe80000100a00 */
[----:B------:R1:W-:Y:S01]  /*101f00*/  STL [R1+0x6440], R17 ;  /* 0x0064401101007387 */ /* 0x0003e20000100800 */
[----:B----4-:R-:W-:-:S03]  /*101f10*/  IMAD.X R21, R21, 0x1, R14, P1 ;  /* 0x0000000115157824 */ /* 0x010fc600008e060e */
[----:B-1----:R-:W3:Y:S04]  /*101f20*/  LDL.LU R17, [R1+0x1fc] ;  /* 0x0001fc0001117983 */ /* 0x002ee80000300800 */
[----:B------:R-:W4:Y:S04]  /*101f30*/  LDL.LU R15, [R1+0x6470] ;  /* 0x00647000010f7983 */ /* 0x000f280000300800 */
[----:B------:R1:W-:Y:S04]  /*101f40*/  STL.64 [R1+0x2ed8], R12 ;  /* 0x002ed80c01007387 */ /* 0x0003e80000100a00 */
[----:B-1----:R-:W2:Y:S04]  /*101f50*/  LDL.LU.64 R12, [R1+0x6468] ;  /* 0x00646800010c7983 */ /* 0x002ea80000300a00 */
[----:B------:R1:W-:Y:S04]  /*101f60*/  STL.64 [R1+0x6448], R28 ;  /* 0x0064481c01007387 */ /* 0x0003e80000100a00 */
[----:B-1----:R0:W4:Y:S04]  /*101f70*/  LDL.64 R28, [R1+0x2ee8] ;  /* 0x002ee800011c7983 */ /* 0x0021280000100a00 */
[----:B------:R1:W-:Y:S04]  /*101f80*/  STL.64 [R1+0x2ee0], R20 ;  /* 0x002ee01401007387 */ /* 0x0003e80000100a00 */
[----:B-1----:R-:W3:Y:S01]  /*101f90*/  LDL.LU.64 R20, [R1+0x6460] ;  /* 0x0064600001147983 */ /* 0x002ee20000300a00 */
[----:B------:R-:W-:-:S03]  /*101fa0*/  IMAD.MOV.U32 R9, RZ, RZ, R26 ;  /* 0x000000ffff097224 */ /* 0x000fc600078e001a */
[----:B--2---:R-:W-:Y:S01]  /*101fb0*/  STL.64 [R1+0x6430], R12 ;  /* 0x0064300c01007387 */ /* 0x004fe20000100a00 */
[----:B---3--:R-:W-:-:S03]  /*101fc0*/  IADD3 R26, P1, R17, R21, RZ ;  /* 0x00000015111a7210 */ /* 0x008fc60007f3e0ff */
[----:B------:R1:W-:Y:S04]  /*101fd0*/  STL [R1+0x6428], R21 ;  /* 0x0064281501007387 */ /* 0x0003e80000100800 */
[----:B-1----:R-:W2:Y:S01]  /*101fe0*/  LDL.LU R21, [R1+0x2e4] ;  /* 0x0002e40001157983 */ /* 0x002ea20000300800 */
[----:B------:R-:W-:-:S03]  /*101ff0*/  IADD3 R8, P0, R17, R19, RZ ;  /* 0x0000001311087210 */ /* 0x000fc60007f1e0ff */
[----:B----4-:R-:W-:Y:S01]  /*102000*/  STL.64 [R1+0x6438], R14 ;  /* 0x0064380e01007387 */ /* 0x010fe20000100a00 */
[----:B--2---:R-:W-:-:S05]  /*102010*/  IMAD.X R29, R21, 0x1, R15, P2 ;  /* 0x00000001151d7824 */ /* 0x004fca00010e060f */
[----:B------:R1:W-:Y:S02]  /*102020*/  STL [R1+0x2eec], R29 ;  /* 0x002eec1d01007387 */ /* 0x0003e40000100800 */
[----:B-1----:R-:W-:Y:S02]  /*102030*/  IMAD.MOV.U32 R29, RZ, RZ, R9 ;  /* 0x000000ffff1d7224 */ /* 0x002fe400078e0009 */
[----:B------:R-:W-:-:S05]  /*102040*/  IMAD.X R9, R21, 0x1, R18, P0 ;  /* 0x0000000115097824 */ /* 0x000fca00000e0612 */
[----:B------:R1:W-:Y:S04]  /*102050*/  STL.64 [R1+0x2e98], R8 ;  /* 0x002e980801007387 */ /* 0x0003e80000100a00 */
[----:B-1----:R-:W2:Y:S01]  /*102060*/  LDL.LU.64 R8, [R1+0x6458] ;  /* 0x0064580001087983 */ /* 0x002ea20000300a00 */
[----:B------:R-:W-:Y:S02]  /*102070*/  IMAD.MOV.U32 R13, RZ, RZ, R27 ;  /* 0x000000ffff0d7224 */ /* 0x000fe400078e001b */
        /* <DEDUP_REMOVED lines=11> */
[----:B-1----:R-:W2:Y:S01]  /*102130*/  LDL.LU.64 R28, [R1+0x6448] ;  /* 0x00644800011c7983 */ /* 0x002ea20000300a00 */
[C---:B------:R-:W-:Y:S01]  /*102140*/  IADD3 R14, P0, R17.reuse, R25, RZ ;  /* 0x00000019110e7210 */ /* 0x040fe20007f1e0ff */
[----:B------:R-:W-:Y:S01]  /*102150*/  IMAD.MOV.U32 R9, RZ, RZ, R13 ;  /* 0x000000ffff097224 */ /* 0x000fe200078e000d */
[----:B---3--:R-:W-:-:S03]  /*102160*/  IADD3 R12, P1, R17, R27, RZ ;  /* 0x0000001b110c7210 */ /* 0x008fc60007f3e0ff */
[C---:B------:R-:W-:Y:S02]  /*102170*/  IMAD.X R15, R21.reuse, 0x1, R24, P0 ;  /* 0x00000001150f7824 */ /* 0x040fe400000e0618 */
[----:B------:R-:W-:Y:S01]  /*102180*/  IMAD.X R13, R21, 0x1, R26, P1 ;  /* 0x00000001150d7824 */ /* 0x000fe200008e061a */
[----:B--2---:R-:W-:Y:S02]  /*102190*/  IADD3 R8, P2, R17, R29, RZ ;  /* 0x0000001d11087210 */ /* 0x004fe40007f5e0ff */
[----:B------:R-:W2:Y:S04]  /*1021a0*/  LDL.LU R17, [R1+0x6440] ;  /* 0x0064400001117983 */ /* 0x000ea80000300800 */
[----:B------:R1:W-:Y:S04]  /*1021b0*/  STL.64 [R1+0x2eb0], R14 ;  /* 0x002eb00e01007387 */ /* 0x0003e80000100a00 */
[----:B------:R-:W-:Y:S04]  /*1021c0*/  STL [R1+0x2e80], R8 ;  /* 0x002e800801007387 */ /* 0x000fe80000100800 */
[----:B-1----:R-:W3:Y:S04]  /*1021d0*/  LDL.LU.64 R14, [R1+0x6438] ;  /* 0x00643800010e7983 */ /* 0x002ee80000300a00 */
[----:B------:R1:W-:Y:S04]  /*1021e0*/  STL.64 [R1+0x2eb8], R12 ;  /* 0x002eb80c01007387 */ /* 0x0003e80000100a00 */
[----:B-1----:R-:W3:Y:S04]  /*1021f0*/  LDL.LU.64 R12, [R1+0x6430] ;  /* 0x00643000010c7983 */ /* 0x002ee80000300a00 */
[----:B------:R1:W-:Y:S04]  /*102200*/  STL.64 [R1+0x6410], R26 ;  /* 0x0064101a01007387 */ /* 0x0003e80000100a00 */
[----:B-1----:R0:W3:Y:S01]  /*102210*/  LDL.64 R26, [R1+0x2e80] ;  /* 0x002e8000011a7983 */ /* 0x0020e20000100a00 */
[----:B----4-:R-:W-:-:S03]  /*102220*/  IADD3 R8, P0, R11, R16, RZ ;  /* 0x000000100b087210 */ /* 0x010fc60007f1e0ff */
[----:B--2---:R1:W-:Y:S01]  /*102230*/  STL.64 [R1+0x6400], R16 ;  /* 0x0064001001007387 */ /* 0x0043e20000100a00 */
[----:B---3--:R-:W-:Y:S01]  /*102240*/  IMAD.MOV.U32 R27, RZ, RZ, R10 ;  /* 0x000000ffff1b7224 */ /* 0x008fe200078e000a */
[----:B------:R-:W-:-:S03]  /*102250*/  IADD3 R10, P1, R11, R17, RZ ;  /* 0x000000110b0a7210 */ /* 0x000fc60007f3e0ff */
[----:B------:R-:W-:Y:S02]  /*102260*/  IMAD.MOV.U32 R11, RZ, RZ, R27 ;  /* 0x000000ffff0b7224 */ /* 0x000fe400078e001b */
[----:B------:R-:W-:Y:S02]  /*102270*/  IMAD.X R27, R21, 0x1, R28, P2 ;  /* 0x00000001151b7824 */ /* 0x000fe400010e061c */
[----:B-1----:R-:W-:Y:S01]  /*102280*/  IMAD.MOV.U32 R17, RZ, RZ, R9 ;  /* 0x000000ffff117224 */ /* 0x002fe200078e0009 */
[----:B------:R-:W2:Y:S01]  /*102290*/  LDL.LU R21, [R1+0x6428] ;  /* 0x0064280001157983 */ /* 0x000ea20000300800 */
[----:B------:R-:W-:-:S03]  /*1022a0*/  IMAD.X R9, R11, 0x1, R14, P0 ;  /* 0x000000010b097824 */ /* 0x000fc600000e060e */
[----:B------:R1:W-:Y:S04]  /*1022b0*/  STL [R1+0x6408], R28 ;  /* 0x0064081c01007387 */ /* 0x0003e80000100800 */
[----:B-1----:R-:W3:Y:S04]  /*1022c0*/  LDL.LU R28, [R1+0x200] ;  /* 0x00020000011c7983 */ /* 0x002ee80000300800 */
[----:B------:R-:W-:Y:S04]  /*1022d0*/  STL [R1+0x2e84], R27 ;  /* 0x002e841b01007387 */ /* 0x000fe80000100800 */
[----:B------:R1:W-:Y:S04]  /*1022e0*/  STL.64 [R1+0x2e88], R8 ;  /* 0x002e880801007387 */ /* 0x0003e80000100a00 */
[----:B-1----:R-:W4:Y:S01]  /*1022f0*/  LDL.LU.64 R8, [R1+0x6420] ;  /* 0x0064200001087983 */ /* 0x002f220000300a00 */
[----:B------:R-:W-:-:S04]  /*102300*/  IMAD.MOV.U32 R27, RZ, RZ, R11 ;  /* 0x000000ffff1b7224 */ /* 0x000fc800078e000b */
[----:B------:R-:W-:-:S05]  /*102310*/  IMAD.X R11, R27, 0x1, R15, P1 ;  /* 0x000000011b0b7824 */ /* 0x000fca00008e060f */
[----:B------:R1:W-:Y:S04]  /*102320*/  STL.64 [R1+0x2e90], R10 ;  /* 0x002e900a01007387 */ /* 0x0003e80000100a00 */
[----:B-1----:R-:W4:Y:S01]  /*102330*/  LDL.LU.64 R10, [R1+0x6418] ;  /* 0x00641800010a7983 */ /* 0x002f220000300a00 */
[C---:B---3--:R-:W-:Y:S02]  /*102340*/  IADD3 R16, P2, R28.reuse, R19, RZ ;  /* 0x000000131c107210 */ /* 0x048fe40007f5e0ff */
[----:B--2---:R-:W-:Y:S01]  /*102350*/  IADD3 R26, P0, R28, R21, RZ ;  /* 0x000000151c1a7210 */ /* 0x004fe20007f1e0ff */
[----:B----4-:R1:W-:Y:S04]  /*102360*/  STL.64 [R1+0x63f8], R8 ;  /* 0x0063f80801007387 */ /* 0x0103e80000100a00 */
[----:B------:R-:W-:Y:S04]  /*102370*/  STL.64 [R1+0x63e8], R14 ;  /* 0x0063e80e01007387 */ /* 0x000fe80000100a00 */
[----:B------:R-:W-:Y:S01]  /*102380*/  STL [R1+0x63f0], R15 ;  /* 0x0063f00f01007387 */ /* 0x000fe20000100800 */
[----:B-1----:R-:W-:-:S02]  /*102390*/  IMAD.MOV.U32 R9, RZ, RZ, R17 ;  /* 0x000000ffff097224 */ /* 0x002fc400078e0011 */
[----:B------:R-:W-:-:S05]  /*1023a0*/  IMAD.X R17, R27, 0x1, R18, P2 ;  /* 0x000000011b117824 */ /* 0x000fca00010e0612 */
[----:B------:R1:W-:Y:S02]  /*1023b0*/  STL.64 [R1+0x2e58], R16 ;  /* 0x002e581001007387 */ /* 0x0003e40000100a00 */
[----:B-1----:R-:W-:-:S04]  /*1023c0*/  IMAD.MOV.U32 R17, RZ, RZ, R27 ;  /* 0x000000ffff117224 */ /* 0x002fc800078e001b */
[----:B------:R-:W-:-:S05]  /*1023d0*/  IMAD.X R27, R17, 0x1, R20, P0 ;  /* 0x00000001111b7824 */ /* 0x000fca00000e0614 */
[----:B------:R1:W-:Y:S04]  /*1023e0*/  STL.64 [R1+0x2e60], R26 ;  /* 0x002e601a01007387 */ /* 0x0003e80000100a00 */
[----:B-1----:R-:W2:Y:S01]  /*1023f0*/  LDL.LU.64 R26, [R1+0x6410] ;  /* 0x00641000011a7983 */ /* 0x002ea20000300a00 */
[----:B------:R-:W-:-:S03]  /*102400*/  IADD3 R14, P1, R28, R23, RZ ;  /* 0x000000171c0e7210 */ /* 0x000fc60007f3e0ff */
[----:B------:R1:W-:Y:S02]  /*102410*/  STL.64 [R1+0x63e0], R20 ;  /* 0x0063e01401007387 */ /* 0x0003e40000100a00 */
[----:B------:R-:W-:Y:S01]  /*102420*/  IMAD.X R15, R17, 0x1, R22, P1 ;  /* 0x00000001110f7824 */ /* 0x000fe200008e0616 */
[C---:B------:R-:W-:Y:S01]  /*102430*/  IADD3 R16, P2, R28.reuse, R25, RZ ;  /* 0x000000191c107210 */ /* 0x040fe20007f5e0ff */
[----:B-1----:R-:W3:Y:S04]  /*102440*/  LDL R21, [R1+0x204] ;  /* 0x0002040001157983 */ /* 0x002ee80000100800 */
[----:B------:R-:W-:Y:S04]  /*102450*/  STL.64 [R1+0x63d0], R12 ;  /* 0x0063d00c01007387 */ /* 0x000fe80000100a00 */
[----:B------:R1:W-:Y:S04]  /*102460*/  STL.64 [R1+0x63d8], R22 ;  /* 0x0063d81601007387 */ /* 0x0003e80000100a00 */
[----:B-1----:R-:W4:Y:S04]  /*102470*/  LDL R22, [R1+0x2dc] ;  /* 0x0002dc0001167983 */ /* 0x002f280000100800 */
[----:B------:R1:W-:Y:S02]  /*102480*/  STL.64 [R1+0x2e68], R14 ;  /* 0x002e680e01007387 */ /* 0x0003e40000100a00 */
[----:B-1----:R-:W-:Y:S01]  /*102490*/  IMAD.MOV.U32 R15, RZ, RZ, R17 ;  /* 0x000000ffff0f7224 */ /* 0x002fe200078e0011 */
[----:B------:R-:W-:-:S03]  /*1024a0*/  IADD3 R14, P1, R28, R29, RZ ;  /* 0x0000001d1c0e7210 */ /* 0x000fc60007f3e0ff */
[----:B------:R-:W-:Y:S01]  /*1024b0*/  IMAD.X R17, R15, 0x1, R24, P2 ;  /* 0x000000010f117824 */ /* 0x000fe200010e0618 */
[----:B--2---:R-:W-:Y:S02]  /*1024c0*/  IADD3 R8, P0, R28, R27, RZ ;  /* 0x0000001b1c087210 */ /* 0x004fe40007f1e0ff */
[----:B------:R-:W2:Y:S04]  /*1024d0*/  LDL.LU R28, [R1+0x6408] ;  /* 0x00640800011c7983 */ /* 0x000ea80000300800 */
[----:B------:R1:W-:Y:S04]  /*1024e0*/  STL.64 [R1+0x2e70], R16 ;  /* 0x002e701001007387 */ /* 0x0003e80000100a00 */
[----:B-1----:R-:W3:Y:S01]  /*1024f0*/  LDL.LU.64 R16, [R1+0x6400] ;  /* 0x0064000001107983 */ /* 0x002ee20000300a00 */
[----:B------:R-:W-:-:S02]  /*102500*/  IMAD.MOV.U32 R13, RZ, RZ, R9 ;  /* 0x000000ffff0d7224 */ /* 0x000fc400078e0009 */
[----:B------:R-:W-:Y:S01]  /*102510*/  IMAD.X R9, R15, 0x1, R26, P0 ;  /* 0x000000010f097824 */ /* 0x000fe200000e061a */
[----:B---3--:R-:W-:Y:S01]  /*102520*/  IADD3 R20, P2, R21, R16, RZ ;  /* 0x0000001015147210 */ /* 0x008fe20007f5e0ff */
[----:B------:R1:W-:Y:S04]  /*102530*/  STL [R1+0x63c0], R16 ;  /* 0x0063c01001007387 */ /* 0x0003e80000100800 */
[----:B-1----:R-:W3:Y:S04]  /*102540*/  LDL.LU R16, [R1+0x204] ;  /* 0x0002040001107983 */ /* 0x002ee80000300800 */
[----:B------:R1:W-:Y:S04]  /*102550*/  STL.64 [R1+0x2e78], R8 ;  /* 0x002e780801007387 */ /* 0x0003e80000100a00 */
[----:B-1----:R-:W4:Y:S01]  /*102560*/  LDL.LU.64 R8, [R1+0x63f8] ;  /* 0x0063f80001087983 */ /* 0x002f220000300a00 */
[----:B--2---:R-:W-:-:S03]  /*102570*/  IMAD.X R15, R15, 0x1, R28, P1 ;  /* 0x000000010f0f7824 */ /* 0x004fc600008e061c */
[----:B----4-:R-:W-:Y:S04]  /*102580*/  STL.64 [R1+0x63c8], R8 ;  /* 0x0063c80801007387 */ /* 0x010fe80000100a00 */
[----:B------:R1:W-:Y:S04]  /*102590*/  STL.64 [R1+0x2e40], R14 ;  /* 0x002e400e01007387 */ /* 0x0003e80000100a00 */
[----:B-1----:R0:W2:Y:S01]  /*1025a0*/  LDL.LU R15, [R1+0x63f0] ;  /* 0x0063f000010f7983 */ /* 0x0020a20000300800 */
[----:B---3--:R-:W-:-:S05]  /*1025b0*/  IADD3 R14, P1, R16, R19, RZ ;  /* 0x00000013100e7210 */ /* 0x008fca0007f3e0ff */
[----:B------:R2:W-:Y:S04]  /*1025c0*/  STL [R1+0x2e18], R14 ;  /* 0x002e180e01007387 */ /* 0x0005e80000100800 */
[----:B--2---:R-:W2:Y:S02]  /*1025d0*/  LDL.LU.64 R14, [R1+0x63e8] ;  /* 0x0063e800010e7983 */ /* 0x004ea40000300a00 */
[----:B--2---:R-:W-:-:S05]  /*1025e0*/  IMAD.X R21, R22, 0x1, R14, P2 ;  /* 0x0000000116157824 */ /* 0x004fca00010e060e */
[----:B------:R1:W-:Y:S04]  /*1025f0*/  STL.64 [R1+0x2e48], R20 ;  /* 0x002e481401007387 */ /* 0x0003e80000100a00 */
[----:B-1----:R-:W2:Y:S04]  /*102600*/  LDL.LU.64 R20, [R1+0x63e0] ;  /* 0x0063e00001147983 */ /* 0x002ea80000300a00 */
[----:B------:R1:W-:Y:S04]  /*102610*/  STL [R1+0x63a8], R14 ;  /* 0x0063a80e01007387 */ /* 0x0003e80000100800 */
[----:B-1----:R-:W3:Y:S01]  /*102620*/  LDL.LU R14, [R1+0x2dc] ;  /* 0x0002dc00010e7983 */ /* 0x002ee20000300800 */
[C---:B------:R-:W-:Y:S01]  /*102630*/  IADD3 R12, P0, R16.reuse, R17, RZ ;  /* 0x00000011100c7210 */ /* 0x040fe20007f1e0ff */
[----:B------:R-:W-:Y:S01]  /*102640*/  IMAD.MOV.U32 R9, RZ, RZ, R13 ;  /* 0x000000ffff097224 */ /* 0x000fe200078e000d */
[----:B--2---:R-:W-:-:S05]  /*102650*/  IADD3 R22, P2, R16, R21, RZ ;  /* 0x0000001510167210 */ /* 0x004fca0007f5e0ff */
[----:B------:R1:W-:Y:S01]  /*102660*/  STL [R1+0x2e20], R22 ;  /* 0x002e201601007387 */ /* 0x0003e20000100800 */
[----:B---3--:R-:W-:-:S03]  /*102670*/  IMAD.X R13, R14, 0x1, R15, P0 ;  /* 0x000000010e0d7824 */ /* 0x008fc600000e060f */
[----:B-1----:R-:W2:Y:S04]  /*102680*/  LDL.LU.64 R22, [R1+0x63d8] ;  /* 0x0063d80001167983 */ /* 0x002ea80000300a00 */
[----:B------:R1:W-:Y:S04]  /*102690*/  STL.64 [R1+0x2e50], R12 ;  /* 0x002e500c01007387 */ /* 0x0003e80000100a00 */
[----:B-1----:R-:W3:Y:S04]  /*1026a0*/  LDL.LU.64 R12, [R1+0x63d0] ;  /* 0x0063d000010c7983 */ /* 0x002ee80000300a00 */
[----:B---3--:R1:W-:Y:S04]  /*1026b0*/  STL.64 [R1+0x63b0], R12 ;  /* 0x0063b00c01007387 */ /* 0x0083e80000100a00 */
[----:B-1----:R0:W3:Y:S04]  /*1026c0*/  LDL.64 R12, [R1+0x2e20] ;  /* 0x002e2000010c7983 */ /* 0x0020e80000100a00 */
[----:B------:R1:W-:Y:S04]  /*1026d0*/  STL.64 [R1+0x63b8], R6 ;  /* 0x0063b80601007387 */ /* 0x0003e80000100a00 */
[----:B-1----:R0:W4:Y:S01]  /*1026e0*/  LDL.64 R6, [R1+0x2e18] ;  /* 0x002e180001067983 */ /* 0x0021220000100a00 */
[----:B--2---:R-:W-:Y:S01]  /*1026f0*/  IADD3 R8, P0, R16, R23, RZ ;  /* 0x0000001710087210 */ /* 0x004fe20007f1e0ff */
[----:B---3--:R-:W-:-:S04]  /*102700*/  IMAD.MOV.U32 R13, RZ, RZ, R9 ;  /* 0x000000ffff0d7224 */ /* 0x008fc800078e0009 */
[C---:B------:R-:W-:Y:S02]  /*102710*/  IMAD.X R9, R14.reuse, 0x1, R22, P0 ;  /* 0x000000010e097824 */ /* 0x040fe400000e0616 */
[----:B----4-:R-:W-:-:S05]  /*102720*/  IMAD.X R7, R14, 0x1, R18, P1 ;  /* 0x000000010e077824 */ /* 0x010fca00008e0612 */
[----:B------:R1:W-:Y:S04]  /*102730*/  STL [R1+0x2e1c], R7 ;  /* 0x002e1c0701007387 */ /* 0x0003e80000100800 */
[----:B------:R-:W-:Y:S01]  /*102740*/  STL.64 [R1+0x63a0], R20 ;  /* 0x0063a01401007387 */ /* 0x000fe20000100a00 */
[----:B-1----:R-:W-:Y:S02]  /*102750*/  IMAD.MOV.U32 R7, RZ, RZ, R13 ;  /* 0x000000ffff077224 */ /* 0x002fe400078e000d */
[----:B------:R-:W-:-:S05]  /*102760*/  IMAD.X R13, R14, 0x1, R20, P2 ;  /* 0x000000010e0d7824 */ /* 0x000fca00010e0614 */
[----:B------:R-:W-:Y:S04]  /*102770*/  STL [R1+0x2e24], R13 ;  /* 0x002e240d01007387 */ /* 0x000fe80000100800 */
[----:B------:R1:W-:Y:S04]  /*102780*/  STL.64 [R1+0x2e28], R8 ;  /* 0x002e280801007387 */ /* 0x0003e80000100a00 */
[----:B-1----:R-:W2:Y:S01]  /*102790*/  LDL.LU.64 R8, [R1+0x63c8] ;  /* 0x0063c80001087983 */ /* 0x002ea20000300a00 */
[C---:B------:R-:W-:Y:S02]  /*1027a0*/  IADD3 R20, P0, R16.reuse, R29, RZ ;  /* 0x0000001d10147210 */ /* 0x040fe40007f1e0ff */
[----:B------:R-:W-:-:S02]  /*1027b0*/  IADD3 R6, P1, R16, R25, RZ ;  /* 0x0000001910067210 */ /* 0x000fc40007f3e0ff */
[----:B------:R-:W-:Y:S02]  /*1027c0*/  IADD3 R12, P2, R16, R27, RZ ;  /* 0x0000001b100c7210 */ /* 0x000fe40007f5e0ff */
        /* <DEDUP_REMOVED lines=9> */
[----:B-1----:R-:W4:Y:S01]  /*102860*/  LDL R25, [R1+0x208] ;  /* 0x0002080001197983 */ /* 0x002f220000100800 */
[----:B------:R-:W-:-:S05]  /*102870*/  IMAD.X R13, R14, 0x1, R26, P2 ;  /* 0x000000010e0d7824 */ /* 0x000fca00010e061a */
[----:B------:R1:W-:Y:S04]  /*102880*/  STL.64 [R1+0x2e38], R12 ;  /* 0x002e380c01007387 */ /* 0x0003e80000100a00 */
[----:B-1----:R-:W2:Y:S04]  /*102890*/  LDL.LU.64 R12, [R1+0x63b0] ;  /* 0x0063b000010c7983 */ /* 0x002ea80000300a00 */
[----:B---3--:R1:W-:Y:S01]  /*1028a0*/  STL.64 [R1+0x6378], R16 ;  /* 0x0063781001007387 */ /* 0x0083e20000100a00 */
[C---:B----4-:R-:W-:Y:S02]  /*1028b0*/  IADD3 R24, P2, R25.reuse, R17, RZ ;  /* 0x0000001119187210 */ /* 0x050fe40007f5e0ff */
[----:B------:R-:W-:Y:S01]  /*1028c0*/  IADD3 R20, P1, R25, R16, RZ ;  /* 0x0000001019147210 */ /* 0x000fe20007f3e0ff */
[----:B-1----:R-:W-:Y:S01]  /*1028d0*/  IMAD.MOV.U32 R17, RZ, RZ, R9 ;  /* 0x000000ffff117224 */ /* 0x002fe200078e0009 */
[----:B------:R-:W3:Y:S01]  /*1028e0*/  LDL R16, [R1+0x2d8] ;  /* 0x0002d80001107983 */ /* 0x000ee20000100800 */
[----:B------:R-:W-:-:S03]  /*1028f0*/  IMAD.X R9, R14, 0x1, R28, P0 ;  /* 0x000000010e097824 */ /* 0x000fc600000e061c */
[----:B------:R-:W3:Y:S04]  /*102900*/  LDL.LU R14, [R1+0x63a8] ;  /* 0x0063a800010e7983 */ /* 0x000ee80000300800 */
[----:B------:R-:W-:Y:S04]  /*102910*/  STL.64 [R1+0x6388], R28 ;  /* 0x0063881c01007387 */ /* 0x000fe80000100a00 */
[----:B------:R-:W-:Y:S04]  /*102920*/  STL [R1+0x2e04], R9 ;  /* 0x002e040901007387 */ /* 0x000fe80000100800 */
[----:B--2---:R1:W-:Y:S04]  /*102930*/  STL.64 [R1+0x6380], R12 ;  /* 0x0063800c01007387 */ /* 0x0043e80000100a00 */
[----:B-1----:R-:W2:Y:S01]  /*102940*/  LDL.LU R12, [R1+0x208] ;  /* 0x00020800010c7983 */ /* 0x002ea20000300800 */
[----:B---3--:R-:W-:-:S05]  /*102950*/  IMAD.X R21, R16, 0x1, R14, P1 ;  /* 0x0000000110157824 */ /* 0x008fca00008e060e */
[----:B------:R1:W-:Y:S04]  /*102960*/  STL.64 [R1+0x2e08], R20 ;  /* 0x002e081401007387 */ /* 0x0003e80000100a00 */
[----:B-1----:R-:W3:Y:S01]  /*102970*/  LDL.LU.64 R20, [R1+0x63a0] ;  /* 0x0063a00001147983 */ /* 0x002ee20000300a00 */
[----:B------:R-:W-:Y:S01]  /*102980*/  IMAD.X R25, R16, 0x1, R15, P2 ;  /* 0x0000000110197824 */ /* 0x000fe200010e060f */
[----:B--2---:R-:W-:-:S04]  /*102990*/  IADD3 R8, P0, R12, R19, RZ ;  /* 0x000000130c087210 */ /* 0x004fc80007f1e0ff */
[----:B------:R1:W-:Y:S01]  /*1029a0*/  STL.64 [R1+0x2e10], R24 ;  /* 0x002e101801007387 */ /* 0x0003e20000100a00 */
[----:B------:R-:W-:Y:S01]  /*1029b0*/  IMAD.X R9, R16, 0x1, R18, P0 ;  /* 0x0000000110097824 */ /* 0x000fe200000e0612 */
[----:B---3--:R-:W-:-:S05]  /*1029c0*/  IADD3 R28, P1, R12, R21, RZ ;  /* 0x000000150c1c7210 */ /* 0x008fca0007f3e0ff */
[----:B------:R-:W-:Y:S04]  /*1029d0*/  STL [R1+0x2de0], R28 ;  /* 0x002de01c01007387 */ /* 0x000fe80000100800 */
[----:B-1----:R-:W2:Y:S04]  /*1029e0*/  LDL.LU.64 R24, [R1+0x6398] ;  /* 0x0063980001187983 */ /* 0x002ea80000300a00 */
[----:B------:R1:W-:Y:S04]  /*1029f0*/  STL.64 [R1+0x6368], R14 ;  /* 0x0063680e01007387 */ /* 0x0003e80000100a00 */
[----:B-1----:R0:W3:Y:S04]  /*102a00*/  LDL.64 R14, [R1+0x2de0] ;  /* 0x002de000010e7983 */ /* 0x0020e80000100a00 */
[----:B------:R1:W-:Y:S04]  /*102a10*/  STL.64 [R1+0x2dd8], R8 ;  /* 0x002dd80801007387 */ /* 0x0003e80000100a00 */
[----:B-1----:R-:W4:Y:S01]  /*102a20*/  LDL.LU.64 R8, [R1+0x6390] ;  /* 0x0063900001087983 */ /* 0x002f220000300a00 */
[----:B------:R-:W-:-:S03]  /*102a30*/  IADD3 R28, P2, R12, R23, RZ ;  /* 0x000000170c1c7210 */ /* 0x000fc60007f5e0ff */
[----:B----4-:R-:W-:Y:S04]  /*102a40*/  STL.64 [R1+0x6370], R8 ;  /* 0x0063700801007387 */ /* 0x010fe80000100a00 */
[----:B------:R1:W-:Y:S04]  /*102a50*/  STL [R1+0x6360], R18 ;  /* 0x0063601201007387 */ /* 0x0003e80000100800 */
[----:B-1----:R-:W3:Y:S02]  /*102a60*/  LDL.LU R18, [R1+0x2d8] ;  /* 0x0002d80001127983 */ /* 0x002ee40000300800 */
[----:B---3--:R-:W-:-:S02]  /*102a70*/  IMAD.X R15, R18, 0x1, R20, P1 ;  /* 0x00000001120f7824 */ /* 0x008fc400008e0614 */
[----:B------:R-:W-:-:S03]  /*102a80*/  IMAD.X R29, R18, 0x1, R22, P2 ;  /* 0x00000001121d7824 */ /* 0x000fc600010e0616 */
[----:B------:R-:W-:Y:S04]  /*102a90*/  STL [R1+0x2de4], R15 ;  /* 0x002de40f01007387 */ /* 0x000fe80000100800 */
[----:B------:R1:W-:Y:S04]  /*102aa0*/  STL.64 [R1+0x2de8], R28 ;  /* 0x002de81c01007387 */ /* 0x0003e80000100a00 */
[----:B-1----:R-:W3:Y:S01]  /*102ab0*/  LDL.LU.64 R28, [R1+0x6388] ;  /* 0x00638800011c7983 */ /* 0x002ee20000300a00 */
[C---:B--2---:R-:W-:Y:S02]  /*102ac0*/  IADD3 R16, P0, R12.reuse, R25, RZ ;  /* 0x000000190c107210 */ /* 0x044fe40007f1e0ff */
[C---:B------:R-:W-:Y:S01]  /*102ad0*/  IADD3 R14, P1, R12.reuse, R27, RZ ;  /* 0x0000001b0c0e7210 */ /* 0x040fe20007f3e0ff */
[----:B------:R1:W-:Y:S04]  /*102ae0*/  STL.64 [R1+0x6358], R22 ;  /* 0x0063581601007387 */ /* 0x0003e80000100a00 */
[----:B-1----:R-:W2:Y:S01]  /*102af0*/  LDL R23, [R1+0x20c] ;  /* 0x00020c0001177983 */ /* 0x002ea20000100800 */
[----:B---3--:R-:W-:-:S05]  /*102b00*/  IADD3 R12, P2, R12, R29, RZ ;  /* 0x0000001d0c0c7210 */ /* 0x008fca0007f5e0ff */
[----:B------:R1:W-:Y:S04]  /*102b10*/  STL [R1+0x2dc0], R12 ;  /* 0x002dc00c01007387 */ /* 0x0003e80000100800 */
[----:B-1----:R-:W3:Y:S01]  /*102b20*/  LDL.LU.64 R12, [R1+0x6380] ;  /* 0x00638000010c7983 */ /* 0x002ee20000300a00 */
[----:B------:R-:W-:Y:S02]  /*102b30*/  IMAD.MOV.U32 R8, RZ, RZ, R17 ;  /* 0x000000ffff087224 */ /* 0x000fe400078e0011 */
[C---:B------:R-:W-:Y:S01]  /*102b40*/  IMAD.X R17, R18.reuse, 0x1, R24, P0 ;  /* 0x0000000112117824 */ /* 0x040fe200000e0618 */
[----:B---3--:R1:W-:Y:S04]  /*102b50*/  STL.64 [R1+0x6348], R12 ;  /* 0x0063480c01007387 */ /* 0x0083e80000100a00 */
[----:B-1----:R0:W3:Y:S04]  /*102b60*/  LDL.64 R12, [R1+0x2dc0] ;  /* 0x002dc000010c7983 */ /* 0x0020e80000100a00 */
[----:B------:R1:W-:Y:S04]  /*102b70*/  STL.64 [R1+0x2df0], R16 ;  /* 0x002df01001007387 */ /* 0x0003e80000100a00 */
[----:B-1----:R-:W2:Y:S04]  /*102b80*/  LDL.LU.64 R16, [R1+0x6378] ;  /* 0x0063780001107983 */ /* 0x002ea80000300a00 */
[----:B------:R1:W-:Y:S01]  /*102b90*/  STL.64 [R1+0x6350], R24 ;  /* 0x0063501801007387 */ /* 0x0003e20000100a00 */
[----:B------:R-:W-:-:S02]  /*102ba0*/  IMAD.X R15, R18, 0x1, R26, P1 ;  /* 0x00000001120f7824 */ /* 0x000fc400008e061a */
[----:B-1----:R-:W-:Y:S01]  /*102bb0*/  IMAD.MOV.U32 R24, RZ, RZ, R8 ;  /* 0x000000ffff187224 */ /* 0x002fe200078e0008 */
[C---:B--2---:R-:W-:Y:S02]  /*102bc0*/  IADD3 R8, P0, R23.reuse, R16, RZ ;  /* 0x0000001017087210 */ /* 0x044fe40007f1e0ff */
[----:B------:R-:W-:-:S03]  /*102bd0*/  IADD3 R22, P1, R23, R17, RZ ;  /* 0x0000001117167210 */ /* 0x000fc60007f3e0ff */
[----:B------:R1:W-:Y:S04]  /*102be0*/  STL [R1+0x2dc8], R8 ;  /* 0x002dc80801007387 */ /* 0x0003e80000100800 */
[----:B-1----:R-:W2:Y:S04]  /*102bf0*/  LDL.LU.64 R8, [R1+0x6370] ;  /* 0x0063700001087983 */ /* 0x002ea80000300a00 */
[----:B------:R1:W-:Y:S04]  /*102c00*/  STL.64 [R1+0x2df8], R14 ;  /* 0x002df80e01007387 */ /* 0x0003e80000100a00 */
[----:B-1----:R-:W4:Y:S04]  /*102c10*/  LDL.LU.64 R14, [R1+0x6368] ;  /* 0x00636800010e7983 */ /* 0x002f280000300a00 */
[----:B------:R1:W-:Y:S04]  /*102c20*/  STL.64 [R1+0x6340], R26 ;  /* 0x0063401a01007387 */ /* 0x0003e80000100a00 */
[----:B------:R-:W4:Y:S04]  /*102c30*/  LDL R23, [R1+0x2d4] ;  /* 0x0002d40001177983 */ /* 0x000f280000100800 */
[----:B-1----:R0:W4:Y:S01]  /*102c40*/  LDL.64 R26, [R1+0x2dc8] ;  /* 0x002dc800011a7983 */ /* 0x0021220000100a00 */
[----:B---3--:R-:W-:-:S03]  /*102c50*/  IMAD.X R13, R18, 0x1, R28, P2 ;  /* 0x00000001120d7824 */ /* 0x008fc600010e061c */
[----:B------:R1:W-:Y:S04]  /*102c60*/  STL [R1+0x6338], R17 ;  /* 0x0063381101007387 */ /* 0x0003e80000100800 */
[----:B-1----:R-:W3:Y:S04]  /*102c70*/  LDL.LU R17, [R1+0x20c] ;  /* 0x00020c0001117983 */ /* 0x002ee80000300800 */
[----:B------:R-:W2:Y:S04]  /*102c80*/  LDL.LU R18, [R1+0x6360] ;  /* 0x0063600001127983 */ /* 0x000ea80000300800 */
[----:B------:R-:W-:Y:S01]  /*102c90*/  STL [R1+0x2dc4], R13 ;  /* 0x002dc40d01007387 */ /* 0x000fe20000100800 */
[----:B----4-:R-:W-:-:S02]  /*102ca0*/  IMAD.X R27, R23, 0x1, R14, P0 ;  /* 0x00000001171b7824 */ /* 0x010fc400000e060e */
[----:B------:R-:W-:-:S03]  /*102cb0*/  IMAD.X R23, R23, 0x1, R15, P1 ;  /* 0x0000000117177824 */ /* 0x000fc600008e060f */
[----:B------:R-:W-:Y:S04]  /*102cc0*/  STL [R1+0x2dcc], R27 ;  /* 0x002dcc1b01007387 */ /* 0x000fe80000100800 */
[----:B------:R1:W-:Y:S04]  /*102cd0*/  STL.64 [R1+0x2dd0], R22 ;  /* 0x002dd01601007387 */ /* 0x0003e80000100a00 */
[----:B-1----:R-:W4:Y:S04]  /*102ce0*/  LDL.LU.64 R22, [R1+0x6358] ;  /* 0x0063580001167983 */ /* 0x002f280000300a00 */
[----:B------:R1:W-:Y:S04]  /*102cf0*/  STL [R1+0x6328], R15 ;  /* 0x0063280f01007387 */ /* 0x0003e80000100800 */
[----:B-1----:R-:W2:Y:S01]  /*102d00*/  LDL.LU R15, [R1+0x2d4] ;  /* 0x0002d400010f7983 */ /* 0x002ea20000300800 */
[----:B---3--:R-:W-:-:S03]  /*102d10*/  IADD3 R12, P2, R17, R19, RZ ;  /* 0x00000013110c7210 */ /* 0x008fc60007f5e0ff */
[----:B------:R1:W-:Y:S02]  /*102d20*/  STL.64 [R1+0x6330], R6 ;  /* 0x0063300601007387 */ /* 0x0003e40000100a00 */
[----:B-1----:R-:W-:Y:S01]  /*102d30*/  IMAD.MOV.U32 R7, RZ, RZ, R24 ;  /* 0x000000ffff077224 */ /* 0x002fe200078e0018 */
[----:B----4-:R-:W-:-:S05]  /*102d40*/  IADD3 R24, P1, R17, R23, RZ ;  /* 0x0000001711187210 */ /* 0x010fca0007f3e0ff */
[----:B------:R1:W-:Y:S01]  /*102d50*/  STL [R1+0x2da8], R24 ;  /* 0x002da81801007387 */ /* 0x0003e20000100800 */
[----:B--2---:R-:W-:-:S03]  /*102d60*/  IMAD.X R13, R15, 0x1, R18, P2 ;  /* 0x000000010f0d7824 */ /* 0x004fc600010e0612 */
[----:B-1----:R-:W2:Y:S04]  /*102d70*/  LDL.LU.64 R24, [R1+0x6350] ;  /* 0x0063500001187983 */ /* 0x002ea80000300a00 */
        /* <DEDUP_REMOVED lines=8> */
[----:B-1----:R0:W4:Y:S04]  /*102e00*/  LDL.64 R20, [R1+0x2da8] ;  /* 0x002da80001147983 */ /* 0x0021280000100a00 */
[----:B------:R1:W-:Y:S01]  /*102e10*/  STL.64 [R1+0x6308], R8 ;  /* 0x0063080801007387 */ /* 0x0003e20000100a00 */
[----:B--2---:R-:W-:-:S03]  /*102e20*/  IADD3 R12, P2, R17, R25, RZ ;  /* 0x00000019110c7210 */ /* 0x004fc60007f5e0ff */
[----:B-1----:R-:W2:Y:S04]  /*102e30*/  LDL R9, [R1+0x210] ;  /* 0x0002100001097983 */ /* 0x002ea80000100800 */
[----:B------:R1:W-:Y:S01]  /*102e40*/  STL.64 [R1+0x6310], R22 ;  /* 0x0063101601007387 */ /* 0x0003e20000100a00 */
[----:B---3--:R-:W-:Y:S01]  /*102e50*/  IADD3 R6, P0, R17, R27, RZ ;  /* 0x0000001b11067210 */ /* 0x008fe20007f1e0ff */
[----:B----4-:R-:W-:Y:S01]  /*102e60*/  IMAD.X R21, R15, 0x1, R22, P1 ;  /* 0x000000010f157824 */ /* 0x010fe200008e0616 */
[----:B------:R-:W-:Y:S01]  /*102e70*/  IADD3 R20, P1, R17, R29, RZ ;  /* 0x0000001d11147210 */ /* 0x000fe20007f3e0ff */
[----:B-1----:R-:W3:Y:S04]  /*102e80*/  LDL R22, [R1+0x2d0] ;  /* 0x0002d00001167983 */ /* 0x002ee80000100800 */
[----:B------:R1:W-:Y:S04]  /*102e90*/  STL [R1+0x2dac], R21 ;  /* 0x002dac1501007387 */ /* 0x0003e80000100800 */
[----:B------:R-:W4:Y:S01]  /*102ea0*/  LDL.LU R17, [R1+0x6338] ;  /* 0x0063380001117983 */ /* 0x000f220000300800 */
[----:B------:R-:W-:-:S02]  /*102eb0*/  IMAD.MOV.U32 R8, RZ, RZ, R7 ;  /* 0x000000ffff087224 */ /* 0x000fc400078e0007 */
[C---:B------:R-:W-:Y:S02]  /*102ec0*/  IMAD.X R13, R15.reuse, 0x1, R24, P2 ;  /* 0x000000010f0d7824 */ /* 0x040fe400010e0618 */
[----:B------:R-:W-:-:S03]  /*102ed0*/  IMAD.X R7, R15, 0x1, R26, P0 ;  /* 0x000000010f077824 */ /* 0x000fc600000e061a */
[----:B------:R-:W-:Y:S04]  /*102ee0*/  STL.64 [R1+0x2db0], R12 ;  /* 0x002db00c01007387 */ /* 0x000fe80000100a00 */
[----:B------:R0:W-:Y:S01]  /*102ef0*/  STL.64 [R1+0x2db8], R6 ;  /* 0x002db80601007387 */ /* 0x0001e20000100a00 */
[----:B-1----:R-:W-:-:S03]  /*102f00*/  IMAD.X R21, R15, 0x1, R28, P1 ;  /* 0x000000010f157824 */ /* 0x002fc600008e061c */
[----:B0-----:R-:W3:Y:S04]  /*102f10*/  LDL.LU.64 R6, [R1+0x6330] ;  /* 0x0063300001067983 */ /* 0x001ee80000300a00 */
[----:B----4-:R-:W-:Y:S04]  /*102f20*/  STL.64 [R1+0x62f8], R16 ;  /* 0x0062f81001007387 */ /* 0x010fe80000100a00 */
[----:B------:R-:W4:Y:S04]  /*102f30*/  LDL.LU R15, [R1+0x6328] ;  /* 0x00632800010f7983 */ /* 0x000f280000300800 */
[----:B------:R0:W-:Y:S04]  /*102f40*/  STL.64 [R1+0x2d80], R20 ;  /* 0x002d801401007387 */ /* 0x0001e80000100a00 */
[----:B0-----:R-:W4:Y:S04]  /*102f50*/  LDL.LU.64 R20, [R1+0x6320] ;  /* 0x0063200001147983 */ /* 0x001f280000300a00 */
[----:B------:R0:W-:Y:S04]  /*102f60*/  STL [R1+0x6300], R28 ;  /* 0x0063001c01007387 */ /* 0x0001e80000100800 */
[----:B0-----:R-:W4:Y:S01]  /*102f70*/  LDL.LU R28, [R1+0x210] ;  /* 0x00021000011c7983 */ /* 0x001f220000300800 */
[C---:B--2---:R-:W-:Y:S01]  /*102f80*/  IADD3 R12, P2, R9.reuse, R16, RZ ;  /* 0x00000010090c7210 */ /* 0x044fe20007f5e0ff */
[----:B------:R-:W-:Y:S01]  /*102f90*/  IMAD.MOV.U32 R13, RZ, RZ, R8 ;  /* 0x000000ffff0d7224 */ /* 0x000fe200078e0008 */
[----:B------:R-:W-:-:S03]  /*102fa0*/  IADD3 R8, P0, R9, R17, RZ ;  /* 0x0000001109087210 */ /* 0x000fc60007f1e0ff */
[----:B------:R-:W-:Y:S02]  /*102fb0*/  IMAD.MOV.U32 R17, RZ, RZ, R13 ;  /* 0x000000ffff117224 */ /* 0x000fe400078e000d */
[----:B---3--:R-:W-:-:S05]  /*102fc0*/  IMAD.X R13, R22, 0x1, R14, P2 ;  /* 0x00000001160d7824 */ /* 0x008fca00010e060e */
[----:B------:R0:W-:Y:S04]  /*102fd0*/  STL.64 [R1+0x2d88], R12 ;  /* 0x002d880c01007387 */ /* 0x0001e80000100a00 */
[----:B0-----:R-:W2:Y:S01]  /*102fe0*/  LDL.LU.64 R12, [R1+0x6318] ;  /* 0x00631800010c7983 */ /* 0x001ea20000300a00 */
[----:B----4-:R-:W-:-:S05]  /*102ff0*/  IADD3 R22, P2, R28, R21, RZ ;  /* 0x000000151c167210 */ /* 0x010fca0007f5e0ff */
[----:B------:R0:W-:Y:S04]  /*103000*/  STL [R1+0x2d60], R22 ;  /* 0x002d601601007387 */ /* 0x0001e80000100800 */
[----:B0-----:R-:W3:Y:S04]  /*103010*/  LDL.LU.64 R22, [R1+0x6310] ;  /* 0x0063100001167983 */ /* 0x001ee80000300a00 */
[----:B------:R0:W-:Y:S04]  /*103020*/  STL [R1+0x62e0], R21 ;  /* 0x0062e01501007387 */ /* 0x0001e80000100800 */
[----:B0-----:R-:W4:Y:S02]  /*103030*/  LDL.LU R21, [R1+0x2d0] ;  /* 0x0002d00001157983 */ /* 0x001f240000300800 */
[----:B----4-:R-:W-:-:S05]  /*103040*/  IMAD.X R9, R21, 0x1, R15, P0 ;  /* 0x0000000115097824 */ /* 0x010fca00000e060f */
[----:B------:R0:W-:Y:S04]  /*103050*/  STL.64 [R1+0x2d90], R8 ;  /* 0x002d900801007387 */ /* 0x0001e80000100a00 */
[----:B0-----:R-:W4:Y:S04]  /*103060*/  LDL.LU.64 R8, [R1+0x6308] ;  /* 0x0063080001087983 */ /* 0x001f280000300a00 */
[----:B------:R-:W-:Y:S01]  /*103070*/  STL.64 [R1+0x62d8], R14 ;  /* 0x0062d80e01007387 */ /* 0x000fe20000100a00 */
[----:B------:R-:W-:-:S03]  /*103080*/  IADD3 R16, P1, R28, R19, RZ ;  /* 0x000000131c107210 */ /* 0x000fc60007f3e0ff */
[----:B----4-:R0:W-:Y:S04]  /*103090*/  STL.64 [R1+0x62f0], R8 ;  /* 0x0062f00801007387 */ /* 0x0101e80000100a00 */
[----:B0-----:R0:W4:Y:S04]  /*1030a0*/  LDL.64 R8, [R1+0x2d60] ;  /* 0x002d600001087983 */ /* 0x0011280000100a00 */
[----:B------:R1:W-:Y:S01]  /*1030b0*/  STL.64 [R1+0x62d0], R2 ;  /* 0x0062d00201007387 */ /* 0x0003e20000100a00 */
[----:B---3--:R-:W-:Y:S01]  /*1030c0*/  IADD3 R14, P0, R28, R23, RZ ;  /* 0x000000171c0e7210 */ /* 0x008fe20007f1e0ff */
[----:B-1----:R-:W-:-:S02]  /*1030d0*/  IMAD.MOV.U32 R3, RZ, RZ, R17 ;  /* 0x000000ffff037224 */ /* 0x002fc400078e0011 */
[C---:B------:R-:W-:Y:S02]  /*1030e0*/  IMAD.X R17, R21.reuse, 0x1, R18, P1 ;  /* 0x0000000115117824 */ /* 0x040fe400008e0612 */
[----:B------:R-:W-:-:S03]  /*1030f0*/  IMAD.X R15, R21, 0x1, R22, P0 ;  /* 0x00000001150f7824 */ /* 0x000fc600000e0616 */
[----:B------:R1:W-:Y:S02]  /*103100*/  STL.64 [R1+0x2d58], R16 ;  /* 0x002d581001007387 */ /* 0x0003e40000100a00 */
[----:B-1----:R-:W-:-:S05]  /*103110*/  IADD3 R16, P1, R28, R25, RZ ;  /* 0x000000191c107210 */ /* 0x002fca0007f3e0ff */
[C---:B------:R-:W-:Y:S02]  /*103120*/  IMAD.X R17, R21.reuse, 0x1, R24, P1 ;  /* 0x0000000115117824 */ /* 0x040fe400008e0618 */
[----:B----4-:R-:W-:Y:S01]  /*103130*/  IMAD.X R9, R21, 0x1, R20, P2 ;  /* 0x0000000115097824 */ /* 0x010fe200010e0614 */
[----:B------:R-:W-:-:S04]  /*103140*/  IADD3 R8, P2, R28, R27, RZ ;  /* 0x0000001b1c087210 */ /* 0x000fc80007f5e0ff */
[----:B------:R-:W-:Y:S04]  /*103150*/  STL [R1+0x2d64], R9 ;  /* 0x002d640901007387 */ /* 0x000fe80000100800 */
[----:B------:R-:W-:Y:S04]  /*103160*/  STL.64 [R1+0x62e8], R22 ;  /* 0x0062e81601007387 */ /* 0x000fe80000100a00 */
[----:B------:R1:W-:Y:S04]  /*103170*/  STL.64 [R1+0x2d68], R14 ;  /* 0x002d680e01007387 */ /* 0x0003e80000100a00 */
[----:B------:R3:W-:Y:S01]  /*103180*/  STL.64 [R1+0x62c8], R6 ;  /* 0x0062c80601007387 */ /* 0x0007e20000100a00 */
[----:B-1----:R-:W-:-:S03]  /*103190*/  IADD3 R14, P0, R28, R29, RZ ;  /* 0x0000001d1c0e7210 */ /* 0x002fc60007f1e0ff */
[----:B---3--:R-:W3:Y:S04]  /*1031a0*/  LDL R7, [R1+0x214] ;  /* 0x0002140001077983 */ /* 0x008ee80000100800 */
[----:B------:R-:W4:Y:S04]  /*1031b0*/  LDL.LU R28, [R1+0x6300] ;  /* 0x00630000011c7983 */ /* 0x000f280000300800 */
[----:B------:R1:W-:Y:S04]  /*1031c0*/  STL.64 [R1+0x2d70], R16 ;  /* 0x002d701001007387 */ /* 0x0003e80000100a00 */
[----:B-1----:R-:W3:Y:S01]  /*1031d0*/  LDL.LU.64 R16, [R1+0x62f8] ;  /* 0x0062f80001107983 */ /* 0x002ee20000300a00 */
[----:B------:R-:W-:-:S03]  /*1031e0*/  IMAD.X R9, R21, 0x1, R26, P2 ;  /* 0x0000000115097824 */ /* 0x000fc600010e061a */
[----:B--2---:R-:W-:Y:S04]  /*1031f0*/  STL.64 [R1+0x62c0], R12 ;  /* 0x0062c00c01007387 */ /* 0x004fe80000100a00 */
[----:B------:R1:W-:Y:S04]  /*103200*/  STL.64 [R1+0x2d78], R8 ;  /* 0x002d780801007387 */ /* 0x0003e80000100a00 */
[----:B-1----:R-:W2:Y:S01]  /*103210*/  LDL.LU.64 R8, [R1+0x62f0] ;  /* 0x0062f00001087983 */ /* 0x002ea20000300a00 */
[----:B----4-:R-:W-:Y:S01]  /*103220*/  IMAD.X R15, R21, 0x1, R28, P0 ;  /* 0x00000001150f7824 */ /* 0x010fe200000e061c */
[----:B---3--:R-:W-:-:S02]  /*103230*/  IADD3 R22, P2, R7, R17, RZ ;  /* 0x0000001107167210 */ /* 0x008fc40007f5e0ff */
[----:B------:R-:W-:Y:S01]  /*103240*/  IADD3 R2, P1, R7, R16, RZ ;  /* 0x0000001007027210 */ /* 0x000fe20007f3e0ff */
[----:B------:R1:W-:Y:S04]  /*103250*/  STL.64 [R1+0x62b8], R16 ;  /* 0x0062b81001007387 */ /* 0x0003e80000100a00 */
[----:B------:R3:W-:Y:S01]  /*103260*/  STL [R1+0x2d50], R22 ;  /* 0x002d501601007387 */ /* 0x0007e20000100800 */
[----:B-1----:R-:W-:Y:S02]  /*103270*/  IMAD.MOV.U32 R16, RZ, RZ, R22 ;  /* 0x000000ffff107224 */ /* 0x002fe400078e0016 */
[----:B------:R-:W-:Y:S02]  /*103280*/  IMAD.MOV.U32 R17, RZ, RZ, R23 ;  /* 0x000000ffff117224 */ /* 0x000fe400078e0017 */
[----:B---3--:R-:W3:Y:S04]  /*103290*/  LDL.LU.64 R22, [R1+0x62e8] ;  /* 0x0062e80001167983 */ /* 0x008ee80000300a00 */
[----:B------:R-:W4:Y:S04]  /*1032a0*/  LDL.LU R21, [R1+0x62e0] ;  /* 0x0062e00001157983 */ /* 0x000f280000300800 */
[----:B------:R1:W-:Y:S04]  /*1032b0*/  STL.64 [R1+0x2d40], R14 ;  /* 0x002d400e01007387 */ /* 0x0003e80000100a00 */
[----:B-1----:R-:W2:Y:S01]  /*1032c0*/  LDL.LU.64 R14, [R1+0x62d8] ;  /* 0x0062d800010e7983 */ /* 0x002ea20000300a00 */
[----:B------:R-:W-:-:S04]  /*1032d0*/  IMAD.MOV.U32 R13, RZ, RZ, R3 ;  /* 0x000000ffff0d7224 */ /* 0x000fc800078e0003 */
[----:B--2---:R-:W-:-:S05]  /*1032e0*/  IMAD.X R3, R13, 0x1, R14, P1 ;  /* 0x000000010d037824 */ /* 0x004fca00008e060e */
[----:B------:R1:W-:Y:S04]  /*1032f0*/  STL.64 [R1+0x2d48], R2 ;  /* 0x002d480201007387 */ /* 0x0003e80000100a00 */
[----:B-1----:R-:W2:Y:S01]  /*103300*/  LDL.LU.64 R2, [R1+0x62d0] ;  /* 0x0062d00001027983 */ /* 0x002ea20000300a00 */
[----:B------:R-:W-:-:S03]  /*103310*/  IADD3 R6, P0, R7, R19, RZ ;  /* 0x0000001307067210 */ /* 0x000fc60007f1e0ff */
[----:B--2---:R1:W-:Y:S02]  /*103320*/  STL.64 [R1+0x62a8], R2 ;  /* 0x0062a80201007387 */ /* 0x0043e40000100a00 */
[----:B-1----:R-:W-:Y:S02]  /*103330*/  IMAD.MOV.U32 R2, RZ, RZ, R13 ;  /* 0x000000ffff027224 */ /* 0x002fe400078e000d */
[----:B------:R-:W4:Y:S02]  /*103340*/  LDL.LU R3, [R1+0x214] ;  /* 0x0002140001037983 */ /* 0x000f240000300800 */
[C---:B------:R-:W-:Y:S02]  /*103350*/  IMAD.X R17, R2.reuse, 0x1, R15, P2 ;  /* 0x0000000102117824 */ /* 0x040fe400010e060f */
[----:B------:R-:W-:Y:S01]  /*103360*/  IMAD.X R7, R2, 0x1, R18, P0 ;  /* 0x0000000102077824 */ /* 0x000fe200000e0612 */
[----:B------:R-:W-:Y:S04]  /*103370*/  STL.64 [R1+0x62b0], R14 ;  /* 0x0062b00e01007387 */ /* 0x000fe80000100a00 */
[----:B------:R-:W-:Y:S04]  /*103380*/  STL [R1+0x2d54], R17 ;  /* 0x002d541101007387 */ /* 0x000fe80000100800 */
[----:B------:R1:W-:Y:S04]  /*103390*/  STL.64 [R1+0x2d20], R6 ;  /* 0x002d200601007387 */ /* 0x0003e80000100a00 */
[----:B-1----:R-:W2:Y:S01]  /*1033a0*/  LDL.LU.64 R6, [R1+0x62c8] ;  /* 0x0062c80001067983 */ /* 0x002ea20000300a00 */
[----:B----4-:R-:W-:-:S03]  /*1033b0*/  IADD3 R12, P1, R3, R21, RZ ;  /* 0x00000015030c7210 */ /* 0x010fc60007f3e0ff */
[----:B--2---:R1:W-:Y:S02]  /*1033c0*/  STL.64 [R1+0x6298], R6 ;  /* 0x0062980601007387 */ /* 0x0043e40000100a00 */
[----:B-1----:R-:W-:Y:S02]  /*1033d0*/  IMAD.MOV.U32 R6, RZ, RZ, R2 ;  /* 0x000000ffff067224 */ /* 0x002fe400078e0002 */
[----:B------:R-:W2:Y:S02]  /*1033e0*/  LDL R7, [R1+0x218] ;  /* 0x0002180001077983 */ /* 0x000ea40000100800 */
[----:B------:R-:W-:-:S05]  /*1033f0*/  IMAD.X R13, R6, 0x1, R20, P1 ;  /* 0x00000001060d7824 */ /* 0x000fca00008e0614 */
[----:B------:R1:W-:Y:S04]  /*103400*/  STL.64 [R1+0x2d28], R12 ;  /* 0x002d280c01007387 */ /* 0x0003e80000100a00 */
[----:B-1----:R-:W4:Y:S01]  /*103410*/  LDL.LU.64 R12, [R1+0x62c0] ;  /* 0x0062c000010c7983 */ /* 0x002f220000300a00 */
[C---:B---3--:R-:W-:Y:S02]  /*103420*/  IADD3 R16, P2, R3.reuse, R23, RZ ;  /* 0x0000001703107210 */ /* 0x048fe40007f5e0ff */
[----:B------:R-:W-:-:S03]  /*103430*/  IADD3 R14, P0, R3, R25, RZ ;  /* 0x00000019030e7210 */ /* 0x000fc60007f1e0ff */
[----:B------:R-:W-:Y:S02]  /*103440*/  IMAD.X R17, R6, 0x1, R22, P2 ;  /* 0x0000000106117824 */ /* 0x000fe400010e0616 */
[----:B------:R-:W-:Y:S01]  /*103450*/  STL [R1+0x2d38], R14 ;  /* 0x002d380e01007387 */ /* 0x000fe20000100800 */
[----:B------:R-:W-:-:S03]  /*103460*/  IADD3 R2, P2, R3, R29, RZ ;  /* 0x0000001d03027210 */ /* 0x000fc60007f5e0ff */
[----:B----4-:R-:W-:Y:S04]  /*103470*/  STL.64 [R1+0x62a0], R12 ;  /* 0x0062a00c01007387 */ /* 0x010fe80000100a00 */
[----:B------:R1:W-:Y:S04]  /*103480*/  STL.64 [R1+0x2d30], R16 ;  /* 0x002d301001007387 */ /* 0x0003e80000100a00 */
[----:B-1----:R-:W2:Y:S01]  /*103490*/  LDL.LU.64 R16, [R1+0x62b8] ;  /* 0x0062b80001107983 */ /* 0x002ea20000300a00 */
[----:B------:R-:W-:Y:S01]  /*1034a0*/  IMAD.MOV.U32 R12, RZ, RZ, R14 ;  /* 0x000000ffff0c7224 */ /* 0x000fe200078e000e */
[----:B------:R-:W-:Y:S01]  /*1034b0*/  IADD3 R14, P1, R3, R27, RZ ;  /* 0x0000001b030e7210 */ /* 0x000fe20007f3e0ff */
[----:B------:R-:W-:-:S02]  /*1034c0*/  IMAD.MOV.U32 R3, RZ, RZ, R6 ;  /* 0x000000ffff037224 */ /* 0x000fc400078e0006 */
[----:B------:R-:W-:Y:S02]  /*1034d0*/  IMAD.MOV.U32 R13, RZ, RZ, R15 ;  /* 0x000000ffff0d7224 */ /* 0x000fe400078e000f */
[C---:B------:R-:W-:Y:S02]  /*1034e0*/  IMAD.X R13, R3.reuse, 0x1, R24, P0 ;  /* 0x00000001030d7824 */ /* 0x040fe400000e0618 */
[C---:B------:R-:W-:Y:S02]  /*1034f0*/  IMAD.X R15, R3.reuse, 0x1, R26, P1 ;  /* 0x00000001030f7824 */ /* 0x040fe400008e061a */
[----:B------:R-:W-:Y:S01]  /*103500*/  IMAD.X R3, R3, 0x1, R28, P2 ;  /* 0x0000000103037824 */ /* 0x000fe200010e061c */
[----:B------:R-:W-:Y:S04]  /*103510*/  STL [R1+0x2d3c], R13 ;  /* 0x002d3c0d01007387 */ /* 0x000fe80000100800 */
[----:B------:R1:W-:Y:S04]  /*103520*/  STL.64 [R1+0x2d18], R14 ;  /* 0x002d180e01007387 */ /* 0x0003e80000100a00 */
[----:B-1----:R-:W3:Y:S01]  /*103530*/  LDL.LU.64 R14, [R1+0x62b0] ;  /* 0x0062b000010e7983 */ /* 0x002ee20000300a00 */
[----:B--2---:R-:W-:-:S02]  /*103540*/  IADD3 R12, P0, R7, R16, RZ ;  /* 0x00000010070c7210 */ /* 0x004fc40007f1e0ff */
[----:B------:R-:W-:Y:S02]  /*103550*/  IADD3 R6, P1, R7, R17, RZ ;  /* 0x0000001107067210 */ /* 0x000fe40007f3e0ff */
[----:B------:R-:W3:Y:S04]  /*103560*/  LDL R7, [R1+0x2c8] ;  /* 0x0002c80001077983 */ /* 0x000ee80000100800 */
[----:B------:R1:W-:Y:S04]  /*103570*/  STL [R1+0x6288], R17 ;  /* 0x0062881101007387 */ /* 0x0003e80000100800 */
[----:B-1----:R-:W2:Y:S04]  /*103580*/  LDL.LU R17, [R1+0x218] ;  /* 0x0002180001117983 */ /* 0x002ea80000300800 */
[----:B------:R1:W-:Y:S04]  /*103590*/  STL.64 [R1+0x2d00], R2 ;  /* 0x002d000201007387 */ /* 0x0003e80000100a00 */
[----:B-1----:R-:W4:Y:S01]  /*1035a0*/  LDL.LU.64 R2, [R1+0x62a8] ;  /* 0x0062a80001027983 */ /* 0x002f220000300a00 */
[----:B---3--:R-:W-:-:S02]  /*1035b0*/  IMAD.X R13, R7, 0x1, R14, P0 ;  /* 0x00000001070d7824 */ /* 0x008fc400000e060e */
[----:B------:R-:W-:Y:S01]  /*1035c0*/  IMAD.X R7, R7, 0x1, R15, P1 ;  /* 0x0000000107077824 */ /* 0x000fe200008e060f */
[----:B----4-:R2:W-:Y:S04]  /*1035d0*/  STL.64 [R1+0x6290], R2 ;  /* 0x0062900201007387 */ /* 0x0105e80000100a00 */
[----:B------:R1:W-:Y:S01]  /*1035e0*/  STL.64 [R1+0x2d08], R12 ;  /* 0x002d080c01007387 */ /* 0x0003e20000100a00 */
[----:B--2---:R-:W-:-:S05]  /*1035f0*/  IADD3 R2, P2, R17, R19, RZ ;  /* 0x0000001311027210 */ /* 0x004fca0007f5e0ff */
[----:B------:R-:W-:Y:S04]  /*103600*/  STL [R1+0x2cd8], R2 ;  /* 0x002cd80201007387 */ /* 0x000fe80000100800 */
[----:B-1----:R-:W2:Y:S04]  /*103610*/  LDL.LU.64 R12, [R1+0x62a0] ;  /* 0x0062a000010c7983 */ /* 0x002ea80000300a00 */
[----:B------:R1:W-:Y:S04]  /*103620*/  STL.64 [R1+0x2d10], R6 ;  /* 0x002d100601007387 */ /* 0x0003e80000100a00 */
[----:B-1----:R-:W3:Y:S04]  /*103630*/  LDL.LU.64 R6, [R1+0x6298] ;  /* 0x0062980001067983 */ /* 0x002ee80000300a00 */
[----:B------:R1:W-:Y:S04]  /*103640*/  STL [R1+0x6270], R15 ;  /* 0x0062700f01007387 */ /* 0x0003e80000100800 */
[----:B-1----:R-:W4:Y:S04]  /*103650*/  LDL.LU R15, [R1+0x2c8] ;  /* 0x0002c800010f7983 */ /* 0x002f280000300800 */
[----:B---3--:R1:W-:Y:S04]  /*103660*/  STL.64 [R1+0x6280], R6 ;  /* 0x0062800601007387 */ /* 0x0083e80000100a00 */
[----:B-1----:R0:W3:Y:S01]  /*103670*/  LDL.64 R6, [R1+0x2cd8] ;  /* 0x002cd80001067983 */ /* 0x0020e20000100a00 */
[----:B------:R-:W-:-:S03]  /*103680*/  IADD3 R2, P0, R17, R21, RZ ;  /* 0x0000001511027210 */ /* 0x000fc60007f1e0ff */
[----:B--2---:R1:W-:Y:S04]  /*103690*/  STL.64 [R1+0x6278], R12 ;  /* 0x0062780c01007387 */ /* 0x0043e80000100a00 */
[----:B------:R2:W-:Y:S01]  /*1036a0*/  STL.64 [R1+0x6260], R8 ;  /* 0x0062600801007387 */ /* 0x0005e20000100a00 */
[----:B----4-:R-:W-:Y:S01]  /*1036b0*/  IMAD.X R3, R15, 0x1, R20, P0 ;  /* 0x000000010f037824 */ /* 0x010fe200000e0614 */
[----:B-1----:R-:W-:Y:S02]  /*1036c0*/  IADD3 R12, P1, R17, R23, RZ ;  /* 0x00000017110c7210 */ /* 0x002fe40007f3e0ff */
[----:B--2---:R-:W2:Y:S01]  /*1036d0*/  LDL R9, [R1+0x21c] ;  /* 0x00021c0001097983 */ /* 0x004ea20000100800 */
[----:B---3--:R-:W-:-:S05]  /*1036e0*/  IMAD.X R7, R15, 0x1, R18, P2 ;  /* 0x000000010f077824 */ /* 0x008fca00010e0612 */
[----:B------:R-:W-:Y:S04]  /*1036f0*/  STL [R1+0x2cdc], R7 ;  /* 0x002cdc0701007387 */ /* 0x000fe80000100800 */
[----:B------:R-:W-:Y:S04]  /*103700*/  STL [R1+0x2ce8], R12 ;  /* 0x002ce80c01007387 */ /* 0x000fe80000100800 */
[----:B------:R1:W-:Y:S04]  /*103710*/  STL.64 [R1+0x2ce0], R2 ;  /* 0x002ce00201007387 */ /* 0x0003e80000100a00 */
[----:B-1----:R-:W3:Y:S04]  /*103720*/  LDL.LU.64 R2, [R1+0x6290] ;  /* 0x0062900001027983 */ /* 0x002ee80000300a00 */
[----:B------:R1:W-:Y:S04]  /*103730*/  STL.64 [R1+0x6268], R20 ;  /* 0x0062681401007387 */ /* 0x0003e80000100a00 */
[----:B-1----:R0:W4:Y:S01]  /*103740*/  LDL.64 R20, [R1+0x2ce8] ;  /* 0x002ce80001147983 */ /* 0x0021220000100a00 */
[----:B------:R-:W-:-:S03]  /*103750*/  IADD3 R6, P2, R17, R25, RZ ;  /* 0x0000001911067210 */ /* 0x000fc60007f5e0ff */
[----:B------:R-:W-:Y:S01]  /*103760*/  STL.64 [R1+0x6258], R22 ;  /* 0x0062581601007387 */ /* 0x000fe20000100a00 */
[----:B------:R-:W-:Y:S01]  /*103770*/  IADD3 R12, P0, R17, R27, RZ ;  /* 0x0000001b110c7210 */ /* 0x000fe20007f1e0ff */
[----:B------:R-:W-:Y:S01]  /*103780*/  IMAD.X R7, R15, 0x1, R24, P2 ;  /* 0x000000010f077824 */ /* 0x000fe200010e0618 */
[----:B--2---:R-:W-:Y:S01]  /*103790*/  IADD3 R8, P2, R9, R16, RZ ;  /* 0x0000001009087210 */ /* 0x004fe20007f5e0ff */
[----:B----4-:R-:W-:Y:S01]  /*1037a0*/  IMAD.X R21, R15, 0x1, R22, P1 ;  /* 0x000000010f157824 */ /* 0x010fe200008e0616 */
[----:B------:R-:W-:-:S04]  /*1037b0*/  IADD3 R20, P1, R17, R29, RZ ;  /* 0x0000001d11147210 */ /* 0x000fc80007f3e0ff */
[----:B------:R-:W-:Y:S04]  /*1037c0*/  STL [R1+0x2cec], R21 ;  /* 0x002cec1501007387 */ /* 0x000fe80000100800 */
[----:B------:R-:W2:Y:S04]  /*1037d0*/  LDL.LU R17, [R1+0x6288] ;  /* 0x0062880001117983 */ /* 0x000ea80000300800 */
[----:B------:R1:W-:Y:S04]  /*1037e0*/  STL.64 [R1+0x2cf0], R6 ;  /* 0x002cf00601007387 */ /* 0x0003e80000100a00 */
[----:B-1----:R-:W4:Y:S04]  /*1037f0*/  LDL.LU.64 R6, [R1+0x6280] ;  /* 0x0062800001067983 */ /* 0x002f280000300a00 */
[----:B------:R-:W3:Y:S01]  /*103800*/  LDL R9, [R1+0x2c4] ;  /* 0x0002c40001097983 */ /* 0x000ee20000100800 */
[----:B------:R-:W-:-:S02]  /*103810*/  IMAD.X R13, R15, 0x1, R26, P0 ;  /* 0x000000010f0d7824 */ /* 0x000fc400000e061a */
[----:B------:R-:W-:-:S03]  /*103820*/  IMAD.X R21, R15, 0x1, R28, P1 ;  /* 0x000000010f157824 */ /* 0x000fc600008e061c */
[----:B------:R1:W-:Y:S04]  /*103830*/  STL.64 [R1+0x2cf8], R12 ;  /* 0x002cf80c01007387 */ /* 0x0003e80000100a00 */
[----:B-1----:R-:W4:Y:S04]  /*103840*/  LDL.LU.64 R12, [R1+0x6278] ;  /* 0x00627800010c7983 */ /* 0x002f280000300a00 */
[----:B------:R1:W-:Y:S04]  /*103850*/  STL [R1+0x6250], R26 ;  /* 0x0062501a01007387 */ /* 0x0003e80000100800 */
[----:B-1----:R-:W4:Y:S04]  /*103860*/  LDL.LU R26, [R1+0x21c] ;  /* 0x00021c00011a7983 */ /* 0x002f280000300800 */
[----:B--2---:R-:W-:Y:S04]  /*103870*/  STL.64 [R1+0x6248], R16 ;  /* 0x0062481001007387 */ /* 0x004fe80000100a00 */
[----:B------:R-:W2:Y:S04]  /*103880*/  LDL.LU R15, [R1+0x6270] ;  /* 0x00627000010f7983 */ /* 0x000ea80000300800 */
[----:B------:R1:W-:Y:S01]  /*103890*/  STL.64 [R1+0x2cc0], R20 ;  /* 0x002cc01401007387 */ /* 0x0003e20000100a00 */
[----:B---3--:R-:W-:-:S03]  /*1038a0*/  IMAD.X R9, R9, 0x1, R14, P2 ;  /* 0x0000000109097824 */ /* 0x008fc600010e060e */
[----:B-1----:R-:W3:Y:S04]  /*1038b0*/  LDL.LU.64 R20, [R1+0x6268] ;  /* 0x0062680001147983 */ /* 0x002ee80000300a00 */
[----:B------:R1:W-:Y:S04]  /*1038c0*/  STL.64 [R1+0x2cc8], R8 ;  /* 0x002cc80801007387 */ /* 0x0003e80000100a00 */
[----:B-1----:R-:W4:Y:S04]  /*1038d0*/  LDL.LU.64 R8, [R1+0x6260] ;  /* 0x0062600001087983 */ /* 0x002f280000300a00 */
[----:B----4-:R1:W-:Y:S04]  /*1038e0*/  STL.64 [R1+0x6238], R8 ;  /* 0x0062380801007387 */ /* 0x0103e80000100a00 */
[----:B---3--:R3:W-:Y:S01]  /*1038f0*/  STL [R1+0x6230], R21 ;  /* 0x0062301501007387 */ /* 0x0087e20000100800 */
[----:B-1----:R-:W-:-:S03]  /*103900*/  IADD3 R8, P2, R26, R21, RZ ;  /* 0x000000151a087210 */ /* 0x002fc60007f5e0ff */
[----:B---3--:R-:W2:Y:S01]  /*103910*/  LDL.LU R21, [R1+0x2c4] ;  /* 0x0002c40001157983 */ /* 0x008ea20000300800 */
[C---:B------:R-:W-:Y:S02]  /*103920*/  IADD3 R22, P0, R26.reuse, R17, RZ ;  /* 0x000000111a167210 */ /* 0x040fe40007f1e0ff */
[----:B------:R-:W-:-:S03]  /*103930*/  IADD3 R16, P1, R26, R19, RZ ;  /* 0x000000131a107210 */ /* 0x000fc60007f3e0ff */
[----:B--2---:R-:W-:-:S05]  /*103940*/  IMAD.X R23, R21, 0x1, R15, P0 ;  /* 0x0000000115177824 */ /* 0x004fca00000e060f */
[----:B------:R1:W-:Y:S04]  /*103950*/  STL.64 [R1+0x2cd0], R22 ;  /* 0x002cd01601007387 */ /* 0x0003e80000100a00 */
[----:B-1----:R-:W2:Y:S01]  /*103960*/  LDL.LU.64 R22, [R1+0x6258] ;  /* 0x0062580001167983 */ /* 0x002ea20000300a00 */
[----:B------:R-:W-:-:S03]  /*103970*/  IMAD.X R17, R21, 0x1, R18, P1 ;  /* 0x0000000115117824 */ /* 0x000fc600008e0612 */
[----:B------:R-:W-:Y:S04]  /*103980*/  STL.64 [R1+0x6228], R14 ;  /* 0x0062280e01007387 */ /* 0x000fe80000100a00 */
[----:B------:R-:W-:Y:S01]  /*103990*/  STL.64 [R1+0x6240], R4 ;  /* 0x0062400401007387 */ /* 0x000fe20000100a00 */
[----:B------:R-:W-:-:S03]  /*1039a0*/  IMAD.X R9, R21, 0x1, R20, P2 ;  /* 0x0000000115097824 */ /* 0x000fc600010e0614 */
[----:B------:R1:W-:Y:S04]  /*1039b0*/  STL.64 [R1+0x2c98], R16 ;  /* 0x002c981001007387 */ /* 0x0003e80000100a00 */
[----:B------:R3:W-:Y:S01]  /*1039c0*/  STL.64 [R1+0x2ca0], R8 ;  /* 0x002ca00801007387 */ /* 0x0007e20000100a00 */
[C---:B-1----:R-:W-:Y:S02]  /*1039d0*/  IADD3 R16, P1, R26.reuse, R25, RZ ;  /* 0x000000191a107210 */ /* 0x042fe40007f3e0ff */
[----:B---3--:R-:W-:-:S03]  /*1039e0*/  IADD3 R8, P2, R26, R27, RZ ;  /* 0x0000001b1a087210 */ /* 0x008fc60007f5e0ff */
[C---:B------:R-:W-:Y:S01]  /*1039f0*/  IMAD.X R17, R21.reuse, 0x1, R24, P1 ;  /* 0x0000000115117824 */ /* 0x040fe200008e0618 */
[C---:B--2---:R-:W-:Y:S01]  /*103a00*/  IADD3 R14, P0, R26.reuse, R23, RZ ;  /* 0x000000171a0e7210 */ /* 0x044fe20007f1e0ff */
[----:B------:R1:W-:Y:S04]  /*103a10*/  STL.64 [R1+0x6220], R22 ;  /* 0x0062201601007387 */ /* 0x0003e80000100a00 */
[----:B------:R-:W-:Y:S01]  /*103a20*/  IMAD.X R15, R21, 0x1, R22, P0 ;  /* 0x00000001150f7824 */ /* 0x000fe200000e0616 */
[----:B-1----:R-:W2:Y:S04]  /*103a30*/  LDL R23, [R1+0x220] ;  /* 0x0002200001177983 */ /* 0x002ea80000100800 */
[----:B------:R1:W-:Y:S02]  /*103a40*/  STL.64 [R1+0x2ca8], R14 ;  /* 0x002ca80e01007387 */ /* 0x0003e40000100a00 */
[----:B-1----:R-:W-:-:S02]  /*103a50*/  IADD3 R14, P0, R26, R29, RZ ;  /* 0x0000001d1a0e7210 */ /* 0x002fc40007f1e0ff */
[----:B------:R-:W3:Y:S04]  /*103a60*/  LDL.LU R26, [R1+0x6250] ;  /* 0x00625000011a7983 */ /* 0x000ee80000300800 */
[----:B------:R1:W-:Y:S04]  /*103a70*/  STL.64 [R1+0x2cb0], R16 ;  /* 0x002cb01001007387 */ /* 0x0003e80000100a00 */
[----:B-1----:R-:W2:Y:S01]  /*103a80*/  LDL.LU.64 R16, [R1+0x6248] ;  /* 0x0062480001107983 */ /* 0x002ea20000300a00 */
[C---:B------:R-:W-:Y:S02]  /*103a90*/  IMAD.X R15, R21.reuse, 0x1, R28, P0 ;  /* 0x00000001150f7824 */ /* 0x040fe400000e061c */
[----:B---3--:R-:W-:Y:S01]  /*103aa0*/  IMAD.X R9, R21, 0x1, R26, P2 ;  /* 0x0000000115097824 */ /* 0x008fe200010e061a */
[----:B--2---:R-:W-:-:S05]  /*103ab0*/  IADD3 R4, P1, R23, R16, RZ ;  /* 0x0000001017047210 */ /* 0x004fca0007f3e0ff */
[----:B------:R1:W-:Y:S01]  /*103ac0*/  STL [R1+0x2c88], R4 ;  /* 0x002c880401007387 */ /* 0x0003e20000100800 */
[----:B------:R-:W-:-:S03]  /*103ad0*/  IADD3 R22, P2, R23, R17, RZ ;  /* 0x0000001117167210 */ /* 0x000fc60007f5e0ff */
[----:B-1----:R-:W2:Y:S04]  /*103ae0*/  LDL.LU.64 R4, [R1+0x6240] ;  /* 0x0062400001047983 */ /* 0x002ea80000300a00 */
[----:B------:R1:W-:Y:S04]  /*103af0*/  STL.64 [R1+0x2cb8], R8 ;  /* 0x002cb80801007387 */ /* 0x0003e80000100a00 */
[----:B-1----:R-:W3:Y:S04]  /*103b00*/  LDL.LU.64 R8, [R1+0x6238] ;  /* 0x0062380001087983 */ /* 0x002ee80000300a00 */
[----:B------:R-:W-:Y:S04]  /*103b10*/  STL.64 [R1+0x6218], R26 ;  /* 0x0062181a01007387 */ /* 0x000fe80000100a00 */
[----:B------:R1:W-:Y:S04]  /*103b20*/  STL.64 [R1+0x6210], R16 ;  /* 0x0062101001007387 */ /* 0x0003e80000100a00 */
[----:B-1----:R0:W4:Y:S04]  /*103b30*/  LDL.64 R16, [R1+0x2c88] ;  /* 0x002c880001107983 */ /* 0x0021280000100a00 */
[----:B------:R-:W2:Y:S04]  /*103b40*/  LDL.LU R21, [R1+0x6230] ;  /* 0x0062300001157983 */ /* 0x000ea80000300800 */
[----:B------:R1:W-:Y:S04]  /*103b50*/  STL.64 [R1+0x2c80], R14 ;  /* 0x002c800e01007387 */ /* 0x0003e80000100a00 */
[----:B-1----:R-:W4:Y:S04]  /*103b60*/  LDL.LU.64 R14, [R1+0x6228] ;  /* 0x00622800010e7983 */ /* 0x002f280000300a00 */
[----:B------:R1:W-:Y:S04]  /*103b70*/  STL [R1+0x6208], R28 ;  /* 0x0062081c01007387 */ /* 0x0003e80000100800 */
[----:B-1----:R-:W3:Y:S04]  /*103b80*/  LDL.LU R28, [R1+0x220] ;  /* 0x00022000011c7983 */ /* 0x002ee80000300800 */
[----:B------:R1:W-:Y:S01]  /*103b90*/  STL [R1+0x61f0], R19 ;  /* 0x0061f01301007387 */ /* 0x0003e20000100800 */
[----:B---3--:R-:W-:-:S03]  /*103ba0*/  IADD3 R26, P0, R28, R19, RZ ;  /* 0x000000131c1a7210 */ /* 0x008fc60007f1e0ff */
[----:B-1----:R-:W4:Y:S04]  /*103bb0*/  LDL.LU R19, [R1+0x2c0] ;  /* 0x0002c00001137983 */ /* 0x002f280000300800 */
[----:B------:R1:W-:Y:S01]  /*103bc0*/  STL.64 [R1+0x61f8], R2 ;  /* 0x0061f80201007387 */ /* 0x0003e20000100a00 */
[C---:B----4-:R-:W-:Y:S02]  /*103bd0*/  IMAD.X R17, R19.reuse, 0x1, R14, P1 ;  /* 0x0000000113117824 */ /* 0x050fe400008e060e */
[----:B------:R-:W-:-:S03]  /*103be0*/  IMAD.X R23, R19, 0x1, R15, P2 ;  /* 0x0000000113177824 */ /* 0x000fc600010e060f */
[----:B------:R-:W-:Y:S04]  /*103bf0*/  STL [R1+0x2c8c], R17 ;  /* 0x002c8c1101007387 */ /* 0x000fe80000100800 */
[----:B-1----:R-:W3:Y:S04]  /*103c00*/  LDL R2, [R1+0x224] ;  /* 0x0002240001027983 */ /* 0x002ee80000100800 */
[----:B------:R1:W-:Y:S04]  /*103c10*/  STL.64 [R1+0x2c90], R22 ;  /* 0x002c901601007387 */ /* 0x0003e80000100a00 */
[----:B-1----:R-:W4:Y:S04]  /*103c20*/  LDL.LU.64 R22, [R1+0x6220] ;  /* 0x0062200001167983 */ /* 0x002f280000300a00 */
[----:B------:R4:W-:Y:S01]  /*103c30*/  STL.64 [R1+0x6200], R14 ;  /* 0x0062000e01007387 */ /* 0x0009e20000100a00 */
[----:B------:R-:W-:-:S05]  /*103c40*/  IMAD.X R27, R19, 0x1, R18, P0 ;  /* 0x00000001131b7824 */ /* 0x000fca00000e0612 */
[----:B------:R1:W-:Y:S01]  /*103c50*/  STL.64 [R1+0x2c58], R26 ;  /* 0x002c581a01007387 */ /* 0x0003e20000100a00 */
[----:B----4-:R-:W-:-:S05]  /*103c60*/  IADD3 R14, P2, R28, R23, RZ ;  /* 0x000000171c0e7210 */ /* 0x010fca0007f5e0ff */
[----:B------:R-:W-:Y:S04]  /*103c70*/  STL [R1+0x2c68], R14 ;  /* 0x002c680e01007387 */ /* 0x000fe80000100800 */
[----:B-1----:R-:W4:Y:S04]  /*103c80*/  LDL.LU.64 R26, [R1+0x6218] ;  /* 0x00621800011a7983 */ /* 0x002f280000300a00 */
[----:B------:R-:W-:Y:S04]  /*103c90*/  STL.64 [R1+0x61e0], R12 ;  /* 0x0061e00c01007387 */ /* 0x000fe80000100a00 */
[----:B------:R1:W-:Y:S04]  /*103ca0*/  STL.64 [R1+0x61e8], R10 ;  /* 0x0061e80a01007387 */ /* 0x0003e80000100a00 */
[----:B-1----:R0:W3:Y:S01]  /*103cb0*/  LDL.64 R10, [R1+0x2c68] ;  /* 0x002c6800010a7983 */ /* 0x0020e20000100a00 */
[----:B--2---:R-:W-:-:S05]  /*103cc0*/  IADD3 R16, P1, R28, R21, RZ ;  /* 0x000000151c107210 */ /* 0x004fca0007f3e0ff */
[----:B------:R-:W-:-:S05]  /*103cd0*/  IMAD.X R17, R19, 0x1, R20, P1 ;  /* 0x0000000113117824 */ /* 0x000fca00008e0614 */
[----:B------:R1:W-:Y:S01]  /*103ce0*/  STL.64 [R1+0x2c60], R16 ;  /* 0x002c601001007387 */ /* 0x0003e20000100a00 */
[----:B------:R-:W-:-:S03]  /*103cf0*/  IADD3 R12, P0, R28, R25, RZ ;  /* 0x000000191c0c7210 */ /* 0x000fc60007f1e0ff */
[----:B-1----:R-:W2:Y:S01]  /*103d00*/  LDL.LU.64 R16, [R1+0x6210] ;  /* 0x0062100001107983 */ /* 0x002ea20000300a00 */
[C---:B----4-:R-:W-:Y:S01]  /*103d10*/  IADD3 R14, P1, R28.reuse, R27, RZ ;  /* 0x0000001b1c0e7210 */ /* 0x050fe20007f3e0ff */
[----:B---3--:R-:W-:Y:S01]  /*103d20*/  IMAD.X R11, R19, 0x1, R22, P2 ;  /* 0x00000001130b7824 */ /* 0x008fe200010e0616 */
[----:B------:R-:W-:-:S04]  /*103d30*/  IADD3 R10, P2, R28, R29, RZ ;  /* 0x0000001d1c0a7210 */ /* 0x000fc80007f5e0ff */
[----:B------:R-:W-:Y:S04]  /*103d40*/  STL [R1+0x2c6c], R11 ;  /* 0x002c6c0b01007387 */ /* 0x000fe80000100800 */
[----:B------:R-:W3:Y:S01]  /*103d50*/  LDL.LU R28, [R1+0x6208] ;  /* 0x00620800011c7983 */ /* 0x000ee20000300800 */
[C---:B------:R-:W-:Y:S02]  /*103d60*/  IMAD.X R13, R19.reuse, 0x1, R24, P0 ;  /* 0x00000001130d7824 */ /* 0x040fe400000e0618 */
[----:B------:R-:W-:-:S03]  /*103d70*/  IMAD.X R15, R19, 0x1, R26, P1 ;  /* 0x00000001130f7824 */ /* 0x000fc600008e061a */
[----:B------:R2:W-:Y:S04]  /*103d80*/  STL.64 [R1+0x2c70], R12 ;  /* 0x002c700c01007387 */ /* 0x0005e80000100a00 */
[----:B------:R1:W-:Y:S01]  /*103d90*/  STL.64 [R1+0x2c78], R14 ;  /* 0x002c780e01007387 */ /* 0x0003e20000100a00 */
[C---:B--2---:R-:W-:Y:S02]  /*103da0*/  IADD3 R12, P0, R2.reuse, R16, RZ ;  /* 0x00000010020c7210 */ /* 0x044fe40007f1e0ff */
[----:B------:R-:W-:Y:S01]  /*103db0*/  IADD3 R2, P1, R2, R17, RZ ;  /* 0x0000001102027210 */ /* 0x000fe20007f3e0ff */
[----:B-1----:R-:W2:Y:S04]  /*103dc0*/  LDL.LU.64 R14, [R1+0x6200] ;  /* 0x00620000010e7983 */ /* 0x002ea80000300a00 */
[----:B------:R1:W-:Y:S04]  /*103dd0*/  STL [R1+0x2c50], R2 ;  /* 0x002c500201007387 */ /* 0x0003e80000100800 */
[----:B-1----:R-:W4:Y:S04]  /*103de0*/  LDL.LU.64 R2, [R1+0x61f8] ;  /* 0x0061f80001027983 */ /* 0x002f280000300a00 */
[----:B------:R-:W-:Y:S01]  /*103df0*/  STL.64 [R1+0x61c8], R16 ;  /* 0x0061c81001007387 */ /* 0x000fe20000100a00 */
[----:B---3--:R-:W-:-:S03]  /*103e00*/  IMAD.X R11, R19, 0x1, R28, P2 ;  /* 0x00000001130b7824 */ /* 0x008fc600010e061c */
[----:B------:R-:W3:Y:S04]  /*103e10*/  LDL.LU R19, [R1+0x61f0] ;  /* 0x0061f00001137983 */ /* 0x000ee80000300800 */
[----:B------:R1:W-:Y:S04]  /*103e20*/  STL.64 [R1+0x2c40], R10 ;  /* 0x002c400a01007387 */ /* 0x0003e80000100a00 */
[----:B-1----:R-:W3:Y:S04]  /*103e30*/  LDL.LU.64 R10, [R1+0x61e8] ;  /* 0x0061e800010a7983 */ /* 0x002ee80000300a00 */
[----:B------:R1:W-:Y:S04]  /*103e40*/  STL.64 [R1+0x61d8], R28 ;  /* 0x0061d81c01007387 */ /* 0x0003e80000100a00 */
[----:B-1----:R0:W2:Y:S04]  /*103e50*/  LDL.64 R28, [R1+0x2c50] ;  /* 0x002c5000011c7983 */ /* 0x0020a80000100a00 */
[----:B--2---:R-:W2:Y:S04]  /*103e60*/  LDL R29, [R1+0x2bc] ;  /* 0x0002bc00011d7983 */ /* 0x004ea80000100800 */
[----:B----4-:R1:W-:Y:S04]  /*103e70*/  STL.64 [R1+0x61d0], R2 ;  /* 0x0061d00201007387 */ /* 0x0103e80000100a00 */
[----:B-1----:R-:W4:Y:S01]  /*103e80*/  LDL.LU R2, [R1+0x224] ;  /* 0x0002240001027983 */ /* 0x002f220000300800 */
[----:B--2---:R-:W-:-:S05]  /*103e90*/  IMAD.X R13, R29, 0x1, R14, P0 ;  /* 0x000000011d0d7824 */ /* 0x004fca00000e060e */
[----:B------:R1:W-:Y:S04]  /*103ea0*/  STL.64 [R1+0x2c48], R12 ;  /* 0x002c480c01007387 */ /* 0x0003e80000100a00 */
[----:B-1----:R-:W2:Y:S04]  /*103eb0*/  LDL.LU.64 R12, [R1+0x61e0] ;  /* 0x0061e000010c7983 */ /* 0x002ea80000300a00 */
[----:B--2---:R-:W-:Y:S04]  /*103ec0*/  STL.64 [R1+0x61b8], R12 ;  /* 0x0061b80c01007387 */ /* 0x004fe80000100a00 */
[----:B---3--:R1:W-:Y:S02]  /*103ed0*/  STL.64 [R1+0x61c0], R10 ;  /* 0x0061c00a01007387 */ /* 0x0083e40000100a00 */
[----:B-1----:R-:W-:-:S02]  /*103ee0*/  IMAD.MOV.U32 R10, RZ, RZ, R9 ;  /* 0x000000ffff0a7224 */ /* 0x002fc400078e0009 */
[----:B------:R-:W2:Y:S01]  /*103ef0*/  LDL.LU R9, [R1+0x2b4] ;  /* 0x0002b40001097983 */ /* 0x000ea20000300800 */
[----:B------:R-:W-:Y:S01]  /*103f00*/  IMAD.X R29, R29, 0x1, R15, P1 ;  /* 0x000000011d1d7824 */ /* 0x000fe200008e060f */
[C---:B----4-:R-:W-:Y:S02]  /*103f10*/  IADD3 R16, P2, R2.reuse, R19, RZ ;  /* 0x0000001302107210 */ /* 0x050fe40007f5e0ff */
[----:B--2---:R1:W-:Y:S04]  /*103f20*/  STL [R1+0x6198], R9 ;  /* 0x0061980901007387 */ /* 0x0043e80000100800 */
[----:B-1----:R-:W2:Y:S04]  /*103f30*/  LDL.LU R9, [R1+0x228] ;  /* 0x0002280001097983 */ /* 0x002ea80000300800 */
[----:B------:R1:W-:Y:S04]  /*103f40*/  STL [R1+0x61b0], R15 ;  /* 0x0061b00f01007387 */ /* 0x0003e80000100800 */
[----:B-1----:R-:W3:Y:S01]  /*103f50*/  LDL.LU R15, [R1+0x2bc] ;  /* 0x0002bc00010f7983 */ /* 0x002ee20000300800 */
[----:B------:R-:W-:-:S02]  /*103f60*/  IADD3 R12, P0, R2, R21, RZ ;  /* 0x00000015020c7210 */ /* 0x000fc40007f1e0ff */
[C---:B------:R-:W-:Y:S01]  /*103f70*/  IADD3 R28, P1, R2.reuse, R23, RZ ;  /* 0x00000017021c7210 */ /* 0x040fe20007f3e0ff */
[----:B------:R1:W-:Y:S01]  /*103f80*/  STL [R1+0x2c54], R29 ;  /* 0x002c541d01007387 */ /* 0x0003e20000100800 */
[C---:B---3--:R-:W-:Y:S02]  /*103f90*/  IMAD.X R17, R15.reuse, 0x1, R18, P2 ;  /* 0x000000010f117824 */ /* 0x048fe400010e0612 */
[C---:B------:R-:W-:Y:S02]  /*103fa0*/  IMAD.X R13, R15.reuse, 0x1, R20, P0 ;  /* 0x000000010f0d7824 */ /* 0x040fe400000e0614 */
[----:B-1----:R-:W-:Y:S01]  /*103fb0*/  IMAD.X R29, R15, 0x1, R22, P1 ;  /* 0x000000010f1d7824 */ /* 0x002fe200008e0616 */
[----:B------:R-:W-:Y:S04]  /*103fc0*/  STL.64 [R1+0x2c18], R16 ;  /* 0x002c181001007387 */ /* 0x000fe80000100a00 */
[----:B------:R-:W-:Y:S04]  /*103fd0*/  STL.64 [R1+0x2c20], R12 ;  /* 0x002c200c01007387 */ /* 0x000fe80000100a00 */
[----:B------:R1:W-:Y:S04]  /*103fe0*/  STL.64 [R1+0x2c28], R28 ;  /* 0x002c281c01007387 */ /* 0x0003e80000100a00 */
[----:B-1----:R-:W3:Y:S01]  /*103ff0*/  LDL.LU.64 R28, [R1+0x61d8] ;  /* 0x0061d800011c7983 */ /* 0x002ee20000300a00 */
[----:B------:R-:W-:-:S02]  /*104000*/  IADD3 R16, P2, R2, R25, RZ ;  /* 0x0000001902107210 */ /* 0x000fc40007f5e0ff */
[----:B------:R-:W-:-:S03]  /*104010*/  IADD3 R12, P0, R2, R27, RZ ;  /* 0x0000001b020c7210 */ /* 0x000fc60007f1e0ff */
[----:B------:R-:W-:Y:S01]  /*104020*/  IMAD.X R17, R15, 0x1, R24, P2 ;  /* 0x000000010f117824 */ /* 0x000fe200010e0618 */
[----:B---3--:R-:W-:-:S05]  /*104030*/  IADD3 R2, P1, R2, R29, RZ ;  /* 0x0000001d02027210 */ /* 0x008fca0007f3e0ff */
[----:B------:R1:W-:Y:S04]  /*104040*/  STL [R1+0x2c00], R2 ;  /* 0x002c000201007387 */ /* 0x0003e80000100800 */
[----:B-1----:R-:W3:Y:S04]  /*104050*/  LDL.LU.64 R2, [R1+0x61d0] ;  /* 0x0061d00001027983 */ /* 0x002ee80000300a00 */
[----:B------:R1:W-:Y:S04]  /*104060*/  STL.64 [R1+0x2c30], R16 ;  /* 0x002c301001007387 */ /* 0x0003e80000100a00 */
[----:B-1----:R-:W2:Y:S01]  /*104070*/  LDL.LU.64 R16, [R1+0x61c8] ;  /* 0x0061c80001107983 */ /* 0x002ea20000300a00 */
[----:B------:R-:W-:-:S03]  /*104080*/  IMAD.X R13, R15, 0x1, R26, P0 ;  /* 0x000000010f0d7824 */ /* 0x000fc600000e061a */
[----:B---3--:R1:W-:Y:S02]  /*104090*/  STL.64 [R1+0x61a8], R2 ;  /* 0x0061a80201007387 */ /* 0x0083e40000100a00 */
[----:B-1----:R-:W-:Y:S01]  /*1040a0*/  IMAD.MOV.U32 R3, RZ, RZ, R10 ;  /* 0x000000ffff037224 */ /* 0x002fe200078e000a */
[----:B--2---:R-:W-:-:S05]  /*1040b0*/  IADD3 R10, P2, R9, R16, RZ ;  /* 0x00000010090a7210 */ /* 0x004fca0007f5e0ff */
[----:B------:R1:W-:Y:S04]  /*1040c0*/  STL [R1+0x2c08], R10 ;  /* 0x002c080a01007387 */ /* 0x0003e80000100800 */
[----:B-1----:R-:W2:Y:S04]  /*1040d0*/  LDL.LU.64 R10, [R1+0x61c0] ;  /* 0x0061c000010a7983 */ /* 0x002ea80000300a00 */
[----:B------:R1:W-:Y:S04]  /*1040e0*/  STL.64 [R1+0x2c38], R12 ;  /* 0x002c380c01007387 */ /* 0x0003e80000100a00 */
[----:B-1----:R-:W3:Y:S04]  /*1040f0*/  LDL.LU.64 R12, [R1+0x61b8] ;  /* 0x0061b800010c7983 */ /* 0x002ee80000300a00 */
[----:B---3--:R1:W-:Y:S04]  /*104100*/  STL.64 [R1+0x6190], R12 ;  /* 0x0061900c01007387 */ /* 0x0083e80000100a00 */
[----:B-1----:R0:W3:Y:S01]  /*104110*/  LDL.64 R12, [R1+0x2c00] ;  /* 0x002c0000010c7983 */ /* 0x0020e20000100a00 */
[----:B------:R-:W-:Y:S01]  /*104120*/  IADD3 R2, P0, R9, R17, RZ ;  /* 0x0000001109027210 */ /* 0x000fe20007f1e0ff */
[----:B---3--:R-:W-:-:S02]  /*104130*/  IMAD.MOV.U32 R13, RZ, RZ, R3 ;  /* 0x000000ffff0d7224 */ /* 0x008fc400078e0003 */
[----:B------:R-:W3:Y:S04]  /*104140*/  LDL R3, [R1+0x2b8] ;  /* 0x0002b80001037983 */ /* 0x000ee80000100800 */
[----:B------:R1:W-:Y:S02]  /*104150*/  STL.64 [R1+0x61a0], R16 ;  /* 0x0061a01001007387 */ /* 0x0003e40000100a00 */
[----:B-1----:R-:W-:Y:S02]  /*104160*/  IMAD.MOV.U32 R17, RZ, RZ, R13 ;  /* 0x000000ffff117224 */ /* 0x002fe400078e000d */
[----:B------:R-:W-:Y:S02]  /*104170*/  IMAD.X R13, R15, 0x1, R28, P1 ;  /* 0x000000010f0d7824 */ /* 0x000fe400008e061c */
[----:B------:R-:W4:Y:S04]  /*104180*/  LDL.LU R15, [R1+0x61b0] ;  /* 0x0061b000010f7983 */ /* 0x000f280000300800 */
[----:B--2---:R1:W-:Y:S04]  /*104190*/  STL.64 [R1+0x6180], R10 ;  /* 0x0061800a01007387 */ /* 0x0043e80000100a00 */
[----:B------:R-:W-:Y:S04]  /*1041a0*/  STL [R1+0x2c04], R13 ;  /* 0x002c040d01007387 */ /* 0x000fe80000100800 */
[----:B-1----:R0:W3:Y:S02]  /*1041b0*/  LDL.64 R10, [R1+0x2c08] ;  /* 0x002c0800010a7983 */ /* 0x0020e40000100a00 */
[----:B---3--:R-:W-:-:S02]  /*1041c0*/  IMAD.X R11, R3, 0x1, R14, P2 ;  /* 0x00000001030b7824 */ /* 0x008fc400010e060e */
[----:B----4-:R-:W-:-:S03]  /*1041d0*/  IMAD.X R3, R3, 0x1, R15, P0 ;  /* 0x0000000103037824 */ /* 0x010fc600000e060f */
[----:B------:R-:W-:Y:S04]  /*1041e0*/  STL [R1+0x2c0c], R11 ;  /* 0x002c0c0b01007387 */ /* 0x000fe80000100800 */
[----:B------:R1:W-:Y:S04]  /*1041f0*/  STL.64 [R1+0x2c10], R2 ;  /* 0x002c100201007387 */ /* 0x0003e80000100a00 */
[----:B-1----:R-:W2:Y:S04]  /*104200*/  LDL.LU.64 R2, [R1+0x61a8] ;  /* 0x0061a80001027983 */ /* 0x002ea80000300a00 */
[----:B------:R1:W-:Y:S04]  /*104210*/  STL [R1+0x6178], R15 ;  /* 0x0061780f01007387 */ /* 0x0003e80000100800 */
[----:B-1----:R-:W3:Y:S01]  /*104220*/  LDL.LU R15, [R1+0x2b8] ;  /* 0x0002b800010f7983 */ /* 0x002ee20000300800 */
[----:B------:R-:W-:-:S02]  /*104230*/  IADD3 R12, P1, R9, R19, RZ ;  /* 0x00000013090c7210 */ /* 0x000fc40007f3e0ff */
[C---:B------:R-:W-:Y:S01]  /*104240*/  IADD3 R10, P2, R9.reuse, R21, RZ ;  /* 0x00000015090a7210 */ /* 0x040fe20007f5e0ff */
[----:B------:R-:W-:Y:S01]  /*104250*/  IMAD.MOV.U32 R11, RZ, RZ, R17 ;  /* 0x000000ffff0b7224 */ /* 0x000fe200078e0011 */
[----:B------:R1:W-:Y:S01]  /*104260*/  STL.64 [R1+0x6188], R18 ;  /* 0x0061881201007387 */ /* 0x0003e20000100a00 */
[----:B------:R-:W-:Y:S01]  /*104270*/  IADD3 R16, P0, R9, R23, RZ ;  /* 0x0000001709107210 */ /* 0x000fe20007f1e0ff */
[C---:B---3--:R-:W-:Y:S02]  /*104280*/  IMAD.X R13, R15.reuse, 0x1, R18, P1 ;  /* 0x000000010f0d7824 */ /* 0x048fe400008e0612 */
[----:B-1----:R-:W3:Y:S04]  /*104290*/  LDL R18, [R1+0x22c] ;  /* 0x00022c0001127983 */ /* 0x002ee80000100800 */
[----:B------:R1:W-:Y:S01]  /*1042a0*/  STL.64 [R1+0x2bd8], R12 ;  /* 0x002bd80c01007387 */ /* 0x0003e20000100a00 */
[----:B------:R-:W-:-:S02]  /*1042b0*/  IMAD.X R17, R15, 0x1, R22, P0 ;  /* 0x000000010f117824 */ /* 0x000fc400000e0616 */
[----:B-1----:R-:W-:Y:S02]  /*1042c0*/  IMAD.MOV.U32 R13, RZ, RZ, R11 ;  /* 0x000000ffff0d7224 */ /* 0x002fe400078e000b */
[----:B------:R-:W-:-:S05]  /*1042d0*/  IMAD.X R11, R15, 0x1, R20, P2 ;  /* 0x000000010f0b7824 */ /* 0x000fca00010e0614 */
[----:B------:R-:W-:Y:S04]  /*1042e0*/  STL.64 [R1+0x2be0], R10 ;  /* 0x002be00a01007387 */ /* 0x000fe80000100a00 */
[----:B--2---:R-:W-:Y:S04]  /*1042f0*/  STL.64 [R1+0x6170], R2 ;  /* 0x0061700201007387 */ /* 0x004fe80000100a00 */
[----:B------:R1:W-:Y:S04]  /*104300*/  STL.64 [R1+0x2be8], R16 ;  /* 0x002be81001007387 */ /* 0x0003e80000100a00 */
[----:B-1----:R-:W3:Y:S01]  /*104310*/  LDL.LU.64 R16, [R1+0x61a0] ;  /* 0x0061a00001107983 */ /* 0x002ee20000300a00 */
[----:B------:R-:W-:-:S02]  /*104320*/  IADD3 R12, P1, R9, R25, RZ ;  /* 0x00000019090c7210 */ /* 0x000fc40007f3e0ff */
[----:B------:R-:W-:Y:S01]  /*104330*/  IADD3 R10, P2, R9, R27, RZ ;  /* 0x0000001b090a7210 */ /* 0x000fe20007f5e0ff */
[----:B------:R-:W-:Y:S02]  /*104340*/  IMAD.MOV.U32 R3, RZ, RZ, R13 ;  /* 0x000000ffff037224 */ /* 0x000fe400078e000d */
[----:B------:R-:W-:Y:S01]  /*104350*/  IMAD.X R13, R15, 0x1, R24, P1 ;  /* 0x000000010f0d7824 */ /* 0x000fe200008e0618 */
[----:B------:R-:W-:Y:S01]  /*104360*/  IADD3 R2, P0, R9, R29, RZ ;  /* 0x0000001d09027210 */ /* 0x000fe20007f1e0ff */
[----:B------:R-:W-:Y:S01]  /*104370*/  IMAD.X R11, R15, 0x1, R26, P2 ;  /* 0x000000010f0b7824 */ /* 0x000fe200010e061a */
[----:B------:R-:W2:Y:S04]  /*104380*/  LDL.LU R9, [R1+0x6198] ;  /* 0x0061980001097983 */ /* 0x000ea80000300800 */
[----:B------:R1:W-:Y:S04]  /*104390*/  STL.64 [R1+0x2bf0], R12 ;  /* 0x002bf00c01007387 */ /* 0x0003e80000100a00 */
[----:B-1----:R-:W4:Y:S01]  /*1043a0*/  LDL.LU.64 R12, [R1+0x6190] ;  /* 0x00619000010c7983 */ /* 0x002f220000300a00 */
[----:B---3--:R-:W-:-:S05]  /*1043b0*/  IADD3 R18, P1, R18, R16, RZ ;  /* 0x0000001012127210 */ /* 0x008fca0007f3e0ff */
[----:B------:R1:W-:Y:S04]  /*1043c0*/  STL [R1+0x2bc8], R18 ;  /* 0x002bc81201007387 */ /* 0x0003e80000100800 */
[----:B-1----:R-:W3:Y:S04]  /*1043d0*/  LDL.LU.64 R18, [R1+0x6188] ;  /* 0x0061880001127983 */ /* 0x002ee80000300a00 */
[----:B------:R1:W-:Y:S04]  /*1043e0*/  STL.64 [R1+0x2bf8], R10 ;  /* 0x002bf80a01007387 */ /* 0x0003e80000100a00 */
[----:B-1----:R-:W2:Y:S04]  /*1043f0*/  LDL.LU.64 R10, [R1+0x6180] ;  /* 0x00618000010a7983 */ /* 0x002ea80000300a00 */
[----:B------:R1:W-:Y:S04]  /*104400*/  STL [R1+0x6158], R26 ;  /* 0x0061581a01007387 */ /* 0x0003e80000100800 */
[----:B-1----:R-:W4:Y:S04]  /*104410*/  LDL.LU R26, [R1+0x22c] ;  /* 0x00022c00011a7983 */ /* 0x002f280000300800 */
[----:B--2---:R4:W-:Y:S04]  /*104420*/  STL.64 [R1+0x6150], R10 ;  /* 0x0061500a01007387 */ /* 0x0049e80000100a00 */
[----:B------:R1:W-:Y:S01]  /*104430*/  STL.64 [R1+0x6160], R16 ;  /* 0x0061601001007387 */ /* 0x0003e20000100a00 */
[----:B----4-:R-:W-:-:S05]  /*104440*/  IADD3 R10, P2, R26, R17, RZ ;  /* 0x000000111a0a7210 */ /* 0x010fca0007f5e0ff */
[----:B------:R-:W-:Y:S04]  /*104450*/  STL [R1+0x2bd0], R10 ;  /* 0x002bd00a01007387 */ /* 0x000fe80000100800 */
[----:B-1----:R0:W2:Y:S02]  /*104460*/  LDL.64 R16, [R1+0x2bd0] ;  /* 0x002bd00001107983 */ /* 0x0020a40000100a00 */
[----:B--2---:R-:W-:Y:S02]  /*104470*/  IMAD.MOV.U32 R17, RZ, RZ, R3 ;  /* 0x000000ffff117224 */ /* 0x004fe400078e0003 */
[----:B------:R-:W-:Y:S02]  /*104480*/  IMAD.X R3, R15, 0x1, R28, P0 ;  /* 0x000000010f037824 */ /* 0x000fe400000e061c */
[----:B------:R-:W2:Y:S04]  /*104490*/  LDL.LU R15, [R1+0x6178] ;  /* 0x00617800010f7983 */ /* 0x000ea80000300800 */
[----:B------:R1:W-:Y:S04]  /*1044a0*/  STL.64 [R1+0x2bc0], R2 ;  /* 0x002bc00201007387 */ /* 0x0003e80000100a00 */
[----:B-1----:R-:W4:Y:S04]  /*1044b0*/  LDL.LU.64 R2, [R1+0x6170] ;  /* 0x0061700001027983 */ /* 0x002f280000300a00 */
[----:B------:R1:W-:Y:S04]  /*1044c0*/  STL.64 [R1+0x6168], R28 ;  /* 0x0061681c01007387 */ /* 0x0003e80000100a00 */
[----:B-1----:R0:W4:Y:S01]  /*1044d0*/  LDL.64 R28, [R1+0x2bc8] ;  /* 0x002bc800011c7983 */ /* 0x0021220000100a00 */
[----:B------:R-:W-:Y:S01]  /*1044e0*/  IMAD.MOV.U32 R11, RZ, RZ, R17 ;  /* 0x000000ffff0b7224 */ /* 0x000fe200078e0011 */
[----:B---3--:R-:W-:Y:S01]  /*1044f0*/  IADD3 R10, P0, R26, R19, RZ ;  /* 0x000000131a0a7210 */ /* 0x008fe20007f1e0ff */
[----:B--2---:R-:W-:-:S02]  /*104500*/  IMAD.X R17, R9, 0x1, R15, P2 ;  /* 0x0000000109117824 */ /* 0x004fc400010e060f */
[----:B----4-:R-:W-:Y:S01]  /*104510*/  IMAD.X R29, R9, 0x1, R14, P1 ;  /* 0x00000001091d7824 */ /* 0x010fe200008e060e */
[----:B------:R-:W-:-:S04]  /*104520*/  IADD3 R28, P1, R26, R21, RZ ;  /* 0x000000151a1c7210 */ /* 0x000fc80007f3e0ff */
[----:B------:R1:W-:Y:S04]  /*104530*/  STL [R1+0x2bcc], R29 ;  /* 0x002bcc1d01007387 */ /* 0x0003e80000100800 */
[----:B------:R-:W-:Y:S04]  /*104540*/  STL.64 [R1+0x6148], R14 ;  /* 0x0061480e01007387 */ /* 0x000fe80000100a00 */
[----:B------:R2:W-:Y:S01]  /*104550*/  STL [R1+0x2bd4], R17 ;  /* 0x002bd41101007387 */ /* 0x0005e20000100800 */
[----:B-1----:R-:W-:Y:S02]  /*104560*/  IMAD.X R29, R9, 0x1, R20, P1 ;  /* 0x00000001091d7824 */ /* 0x002fe400008e0614 */
[----:B--2---:R-:W-:-:S02]  /*104570*/  IMAD.MOV.U32 R17, RZ, RZ, R11 ;  /* 0x000000ffff117224 */ /* 0x004fc400078e000b */
[----:B------:R-:W-:-:S05]  /*104580*/  IMAD.X R11, R9, 0x1, R18, P0 ;  /* 0x00000001090b7824 */ /* 0x000fca00000e0612 */
[----:B------:R-:W-:Y:S04]  /*104590*/  STL.64 [R1+0x2b98], R10 ;  /* 0x002b980a01007387 */ /* 0x000fe80000100a00 */
[----:B------:R1:W-:Y:S04]  /*1045a0*/  STL.64 [R1+0x2ba0], R28 ;  /* 0x002ba01c01007387 */ /* 0x0003e80000100a00 */
[----:B-1----:R-:W2:Y:S01]  /*1045b0*/  LDL.LU.64 R28, [R1+0x6168] ;  /* 0x00616800011c7983 */ /* 0x002ea20000300a00 */
[C---:B------:R-:W-:Y:S01]  /*1045c0*/  IADD3 R16, P2, R26.reuse, R23, RZ ;  /* 0x000000171a107210 */ /* 0x040fe20007f5e0ff */
[----:B------:R-:W-:Y:S01]  /*1045d0*/  IMAD.MOV.U32 R15, RZ, RZ, R17 ;  /* 0x000000ffff0f7224 */ /* 0x000fe200078e0011 */
[----:B------:R-:W-:-:S03]  /*1045e0*/  IADD3 R10, P0, R26, R25, RZ ;  /* 0x000000191a0a7210 */ /* 0x000fc60007f1e0ff */
[C---:B------:R-:W-:Y:S01]  /*1045f0*/  IMAD.X R17, R9.reuse, 0x1, R22, P2 ;  /* 0x0000000109117824 */ /* 0x040fe200010e0616 */
[----:B------:R-:W-:Y:S01]  /*104600*/  STL.64 [R1+0x6140], R20 ;  /* 0x0061401401007387 */ /* 0x000fe20000100a00 */
[----:B------:R-:W-:-:S03]  /*104610*/  IMAD.X R11, R9, 0x1, R24, P0 ;  /* 0x00000001090b7824 */ /* 0x000fc600000e0618 */
[----:B------:R1:W-:Y:S01]  /*104620*/  STL.64 [R1+0x2ba8], R16 ;  /* 0x002ba81001007387 */ /* 0x0003e20000100a00 */
[----:B------:R-:W-:-:S03]  /*104630*/  IADD3 R14, P1, R26, R27, RZ ;  /* 0x0000001b1a0e7210 */ /* 0x000fc60007f3e0ff */
[----:B-1----:R-:W3:Y:S04]  /*104640*/  LDL.LU.64 R16, [R1+0x6160] ;  /* 0x0061600001107983 */ /* 0x002ee80000300a00 */
[----:B------:R1:W-:Y:S04]  /*104650*/  STL.64 [R1+0x6138], R22 ;  /* 0x0061381601007387 */ /* 0x0003e80000100a00 */
[----:B-1----:R-:W3:Y:S01]  /*104660*/  LDL R23, [R1+0x230] ;  /* 0x0002300001177983 */ /* 0x002ee20000100800 */
[----:B--2---:R-:W-:-:S03]  /*104670*/  IADD3 R20, P2, R26, R29, RZ ;  /* 0x0000001d1a147210 */ /* 0x004fc60007f5e0ff */
[----:B------:R-:W2:Y:S04]  /*104680*/  LDL.LU R26, [R1+0x6158] ;  /* 0x00615800011a7983 */ /* 0x000ea80000300800 */
[----:B------:R1:W-:Y:S04]  /*104690*/  STL.64 [R1+0x2bb0], R10 ;  /* 0x002bb00a01007387 */ /* 0x0003e80000100a00 */
[----:B-1----:R-:W4:Y:S04]  /*1046a0*/  LDL.LU.64 R10, [R1+0x6150] ;  /* 0x00615000010a7983 */ /* 0x002f280000300a00 */
[----:B------:R-:W-:Y:S04]  /*1046b0*/  STL.64 [R1+0x6130], R24 ;  /* 0x0061301801007387 */ /* 0x000fe80000100a00 */
[----:B----4-:R1:W-:Y:S02]  /*1046c0*/  STL.64 [R1+0x6120], R10 ;  /* 0x0061200a01007387 */ /* 0x0103e40000100a00 */
[----:B-1----:R-:W-:-:S02]  /*1046d0*/  IMAD.MOV.U32 R11, RZ, RZ, R15 ;  /* 0x000000ffff0b7224 */ /* 0x002fc400078e000f */
[----:B--2---:R-:W-:-:S05]  /*1046e0*/  IMAD.X R15, R9, 0x1, R26, P1 ;  /* 0x00000001090f7824 */ /* 0x004fca00008e061a */
[----:B------:R1:W-:Y:S01]  /*1046f0*/  STL.64 [R1+0x2bb8], R14 ;  /* 0x002bb80e01007387 */ /* 0x0003e20000100a00 */
[----:B---3--:R-:W-:-:S03]  /*104700*/  IADD3 R22, P1, R23, R17, RZ ;  /* 0x0000001117167210 */ /* 0x008fc60007f3e0ff */
[----:B-1----:R-:W2:Y:S04]  /*104710*/  LDL.LU.64 R14, [R1+0x6148] ;  /* 0x00614800010e7983 */ /* 0x002ea80000300a00 */
[----:B------:R1:W-:Y:S04]  /*104720*/  STL.64 [R1+0x6128], R26 ;  /* 0x0061281a01007387 */ /* 0x0003e80000100a00 */
[----:B-1----:R-:W2:Y:S04]  /*104730*/  LDL R26, [R1+0x2b0] ;  /* 0x0002b000011a7983 */ /* 0x002ea80000100800 */
[----:B------:R1:W-:Y:S04]  /*104740*/  STL [R1+0x611c], R17 ;  /* 0x00611c1101007387 */ /* 0x0003e80000100800 */
[----:B-1----:R-:W3:Y:S01]  /*104750*/  LDL.LU R17, [R1+0x230] ;  /* 0x0002300001117983 */ /* 0x002ee20000300800 */
[----:B------:R-:W-:Y:S01]  /*104760*/  IADD3 R10, P0, R23, R16, RZ ;  /* 0x00000010170a7210 */ /* 0x000fe20007f1e0ff */
[----:B------:R-:W-:-:S02]  /*104770*/  IMAD.X R21, R9, 0x1, R28, P2 ;  /* 0x0000000109157824 */ /* 0x000fc400010e061c */
[----:B------:R-:W-:-:S03]  /*104780*/  IMAD.MOV.U32 R25, RZ, RZ, R11 ;  /* 0x000000ffff197224 */ /* 0x000fc600078e000b */
[----:B------:R1:W-:Y:S04]  /*104790*/  STL.64 [R1+0x2b80], R20 ;  /* 0x002b801401007387 */ /* 0x0003e80000100a00 */
[----:B-1----:R-:W4:Y:S04]  /*1047a0*/  LDL.LU.64 R20, [R1+0x6140] ;  /* 0x0061400001147983 */ /* 0x002f280000300a00 */
[----:B------:R-:W4:Y:S01]  /*1047b0*/  LDL R9, [R1+0x234] ;  /* 0x0002340001097983 */ /* 0x000f220000100800 */
[C---:B--2---:R-:W-:Y:S02]  /*1047c0*/  IMAD.X R11, R26.reuse, 0x1, R14, P0 ;  /* 0x000000011a0b7824 */ /* 0x044fe400000e060e */
[----:B------:R-:W-:-:S03]  /*1047d0*/  IMAD.X R23, R26, 0x1, R15, P1 ;  /* 0x000000011a177824 */ /* 0x000fc600008e060f */
[----:B------:R-:W-:Y:S04]  /*1047e0*/  STL.64 [R1+0x2b88], R10 ;  /* 0x002b880a01007387 */ /* 0x000fe80000100a00 */
[----:B------:R1:W-:Y:S01]  /*1047f0*/  STL.64 [R1+0x2b90], R22 ;  /* 0x002b901601007387 */ /* 0x0003e20000100a00 */
[----:B---3--:R-:W-:-:S03]  /*104800*/  IADD3 R24, P2, R17, R19, RZ ;  /* 0x0000001311187210 */ /* 0x008fc60007f5e0ff */
[----:B-1----:R-:W2:Y:S04]  /*104810*/  LDL.LU.64 R22, [R1+0x6138] ;  /* 0x0061380001167983 */ /* 0x002ea80000300a00 */
[----:B------:R1:W-:Y:S02]  /*104820*/  STL.64 [R1+0x6110], R14 ;  /* 0x0061100e01007387 */ /* 0x0003e40000100a00 */
[----:B-1----:R-:W-:Y:S02]  /*104830*/  IMAD.MOV.U32 R15, RZ, RZ, R25 ;  /* 0x000000ffff0f7224 */ /* 0x002fe400078e0019 */
[----:B------:R-:W-:-:S05]  /*104840*/  IMAD.X R25, R26, 0x1, R18, P2 ;  /* 0x000000011a197824 */ /* 0x000fca00010e0612 */
[----:B------:R1:W-:Y:S04]  /*104850*/  STL.64 [R1+0x2b58], R24 ;  /* 0x002b581801007387 */ /* 0x0003e80000100a00 */
[----:B-1----:R-:W3:Y:S04]  /*104860*/  LDL.LU.64 R24, [R1+0x6130] ;  /* 0x0061300001187983 */ /* 0x002ee80000300a00 */
[----:B------:R1:W-:Y:S04]  /*104870*/  STL [R1+0x6118], R18 ;  /* 0x0061181201007387 */ /* 0x0003e80000100800 */
[----:B-1----:R-:W2:Y:S01]  /*104880*/  LDL.LU R18, [R1+0x2b0] ;  /* 0x0002b00001127983 */ /* 0x002ea20000300800 */
[----:B----4-:R-:W-:-:S02]  /*104890*/  IADD3 R10, P0, R17, R21, RZ ;  /* 0x00000015110a7210 */ /* 0x010fc40007f1e0ff */
[----:B---3--:R-:W-:-:S05]  /*1048a0*/  IADD3 R26, P2, R17, R25, RZ ;  /* 0x00000019111a7210 */ /* 0x008fca0007f5e0ff */
[----:B------:R1:W-:Y:S01]  /*1048b0*/  STL [R1+0x2b70], R26 ;  /* 0x002b701a01007387 */ /* 0x0003e20000100800 */
[----:B--2---:R-:W-:-:S03]  /*1048c0*/  IMAD.X R11, R18, 0x1, R20, P0 ;  /* 0x00000001120b7824 */ /* 0x004fc600000e0614 */
[----:B-1----:R-:W2:Y:S04]  /*1048d0*/  LDL.LU.64 R26, [R1+0x6128] ;  /* 0x00612800011a7983 */ /* 0x002ea80000300a00 */
[----:B------:R1:W-:Y:S04]  /*1048e0*/  STL.64 [R1+0x2b60], R10 ;  /* 0x002b600a01007387 */ /* 0x0003e80000100a00 */
[----:B-1----:R-:W3:Y:S01]  /*1048f0*/  LDL.LU.64 R10, [R1+0x6120] ;  /* 0x00612000010a7983 */ /* 0x002ee20000300a00 */
[----:B------:R-:W-:-:S03]  /*104900*/  IADD3 R14, P1, R17, R23, RZ ;  /* 0x00000017110e7210 */ /* 0x000fc60007f3e0ff */
[----:B---3--:R1:W-:Y:S04]  /*104910*/  STL.64 [R1+0x6100], R10 ;  /* 0x0061000a01007387 */ /* 0x0083e80000100a00 */
[----:B------:R3:W-:Y:S01]  /*104920*/  STL.64 [R1+0x6108], R22 ;  /* 0x0061081601007387 */ /* 0x0007e20000100a00 */
[----:B-1----:R-:W-:Y:S02]  /*104930*/  IMAD.MOV.U32 R11, RZ, RZ, R15 ;  /* 0x000000ffff0b7224 */ /* 0x002fe400078e000f */
[----:B------:R-:W-:Y:S02]  /*104940*/  IMAD.X R15, R18, 0x1, R22, P1 ;  /* 0x00000001120f7824 */ /* 0x000fe400008e0616 */
[----:B---3--:R0:W3:Y:S01]  /*104950*/  LDL.64 R22, [R1+0x2b70] ;  /* 0x002b700001167983 */ /* 0x0080e20000100a00 */
[----:B--2---:R-:W-:-:S03]  /*104960*/  IADD3 R10, P0, R17, R27, RZ ;  /* 0x0000001b110a7210 */ /* 0x004fc60007f1e0ff */
[----:B------:R1:W-:Y:S02]  /*104970*/  STL.64 [R1+0x2b68], R14 ;  /* 0x002b680e01007387 */ /* 0x0003e40000100a00 */
[----:B-1----:R-:W-:Y:S02]  /*104980*/  IMAD.MOV.U32 R15, RZ, RZ, R11 ;  /* 0x000000ffff0f7224 */ /* 0x002fe400078e000b */
[C---:B------:R-:W-:Y:S01]  /*104990*/  IMAD.X R11, R18.reuse, 0x1, R26, P0 ;  /* 0x00000001120b7824 */ /* 0x040fe200000e061a */
[----:B------:R-:W-:Y:S02]  /*1049a0*/  IADD3 R14, P1, R17, R29, RZ ;  /* 0x0000001d110e7210 */ /* 0x000fe40007f3e0ff */
[----:B------:R-:W2:Y:S01]  /*1049b0*/  LDL.LU R17, [R1+0x611c] ;  /* 0x00611c0001117983 */ /* 0x000ea20000300800 */
[----:B---3--:R-:W-:Y:S01]  /*1049c0*/  IMAD.X R23, R18, 0x1, R24, P2 ;  /* 0x0000000112177824 */ /* 0x008fe200010e0618 */
[----:B------:R-:W-:-:S04]  /*1049d0*/  IADD3 R22, P2, R9, R16, RZ ;  /* 0x0000001009167210 */ /* 0x000fc80007f5e0ff */
[----:B------:R1:W-:Y:S04]  /*1049e0*/  STL [R1+0x2b74], R23 ;  /* 0x002b741701007387 */ /* 0x0003e80000100800 */
[----:B-1----:R-:W3:Y:S04]  /*1049f0*/  LDL R23, [R1+0x29c] ;  /* 0x00029c0001177983 */ /* 0x002ee80000100800 */
[----:B------:R1:W-:Y:S04]  /*104a00*/  STL.64 [R1+0x2b78], R10 ;  /* 0x002b780a01007387 */ /* 0x0003e80000100a00 */
[----:B------:R-:W4:Y:S01]  /*104a10*/  LDL R9, [R1+0x298] ;  /* 0x0002980001097983 */ /* 0x000f220000100800 */
[----:B-1----:R-:W-:-:S02]  /*104a20*/  IMAD.MOV.U32 R11, RZ, RZ, R15 ;  /* 0x000000ffff0b7224 */ /* 0x002fc400078e000f */
[----:B------:R-:W-:Y:S01]  /*104a30*/  IMAD.X R15, R18, 0x1, R28, P1 ;  /* 0x00000001120f7824 */ /* 0x000fe200008e061c */
[----:B----4-:R1:W-:Y:S04]  /*104a40*/  STL [R1+0x60f0], R9 ;  /* 0x0060f00901007387 */ /* 0x0103e80000100800 */
[----:B-1----:R-:W4:Y:S04]  /*104a50*/  LDL.LU R9, [R1+0x234] ;  /* 0x0002340001097983 */ /* 0x002f280000300800 */
[----:B--2---:R-:W-:Y:S04]  /*104a60*/  STL.64 [R1+0x60f8], R16 ;  /* 0x0060f81001007387 */ /* 0x004fe80000100a00 */
[----:B------:R-:W2:Y:S04]  /*104a70*/  LDL.LU R18, [R1+0x6118] ;  /* 0x0061180001127983 */ /* 0x000ea80000300800 */
[----:B------:R1:W-:Y:S04]  /*104a80*/  STL.64 [R1+0x2b40], R14 ;  /* 0x002b400e01007387 */ /* 0x0003e80000100a00 */
[----:B-1----:R-:W3:Y:S01]  /*104a90*/  LDL.LU.64 R14, [R1+0x6110] ;  /* 0x00611000010e7983 */ /* 0x002ee20000300a00 */
[----:B----4-:R-:W-:Y:S01]  /*104aa0*/  IADD3 R16, P1, R9, R19, RZ ;  /* 0x0000001309107210 */ /* 0x010fe20007f3e0ff */
[----:B---3--:R-:W-:-:S05]  /*104ab0*/  IMAD.X R23, R23, 0x1, R14, P2 ;  /* 0x0000000117177824 */ /* 0x008fca00010e060e */
[----:B------:R-:W-:Y:S04]  /*104ac0*/  STL.64 [R1+0x2b48], R22 ;  /* 0x002b481601007387 */ /* 0x000fe80000100a00 */
[----:B------:R1:W-:Y:S02]  /*104ad0*/  STL [R1+0x2b18], R16 ;  /* 0x002b181001007387 */ /* 0x0003e40000100800 */
[C---:B-1----:R-:W-:Y:S02]  /*104ae0*/  IADD3 R16, P2, R9.reuse, R21, RZ ;  /* 0x0000001509107210 */ /* 0x042fe40007f5e0ff */
[----:B------:R-:W3:Y:S04]  /*104af0*/  LDL.LU.64 R22, [R1+0x6108] ;  /* 0x0061080001167983 */ /* 0x000ee80000300a00 */
[----:B------:R1:W-:Y:S04]  /*104b00*/  STL [R1+0x60e0], R21 ;  /* 0x0060e01501007387 */ /* 0x0003e80000100800 */
[----:B-1----:R-:W4:Y:S01]  /*104b10*/  LDL.LU R21, [R1+0x29c] ;  /* 0x00029c0001157983 */ /* 0x002f220000300800 */
[----:B------:R-:W-:Y:S01]  /*104b20*/  IADD3 R10, P0, R9, R17, RZ ;  /* 0x00000011090a7210 */ /* 0x000fe20007f1e0ff */
[----:B------:R-:W-:-:S04]  /*104b30*/  IMAD.MOV.U32 R17, RZ, RZ, R11 ;  /* 0x000000ffff117224 */ /* 0x000fc800078e000b */
[----:B----4-:R-:W-:-:S05]  /*104b40*/  IMAD.X R11, R21, 0x1, R15, P0 ;  /* 0x00000001150b7824 */ /* 0x010fca00000e060f */
[----:B------:R1:W-:Y:S04]  /*104b50*/  STL.64 [R1+0x2b50], R10 ;  /* 0x002b500a01007387 */ /* 0x0003e80000100a00 */
[----:B-1----:R-:W4:Y:S04]  /*104b60*/  LDL.LU.64 R10, [R1+0x6100] ;  /* 0x00610000010a7983 */ /* 0x002f280000300a00 */
[----:B------:R-:W-:Y:S04]  /*104b70*/  STL.64 [R1+0x60d8], R14 ;  /* 0x0060d80e01007387 */ /* 0x000fe80000100a00 */
[----:B----4-:R1:W-:Y:S04]  /*104b80*/  STL.64 [R1+0x60e8], R10 ;  /* 0x0060e80a01007387 */ /* 0x0103e80000100a00 */
[----:B-1----:R0:W2:Y:S04]  /*104b90*/  LDL.64 R10, [R1+0x2b18] ;  /* 0x002b1800010a7983 */ /* 0x0020a80000100a00 */
[----:B------:R-:W-:Y:S01]  /*104ba0*/  STL.64 [R1+0x60c8], R6 ;  /* 0x0060c80601007387 */ /* 0x000fe20000100a00 */
[----:B--2---:R-:W-:-:S05]  /*104bb0*/  IMAD.X R11, R21, 0x1, R18, P1 ;  /* 0x00000001150b7824 */ /* 0x004fca00008e0612 */
[----:B------:R1:W-:Y:S02]  /*104bc0*/  STL [R1+0x2b1c], R11 ;  /* 0x002b1c0b01007387 */ /* 0x0003e40000100800 */
[----:B-1----:R-:W-:Y:S02]  /*104bd0*/  IMAD.MOV.U32 R11, RZ, RZ, R17 ;  /* 0x000000ffff0b7224 */ /* 0x002fe400078e0011 */
[----:B------:R-:W-:-:S05]  /*104be0*/  IMAD.X R17, R21, 0x1, R20, P2 ;  /* 0x0000000115117824 */ /* 0x000fca00010e0614 */
[----:B------:R1:W-:Y:S04]  /*104bf0*/  STL.64 [R1+0x2b20], R16 ;  /* 0x002b201001007387 */ /* 0x0003e80000100a00 */
[----:B-1----:R-:W2:Y:S04]  /*104c00*/  LDL.LU.64 R16, [R1+0x60f8] ;  /* 0x0060f80001107983 */ /* 0x002ea80000300a00 */
[----:B------:R-:W2:Y:S01]  /*104c10*/  LDL R7, [R1+0x238] ;  /* 0x0002380001077983 */ /* 0x000ea20000100800 */
[C---:B---3--:R-:W-:Y:S02]  /*104c20*/  IADD3 R14, P0, R9.reuse, R23, RZ ;  /* 0x00000017090e7210 */ /* 0x048fe40007f1e0ff */
[----:B------:R-:W-:-:S03]  /*104c30*/  IADD3 R10, P1, R9, R25, RZ ;  /* 0x00000019090a7210 */ /* 0x000fc60007f3e0ff */
[----:B------:R-:W-:Y:S01]  /*104c40*/  IMAD.X R15, R21, 0x1, R22, P0 ;  /* 0x00000001150f7824 */ /* 0x000fe200000e0616 */
[----:B------:R-:W-:Y:S01]  /*104c50*/  STL.64 [R1+0x60d0], R22 ;  /* 0x0060d01601007387 */ /* 0x000fe20000100a00 */
[----:B------:R-:W-:-:S03]  /*104c60*/  IADD3 R6, P2, R9, R27, RZ ;  /* 0x0000001b09067210 */ /* 0x000fc60007f5e0ff */
[----:B------:R1:W-:Y:S02]  /*104c70*/  STL.64 [R1+0x2b28], R14 ;  /* 0x002b280e01007387 */ /* 0x0003e40000100a00 */
[----:B-1----:R-:W-:Y:S02]  /*104c80*/  IMAD.MOV.U32 R15, RZ, RZ, R11 ;  /* 0x000000ffff0f7224 */ /* 0x002fe400078e000b */
[----:B------:R-:W-:Y:S01]  /*104c90*/  IMAD.X R11, R21, 0x1, R24, P1 ;  /* 0x00000001150b7824 */ /* 0x000fe200008e0618 */
[----:B------:R-:W-:Y:S02]  /*104ca0*/  IADD3 R14, P0, R9, R29, RZ ;  /* 0x0000001d090e7210 */ /* 0x000fe40007f1e0ff */
[----:B------:R-:W3:Y:S04]  /*104cb0*/  LDL.LU R9, [R1+0x60f0] ;  /* 0x0060f00001097983 */ /* 0x000ee80000300800 */
[----:B------:R1:W-:Y:S04]  /*104cc0*/  STL.64 [R1+0x2b30], R10 ;  /* 0x002b300a01007387 */ /* 0x0003e80000100a00 */
[----:B-1----:R-:W4:Y:S04]  /*104cd0*/  LDL.LU.64 R10, [R1+0x60e8] ;  /* 0x0060e800010a7983 */ /* 0x002f280000300a00 */
[----:B------:R1:W-:Y:S01]  /*104ce0*/  STL [R1+0x60b8], R26 ;  /* 0x0060b81a01007387 */ /* 0x0003e20000100800 */
[----:B--2---:R-:W-:Y:S01]  /*104cf0*/  IADD3 R22, P1, R7, R16, RZ ;  /* 0x0000001007167210 */ /* 0x004fe20007f3e0ff */
[----:B------:R-:W-:-:S02]  /*104d00*/  IMAD.X R7, R21, 0x1, R26, P2 ;  /* 0x0000000115077824 */ /* 0x000fc400010e061a */
[----:B-1----:R-:W2:Y:S04]  /*104d10*/  LDL.LU R26, [R1+0x238] ;  /* 0x00023800011a7983 */ /* 0x002ea80000300800 */
[----:B------:R1:W-:Y:S04]  /*104d20*/  STL.64 [R1+0x2b38], R6 ;  /* 0x002b380601007387 */ /* 0x0003e80000100a00 */
[----:B------:R-:W-:Y:S01]  /*104d30*/  STL.64 [R1+0x60c0], R16 ;  /* 0x0060c01001007387 */ /* 0x000fe20000100a00 */
[----:B-1----:R-:W-:Y:S02]  /*104d40*/  IMAD.MOV.U32 R7, RZ, RZ, R15 ;  /* 0x000000ffff077224 */ /* 0x002fe400078e000f */
[----:B------:R-:W-:-:S02]  /*104d50*/  IMAD.X R15, R21, 0x1, R28, P0 ;  /* 0x00000001150f7824 */ /* 0x000fc400000e061c */
[----:B------:R-:W4:Y:S04]  /*104d60*/  LDL.LU R21, [R1+0x60e0] ;  /* 0x0060e00001157983 */ /* 0x000f280000300800 */
[----:B------:R1:W-:Y:S04]  /*104d70*/  STL.64 [R1+0x2b00], R14 ;  /* 0x002b000e01007387 */ /* 0x0003e80000100a00 */
[----:B-1----:R-:W3:Y:S01]  /*104d80*/  LDL.LU.64 R14, [R1+0x60d8] ;  /* 0x0060d800010e7983 */ /* 0x002ee20000300a00 */
[C---:B--2---:R-:W-:Y:S02]  /*104d90*/  IADD3 R6, P2, R26.reuse, R17, RZ ;  /* 0x000000111a067210 */ /* 0x044fe40007f5e0ff */
[----:B------:R-:W-:Y:S01]  /*104da0*/  IADD3 R16, P0, R26, R19, RZ ;  /* 0x000000131a107210 */ /* 0x000fe20007f1e0ff */
[----:B------:R-:W-:-:S02]  /*104db0*/  IMAD.MOV.U32 R17, RZ, RZ, R7 ;  /* 0x000000ffff117224 */ /* 0x000fc400078e0007 */
[C---:B---3--:R-:W-:Y:S02]  /*104dc0*/  IMAD.X R23, R9.reuse, 0x1, R14, P1 ;  /* 0x0000000109177824 */ /* 0x048fe400008e060e */
[----:B------:R-:W-:-:S03]  /*104dd0*/  IMAD.X R7, R9, 0x1, R15, P2 ;  /* 0x0000000109077824 */ /* 0x000fc600010e060f */
[----:B------:R1:W-:Y:S04]  /*104de0*/  STL.64 [R1+0x2b08], R22 ;  /* 0x002b081601007387 */ /* 0x0003e80000100a00 */
[----:B------:R-:W-:Y:S04]  /*104df0*/  STL [R1+0x2ad8], R16 ;  /* 0x002ad81001007387 */ /* 0x000fe80000100800 */
[----:B-1----:R-:W2:Y:S04]  /*104e00*/  LDL.LU.64 R22, [R1+0x60d0] ;  /* 0x0060d00001167983 */ /* 0x002ea80000300a00 */
[----:B------:R1:W-:Y:S04]  /*104e10*/  STL.64 [R1+0x2b10], R6 ;  /* 0x002b100601007387 */ /* 0x0003e80000100a00 */
[----:B-1----:R-:W3:Y:S04]  /*104e20*/  LDL.LU.64 R6, [R1+0x60c8] ;  /* 0x0060c80001067983 */ /* 0x002ee80000300a00 */
[----:B---3--:R1:W-:Y:S04]  /*104e30*/  STL.64 [R1+0x60a8], R6 ;  /* 0x0060a80601007387 */ /* 0x0083e80000100a00 */
[----:B-1----:R0:W3:Y:S04]  /*104e40*/  LDL.64 R6, [R1+0x2ad8] ;  /* 0x002ad80001067983 */ /* 0x0020e80000100a00 */
[----:B------:R-:W-:Y:S04]  /*104e50*/  STL.64 [R1+0x6098], R14 ;  /* 0x0060980e01007387 */ /* 0x000fe80000100a00 */
[----:B------:R-:W2:Y:S01]  /*104e60*/  LDL R9, [R1+0x294] ;  /* 0x0002940001097983 */ /* 0x000ea20000100800 */
[----:B----4-:R-:W-:-:S03]  /*104e70*/  IADD3 R16, P1, R26, R21, RZ ;  /* 0x000000151a107210 */ /* 0x010fc60007f3e0ff */
[----:B--2---:R-:W-:Y:S04]  /*104e80*/  STL.64 [R1+0x60b0], R8 ;  /* 0x0060b00801007387 */ /* 0x004fe80000100a00 */
[----:B------:R1:W-:Y:S04]  /*104e90*/  STL [R1+0x60a0], R13 ;  /* 0x0060a00d01007387 */ /* 0x0003e80000100800 */
[----:B-1----:R-:W3:Y:S01]  /*104ea0*/  LDL.LU R13, [R1+0x298] ;  /* 0x00029800010d7983 */ /* 0x002ee20000300800 */
[----:B------:R-:W-:Y:S01]  /*104eb0*/  IMAD.MOV.U32 R9, RZ, RZ, R17 ;  /* 0x000000ffff097224 */ /* 0x000fe200078e0011 */
[----:B------:R-:W-:Y:S01]  /*104ec0*/  IADD3 R14, P2, R26, R23, RZ ;  /* 0x000000171a0e7210 */ /* 0x000fe20007f5e0ff */
[----:B---3--:R-:W-:-:S02]  /*104ed0*/  IMAD.X R7, R13, 0x1, R18, P0 ;  /* 0x000000010d077824 */ /* 0x008fc400000e0612 */
[C---:B------:R-:W-:Y:S02]  /*104ee0*/  IMAD.X R17, R13.reuse, 0x1, R20, P1 ;  /* 0x000000010d117824 */ /* 0x040fe400008e0614 */
[----:B------:R-:W-:Y:S01]  /*104ef0*/  IMAD.X R15, R13, 0x1, R22, P2 ;  /* 0x000000010d0f7824 */ /* 0x000fe200010e0616 */
[----:B------:R-:W-:Y:S04]  /*104f00*/  STL [R1+0x2adc], R7 ;  /* 0x002adc0701007387 */ /* 0x000fe80000100800 */
[----:B------:R1:W-:Y:S01]  /*104f10*/  STL.64 [R1+0x2ae0], R16 ;  /* 0x002ae01001007387 */ /* 0x0003e20000100a00 */
[C---:B------:R-:W-:Y:S02]  /*104f20*/  IADD3 R8, P0, R26.reuse, R25, RZ ;  /* 0x000000191a087210 */ /* 0x040fe40007f1e0ff */
[C---:B------:R-:W-:Y:S01]  /*104f30*/  IADD3 R6, P1, R26.reuse, R27, RZ ;  /* 0x0000001b1a067210 */ /* 0x040fe20007f3e0ff */
[----:B-1----:R-:W2:Y:S04]  /*104f40*/  LDL.LU.64 R16, [R1+0x60c0] ;  /* 0x0060c00001107983 */ /* 0x002ea80000300a00 */
[----:B------:R-:W-:Y:S04]  /*104f50*/  STL.64 [R1+0x6090], R20 ;  /* 0x0060901401007387 */ /* 0x000fe80000100a00 */
[----:B------:R1:W-:Y:S04]  /*104f60*/  STL.64 [R1+0x6088], R22 ;  /* 0x0060881601007387 */ /* 0x0003e80000100a00 */
[----:B-1----:R-:W2:Y:S04]  /*104f70*/  LDL R23, [R1+0x23c] ;  /* 0x00023c0001177983 */ /* 0x002ea80000100800 */
[----:B------:R1:W-:Y:S02]  /*104f80*/  STL.64 [R1+0x2ae8], R14 ;  /* 0x002ae80e01007387 */ /* 0x0003e40000100a00 */
[----:B-1----:R-:W-:-:S02]  /*104f90*/  IADD3 R14, P2, R26, R29, RZ ;  /* 0x0000001d1a0e7210 */ /* 0x002fc40007f5e0ff */
[----:B------:R-:W3:Y:S01]  /*104fa0*/  LDL.LU R26, [R1+0x60b8] ;  /* 0x0060b800011a7983 */ /* 0x000ee20000300800 */
[----:B------:R-:W-:Y:S02]  /*104fb0*/  IMAD.MOV.U32 R15, RZ, RZ, R9 ;  /* 0x000000ffff0f7224 */ /* 0x000fe400078e0009 */
[----:B------:R-:W-:-:S05]  /*104fc0*/  IMAD.X R9, R13, 0x1, R24, P0 ;  /* 0x000000010d097824 */ /* 0x000fca00000e0618 */
[----:B------:R1:W-:Y:S04]  /*104fd0*/  STL.64 [R1+0x2af0], R8 ;  /* 0x002af00801007387 */ /* 0x0003e80000100a00 */
[----:B-1----:R-:W4:Y:S01]  /*104fe0*/  LDL.LU.64 R8, [R1+0x60b0] ;  /* 0x0060b00001087983 */ /* 0x002f220000300a00 */
[----:B--2---:R-:W-:Y:S01]  /*104ff0*/  IADD3 R20, P0, R23, R16, RZ ;  /* 0x0000001017147210 */ /* 0x004fe20007f1e0ff */
[----:B---3--:R-:W-:Y:S01]  /*105000*/  IMAD.X R7, R13, 0x1, R26, P1 ;  /* 0x000000010d077824 */ /* 0x008fe200008e061a */
[----:B------:R-:W-:Y:S01]  /*105010*/  IADD3 R22, P1, R23, R17, RZ ;  /* 0x0000001117167210 */ /* 0x000fe20007f3e0ff */
[----:B------:R-:W-:Y:S02]  /*105020*/  IMAD.MOV.U32 R23, RZ, RZ, R15 ;  /* 0x000000ffff177224 */ /* 0x000fe400078e000f */
[----:B------:R-:W-:Y:S01]  /*105030*/  IMAD.X R15, R13, 0x1, R28, P2 ;  /* 0x000000010d0f7824 */ /* 0x000fe200010e061c */
[----:B------:R1:W-:Y:S04]  /*105040*/  STL.64 [R1+0x2af8], R6 ;  /* 0x002af80601007387 */ /* 0x0003e80000100a00 */
[----:B-1----:R-:W2:Y:S04]  /*105050*/  LDL.LU.64 R6, [R1+0x60a8] ;  /* 0x0060a80001067983 */ /* 0x002ea80000300a00 */
[----:B------:R-:W-:Y:S04]  /*105060*/  STL.64 [R1+0x6080], R26 ;  /* 0x0060801a01007387 */ /* 0x000fe80000100a00 */
[----:B------:R1:W-:Y:S04]  /*105070*/  STL [R1+0x6078], R17 ;  /* 0x0060781101007387 */ /* 0x0003e80000100800 */
[----:B-1----:R-:W3:Y:S04]  /*105080*/  LDL.LU R17, [R1+0x23c] ;  /* 0x00023c0001117983 */ /* 0x002ee80000300800 */
[----:B------:R-:W2:Y:S04]  /*105090*/  LDL.LU R13, [R1+0x60a0] ;  /* 0x0060a000010d7983 */ /* 0x000ea80000300800 */
[----:B------:R1:W-:Y:S04]  /*1050a0*/  STL.64 [R1+0x2ac0], R14 ;  /* 0x002ac00e01007387 */ /* 0x0003e80000100a00 */
[----:B-1----:R-:W4:Y:S01]  /*1050b0*/  LDL.LU.64 R14, [R1+0x6098] ;  /* 0x00609800010e7983 */ /* 0x002f220000300a00 */
[----:B---3--:R-:W-:Y:S01]  /*1050c0*/  IADD3 R26, P2, R17, R19, RZ ;  /* 0x00000013111a7210 */ /* 0x008fe20007f5e0ff */
[----:B----4-:R-:W-:-:S05]  /*1050d0*/  IMAD.X R21, R9, 0x1, R14, P0 ;  /* 0x0000000109157824 */ /* 0x010fca00000e060e */
[----:B------:R1:W-:Y:S04]  /*1050e0*/  STL.64 [R1+0x2ac8], R20 ;  /* 0x002ac81401007387 */ /* 0x0003e80000100a00 */
[----:B------:R-:W-:Y:S04]  /*1050f0*/  STL [R1+0x2a98], R26 ;  /* 0x002a981a01007387 */ /* 0x000fe80000100800 */
[----:B-1----:R-:W3:Y:S04]  /*105100*/  LDL.LU.64 R20, [R1+0x6090] ;  /* 0x0060900001147983 */ /* 0x002ee80000300a00 */
[----:B--2---:R1:W-:Y:S04]  /*105110*/  STL.64 [R1+0x6070], R12 ;  /* 0x0060700c01007387 */ /* 0x0043e80000100a00 */
[----:B-1----:R0:W2:Y:S04]  /*105120*/  LDL.64 R12, [R1+0x2a98] ;  /* 0x002a9800010c7983 */ /* 0x0020a80000100a00 */
[----:B------:R-:W4:Y:S01]  /*105130*/  LDL.LU R9, [R1+0x28c] ;  /* 0x00028c0001097983 */ /* 0x000f220000300800 */
[----:B---3--:R-:W-:-:S03]  /*105140*/  IADD3 R26, P0, R17, R21, RZ ;  /* 0x00000015111a7210 */ /* 0x008fc60007f1e0ff */
[----:B----4-:R1:W-:Y:S04]  /*105150*/  STL [R1+0x6038], R9 ;  /* 0x0060380901007387 */ /* 0x0103e80000100800 */
[----:B-1----:R-:W3:Y:S04]  /*105160*/  LDL.LU R9, [R1+0x240] ;  /* 0x0002400001097983 */ /* 0x002ee80000300800 */
[----:B------:R1:W-:Y:S04]  /*105170*/  STL [R1+0x6068], R21 ;  /* 0x0060681501007387 */ /* 0x0003e80000100800 */
[----:B-1----:R-:W4:Y:S01]  /*105180*/  LDL.LU R21, [R1+0x294] ;  /* 0x0002940001157983 */ /* 0x002f220000300800 */
[----:B------:R-:W-:-:S02]  /*105190*/  IMAD.MOV.U32 R27, RZ, RZ, R23 ;  /* 0x000000ffff1b7224 */ /* 0x000fc400078e0017 */
[C---:B----4-:R-:W-:Y:S02]  /*1051a0*/  IMAD.X R23, R21.reuse, 0x1, R15, P1 ;  /* 0x0000000115177824 */ /* 0x050fe400008e060f */
[----:B--2---:R-:W-:-:S03]  /*1051b0*/  IMAD.X R13, R21, 0x1, R18, P2 ;  /* 0x00000001150d7824 */ /* 0x004fc600010e0612 */
[----:B------:R1:W-:Y:S04]  /*1051c0*/  STL.64 [R1+0x2ad0], R22 ;  /* 0x002ad01601007387 */ /* 0x0003e80000100a00 */
[----:B-1----:R-:W2:Y:S04]  /*1051d0*/  LDL.LU.64 R22, [R1+0x6088] ;  /* 0x0060880001167983 */ /* 0x002ea80000300a00 */
[----:B------:R-:W-:Y:S04]  /*1051e0*/  STL.64 [R1+0x6060], R2 ;  /* 0x0060600201007387 */ /* 0x000fe80000100a00 */
[----:B------:R1:W-:Y:S02]  /*1051f0*/  STL [R1+0x2a9c], R13 ;  /* 0x002a9c0d01007387 */ /* 0x0003e40000100800 */
[----:B-1----:R-:W-:-:S02]  /*105200*/  IMAD.MOV.U32 R13, RZ, RZ, R27 ;  /* 0x000000ffff0d7224 */ /* 0x002fc400078e001b */
[----:B------:R-:W-:-:S05]  /*105210*/  IMAD.X R27, R21, 0x1, R20, P0 ;  /* 0x00000001151b7824 */ /* 0x000fca00000e0614 */
[----:B------:R1:W-:Y:S04]  /*105220*/  STL.64 [R1+0x2aa0], R26 ;  /* 0x002aa01a01007387 */ /* 0x0003e80000100a00 */
[----:B-1----:R-:W4:Y:S04]  /*105230*/  LDL.LU.64 R26, [R1+0x6080] ;  /* 0x00608000011a7983 */ /* 0x002f280000300a00 */
[----:B------:R-:W-:Y:S01]  /*105240*/  STL.64 [R1+0x6050], R6 ;  /* 0x0060500601007387 */ /* 0x000fe20000100a00 */
[C---:B------:R-:W-:Y:S02]  /*105250*/  IADD3 R12, P2, R17.reuse, R25, RZ ;  /* 0x00000019110c7210 */ /* 0x040fe40007f5e0ff */
[----:B--2---:R-:W-:Y:S01]  /*105260*/  IADD3 R2, P1, R17, R23, RZ ;  /* 0x0000001711027210 */ /* 0x004fe20007f3e0ff */
[----:B------:R-:W-:Y:S04]  /*105270*/  STL.64 [R1+0x6058], R22 ;  /* 0x0060581601007387 */ /* 0x000fe80000100a00 */
[----:B------:R-:W-:-:S05]  /*105280*/  IMAD.X R3, R21, 0x1, R22, P1 ;  /* 0x0000000115037824 */ /* 0x000fca00008e0616 */
[----:B------:R1:W-:Y:S02]  /*105290*/  STL.64 [R1+0x2aa8], R2 ;  /* 0x002aa80201007387 */ /* 0x0003e40000100a00 */
[C---:B-1----:R-:W-:Y:S02]  /*1052a0*/  IADD3 R2, P1, R17.reuse, R29, RZ ;  /* 0x0000001d11027210 */ /* 0x042fe40007f3e0ff */
[----:B----4-:R-:W-:Y:S02]  /*1052b0*/  IADD3 R6, P0, R17, R27, RZ ;  /* 0x0000001b11067210 */ /* 0x010fe40007f1e0ff */
[----:B------:R-:W2:Y:S01]  /*1052c0*/  LDL.LU R17, [R1+0x6078] ;  /* 0x0060780001117983 */ /* 0x000ea20000300800 */
[----:B------:R-:W-:Y:S02]  /*1052d0*/  IMAD.MOV.U32 R3, RZ, RZ, R13 ;  /* 0x000000ffff037224 */ /* 0x000fe400078e000d */
[C---:B------:R-:W-:Y:S02]  /*1052e0*/  IMAD.X R13, R21.reuse, 0x1, R24, P2 ;  /* 0x00000001150d7824 */ /* 0x040fe400010e0618 */
[----:B------:R-:W-:-:S03]  /*1052f0*/  IMAD.X R7, R21, 0x1, R26, P0 ;  /* 0x0000000115077824 */ /* 0x000fc600000e061a */
[----:B------:R1:W-:Y:S04]  /*105300*/  STL.64 [R1+0x2ab0], R12 ;  /* 0x002ab00c01007387 */ /* 0x0003e80000100a00 */
[----:B-1----:R-:W4:Y:S04]  /*105310*/  LDL.LU.64 R12, [R1+0x6070] ;  /* 0x00607000010c7983 */ /* 0x002f280000300a00 */
[----:B------:R-:W4:Y:S04]  /*105320*/  LDL R23, [R1+0x290] ;  /* 0x0002900001177983 */ /* 0x000f280000100800 */
[----:B------:R1:W-:Y:S02]  /*105330*/  STL.64 [R1+0x2ab8], R6 ;  /* 0x002ab80601007387 */ /* 0x0003e40000100a00 */
[----:B-1----:R-:W-:-:S02]  /*105340*/  IMAD.MOV.U32 R7, RZ, RZ, R3 ;  /* 0x000000ffff077224 */ /* 0x002fc400078e0003 */
[----:B------:R-:W-:Y:S01]  /*105350*/  IMAD.X R3, R21, 0x1, R28, P1 ;  /* 0x0000000115037824 */ /* 0x000fe200008e061c */
[----:B--2---:R-:W-:Y:S04]  /*105360*/  STL.64 [R1+0x6030], R16 ;  /* 0x0060301001007387 */ /* 0x004fe80000100a00 */
[----:B------:R-:W2:Y:S01]  /*105370*/  LDL.LU R21, [R1+0x6068] ;  /* 0x0060680001157983 */ /* 0x000ea20000300800 */
[----:B---3--:R-:W-:-:S03]  /*105380*/  IADD3 R22, P2, R9, R16, RZ ;  /* 0x0000001009167210 */ /* 0x008fc60007f5e0ff */
[----:B------:R1:W-:Y:S04]  /*105390*/  STL.64 [R1+0x2a80], R2 ;  /* 0x002a800201007387 */ /* 0x0003e80000100a00 */
[----:B-1----:R-:W3:Y:S04]  /*1053a0*/  LDL.LU.64 R2, [R1+0x6060] ;  /* 0x0060600001027983 */ /* 0x002ee80000300a00 */
[----:B------:R-:W-:Y:S01]  /*1053b0*/  STL.64 [R1+0x6040], R28 ;  /* 0x0060401c01007387 */ /* 0x000fe20000100a00 */
[----:B----4-:R-:W-:-:S03]  /*1053c0*/  IMAD.X R23, R23, 0x1, R14, P2 ;  /* 0x0000000117177824 */ /* 0x010fc600010e060e */
[----:B------:R-:W-:Y:S04]  /*1053d0*/  STL.64 [R1+0x6048], R12 ;  /* 0x0060480c01007387 */ /* 0x000fe80000100a00 */
[----:B------:R1:W-:Y:S04]  /*1053e0*/  STL.64 [R1+0x2a88], R22 ;  /* 0x002a881601007387 */ /* 0x0003e80000100a00 */
[----:B-1----:R-:W4:Y:S01]  /*1053f0*/  LDL.LU.64 R22, [R1+0x6058] ;  /* 0x0060580001167983 */ /* 0x002f220000300a00 */
[----:B--2---:R-:W-:-:S03]  /*105400*/  IADD3 R12, P2, R9, R21, RZ ;  /* 0x00000015090c7210 */ /* 0x004fc60007f5e0ff */
[----:B------:R1:W-:Y:S04]  /*105410*/  STL [R1+0x6020], R21 ;  /* 0x0060201501007387 */ /* 0x0003e80000100800 */
[----:B-1----:R-:W2:Y:S01]  /*105420*/  LDL.LU R21, [R1+0x290] ;  /* 0x0002900001157983 */ /* 0x002ea20000300800 */
[C---:B------:R-:W-:Y:S01]  /*105430*/  IADD3 R6, P0, R9.reuse, R17, RZ ;  /* 0x0000001109067210 */ /* 0x040fe20007f1e0ff */
[----:B------:R-:W-:Y:S01]  /*105440*/  IMAD.MOV.U32 R29, RZ, RZ, R7 ;  /* 0x000000ffff1d7224 */ /* 0x000fe200078e0007 */
[----:B------:R-:W-:-:S03]  /*105450*/  IADD3 R16, P1, R9, R19, RZ ;  /* 0x0000001309107210 */ /* 0x000fc60007f3e0ff */
[----:B--2---:R-:W-:-:S05]  /*105460*/  IMAD.X R7, R21, 0x1, R15, P0 ;  /* 0x0000000115077824 */ /* 0x004fca00000e060f */
[----:B------:R1:W-:Y:S04]  /*105470*/  STL.64 [R1+0x2a90], R6 ;  /* 0x002a900601007387 */ /* 0x0003e80000100a00 */
[----:B-1----:R-:W2:Y:S01]  /*105480*/  LDL.LU.64 R6, [R1+0x6050] ;  /* 0x0060500001067983 */ /* 0x002ea20000300a00 */
[----:B----4-:R-:W-:Y:S01]  /*105490*/  IADD3 R28, P0, R9, R23, RZ ;  /* 0x00000017091c7210 */ /* 0x010fe20007f1e0ff */
[C---:B------:R-:W-:Y:S02]  /*1054a0*/  IMAD.X R17, R21.reuse, 0x1, R18, P1 ;  /* 0x0000000115117824 */ /* 0x040fe400008e0612 */
[----:B------:R-:W-:Y:S01]  /*1054b0*/  IMAD.X R13, R21, 0x1, R20, P2 ;  /* 0x00000001150d7824 */ /* 0x000fe200010e0614 */
[----:B------:R1:W-:Y:S02]  /*1054c0*/  STL.64 [R1+0x6018], R14 ;  /* 0x0060180e01007387 */ /* 0x0003e40000100a00 */
[----:B-1----:R-:W-:-:S02]  /*1054d0*/  IMAD.MOV.U32 R15, RZ, RZ, R29 ;  /* 0x000000ffff0f7224 */ /* 0x002fc400078e001d */
[----:B------:R-:W-:Y:S01]  /*1054e0*/  IMAD.X R29, R21, 0x1, R22, P0 ;  /* 0x00000001151d7824 */ /* 0x000fe200000e0616 */
[----:B--2---:R-:W-:Y:S04]  /*1054f0*/  STL.64 [R1+0x6028], R6 ;  /* 0x0060280601007387 */ /* 0x004fe80000100a00 */
[----:B------:R-:W-:Y:S04]  /*105500*/  STL.64 [R1+0x2a58], R16 ;  /* 0x002a581001007387 */ /* 0x000fe80000100a00 */
[----:B------:R1:W-:Y:S04]  /*105510*/  STL.64 [R1+0x2a60], R12 ;  /* 0x002a600c01007387 */ /* 0x0003e80000100a00 */
[----:B-1----:R-:W2:Y:S04]  /*105520*/  LDL.LU.64 R12, [R1+0x6048] ;  /* 0x00604800010c7983 */ /* 0x002ea80000300a00 */
[----:B------:R-:W4:Y:S04]  /*105530*/  LDL R7, [R1+0x244] ;  /* 0x0002440001077983 */ /* 0x000f280000100800 */
[----:B------:R1:W-:Y:S04]  /*105540*/  STL.64 [R1+0x2a68], R28 ;  /* 0x002a681c01007387 */ /* 0x0003e80000100a00 */
[----:B-1----:R-:W3:Y:S01]  /*105550*/  LDL.LU.64 R28, [R1+0x6040] ;  /* 0x00604000011c7983 */ /* 0x002ee20000300a00 */
[----:B------:R-:W-:-:S02]  /*105560*/  IADD3 R16, P1, R9, R25, RZ ;  /* 0x0000001909107210 */ /* 0x000fc40007f3e0ff */
[----:B------:R-:W-:Y:S01]  /*105570*/  IADD3 R6, P2, R9, R27, RZ ;  /* 0x0000001b09067210 */ /* 0x000fe20007f5e0ff */
[----:B------:R-:W-:Y:S02]  /*105580*/  STL.64 [R1+0x6010], R22 ;  /* 0x0060101601007387 */ /* 0x000fe40000100a00 */
[----:B------:R-:W-:Y:S01]  /*105590*/  IMAD.X R17, R21, 0x1, R24, P1 ;  /* 0x0000000115117824 */ /* 0x000fe200008e0618 */
[----:B---3--:R-:W-:Y:S02]  /*1055a0*/  IADD3 R14, P0, R9, R29, RZ ;  /* 0x0000001d090e7210 */ /* 0x008fe40007f1e0ff */
[----:B------:R-:W3:Y:S04]  /*1055b0*/  LDL.LU R9, [R1+0x6038] ;  /* 0x0060380001097983 */ /* 0x000ee80000300800 */
[----:B------:R1:W-:Y:S04]  /*1055c0*/  STL.64 [R1+0x2a70], R16 ;  /* 0x002a701001007387 */ /* 0x0003e80000100a00 */
[----:B-1----:R-:W4:Y:S04]  /*1055d0*/  LDL.LU.64 R16, [R1+0x6030] ;  /* 0x0060300001107983 */ /* 0x002f280000300a00 */
[----:B------:R-:W-:Y:S04]  /*1055e0*/  STL.64 [R1+0x6008], R24 ;  /* 0x0060081801007387 */ /* 0x000fe80000100a00 */
[----:B--2---:R4:W-:Y:S01]  /*1055f0*/  STL.64 [R1+0x5ff8], R12 ;  /* 0x005ff80c01007387 */ /* 0x0049e20000100a00 */
[----:B------:R-:W-:-:S02]  /*105600*/  IMAD.MOV.U32 R23, RZ, RZ, R15 ;  /* 0x000000ffff177224 */ /* 0x000fc400078e000f */
[----:B------:R-:W-:Y:S01]  /*105610*/  IMAD.X R15, R21, 0x1, R28, P0 ;  /* 0x00000001150f7824 */ /* 0x000fe200000e061c */
[----:B----4-:R-:W-:Y:S01]  /*105620*/  IADD3 R12, P1, R7, R16, RZ ;  /* 0x00000010070c7210 */ /* 0x010fe20007f3e0ff */
[----:B------:R-:W-:Y:S01]  /*105630*/  IMAD.X R7, R21, 0x1, R26, P2 ;  /* 0x0000000115077824 */ /* 0x000fe200010e061a */
[----:B------:R1:W-:Y:S04]  /*105640*/  STL [R1+0x5ff0], R16 ;  /* 0x005ff01001007387 */ /* 0x0003e80000100800 */
[----:B-1----:R-:W2:Y:S04]  /*105650*/  LDL.LU R16, [R1+0x244] ;  /* 0x0002440001107983 */ /* 0x002ea80000300800 */
[----:B------:R1:W-:Y:S04]  /*105660*/  STL.64 [R1+0x2a78], R6 ;  /* 0x002a780601007387 */ /* 0x0003e80000100a00 */
[----:B-1----:R-:W4:Y:S04]  /*105670*/  LDL.LU.64 R6, [R1+0x6028] ;  /* 0x0060280001067983 */ /* 0x002f280000300a00 */
[----:B------:R-:W-:Y:S04]  /*105680*/  STL.64 [R1+0x6000], R26 ;  /* 0x0060001a01007387 */ /* 0x000fe80000100a00 */
[----:B------:R-:W3:Y:S04]  /*105690*/  LDL.LU R21, [R1+0x6020] ;  /* 0x0060200001157983 */ /* 0x000ee80000300800 */
[----:B------:R1:W-:Y:S04]  /*1056a0*/  STL.64 [R1+0x2a40], R14 ;  /* 0x002a400e01007387 */ /* 0x0003e80000100a00 */
[----:B-1----:R-:W3:Y:S01]  /*1056b0*/  LDL.LU.64 R14, [R1+0x6018] ;  /* 0x00601800010e7983 */ /* 0x002ee20000300a00 */
[----:B------:R-:W-:Y:S01]  /*1056c0*/  IMAD.MOV.U32 R25, RZ, RZ, R23 ;  /* 0x000000ffff197224 */ /* 0x000fe200078e0017 */
[----:B--2---:R-:W-:-:S02]  /*1056d0*/  IADD3 R22, P2, R16, R17, RZ ;  /* 0x0000001110167210 */ /* 0x004fc40007f5e0ff */
[C---:B------:R-:W-:Y:S01]  /*1056e0*/  IADD3 R24, P0, R16.reuse, R19, RZ ;  /* 0x0000001310187210 */ /* 0x040fe20007f1e0ff */
[----:B----4-:R1:W-:Y:S02]  /*1056f0*/  STL.64 [R1+0x5fe8], R6 ;  /* 0x005fe80601007387 */ /* 0x0103e40000100a00 */
[----:B-1----:R-:W-:Y:S02]  /*105700*/  IMAD.MOV.U32 R7, RZ, RZ, R25 ;  /* 0x000000ffff077224 */ /* 0x002fe400078e0019 */
[C---:B---3--:R-:W-:Y:S02]  /*105710*/  IMAD.X R13, R9.reuse, 0x1, R14, P1 ;  /* 0x00000001090d7824 */ /* 0x048fe400008e060e */
[C---:B------:R-:W-:Y:S02]  /*105720*/  IMAD.X R23, R9.reuse, 0x1, R15, P2 ;  /* 0x0000000109177824 */ /* 0x040fe400010e060f */
[----:B------:R-:W-:Y:S01]  /*105730*/  IMAD.X R25, R9, 0x1, R18, P0 ;  /* 0x0000000109197824 */ /* 0x000fe200000e0612 */
[----:B------:R-:W-:Y:S04]  /*105740*/  STL.64 [R1+0x2a48], R12 ;  /* 0x002a480c01007387 */ /* 0x000fe80000100a00 */
[----:B------:R1:W-:Y:S04]  /*105750*/  STL.64 [R1+0x2a50], R22 ;  /* 0x002a501601007387 */ /* 0x0003e80000100a00 */
[----:B-1----:R-:W2:Y:S04]  /*105760*/  LDL.LU.64 R22, [R1+0x6010] ;  /* 0x0060100001167983 */ /* 0x002ea80000300a00 */
[----:B------:R-:W-:Y:S04]  /*105770*/  STL.64 [R1+0x5fe0], R14 ;  /* 0x005fe00e01007387 */ /* 0x000fe80000100a00 */
[----:B------:R1:W-:Y:S04]  /*105780*/  STL.64 [R1+0x2a18], R24 ;  /* 0x002a181801007387 */ /* 0x0003e80000100a00 */
[----:B-1----:R-:W3:Y:S01]  /*105790*/  LDL.LU.64 R24, [R1+0x6008] ;  /* 0x0060080001187983 */ /* 0x002ee20000300a00 */
[----:B------:R-:W-:-:S05]  /*1057a0*/  IADD3 R12, P1, R16, R21, RZ ;  /* 0x00000015100c7210 */ /* 0x000fca0007f3e0ff */
[----:B------:R-:W-:Y:S01]  /*1057b0*/  IMAD.X R13, R9, 0x1, R20, P1 ;  /* 0x00000001090d7824 */ /* 0x000fe200008e0614 */
[----:B---3--:R-:W-:-:S05]  /*1057c0*/  IADD3 R26, P0, R16, R25, RZ ;  /* 0x00000019101a7210 */ /* 0x008fca0007f1e0ff */
[----:B------:R1:W-:Y:S04]  /*1057d0*/  STL [R1+0x2a30], R26 ;  /* 0x002a301a01007387 */ /* 0x0003e80000100800 */
[----:B-1----:R-:W3:Y:S04]  /*1057e0*/  LDL.LU.64 R26, [R1+0x6000] ;  /* 0x00600000011a7983 */ /* 0x002ee80000300a00 */
[----:B------:R1:W-:Y:S04]  /*1057f0*/  STL.64 [R1+0x2a20], R12 ;  /* 0x002a200c01007387 */ /* 0x0003e80000100a00 */
[----:B-1----:R-:W4:Y:S04]  /*105800*/  LDL.LU.64 R12, [R1+0x5ff8] ;  /* 0x005ff800010c7983 */ /* 0x002f280000300a00 */
[----:B------:R1:W-:Y:S04]  /*105810*/  STL.64 [R1+0x5fd8], R20 ;  /* 0x005fd81401007387 */ /* 0x0003e80000100a00 */
[----:B-1----:R0:W4:Y:S01]  /*105820*/  LDL.64 R20, [R1+0x2a30] ;  /* 0x002a300001147983 */ /* 0x0021220000100a00 */
[----:B--2---:R-:W-:-:S05]  /*105830*/  IADD3 R14, P2, R16, R23, RZ ;  /* 0x00000017100e7210 */ /* 0x004fca0007f5e0ff */
[----:B------:R-:W-:-:S05]  /*105840*/  IMAD.X R15, R9, 0x1, R22, P2 ;  /* 0x00000001090f7824 */ /* 0x000fca00010e0616 */
[----:B------:R1:W-:Y:S02]  /*105850*/  STL.64 [R1+0x2a28], R14 ;  /* 0x002a280e01007387 */ /* 0x0003e40000100a00 */
[C---:B-1----:R-:W-:Y:S02]  /*105860*/  IADD3 R14, P2, R16.reuse, R29, RZ ;  /* 0x0000001d100e7210 */ /* 0x042fe40007f5e0ff */
[----:B---3--:R-:W-:Y:S02]  /*105870*/  IADD3 R6, P1, R16, R27, RZ ;  /* 0x0000001b10067210 */ /* 0x008fe40007f3e0ff */
[----:B------:R-:W2:Y:S04]  /*105880*/  LDL.LU R16, [R1+0x5ff0] ;  /* 0x005ff00001107983 */ /* 0x000ea80000300800 */
[----:B----4-:R-:W-:Y:S01]  /*105890*/  STL.64 [R1+0x5fd0], R12 ;  /* 0x005fd00c01007387 */ /* 0x010fe20000100a00 */
[----:B------:R-:W-:-:S02]  /*1058a0*/  IMAD.MOV.U32 R21, RZ, RZ, R7 ;  /* 0x000000ffff157224 */ /* 0x000fc400078e0007 */
[C---:B------:R-:W-:Y:S02]  /*1058b0*/  IMAD.X R7, R9.reuse, 0x1, R26, P1 ;  /* 0x0000000109077824 */ /* 0x040fe400008e061a */
[----:B------:R-:W-:Y:S02]  /*1058c0*/  IMAD.MOV.U32 R15, RZ, RZ, R21 ;  /* 0x000000ffff0f7224 */ /* 0x000fe400078e0015 */
[----:B------:R-:W-:-:S05]  /*1058d0*/  IMAD.X R21, R9, 0x1, R24, P0 ;  /* 0x0000000109157824 */ /* 0x000fca00000e0618 */
[----:B------:R-:W-:Y:S04]  /*1058e0*/  STL [R1+0x2a34], R21 ;  /* 0x002a341501007387 */ /* 0x000fe80000100800 */
[----:B------:R-:W-:Y:S04]  /*1058f0*/  STL [R1+0x5fc0], R4 ;  /* 0x005fc00401007387 */ /* 0x000fe80000100800 */
[----:B------:R1:W-:Y:S04]  /*105900*/  STL.64 [R1+0x2a38], R6 ;  /* 0x002a380601007387 */ /* 0x0003e80000100a00 */
[----:B-1----:R-:W3:Y:S01]  /*105910*/  LDL.LU.64 R6, [R1+0x5fe8] ;  /* 0x005fe80001067983 */ /* 0x002ee20000300a00 */
[----:B--2---:R-:W-:-:S03]  /*105920*/  IADD3 R20, P0, R15, R16, RZ ;  /* 0x000000100f147210 */ /* 0x004fc60007f1e0ff */
[----:B---3--:R1:W-:Y:S02]  /*105930*/  STL.64 [R1+0x5fb8], R6 ;  /* 0x005fb80601007387 */ /* 0x0083e40000100a00 */
[----:B-1----:R-:W-:Y:S02]  /*105940*/  IMAD.MOV.U32 R7, RZ, RZ, R15 ;  /* 0x000000ffff077224 */ /* 0x002fe400078e000f */
[----:B------:R-:W-:-:S05]  /*105950*/  IMAD.X R15, R9, 0x1, R28, P2 ;  /* 0x00000001090f7824 */ /* 0x000fca00010e061c */
[----:B------:R1:W-:Y:S04]  /*105960*/  STL.64 [R1+0x2a00], R14 ;  /* 0x002a000e01007387 */ /* 0x0003e80000100a00 */
[----:B-1----:R-:W2:Y:S01]  /*105970*/  LDL.LU.64 R14, [R1+0x5fe0] ;  /* 0x005fe000010e7983 */ /* 0x002ea20000300a00 */
[----:B------:R-:W-:Y:S02]  /*105980*/  IMAD.MOV.U32 R9, RZ, RZ, R5 ;  /* 0x000000ffff097224 */ /* 0x000fe400078e0005 */
[----:B------:R-:W-:Y:S01]  /*105990*/  IMAD.MOV.U32 R5, RZ, RZ, R8 ;  /* 0x000000ffff057224 */ /* 0x000fe200078e0008 */
[----:B------:R-:W-:-:S05]  /*1059a0*/  IADD3 R12, P1, R7, R17, RZ ;  /* 0x00000011070c7210 */ /* 0x000fca0007f3e0ff */
[----:B------:R-:W-:Y:S01]  /*1059b0*/  STL [R1+0x2a10], R12 ;  /* 0x002a100c01007387 */ /* 0x000fe20000100800 */
[----:B--2---:R-:W-:-:S05]  /*1059c0*/  IMAD.X R21, R5, 0x1, R14, P0 ;  /* 0x0000000105157824 */ /* 0x004fca00000e060e */
[----:B------:R1:W-:Y:S04]  /*1059d0*/  STL.64 [R1+0x2a08], R20 ;  /* 0x002a081401007387 */ /* 0x0003e80000100a00 */
[----:B-1----:R-:W2:Y:S04]  /*1059e0*/  LDL.LU.64 R20, [R1+0x5fd8] ;  /* 0x005fd80001147983 */ /* 0x002ea80000300a00 */
[----:B------:R-:W3:Y:S01]  /*1059f0*/  LDL R8, [R1+0x284] ;  /* 0x0002840001087983 */ /* 0x000ee20000100800 */
[----:B------:R-:W-:-:S03]  /*105a00*/  IADD3 R4, P2, R7, R19, RZ ;  /* 0x0000001307047210 */ /* 0x000fc60007f5e0ff */
[----:B---3--:R1:W-:Y:S02]  /*105a10*/  STL.64 [R1+0x5fc8], R8 ;  /* 0x005fc80801007387 */ /* 0x0083e40000100a00 */
[----:B-1----:R-:W-:Y:S02]  /*105a20*/  IMAD.MOV.U32 R9, RZ, RZ, R13 ;  /* 0x000000ffff097224 */ /* 0x002fe400078e000d */
[----:B------:R-:W-:-:S04]  /*105a30*/  IMAD.MOV.U32 R9, RZ, RZ, R7 ;  /* 0x000000ffff097224 */ /* 0x000fc800078e0007 */
[----:B------:R-:W-:Y:S01]  /*105a40*/  IMAD.MOV.U32 R7, RZ, RZ, R9 ;  /* 0x000000ffff077224 */ /* 0x000fe200078e0009 */
[----:B--2---:R-:W-:Y:S01]  /*105a50*/  IADD3 R6, P0, R9, R21, RZ ;  /* 0x0000001509067210 */ /* 0x004fe20007f1e0ff */
[----:B------:R-:W-:Y:S02]  /*105a60*/  IMAD.X R9, R5, 0x1, R15, P1 ;  /* 0x0000000105097824 */ /* 0x000fe400008e060f */
[----:B------:R-:W-:Y:S02]  /*105a70*/  IMAD.MOV.U32 R8, RZ, RZ, R12 ;  /* 0x000000ffff087224 */ /* 0x000fe400078e000c */
[----:B------:R-:W2:Y:S04]  /*105a80*/  LDL.LU.64 R12, [R1+0x5fd0] ;  /* 0x005fd000010c7983 */ /* 0x000ea80000300a00 */
[----:B------:R-:W-:Y:S01]  /*105a90*/  STL [R1+0x2a14], R9 ;  /* 0x002a140901007387 */ /* 0x000fe20000100800 */
[----:B------:R-:W-:-:S03]  /*105aa0*/  IADD3 R8, P1, R7, R23, RZ ;  /* 0x0000001707087210 */ /* 0x000fc60007f3e0ff */
[----:B------:R1:W-:Y:S04]  /*105ab0*/  STL [R1+0x5fb0], R23 ;  /* 0x005fb01701007387 */ /* 0x0003e80000100800 */
[----:B-1----:R-:W3:Y:S02]  /*105ac0*/  LDL.LU R23, [R1+0x288] ;  /* 0x0002880001177983 */ /* 0x002ee40000300800 */
[----:B---3--:R-:W-:-:S05]  /*105ad0*/  IMAD.X R5, R23, 0x1, R18, P2 ;  /* 0x0000000117057824 */ /* 0x008fca00010e0612 */
[----:B------:R1:W-:Y:S01]  /*105ae0*/  STL.64 [R1+0x29d8], R4 ;  /* 0x0029d80401007387 */ /* 0x0003e20000100a00 */
[----:B------:R-:W-:Y:S01]  /*105af0*/  IMAD.X R9, R23, 0x1, R22, P1 ;  /* 0x0000000117097824 */ /* 0x000fe200008e0616 */
[----:B-1----:R-:W-:Y:S01]  /*105b00*/  IADD3 R4, P2, R7, R25, RZ ;  /* 0x0000001907047210 */ /* 0x002fe20007f5e0ff */
[----:B------:R-:W-:Y:S02]  /*105b10*/  IMAD.MOV.U32 R5, RZ, RZ, R7 ;  /* 0x000000ffff057224 */ /* 0x000fe400078e0007 */
[----:B------:R-:W-:-:S05]  /*105b20*/  IMAD.X R7, R23, 0x1, R20, P0 ;  /* 0x0000000117077824 */ /* 0x000fca00000e0614 */
[----:B------:R1:W-:Y:S04]  /*105b30*/  STL.64 [R1+0x29e0], R6 ;  /* 0x0029e00601007387 */ /* 0x0003e80000100a00 */
[----:B--2---:R2:W-:Y:S04]  /*105b40*/  STL.64 [R1+0x5fa8], R12 ;  /* 0x005fa80c01007387 */ /* 0x0045e80000100a00 */
[----:B------:R3:W-:Y:S01]  /*105b50*/  STL.64 [R1+0x29e8], R8 ;  /* 0x0029e80801007387 */ /* 0x0007e20000100a00 */
[C---:B-1----:R-:W-:Y:S02]  /*105b60*/  IADD3 R6, P0, R5.reuse, R27, RZ ;  /* 0x0000001b05067210 */ /* 0x042fe40007f1e0ff */
[----:B--2---:R-:W-:Y:S01]  /*105b70*/  IADD3 R12, P1, R5, R29, RZ ;  /* 0x0000001d050c7210 */ /* 0x004fe20007f3e0ff */
[C---:B------:R-:W-:Y:S01]  /*105b80*/  IMAD.X R5, R23.reuse, 0x1, R24, P2 ;  /* 0x0000000117057824 */ /* 0x040fe200010e0618 */
[----:B---3--:R-:W2:Y:S01]  /*105b90*/  LDL.LU.64 R8, [R1+0x5fc8] ;  /* 0x005fc80001087983 */ /* 0x008ea20000300a00 */
[----:B------:R-:W-:-:S03]  /*105ba0*/  IMAD.X R7, R23, 0x1, R26, P0 ;  /* 0x0000000117077824 */ /* 0x000fc600000e061a */
[----:B------:R1:W-:Y:S04]  /*105bb0*/  STL.64 [R1+0x29f0], R4 ;  /* 0x0029f00401007387 */ /* 0x0003e80000100a00 */
[----:B-1----:R-:W3:Y:S04]  /*105bc0*/  LDL.LU R4, [R1+0x5fc0] ;  /* 0x005fc00001047983 */ /* 0x002ee80000300800 */
[----:B------:R1:W-:Y:S04]  /*105bd0*/  STL.64 [R1+0x29f8], R6 ;  /* 0x0029f80601007387 */ /* 0x0003e80000100a00 */
[----:B-1----:R-:W4:Y:S04]  /*105be0*/  LDL.LU.64 R6, [R1+0x5fb8] ;  /* 0x005fb80001067983 */ /* 0x002f280000300a00 */
[----:B------:R1:W-:Y:S04]  /*105bf0*/  STL.64 [R1+0x5f98], R2 ;  /* 0x005f980201007387 */ /* 0x0003e80000100a00 */
[----:B-1----:R-:W4:Y:S01]  /*105c00*/  LDL.LU R2, [R1+0x24c] ;  /* 0x00024c0001027983 */ /* 0x002f220000300800 */
[----:B------:R-:W-:Y:S01]  /*105c10*/  IMAD.X R13, R23, 0x1, R28, P1 ;  /* 0x00000001170d7824 */ /* 0x000fe200008e061c */
[----:B---3--:R-:W-:-:S05]  /*105c20*/  IADD3 R4, P2, R4, R16, RZ ;  /* 0x0000001004047210 */ /* 0x008fca0007f5e0ff */
[----:B--2---:R-:W-:Y:S01]  /*105c30*/  IMAD.X R5, R8, 0x1, R14, P2 ;  /* 0x0000000108057824 */ /* 0x004fe200010e060e */
[----:B----4-:R1:W-:Y:S04]  /*105c40*/  STL.64 [R1+0x5f80], R6 ;  /* 0x005f800601007387 */ /* 0x0103e80000100a00 */
[----:B------:R-:W-:Y:S01]  /*105c50*/  STL.64 [R1+0x5fa0], R16 ;  /* 0x005fa01001007387 */ /* 0x000fe20000100a00 */
[----:B-1----:R-:W-:-:S05]  /*105c60*/  IADD3 R6, P0, R2, R17, RZ ;  /* 0x0000001102067210 */ /* 0x002fca0007f1e0ff */
[----:B------:R-:W-:Y:S04]  /*105c70*/  STL [R1+0x29d0], R6 ;  /* 0x0029d00601007387 */ /* 0x000fe80000100800 */
[----:B------:R-:W2:Y:S04]  /*105c80*/  LDL.LU R23, [R1+0x5fb0] ;  /* 0x005fb00001177983 */ /* 0x000ea80000300800 */
[----:B------:R-:W-:Y:S04]  /*105c90*/  STL.64 [R1+0x29c0], R12 ;  /* 0x0029c00c01007387 */ /* 0x000fe80000100a00 */
[----:B------:R1:W-:Y:S02]  /*105ca0*/  STL.64 [R1+0x29c8], R4 ;  /* 0x0029c80401007387 */ /* 0x0003e40000100a00 */
[----:B-1----:R-:W-:-:S02]  /*105cb0*/  IMAD.MOV.U32 R4, RZ, RZ, R0 ;  /* 0x000000ffff047224 */ /* 0x002fc400078e0000 */
[----:B------:R-:W3:Y:S01]  /*105cc0*/  LDL.LU R0, [R1+0x4c0] ;  /* 0x0004c00001007983 */ /* 0x000ee20000300800 */
[----:B------:R-:W-:-:S03]  /*105cd0*/  IADD3 R12, P1, R2, R19, RZ ;  /* 0x00000013020c7210 */ /* 0x000fc60007f3e0ff */
[----:B---3--:R1:W-:Y:S04]  /*105ce0*/  STL [R1+0x5f78], R0 ;  /* 0x005f780001007387 */ /* 0x0083e80000100800 */
[----:B-1----:R-:W3:Y:S01]  /*105cf0*/  LDL.LU R0, [R1+0x284] ;  /* 0x0002840001007983 */ /* 0x002ee20000300800 */
[----:B------:R-:W-:-:S03]  /*105d00*/  IMAD.MOV.U32 R17, RZ, RZ, R7 ;  /* 0x000000ffff117224 */ /* 0x000fc600078e0007 */
[----:B------:R-:W-:Y:S01]  /*105d10*/  STL.64 [R1+0x5f88], R14 ;  /* 0x005f880e01007387 */ /* 0x000fe20000100a00 */
[C---:B---3--:R-:W-:Y:S02]  /*105d20*/  IMAD.X R17, R0.reuse, 0x1, R15, P0 ;  /* 0x0000000100117824 */ /* 0x048fe400000e060f */
[----:B------:R-:W-:-:S03]  /*105d30*/  IMAD.X R13, R0, 0x1, R18, P1 ;  /* 0x00000001000d7824 */ /* 0x000fc600008e0612 */
[----:B------:R-:W-:Y:S04]  /*105d40*/  STL [R1+0x29d4], R17 ;  /* 0x0029d41101007387 */ /* 0x000fe80000100800 */
[----:B------:R1:W-:Y:S04]  /*105d50*/  STL.64 [R1+0x2998], R12 ;  /* 0x0029980c01007387 */ /* 0x0003e80000100a00 */
[----:B-1----:R-:W3:Y:S01]  /*105d60*/  LDL.LU.64 R12, [R1+0x5fa8] ;  /* 0x005fa800010c7983 */ /* 0x002ee20000300a00 */
[----:B------:R-:W-:Y:S01]  /*105d70*/  IMAD.MOV.U32 R16, RZ, RZ, R6 ;  /* 0x000000ffff107224 */ /* 0x000fe200078e0006 */
[----:B------:R-:W-:-:S02]  /*105d80*/  IADD3 R6, P2, R2, R21, RZ ;  /* 0x0000001502067210 */ /* 0x000fc40007f5e0ff */
[----:B--2---:R-:W-:-:S03]  /*105d90*/  IADD3 R16, P0, R2, R23, RZ ;  /* 0x0000001702107210 */ /* 0x004fc60007f1e0ff */
[C---:B------:R-:W-:Y:S02]  /*105da0*/  IMAD.X R7, R0.reuse, 0x1, R20, P2 ;  /* 0x0000000100077824 */ /* 0x040fe400010e0614 */
[----:B------:R-:W-:-:S03]  /*105db0*/  IMAD.X R17, R0, 0x1, R22, P0 ;  /* 0x0000000100117824 */ /* 0x000fc600000e0616 */
[----:B------:R1:W-:Y:S04]  /*105dc0*/  STL.64 [R1+0x29a0], R6 ;  /* 0x0029a00601007387 */ /* 0x0003e80000100a00 */
[----:B------:R2:W-:Y:S01]  /*105dd0*/  STL.64 [R1+0x29a8], R16 ;  /* 0x0029a81001007387 */ /* 0x0005e20000100a00 */
[----:B-1----:R-:W-:-:S03]  /*105de0*/  IADD3 R6, P2, R2, R27, RZ ;  /* 0x0000001b02067210 */ /* 0x002fc60007f5e0ff */
[----:B--2---:R-:W2:Y:S01]  /*105df0*/  LDL.LU.64 R16, [R1+0x5fa0] ;  /* 0x005fa00001107983 */ /* 0x004ea20000300a00 */
[----:B---3--:R-:W-:Y:S01]  /*105e00*/  IMAD.MOV.U32 R8, RZ, RZ, R12 ;  /* 0x000000ffff087224 */ /* 0x008fe200078e000c */
[C---:B------:R-:W-:Y:S02]  /*105e10*/  IADD3 R12, P1, R2.reuse, R25, RZ ;  /* 0x00000019020c7210 */ /* 0x040fe40007f3e0ff */
[----:B------:R-:W-:Y:S01]  /*105e20*/  IADD3 R2, P0, R2, R29, RZ ;  /* 0x0000001d02027210 */ /* 0x000fe20007f1e0ff */
[----:B------:R-:W-:Y:S02]  /*105e30*/  IMAD.MOV.U32 R5, RZ, RZ, R13 ;  /* 0x000000ffff057224 */ /* 0x000fe400078e000d */
[C---:B------:R-:W-:Y:S02]  /*105e40*/  IMAD.X R13, R0.reuse, 0x1, R24, P1 ;  /* 0x00000001000d7824 */ /* 0x040fe400008e0618 */
[----:B------:R1:W-:Y:S04]  /*105e50*/  STL [R1+0x2980], R2 ;  /* 0x0029800201007387 */ /* 0x0003e80000100800 */
[----:B-1----:R-:W3:Y:S04]  /*105e60*/  LDL.LU.64 R2, [R1+0x5f98] ;  /* 0x005f980001027983 */ /* 0x002ee80000300a00 */
[----:B------:R1:W-:Y:S04]  /*105e70*/  STL.64 [R1+0x29b0], R12 ;  /* 0x0029b00c01007387 */ /* 0x0003e80000100a00 */
[----:B-1----:R-:W2:Y:S01]  /*105e80*/  LDL.LU.64 R12, [R1+0x5f90] ;  /* 0x005f9000010c7983 */ /* 0x002ea20000300a00 */
[----:B------:R-:W-:Y:S01]  /*105e90*/  IMAD.X R7, R0, 0x1, R26, P2 ;  /* 0x0000000100077824 */ /* 0x000fe200010e061a */
[----:B--2---:R-:W-:-:S05]  /*105ea0*/  IADD3 R14, P1, R12, R16, RZ ;  /* 0x000000100c0e7210 */ /* 0x004fca0007f3e0ff */
[----:B------:R1:W-:Y:S04]  /*105eb0*/  STL [R1+0x2988], R14 ;  /* 0x0029880e01007387 */ /* 0x0003e80000100800 */
[----:B-1----:R-:W2:Y:S04]  /*105ec0*/  LDL.LU.64 R14, [R1+0x5f88] ;  /* 0x005f8800010e7983 */ /* 0x002ea80000300a00 */
[----:B------:R1:W-:Y:S04]  /*105ed0*/  STL.64 [R1+0x29b8], R6 ;  /* 0x0029b80601007387 */ /* 0x0003e80000100a00 */
[----:B-1----:R-:W4:Y:S04]  /*105ee0*/  LDL.LU.64 R6, [R1+0x5f80] ;  /* 0x005f800001067983 */ /* 0x002f280000300a00 */
[----:B------:R1:W-:Y:S04]  /*105ef0*/  STL.64 [R1+0x5f70], R26 ;  /* 0x005f701a01007387 */ /* 0x0003e80000100a00 */
[----:B-1----:R0:W2:Y:S04]  /*105f00*/  LDL.64 R26, [R1+0x2988] ;  /* 0x00298800011a7983 */ /* 0x0020a80000100a00 */
[----:B---3--:R1:W-:Y:S02]  /*105f10*/  STL.64 [R1+0x5f68], R2 ;  /* 0x005f680201007387 */ /* 0x0083e40000100a00 */
[----:B-1----:R-:W-:-:S02]  /*105f20*/  IADD3 R2, P2, R12, R17, RZ ;  /* 0x000000110c027210 */ /* 0x002fc40007f5e0ff */
[----:B----4-:R1:W-:Y:S04]  /*105f30*/  STL.64 [R1+0x5f48], R6 ;  /* 0x005f480601007387 */ /* 0x0103e80000100a00 */
[----:B-1----:R-:W3:Y:S04]  /*105f40*/  LDL.LU R6, [R1+0x254] ;  /* 0x0002540001067983 */ /* 0x002ee80000300800 */
[----:B------:R-:W4:Y:S04]  /*105f50*/  LDL.LU R7, [R1+0x2ac] ;  /* 0x0002ac0001077983 */ /* 0x000f280000300800 */
[----:B------:R1:W-:Y:S04]  /*105f60*/  STL.64 [R1+0x5f50], R16 ;  /* 0x005f501001007387 */ /* 0x0003e80000100a00 */
[----:B-1----:R0:W3:Y:S01]  /*105f70*/  LDL.64 R16, [R1+0x2980] ;  /* 0x0029800001107983 */ /* 0x0020e20000100a00 */
[C---:B--2---:R-:W-:Y:S01]  /*105f80*/  IMAD.X R27, R13.reuse, 0x1, R14, P1 ;  /* 0x000000010d1b7824 */ /* 0x044fe200008e060e */
[----:B------:R-:W-:Y:S01]  /*105f90*/  IADD3 R26, P1, R12, R21, RZ ;  /* 0x000000150c1a7210 */ /* 0x000fe20007f3e0ff */
[----:B------:R-:W-:-:S02]  /*105fa0*/  IMAD.X R3, R13, 0x1, R15, P2 ;  /* 0x000000010d037824 */ /* 0x000fc400010e060f */
[----:B---3--:R-:W-:Y:S01]  /*105fb0*/  IMAD.X R17, R0, 0x1, R28, P0 ;  /* 0x0000000100117824 */ /* 0x008fe200000e061c */
[----:B------:R-:W-:Y:S01]  /*105fc0*/  IADD3 R16, P0, R12, R19, RZ ;  /* 0x000000130c107210 */ /* 0x000fe20007f1e0ff */
[----:B------:R-:W2:Y:S04]  /*105fd0*/  LDL.LU R0, [R1+0x5f78] ;  /* 0x005f780001007983 */ /* 0x000ea80000300800 */
[----:B------:R1:W-:Y:S04]  /*105fe0*/  STL [R1+0x2984], R17 ;  /* 0x0029841101007387 */ /* 0x0003e80000100800 */
[----:B------:R3:W-:Y:S04]  /*105ff0*/  STL [R1+0x298c], R27 ;  /* 0x00298c1b01007387 */ /* 0x0007e80000100800 */
[----:B------:R-:W-:Y:S04]  /*106000*/  STL.64 [R1+0x5f58], R14 ;  /* 0x005f580e01007387 */ /* 0x000fe80000100a00 */
[----:B------:R-:W-:Y:S01]  /*106010*/  STL.64 [R1+0x2990], R2 ;  /* 0x0029900201007387 */ /* 0x000fe20000100a00 */
[----:B-1----:R-:W-:-:S02]  /*106020*/  IMAD.X R17, R13, 0x1, R18, P0 ;  /* 0x000000010d117824 */ /* 0x002fc400000e0612 */
[----:B---3--:R-:W-:-:S03]  /*106030*/  IMAD.X R27, R13, 0x1, R20, P1 ;  /* 0x000000010d1b7824 */ /* 0x008fc600008e0614 */
[----:B------:R-:W-:Y:S04]  /*106040*/  STL.64 [R1+0x2958], R16 ;  /* 0x0029581001007387 */ /* 0x000fe80000100a00 */
[----:B------:R1:W-:Y:S04]  /*106050*/  STL.64 [R1+0x2960], R26 ;  /* 0x0029601a01007387 */ /* 0x0003e80000100a00 */
[----:B-1----:R-:W3:Y:S01]  /*106060*/  LDL.LU.64 R26, [R1+0x5f70] ;  /* 0x005f7000011a7983 */ /* 0x002ee20000300a00 */
[C---:B------:R-:W-:Y:S02]  /*106070*/  IADD3 R2, P2, R12.reuse, R23, RZ ;  /* 0x000000170c027210 */ /* 0x040fe40007f5e0ff */
[----:B------:R-:W-:-:S03]  /*106080*/  IADD3 R16, P0, R12, R25, RZ ;  /* 0x000000190c107210 */ /* 0x000fc60007f1e0ff */
[C---:B------:R-:W-:Y:S01]  /*106090*/  IMAD.X R3, R13.reuse, 0x1, R22, P2 ;  /* 0x000000010d037824 */ /* 0x040fe200010e0616 */
[C---:B------:R-:W-:Y:S01]  /*1060a0*/  IADD3 R14, P2, R12.reuse, R29, RZ ;  /* 0x0000001d0c0e7210 */ /* 0x040fe20007f5e0ff */
[----:B------:R1:W-:Y:S04]  /*1060b0*/  STL.64 [R1+0x5f38], R20 ;  /* 0x005f381401007387 */ /* 0x0003e80000100a00 */
[----:B------:R0:W-:Y:S01]  /*1060c0*/  STL.64 [R1+0x2968], R2 ;  /* 0x0029680201007387 */ /* 0x0001e20000100a00 */
[----:B------:R-:W-:Y:S02]  /*1060d0*/  IMAD.X R17, R13, 0x1, R24, P0 ;  /* 0x000000010d117824 */ /* 0x000fe400000e0618 */
[----:B-1----:R-:W-:Y:S01]  /*1060e0*/  IMAD.MOV.U32 R20, RZ, RZ, R6 ;  /* 0x000000ffff147224 */ /* 0x002fe200078e0006 */
[----:B0-----:R-:W2:Y:S01]  /*1060f0*/  LDL.LU.64 R2, [R1+0x5f68] ;  /* 0x005f680001027983 */ /* 0x001ea20000300a00 */
[----:B---3--:R-:W-:-:S03]  /*106100*/  IADD3 R6, P1, R12, R27, RZ ;  /* 0x0000001b0c067210 */ /* 0x008fc60007f3e0ff */
[----:B------:R-:W3:Y:S04]  /*106110*/  LDL.LU R12, [R1+0x5f60] ;  /* 0x005f6000010c7983 */ /* 0x000ee80000300800 */
[----:B------:R0:W-:Y:S04]  /*106120*/  STL [R1+0x2940], R14 ;  /* 0x0029400e01007387 */ /* 0x0001e80000100800 */
[----:B0-----:R-:W2:Y:S04]  /*106130*/  LDL.LU.64 R14, [R1+0x5f58] ;  /* 0x005f5800010e7983 */ /* 0x001ea80000300a00 */
[----:B------:R0:W-:Y:S04]  /*106140*/  STL.64 [R1+0x2970], R16 ;  /* 0x0029701001007387 */ /* 0x0001e80000100a00 */
[----:B0-----:R-:W3:Y:S01]  /*106150*/  LDL.LU.64 R16, [R1+0x5f50] ;  /* 0x005f500001107983 */ /* 0x001ee20000300a00 */
[----:B----4-:R-:W-:-:S02]  /*106160*/  IMAD.MOV.U32 R21, RZ, RZ, R7 ;  /* 0x000000ffff157224 */ /* 0x010fc400078e0007 */
[----:B------:R-:W-:Y:S01]  /*106170*/  IMAD.X R7, R13, 0x1, R26, P1 ;  /* 0x000000010d077824 */ /* 0x000fe200008e061a */
[----:B------:R0:W-:Y:S02]  /*106180*/  STL.64 [R1+0x5f30], R24 ;  /* 0x005f301801007387 */ /* 0x0001e40000100a00 */
[----:B0-----:R-:W-:Y:S02]  /*106190*/  IMAD.MOV.U32 R25, RZ, RZ, R21 ;  /* 0x000000ffff197224 */ /* 0x001fe400078e0015 */
[----:B------:R-:W-:Y:S01]  /*1061a0*/  IMAD.MOV.U32 R24, RZ, RZ, R20 ;  /* 0x000000ffff187224 */ /* 0x000fe200078e0014 */
[----:B------:R-:W4:Y:S04]  /*1061b0*/  LDL.LU R21, [R1+0x4d5c] ;  /* 0x004d5c0001157983 */ /* 0x000f280000300800 */
[----:B------:R0:W-:Y:S04]  /*1061c0*/  STL.64 [R1+0x2978], R6 ;  /* 0x0029780601007387 */ /* 0x0001e80000100a00 */
[----:B0-----:R-:W4:Y:S04]  /*1061d0*/  LDL.LU.64 R6, [R1+0x5f48] ;  /* 0x005f480001067983 */ /* 0x001f280000300a00 */
[----:B------:R0:W-:Y:S02]  /*1061e0*/  STL.64 [R1+0x5f20], R26 ;  /* 0x005f201a01007387 */ /* 0x0001e40000100a00 */
[----:B0-----:R-:W-:Y:S01]  /*1061f0*/  IMAD.MOV.U32 R26, RZ, RZ, R24 ;  /* 0x000000ffff1a7224 */ /* 0x001fe200078e0018 */
[----:B---3--:R-:W-:-:S04]  /*106200*/  IADD3 R20, P0, R24, R16, RZ ;  /* 0x0000001018147210 */ /* 0x008fc80007f1e0ff */
[----:B------:R-:W-:Y:S01]  /*106210*/  IADD3 R24, P1, R26, R17, RZ ;  /* 0x000000111a187210 */ /* 0x000fe20007f3e0ff */
[----:B------:R0:W-:Y:S04]  /*106220*/  STL.64 [R1+0x5f10], R16 ;  /* 0x005f101001007387 */ /* 0x0001e80000100a00 */
[----:B0-----:R-:W3:Y:S04]  /*106230*/  LDL.LU R17, [R1+0x27c] ;  /* 0x00027c0001117983 */ /* 0x001ee80000300800 */
[----:B---3--:R0:W-:Y:S04]  /*106240*/  STL [R1+0x5f28], R17 ;  /* 0x005f281101007387 */ /* 0x0081e80000100800 */
[----:B0-----:R0:W3:Y:S01]  /*106250*/  LDL.64 R16, [R1+0x2940] ;  /* 0x0029400001107983 */ /* 0x0010e20000100a00 */
[----:B------:R-:W-:Y:S01]  /*106260*/  LOP3.LUT R12, R12, 0xfffffffd, RZ, 0xc0, !PT ;  /* 0xfffffffd0c0c7812 */ /* 0x000fe200078ec0ff */
[----:B------:R-:W-:-:S02]  /*106270*/  IMAD.MOV.U32 R27, RZ, RZ, R25 ;  /* 0x000000ffff1b7224 */ /* 0x000fc400078e0019 */
[C---:B--2---:R-:W-:Y:S02]  /*106280*/  IMAD.X R25, R0.reuse, 0x1, R15, P1 ;  /* 0x0000000100197824 */ /* 0x044fe400008e060f */
[----:B---3--:R-:W-:Y:S02]  /*106290*/  IMAD.X R17, R13, 0x1, R28, P2 ;  /* 0x000000010d117824 */ /* 0x008fe400010e061c */
[----:B------:R-:W2:Y:S01]  /*1062a0*/  LDL.LU R13, [R1+0x5f40] ;  /* 0x005f4000010d7983 */ /* 0x000ea20000300800 */
[----:B----4-:R-:W-:Y:S01]  /*1062b0*/  ISETP.GE.AND P2, PT, R21, UR6, PT ;  /* 0x0000000615007c0c */ /* 0x010fe2000bf46270 */
[----:B------:R-:W-:Y:S02]  /*1062c0*/  IMAD.X R21, R0, 0x1, R14, P0 ;  /* 0x0000000100157824 */ /* 0x000fe400000e060e */
[----:B------:R-:W-:Y:S04]  /*1062d0*/  STL.64 [R1+0x5f18], R28 ;  /* 0x005f181c01007387 */ /* 0x000fe80000100a00 */
[----:B------:R-:W-:Y:S04]  /*1062e0*/  STL [R1+0x2944], R17 ;  /* 0x0029441101007387 */ /* 0x000fe80000100800 */
[----:B------:R1:W-:Y:S01]  /*1062f0*/  STL.64 [R1+0x2948], R20 ;  /* 0x0029481401007387 */ /* 0x0003e20000100a00 */
[----:B------:R-:W-:-:S03]  /*106300*/  ULDC.64 UR6, c[0x0][0x228] ;  /* 0x00008a0000067ab9 */ /* 0x000fc60000000a00 */
[----:B-1----:R-:W3:Y:S01]  /*106310*/  LDL.LU.64 R20, [R1+0x5f38] ;  /* 0x005f380001147983 */ /* 0x002ee20000300a00 */
[----:B------:R-:W-:Y:S02]  /*106320*/  @P2 LOP3.LUT R12, R12, 0x2, RZ, 0xfc, !PT ;  /* 0x000000020c0c2812 */ /* 0x000fe400078efcff */
[----:B------:R-:W-:-:S05]  /*106330*/  IADD3 R16, P0, R26, R19, RZ ;  /* 0x000000131a107210 */ /* 0x000fca0007f1e0ff */
[----:B------:R-:W-:Y:S01]  /*106340*/  IMAD.X R17, R0, 0x1, R18, P0 ;  /* 0x0000000100117824 */ /* 0x000fe200000e0612 */
[----:B--2---:R-:W-:Y:S04]  /*106350*/  STL.64 [R1+0x5d10], R12 ;  /* 0x005d100c01007387 */ /* 0x004fe80000100a00 */
[----:B------:R1:W-:Y:S04]  /*106360*/  STL.64 [R1+0x2950], R24 ;  /* 0x0029501801007387 */ /* 0x0003e80000100a00 */
[----:B-1----:R-:W2:Y:S04]  /*106370*/  LDL.LU.64 R24, [R1+0x5f30] ;  /* 0x005f300001187983 */ /* 0x002ea80000300a00 */
[----:B------:R1:W-:Y:S01]  /*106380*/  STL.64 [R1+0x5f00], R14 ;  /* 0x005f000e01007387 */ /* 0x0003e20000100a00 */
[----:B------:R-:W-:-:S02]  /*106390*/  IMAD.MOV.U32 R13, RZ, RZ, R27 ;  /* 0x000000ffff0d7224 */ /* 0x000fc400078e001b */
[----:B-1----:R-:W-:-:S05]  /*1063a0*/  IMAD.MOV.U32 R15, RZ, RZ, R26 ;  /* 0x000000ffff0f7224 */ /* 0x002fca00078e001a */
[C---:B---3--:R-:W-:Y:S02]  /*1063b0*/  IADD3 R28, P1, R15.reuse, R21, RZ ;  /* 0x000000150f1c7210 */ /* 0x048fe40007f3e0ff */
[C---:B------:R-:W-:Y:S01]  /*1063c0*/  IADD3 R26, P0, R15.reuse, R23, RZ ;  /* 0x000000170f1a7210 */ /* 0x040fe20007f1e0ff */
[----:B------:R1:W-:Y:S02]  /*1063d0*/  STL.64 [R1+0x2918], R16 ;  /* 0x0029181001007387 */ /* 0x0003e40000100a00 */
[C---:B------:R-:W-:Y:S02]  /*1063e0*/  IMAD.X R29, R0.reuse, 0x1, R20, P1 ;  /* 0x00000001001d7824 */ /* 0x040fe400008e0614 */
[----:B------:R-:W-:Y:S01]  /*1063f0*/  IMAD.X R27, R0, 0x1, R22, P0 ;  /* 0x00000001001b7824 */ /* 0x000fe200000e0616 */
[----:B-1----:R-:W3:Y:S04]  /*106400*/  LDL.LU R17, [R1+0x5f28] ;  /* 0x005f280001117983 */ /* 0x002ee80000300800 */
[----:B------:R-:W-:Y:S04]  /*106410*/  STL.64 [R1+0x2920], R28 ;  /* 0x0029201c01007387 */ /* 0x000fe80000100a00 */
[----:B------:R1:W-:Y:S04]  /*106420*/  STL.64 [R1+0x2928], R26 ;  /* 0x0029281a01007387 */ /* 0x0003e80000100a00 */
[----:B-1----:R-:W4:Y:S01]  /*106430*/  LDL.LU.64 R26, [R1+0x5f20] ;  /* 0x005f2000011a7983 */ /* 0x002f220000300a00 */
[----:B--2---:R-:W-:-:S05]  /*106440*/  IADD3 R28, P1, R15, R25, RZ ;  /* 0x000000190f1c7210 */ /* 0x004fca0007f3e0ff */
[----:B------:R-:W-:-:S05]  /*106450*/  IMAD.X R29, R0, 0x1, R24, P1 ;  /* 0x00000001001d7824 */ /* 0x000fca00008e0618 */
[----:B------:R1:W-:Y:S04]  /*106460*/  STL.64 [R1+0x2930], R28 ;  /* 0x0029301c01007387 */ /* 0x0003e80000100a00 */
[----:B-1----:R-:W2:Y:S01]  /*106470*/  LDL.LU.64 R28, [R1+0x5f18] ;  /* 0x005f1800011c7983 */ /* 0x002ea20000300a00 */
[----:B---3--:R-:W-:Y:S01]  /*106480*/  IMAD.MOV.U32 R12, RZ, RZ, R17 ;  /* 0x000000ffff0c7224 */ /* 0x008fe200078e0011 */
[----:B----4-:R-:W-:-:S05]  /*106490*/  IADD3 R16, P0, R15, R27, RZ ;  /* 0x0000001b0f107210 */ /* 0x010fca0007f1e0ff */
[----:B------:R-:W-:-:S05]  /*1064a0*/  IMAD.X R17, R0, 0x1, R26, P0 ;  /* 0x0000000100117824 */ /* 0x000fca00000e061a */
[----:B------:R1:W-:Y:S04]  /*1064b0*/  STL.64 [R1+0x2938], R16 ;  /* 0x0029381001007387 */ /* 0x0003e80000100a00 */
[----:B-1----:R-:W3:Y:S04]  /*1064c0*/  LDL.LU.64 R16, [R1+0x5f10] ;  /* 0x005f100001107983 */ /* 0x002ee80000300a00 */
[----:B------:R1:W-:Y:S01]  /*1064d0*/  STL.64 [R1+0x5ef8], R26 ;  /* 0x005ef81a01007387 */ /* 0x0003e20000100a00 */
[----:B--2---:R-:W-:Y:S01]  /*1064e0*/  IADD3 R14, P1, R15, R29, RZ ;  /* 0x0000001d0f0e7210 */ /* 0x004fe20007f3e0ff */
[----:B------:R-:W-:-:S04]  /*1064f0*/  IMAD.MOV.U32 R15, RZ, RZ, R2 ;  /* 0x000000ffff0f7224 */ /* 0x000fc800078e0002 */
[--C-:B-1----:R-:W-:Y:S01]  /*106500*/  IMAD.MOV.U32 R27, RZ, RZ, R15.reuse ;  /* 0x000000ffff1b7224 */ /* 0x102fe200078e000f */
[----:B------:R-:W-:Y:S02]  /*106510*/  SHF.R.S32.HI R2, RZ, 0x1f, R15 ;  /* 0x0000001fff027819 */ /* 0x000fe4000001140f */
[----:B---3--:R-:W-:Y:S01]  /*106520*/  IADD3 R26, P0, R15, R16, RZ ;  /* 0x000000100f1a7210 */ /* 0x008fe20007f1e0ff */
[----:B------:R-:W-:Y:S02]  /*106530*/  IMAD.X R15, R0, 0x1, R28, P1 ;  /* 0x00000001000f7824 */ /* 0x000fe400008e061c */
[----:B------:R-:W2:Y:S04]  /*106540*/  LDL.LU R0, [R1+0x5f08] ;  /* 0x005f080001007983 */ /* 0x000ea80000300800 */
[----:B------:R1:W-:Y:S04]  /*106550*/  STL.64 [R1+0x2908], R14 ;  /* 0x0029080e01007387 */ /* 0x0003e80000100a00 */
[----:B-1----:R-:W3:Y:S04]  /*106560*/  LDL.LU.64 R14, [R1+0x5f00] ;  /* 0x005f0000010e7983 */ /* 0x002ee80000300a00 */
[----:B------:R1:W-:Y:S04]  /*106570*/  STL.64 [R1+0x5ee8], R28 ;  /* 0x005ee81c01007387 */ /* 0x0003e80000100a00 */
[----:B------:R4:W-:Y:S01]  /*106580*/  STL.64 [R1+0x5ee0], R16 ;  /* 0x005ee01001007387 */ /* 0x0009e20000100a00 */
[----:B-1----:R-:W-:Y:S01]  /*106590*/  IADD3 R28, P1, R27, R17, RZ ;  /* 0x000000111b1c7210 */ /* 0x002fe20007f3e0ff */
[----:B----4-:R-:W-:-:S02]  /*1065a0*/  IMAD.MOV.U32 R17, RZ, RZ, R27 ;  /* 0x000000ffff117224 */ /* 0x010fc400078e001b */
[----:B------:R-:W4:Y:S01]  /*1065b0*/  LDL.LU R16, [R1+0x25c] ;  /* 0x00025c0001107983 */ /* 0x000f220000300800 */
[C---:B---3--:R-:W-:Y:S02]  /*1065c0*/  IMAD.X R27, R2.reuse, 0x1, R14, P0 ;  /* 0x00000001021b7824 */ /* 0x048fe400000e060e */
[----:B------:R-:W-:-:S03]  /*1065d0*/  IMAD.X R29, R2, 0x1, R15, P1 ;  /* 0x00000001021d7824 */ /* 0x000fc600008e060f */
[----:B------:R1:W-:Y:S04]  /*1065e0*/  STL.64 [R1+0x2910], R26 ;  /* 0x0029101a01007387 */ /* 0x0003e80000100a00 */
[----:B------:R-:W-:Y:S04]  /*1065f0*/  STL.64 [R1+0x5ef0], R14 ;  /* 0x005ef00e01007387 */ /* 0x000fe80000100a00 */
[----:B------:R3:W-:Y:S01]  /*106600*/  STL.64 [R1+0x28d8], R28 ;  /* 0x0028d81c01007387 */ /* 0x0007e20000100a00 */
[C---:B-1----:R-:W-:Y:S02]  /*106610*/  IADD3 R26, P0, R17.reuse, R19, RZ ;  /* 0x00000013111a7210 */ /* 0x042fe40007f1e0ff */
[----:B---3--:R-:W-:-:S03]  /*106620*/  IADD3 R28, P1, R17, R21, RZ ;  /* 0x00000015111c7210 */ /* 0x008fc60007f3e0ff */
[C---:B------:R-:W-:Y:S02]  /*106630*/  IMAD.X R27, R2.reuse, 0x1, R18, P0 ;  /* 0x00000001021b7824 */ /* 0x040fe400000e0612 */
[C---:B------:R-:W-:Y:S01]  /*106640*/  IMAD.X R29, R2.reuse, 0x1, R20, P1 ;  /* 0x00000001021d7824 */ /* 0x040fe200008e0614 */
[C---:B------:R-:W-:Y:S02]  /*106650*/  IADD3 R14, P0, R17.reuse, R23, RZ ;  /* 0x00000017110e7210 */ /* 0x040fe40007f1e0ff */
[----:B------:R1:W-:Y:S03]  /*106660*/  STL.64 [R1+0x28e0], R26 ;  /* 0x0028e01a01007387 */ /* 0x0003e60000100a00 */
[----:B------:R-:W-:Y:S01]  /*106670*/  IMAD.X R15, R2, 0x1, R22, P0 ;  /* 0x00000001020f7824 */ /* 0x000fe200000e0616 */
[----:B-1----:R-:W3:Y:S04]  /*106680*/  LDL.LU.64 R26, [R1+0x5ef8] ;  /* 0x005ef800011a7983 */ /* 0x002ee80000300a00 */
[----:B------:R1:W-:Y:S04]  /*106690*/  STL.64 [R1+0x28e8], R28 ;  /* 0x0028e81c01007387 */ /* 0x0003e80000100a00 */
[----:B------:R-:W-:Y:S04]  /*1066a0*/  STL.64 [R1+0x5ed0], R6 ;  /* 0x005ed00601007387 */ /* 0x000fe80000100a00 */
[----:B------:R0:W-:Y:S01]  /*1066b0*/  STL.64 [R1+0x28f0], R14 ;  /* 0x0028f00e01007387 */ /* 0x0001e20000100a00 */
[----:B-1----:R-:W-:-:S03]  /*1066c0*/  IADD3 R28, P1, R17, R25, RZ ;  /* 0x00000019111c7210 */ /* 0x002fc60007f3e0ff */
[----:B0-----:R-:W2:Y:S02]  /*1066d0*/  LDL.LU.64 R14, [R1+0x5ef0] ;  /* 0x005ef000010e7983 */ /* 0x001ea40000300a00 */
[----:B------:R-:W-:Y:S02]  /*1066e0*/  IMAD.X R29, R2, 0x1, R24, P1 ;  /* 0x00000001021d7824 */ /* 0x000fe400008e0618 */
[----:B------:R0:W-:Y:S04]  /*1066f0*/  STL.64 [R1+0x5ed8], R22 ;  /* 0x005ed81601007387 */ /* 0x0001e80000100a00 */
[----:B0-----:R-:W2:Y:S04]  /*106700*/  LDL.LU R23, [R1+0x4c4] ;  /* 0x0004c40001177983 */ /* 0x001ea80000300800 */
[----:B------:R0:W-:Y:S04]  /*106710*/  STL.64 [R1+0x28f8], R28 ;  /* 0x0028f81c01007387 */ /* 0x0001e80000100a00 */
[----:B0-----:R-:W2:Y:S01]  /*106720*/  LDL.LU.64 R28, [R1+0x5ee8] ;  /* 0x005ee800011c7983 */ /* 0x001ea20000300a00 */
[----:B----4-:R-:W-:Y:S01]  /*106730*/  IMAD.MOV.U32 R22, RZ, RZ, R16 ;  /* 0x000000ffff167224 */ /* 0x010fe200078e0010 */
[----:B---3--:R-:W-:-:S05]  /*106740*/  IADD3 R6, P0, R17, R27, RZ ;  /* 0x0000001b11067210 */ /* 0x008fca0007f1e0ff */
[----:B------:R-:W-:-:S05]  /*106750*/  IMAD.X R7, R2, 0x1, R26, P0 ;  /* 0x0000000102077824 */ /* 0x000fca00000e061a */
[----:B------:R0:W-:Y:S04]  /*106760*/  STL.64 [R1+0x2900], R6 ;  /* 0x0029000601007387 */ /* 0x0001e80000100a00 */
[----:B--2---:R1:W-:Y:S01]  /*106770*/  STL [R1+0x5eb0], R0 ;  /* 0x005eb00001007387 */ /* 0x0043e20000100800 */
[----:B0-----:R-:W-:-:S03]  /*106780*/  IADD3 R6, P0, R0, R21, RZ ;  /* 0x0000001500067210 */ /* 0x001fc60007f1e0ff */
[----:B-1----:R-:W2:Y:S01]  /*106790*/  LDL R0, [R1+0x260] ;  /* 0x0002600001007983 */ /* 0x002ea20000100800 */
[----:B------:R-:W-:-:S05]  /*1067a0*/  IADD3 R16, P1, R17, R29, RZ ;  /* 0x0000001d11107210 */ /* 0x000fca0007f3e0ff */
[----:B------:R-:W-:-:S05]  /*1067b0*/  IMAD.X R17, R2, 0x1, R28, P1 ;  /* 0x0000000102117824 */ /* 0x000fca00008e061c */
[----:B------:R0:W-:Y:S04]  /*1067c0*/  STL.64 [R1+0x28d0], R16 ;  /* 0x0028d01001007387 */ /* 0x0001e80000100a00 */
[----:B0-----:R-:W3:Y:S04]  /*1067d0*/  LDL.LU.64 R16, [R1+0x5ee0] ;  /* 0x005ee00001107983 */ /* 0x001ee80000300a00 */
[----:B------:R0:W-:Y:S01]  /*1067e0*/  STL.64 [R1+0x5ec8], R28 ;  /* 0x005ec81c01007387 */ /* 0x0001e20000100a00 */
[----:B------:R-:W-:Y:S02]  /*1067f0*/  IMAD.MOV.U32 R2, RZ, RZ, R3 ;  /* 0x000000ffff027224 */ /* 0x000fe400078e0003 */
[----:B------:R-:W-:-:S02]  /*106800*/  IMAD.X R7, R23, 0x1, R20, P0 ;  /* 0x0000000117077824 */ /* 0x000fc400000e0614 */
[----:B0-----:R-:W-:-:S05]  /*106810*/  IMAD.MOV.U32 R29, RZ, RZ, R22 ;  /* 0x000000ffff1d7224 */ /* 0x001fca00078e0016 */
[----:B------:R-:W-:Y:S01]  /*106820*/  SHF.R.S32.HI R3, RZ, 0x1f, R29 ;  /* 0x0000001fff037819 */ /* 0x000fe2000001141d */
[----:B------:R-:W-:Y:S01]  /*106830*/  STL.64 [R1+0x4700], R6 ;  /* 0x0047000601007387 */ /* 0x000fe20000100a00 */
[----:B---3--:R-:W-:-:S03]  /*106840*/  IADD3 R22, P0, R29, R16, RZ ;  /* 0x000000101d167210 */ /* 0x008fc60007f1e0ff */
[----:B------:R-:W-:Y:S02]  /*106850*/  STL.64 [R1+0x5ec0], R16 ;  /* 0x005ec01001007387 */ /* 0x000fe40000100a00 */
[----:B------:R-:W-:-:S05]  /*106860*/  IMAD.X R23, R3, 0x1, R14, P0 ;  /* 0x0000000103177824 */ /* 0x000fca00000e060e */
[----:B------:R0:W-:Y:S04]  /*106870*/  STL.64 [R1+0x2898], R22 ;  /* 0x0028981601007387 */ /* 0x0001e80000100a00 */
[----:B0-----:R-:W3:Y:S01]  /*106880*/  LDL.LU.64 R22, [R1+0x5ed8] ;  /* 0x005ed80001167983 */ /* 0x001ee20000300a00 */
[----:B------:R-:W-:-:S05]  /*106890*/  IADD3 R6, P1, R29, R17, RZ ;  /* 0x000000111d067210 */ /* 0x000fca0007f3e0ff */
[----:B------:R-:W-:-:S05]  /*1068a0*/  IMAD.X R7, R3, 0x1, R15, P1 ;  /* 0x0000000103077824 */ /* 0x000fca00008e060f */
[----:B------:R0:W-:Y:S01]  /*1068b0*/  STL.64 [R1+0x28a0], R6 ;  /* 0x0028a00601007387 */ /* 0x0001e20000100a00 */
[----:B------:R-:W-:-:S03]  /*1068c0*/  IADD3 R16, P0, R29, R19, RZ ;  /* 0x000000131d107210 */ /* 0x000fc60007f1e0ff */
[----:B0-----:R-:W4:Y:S04]  /*1068d0*/  LDL.LU.64 R6, [R1+0x5ed0] ;  /* 0x005ed00001067983 */ /* 0x001f280000300a00 */
[----:B------:R0:W-:Y:S01]  /*1068e0*/  STL.64 [R1+0x5eb8], R14 ;  /* 0x005eb80e01007387 */ /* 0x0001e20000100a00 */
[----:B------:R-:W-:Y:S02]  /*1068f0*/  IMAD.X R17, R3, 0x1, R18, P0 ;  /* 0x0000000103117824 */ /* 0x000fe400000e0612 */
[----:B0-----:R-:W-:-:S05]  /*106900*/  IMAD.MOV.U32 R15, RZ, RZ, R29 ;  /* 0x000000ffff0f7224 */ /* 0x001fca00078e001d */
[----:B------:R-:W-:Y:S01]  /*106910*/  IADD3 R28, P1, R15, R21, RZ ;  /* 0x000000150f1c7210 */ /* 0x000fe20007f3e0ff */
[----:B------:R-:W-:Y:S04]  /*106920*/  STL.64 [R1+0x28a8], R16 ;  /* 0x0028a81001007387 */ /* 0x000fe80000100a00 */
[----:B------:R-:W-:-:S05]  /*106930*/  IMAD.X R29, R3, 0x1, R20, P1 ;  /* 0x00000001031d7824 */ /* 0x000fca00008e0614 */
[----:B------:R0:W-:Y:S02]  /*106940*/  STL.64 [R1+0x28b0], R28 ;  /* 0x0028b01c01007387 */ /* 0x0001e40000100a00 */
[----:B0-----:R-:W-:-:S05]  /*106950*/  IADD3 R28, P1, R15, R25, RZ ;  /* 0x000000190f1c7210 */ /* 0x001fca0007f3e0ff */
[----:B------:R-:W-:Y:S01]  /*106960*/  IMAD.X R29, R3, 0x1, R24, P1 ;  /* 0x00000001031d7824 */ /* 0x000fe200008e0618 */
[----:B---3--:R-:W-:-:S05]  /*106970*/  IADD3 R16, P0, R15, R23, RZ ;  /* 0x000000170f107210 */ /* 0x008fca0007f1e0ff */
[----:B------:R-:W-:-:S05]  /*106980*/  IMAD.X R17, R3, 0x1, R22, P0 ;  /* 0x0000000103117824 */ /* 0x000fca00000e0616 */
[----:B------:R-:W-:Y:S04]  /*106990*/  STL.64 [R1+0x28b8], R16 ;  /* 0x0028b81001007387 */ /* 0x000fe80000100a00 */
[----:B------:R0:W-:Y:S04]  /*1069a0*/  STL.64 [R1+0x28c0], R28 ;  /* 0x0028c01c01007387 */ /* 0x0001e80000100a00 */
[----:B0-----:R-:W3:Y:S01]  /*1069b0*/  LDL.LU.64 R28, [R1+0x5ec8] ;  /* 0x005ec800011c7983 */ /* 0x001ee20000300a00 */
[----:B------:R-:W-:-:S05]  /*1069c0*/  IADD3 R16, P0, R15, R27, RZ ;  /* 0x0000001b0f107210 */ /* 0x000fca0007f1e0ff */
[----:B------:R-:W-:-:S05]  /*1069d0*/  IMAD.X R17, R3, 0x1, R26, P0 ;  /* 0x0000000103117824 */ /* 0x000fca00000e061a */
[----:B------:R0:W-:Y:S04]  /*1069e0*/  STL.64 [R1+0x28c8], R16 ;  /* 0x0028c81001007387 */ /* 0x0001e80000100a00 */
[----:B0-----:R-:W4:Y:S04]  /*1069f0*/  LDL.LU.64 R16, [R1+0x5ec0] ;  /* 0x005ec00001107983 */ /* 0x001f280000300a00 */
[----:B------:R0:W-:Y:S01]  /*106a00*/  STL.64 [R1+0x5ea8], R26 ;  /* 0x005ea81a01007387 */ /* 0x0001e20000100a00 */
[----:B---3--:R-:W-:Y:S01]  /*106a10*/  IADD3 R14, P1, R15, R29, RZ ;  /* 0x0000001d0f0e7210 */ /* 0x008fe20007f3e0ff */
[----:B------:R-:W-:-:S04]  /*106a20*/  IMAD.MOV.U32 R15, RZ, RZ, R2 ;  /* 0x000000ffff0f7224 */ /* 0x000fc800078e0002 */
[----:B0-----:R-:W-:Y:S02]  /*106a30*/  IMAD.MOV.U32 R27, RZ, RZ, R15 ;  /* 0x000000ffff1b7224 */ /* 0x001fe400078e000f */
[----:B------:R-:W-:Y:S01]  /*106a40*/  IMAD.X R15, R3, 0x1, R28, P1 ;  /* 0x00000001030f7824 */ /* 0x000fe200008e061c */
[----:B--2---:R-:W-:-:S04]  /*106a50*/  SHF.R.S32.HI R2, RZ, 0x1f, R0 ;  /* 0x0000001fff027819 */ /* 0x004fc80000011400 */
[----:B------:R0:W-:Y:S04]  /*106a60*/  STL.64 [R1+0x2888], R14 ;  /* 0x0028880e01007387 */ /* 0x0001e80000100a00 */
[----:B0-----:R-:W2:Y:S04]  /*106a70*/  LDL.LU.64 R14, [R1+0x5eb8] ;  /* 0x005eb800010e7983 */ /* 0x001ea80000300a00 */
[----:B------:R0:W-:Y:S01]  /*106a80*/  STL.64 [R1+0x5ea0], R28 ;  /* 0x005ea01c01007387 */ /* 0x0001e20000100a00 */
[----:B----4-:R-:W-:-:S03]  /*106a90*/  IADD3 R26, P0, R0, R16, RZ ;  /* 0x00000010001a7210 */ /* 0x010fc60007f1e0ff */
[----:B------:R-:W3:Y:S01]  /*106aa0*/  LDL.LU R3, [R1+0x2a8] ;  /* 0x0002a80001037983 */ /* 0x000ee20000300800 */
[----:B0-----:R-:W-:-:S03]  /*106ab0*/  IADD3 R28, P1, R0, R17, RZ ;  /* 0x00000011001c7210 */ /* 0x001fc60007f3e0ff */
[----:B------:R-:W4:Y:S04]  /*106ac0*/  LDL.LU R0, [R1+0x5eb0] ;  /* 0x005eb00001007983 */ /* 0x000f280000300800 */
[----:B------:R0:W-:Y:S04]  /*106ad0*/  STL.64 [R1+0x5e98], R16 ;  /* 0x005e981001007387 */ /* 0x0001e80000100a00 */
[----:B0-----:R-:W3:Y:S01]  /*106ae0*/  LDL.LU R17, [R1+0x260] ;  /* 0x0002600001117983 */ /* 0x001ee20000300800 */
[----:B------:R-:W-:Y:S02]  /*106af0*/  IMAD.MOV.U32 R16, RZ, RZ, R27 ;  /* 0x000000ffff107224 */ /* 0x000fe400078e001b */
[----:B--2---:R-:W-:-:S02]  /*106b00*/  IMAD.X R27, R2, 0x1, R14, P0 ;  /* 0x00000001021b7824 */ /* 0x004fc400000e060e */
[----:B------:R-:W-:-:S03]  /*106b10*/  IMAD.X R29, R2, 0x1, R15, P1 ;  /* 0x00000001021d7824 */ /* 0x000fc600008e060f */
[----:B------:R3:W-:Y:S04]  /*106b20*/  STL.64 [R1+0x2890], R26 ;  /* 0x0028901a01007387 */ /* 0x0007e80000100a00 */
[----:B------:R0:W-:Y:S01]  /*106b30*/  STL.64 [R1+0x2860], R28 ;  /* 0x0028601c01007387 */ /* 0x0001e20000100a00 */
[C---:B---3--:R-:W-:Y:S02]  /*106b40*/  IADD3 R26, P0, R17.reuse, R19, RZ ;  /* 0x00000013111a7210 */ /* 0x048fe40007f1e0ff */
[----:B0-----:R-:W-:-:S03]  /*106b50*/  IADD3 R28, P1, R17, R21, RZ ;  /* 0x00000015111c7210 */ /* 0x001fc60007f3e0ff */
[C---:B------:R-:W-:Y:S02]  /*106b60*/  IMAD.X R27, R2.reuse, 0x1, R18, P0 ;  /* 0x00000001021b7824 */ /* 0x040fe400000e0612 */
[----:B------:R-:W-:-:S03]  /*106b70*/  IMAD.X R29, R2, 0x1, R20, P1 ;  /* 0x00000001021d7824 */ /* 0x000fc600008e0614 */
[----:B------:R0:W-:Y:S04]  /*106b80*/  STL.64 [R1+0x2868], R26 ;  /* 0x0028681a01007387 */ /* 0x0001e80000100a00 */
[----:B------:R1:W-:Y:S01]  /*106b90*/  STL.64 [R1+0x2870], R28 ;  /* 0x0028701c01007387 */ /* 0x0003e20000100a00 */
[C---:B0-----:R-:W-:Y:S02]  /*106ba0*/  IADD3 R26, P0, R17.reuse, R23, RZ ;  /* 0x00000017111a7210 */ /* 0x041fe40007f1e0ff */
[----:B-1----:R-:W-:-:S03]  /*106bb0*/  IADD3 R28, P1, R17, R25, RZ ;  /* 0x00000019111c7210 */ /* 0x002fc60007f3e0ff */
[C---:B------:R-:W-:Y:S02]  /*106bc0*/  IMAD.X R27, R2.reuse, 0x1, R22, P0 ;  /* 0x00000001021b7824 */ /* 0x040fe400000e0616 */
[----:B------:R-:W-:-:S03]  /*106bd0*/  IMAD.X R29, R2, 0x1, R24, P1 ;  /* 0x00000001021d7824 */ /* 0x000fc600008e0618 */
[----:B------:R0:W-:Y:S04]  /*106be0*/  STL.64 [R1+0x2878], R26 ;  /* 0x0028781a01007387 */ /* 0x0001e80000100a00 */
[----:B0-----:R-:W2:Y:S04]  /*106bf0*/  LDL.LU.64 R26, [R1+0x5ea8] ;  /* 0x005ea800011a7983 */ /* 0x001ea80000300a00 */
[----:B------:R-:W-:Y:S04]  /*106c00*/  STL.64 [R1+0x5e90], R22 ;  /* 0x005e901601007387 */ /* 0x000fe80000100a00 */
[----:B------:R0:W-:Y:S04]  /*106c10*/  STL.64 [R1+0x2880], R28 ;  /* 0x0028801c01007387 */ /* 0x0001e80000100a00 */
[----:B0-----:R-:W3:Y:S04]  /*106c20*/  LDL.LU.64 R28, [R1+0x5ea0] ;  /* 0x005ea000011c7983 */ /* 0x001ee80000300a00 */
[----:B------:R0:W-:Y:S02]  /*106c30*/  STL.64 [R1+0x5e88], R24 ;  /* 0x005e881801007387 */ /* 0x0001e40000100a00 */
[----:B0-----:R-:W-:Y:S01]  /*106c40*/  IMAD.MOV.U32 R25, RZ, RZ, R16 ;  /* 0x000000ffff197224 */ /* 0x001fe200078e0010 */
[----:B--2---:R-:W-:-:S05]  /*106c50*/  IADD3 R22, P0, R17, R27, RZ ;  /* 0x0000001b11167210 */ /* 0x004fca0007f1e0ff */
[----:B------:R-:W-:Y:S01]  /*106c60*/  IMAD.X R23, R2, 0x1, R26, P0 ;  /* 0x0000000102177824 */ /* 0x000fe200000e061a */
[----:B---3--:R-:W-:-:S04]  /*106c70*/  IADD3 R16, P1, R17, R29, RZ ;  /* 0x0000001d11107210 */ /* 0x008fc80007f3e0ff */
[----:B------:R-:W-:Y:S01]  /*106c80*/  STL.64 [R1+0x2858], R22 ;  /* 0x0028581601007387 */ /* 0x000fe20000100a00 */
[----:B------:R-:W-:-:S05]  /*106c90*/  IMAD.X R17, R2, 0x1, R28, P1 ;  /* 0x0000000102117824 */ /* 0x000fca00008e061c */
[----:B------:R0:W-:Y:S04]  /*106ca0*/  STL.64 [R1+0x2850], R16 ;  /* 0x0028501001007387 */ /* 0x0001e80000100a00 */
[----:B0-----:R-:W2:Y:S04]  /*106cb0*/  LDL.LU.64 R16, [R1+0x5e98] ;  /* 0x005e980001107983 */ /* 0x001ea80000300a00 */
[----:B------:R0:W-:Y:S04]  /*106cc0*/  STL.64 [R1+0x5e80], R28 ;  /* 0x005e801c01007387 */ /* 0x0001e80000100a00 */
[----:B------:R-:W3:Y:S01]  /*106cd0*/  LDL.LU R2, [R1+0x264] ;  /* 0x0002640001027983 */ /* 0x000ee20000300800 */
[----:B----4-:R-:W-:Y:S01]  /*106ce0*/  IADD3 R22, P0, R0, R19, RZ ;  /* 0x0000001300167210 */ /* 0x010fe20007f1e0ff */
[----:B0-----:R-:W-:Y:S01]  /*106cf0*/  IMAD.MOV.U32 R28, RZ, RZ, R25 ;  /* 0x000000ffff1c7224 */ /* 0x001fe200078e0019 */
[----:B------:R-:W-:-:S05]  /*106d00*/  SHF.R.S32.HI R25, RZ, 0x1f, R0 ;  /* 0x0000001fff197819 */ /* 0x000fca0000011400 */
[----:B------:R-:W-:Y:S02]  /*106d10*/  IMAD.X R23, R25, 0x1, R18, P0 ;  /* 0x0000000119177824 */ /* 0x000fe400000e0612 */
[----:B------:R-:W-:-:S03]  /*106d20*/  IMAD.MOV.U32 R29, RZ, RZ, R3 ;  /* 0x000000ffff1d7224 */ /* 0x000fc600078e0003 */
[----:B------:R2:W-:Y:S01]  /*106d30*/  STL.64 [R1+0x46d0], R22 ;  /* 0x0046d01601007387 */ /* 0x0005e20000100a00 */
[----:B---3--:R-:W-:Y:S02]  /*106d40*/  SHF.R.S32.HI R3, RZ, 0x1f, R2 ;  /* 0x0000001fff037819 */ /* 0x008fe40000011402 */
[C---:B--2---:R-:W-:Y:S02]  /*106d50*/  IADD3 R22, P0, R2.reuse, R16, RZ ;  /* 0x0000001002167210 */ /* 0x044fe40007f1e0ff */
[----:B------:R-:W-:-:S03]  /*106d60*/  IADD3 R24, P1, R2, R17, RZ ;  /* 0x0000001102187210 */ /* 0x000fc60007f3e0ff */
        /* <DEDUP_REMOVED lines=14> */
[----:B0-----:R-:W-:-:S02]  /*106e50*/  IMAD.MOV.U32 R20, RZ, RZ, R28 ;  /* 0x000000ffff147224 */ /* 0x001fc400078e001c */
[----:B------:R-:W-:Y:S01]  /*106e60*/  IMAD.MOV.U32 R21, RZ, RZ, R29 ;  /* 0x000000ffff157224 */ /* 0x000fe200078e001d */
[----:B--2---:R-:W-:-:S05]  /*106e70*/  IADD3 R18, P0, R2, R23, RZ ;  /* 0x0000001702127210 */ /* 0x004fca0007f1e0ff */
[----:B------:R-:W-:Y:S01]  /*106e80*/  IMAD.X R19, R3, 0x1, R22, P0 ;  /* 0x0000000103137824 */ /* 0x000fe200000e0616 */
[----:B---3--:R-:W-:-:S04]  /*106e90*/  IADD3 R28, P1, R2, R25, RZ ;  /* 0x00000019021c7210 */ /* 0x008fc80007f3e0ff */
[----:B------:R-:W-:Y:S01]  /*106ea0*/  STL.64 [R1+0x2838], R18 ;  /* 0x0028381201007387 */ /* 0x000fe20000100a00 */
[----:B------:R-:W-:-:S05]  /*106eb0*/  IMAD.X R29, R3, 0x1, R24, P1 ;  /* 0x00000001031d7824 */ /* 0x000fca00008e0618 */
[----:B------:R0:W-:Y:S04]  /*106ec0*/  STL.64 [R1+0x2840], R28 ;  /* 0x0028401c01007387 */ /* 0x0001e80000100a00 */
[----:B0-----:R-:W2:Y:S04]  /*106ed0*/  LDL.LU.64 R28, [R1+0x5e80] ;  /* 0x005e8000011c7983 */ /* 0x001ea80000300a00 */
[----:B------:R0:W-:Y:S02]  /*106ee0*/  STL.64 [R1+0x5e68], R24 ;  /* 0x005e681801007387 */ /* 0x0001e40000100a00 */
[----:B0-----:R-:W-:-:S02]  /*106ef0*/  IMAD.MOV.U32 R25, RZ, RZ, R21 ;  /* 0x000000ffff197224 */ /* 0x001fc400078e0015 */
[----:B------:R-:W3:Y:S01]  /*106f00*/  LDL R21, [R1+0x268] ;  /* 0x0002680001157983 */ /* 0x000ee20000100800 */
[----:B------:R-:W-:-:S03]  /*106f10*/  IADD3 R18, P0, R2, R27, RZ ;  /* 0x0000001b02127210 */ /* 0x000fc60007f1e0ff */
[----:B------:R-:W-:Y:S02]  /*106f20*/  STL.64 [R1+0x5e60], R12 ;  /* 0x005e600c01007387 */ /* 0x000fe40000100a00 */
[----:B------:R-:W-:-:S05]  /*106f30*/  IMAD.X R19, R3, 0x1, R26, P0 ;  /* 0x0000000103137824 */ /* 0x000fca00000e061a */
[----:B------:R0:W-:Y:S04]  /*106f40*/  STL.64 [R1+0x2848], R18 ;  /* 0x0028481201007387 */ /* 0x0001e80000100a00 */
[----:B0-----:R-:W4:Y:S04]  /*106f50*/  LDL.LU.64 R18, [R1+0x5e78] ;  /* 0x005e780001127983 */ /* 0x001f280000300a00 */
[----:B------:R0:W-:Y:S01]  /*106f60*/  STL [R1+0x5e58], R16 ;  /* 0x005e581001007387 */ /* 0x0001e20000100800 */
[----:B---3--:R-:W-:-:S03]  /*106f70*/  IADD3 R12, P0, R21, R16, RZ ;  /* 0x00000010150c7210 */ /* 0x008fc60007f1e0ff */
[----:B0-----:R-:W3:Y:S01]  /*106f80*/  LDL.LU R16, [R1+0x268] ;  /* 0x0002680001107983 */ /* 0x001ee20000300800 */
[----:B------:R-:W-:Y:S01]  /*106f90*/  IMAD.MOV.U32 R24, RZ, RZ, R20 ;  /* 0x000000ffff187224 */ /* 0x000fe200078e0014 */
[----:B--2---:R-:W-:Y:S02]  /*106fa0*/  IADD3 R20, P1, R2, R29, RZ ;  /* 0x0000001d02147210 */ /* 0x004fe40007f3e0ff */
[----:B------:R-:W-:-:S03]  /*106fb0*/  SHF.R.S32.HI R2, RZ, 0x1f, R21 ;  /* 0x0000001fff027819 */ /* 0x000fc60000011415 */
[----:B------:R-:W-:-:S05]  /*106fc0*/  IMAD.X R21, R3, 0x1, R28, P1 ;  /* 0x0000000103157824 */ /* 0x000fca00008e061c */
[----:B------:R3:W-:Y:S01]  /*106fd0*/  STL.64 [R1+0x2808], R20 ;  /* 0x0028081401007387 */ /* 0x0007e20000100a00 */
[----:B------:R-:W-:Y:S02]  /*106fe0*/  IMAD.X R13, R2, 0x1, R14, P0 ;  /* 0x00000001020d7824 */ /* 0x000fe400000e060e */
[----:B------:R-:W-:Y:S02]  /*106ff0*/  IMAD.MOV.U32 R3, RZ, RZ, R8 ;  /* 0x000000ffff037224 */ /* 0x000fe400078e0008 */
[----:B------:R-:W-:Y:S02]  /*107000*/  IMAD.MOV.U32 R8, RZ, RZ, R10 ;  /* 0x000000ffff087224 */ /* 0x000fe400078e000a */
[----:B------:R-:W2:Y:S04]  /*107010*/  LDL.LU R10, [R1+0x270] ;  /* 0x00027000010a7983 */ /* 0x000ea80000300800 */
[----:B------:R-:W-:Y:S01]  /*107020*/  STL.64 [R1+0x2810], R12 ;  /* 0x0028100c01007387 */ /* 0x000fe20000100a00 */
[----:B---3--:R-:W-:-:S05]  /*107030*/  IADD3 R20, P1, R16, R17, RZ ;  /* 0x0000001110147210 */ /* 0x008fca0007f3e0ff */
[----:B------:R-:W-:-:S05]  /*107040*/  IMAD.X R21, R2, 0x1, R15, P1 ;  /* 0x0000000102157824 */ /* 0x000fca00008e060f */
[----:B------:R0:W-:Y:S04]  /*107050*/  STL.64 [R1+0x27d8], R20 ;  /* 0x0027d81401007387 */ /* 0x0001e80000100a00 */
[----:B0-----:R-:W3:Y:S04]  /*107060*/  LDL.LU.64 R20, [R1+0x5e70] ;  /* 0x005e700001147983 */ /* 0x001ee80000300a00 */
[----:B------:R0:W-:Y:S01]  /*107070*/  STL.64 [R1+0x5e50], R14 ;  /* 0x005e500e01007387 */ /* 0x0001e20000100a00 */
[----:B----4-:R-:W-:-:S05]  /*107080*/  IADD3 R12, P0, R16, R19, RZ ;  /* 0x00000013100c7210 */ /* 0x010fca0007f1e0ff */
[----:B------:R-:W-:Y:S02]  /*107090*/  IMAD.X R13, R2, 0x1, R18, P0 ;  /* 0x00000001020d7824 */ /* 0x000fe400000e0612 */
[----:B0-----:R-:W-:Y:S02]  /*1070a0*/  IMAD.MOV.U32 R14, RZ, RZ, R24 ;  /* 0x000000ffff0e7224 */ /* 0x001fe400078e0018 */
[----:B------:R-:W-:Y:S01]  /*1070b0*/  IMAD.MOV.U32 R15, RZ, RZ, R25 ;  /* 0x000000ffff0f7224 */ /* 0x000fe200078e0019 */
[----:B------:R-:W-:Y:S01]  /*1070c0*/  STL.64 [R1+0x27e0], R12 ;  /* 0x0027e00c01007387 */ /* 0x000fe20000100a00 */
[----:B---3--:R-:W-:-:S05]  /*1070d0*/  IADD3 R24, P1, R16, R21, RZ ;  /* 0x0000001510187210 */ /* 0x008fca0007f3e0ff */
[----:B------:R-:W-:-:S05]  /*1070e0*/  IMAD.X R25, R2, 0x1, R20, P1 ;  /* 0x0000000102197824 */ /* 0x000fca00008e0614 */
[----:B------:R0:W-:Y:S04]  /*1070f0*/  STL.64 [R1+0x27e8], R24 ;  /* 0x0027e81801007387 */ /* 0x0001e80000100a00 */
[----:B0-----:R-:W3:Y:S01]  /*107100*/  LDL.LU.64 R24, [R1+0x5e68] ;  /* 0x005e680001187983 */ /* 0x001ee20000300a00 */
[----:B------:R-:W-:-:S03]  /*107110*/  IADD3 R12, P0, R16, R23, RZ ;  /* 0x00000017100c7210 */ /* 0x000fc60007f1e0ff */
[----:B------:R0:W-:Y:S02]  /*107120*/  STL.64 [R1+0x5e48], R20 ;  /* 0x005e481401007387 */ /* 0x0001e40000100a00 */
[----:B------:R-:W-:Y:S02]  /*107130*/  IMAD.X R13, R2, 0x1, R22, P0 ;  /* 0x00000001020d7824 */ /* 0x000fe400000e0616 */
[----:B0-----:R-:W-:Y:S02]  /*107140*/  IMAD.MOV.U32 R20, RZ, RZ, R14 ;  /* 0x000000ffff147224 */ /* 0x001fe400078e000e */
[----:B------:R-:W-:Y:S01]  /*107150*/  IMAD.MOV.U32 R21, RZ, RZ, R15 ;  /* 0x000000ffff157224 */ /* 0x000fe200078e000f */
[----:B------:R0:W-:Y:S04]  /*107160*/  STL.64 [R1+0x27f0], R12 ;  /* 0x0027f00c01007387 */ /* 0x0001e80000100a00 */
[----:B0-----:R-:W4:Y:S04]  /*107170*/  LDL.LU.64 R12, [R1+0x5e60] ;  /* 0x005e6000010c7983 */ /* 0x001f280000300a00 */
[----:B------:R0:W-:Y:S02]  /*107180*/  STL.64 [R1+0x5e40], R22 ;  /* 0x005e401601007387 */ /* 0x0001e40000100a00 */
[----:B0-----:R-:W-:-:S05]  /*107190*/  IADD3 R22, P0, R16, R27, RZ ;  /* 0x0000001b10167210 */ /* 0x001fca0007f1e0ff */
[----:B------:R-:W-:Y:S01]  /*1071a0*/  IMAD.X R23, R2, 0x1, R26, P0 ;  /* 0x0000000102177824 */ /* 0x000fe200000e061a */
[----:B---3--:R-:W-:-:S05]  /*1071b0*/  IADD3 R14, P1, R16, R25, RZ ;  /* 0x00000019100e7210 */ /* 0x008fca0007f3e0ff */
[----:B------:R-:W-:-:S05]  /*1071c0*/  IMAD.X R15, R2, 0x1, R24, P1 ;  /* 0x00000001020f7824 */ /* 0x000fca00008e0618 */
[----:B------:R0:W-:Y:S02]  /*1071d0*/  STL.64 [R1+0x27f8], R14 ;  /* 0x0027f80e01007387 */ /* 0x0001e40000100a00 */
[----:B0-----:R-:W-:Y:S02]  /*1071e0*/  IADD3 R14, P1, R16, R29, RZ ;  /* 0x0000001d100e7210 */ /* 0x001fe40007f3e0ff */
[----:B------:R-:W3:Y:S03]  /*1071f0*/  LDL.LU R16, [R1+0x5e58] ;  /* 0x005e580001107983 */ /* 0x000ee60000300800 */
[----:B------:R-:W-:Y:S01]  /*107200*/  IMAD.X R15, R2, 0x1, R28, P1 ;  /* 0x00000001020f7824 */ /* 0x000fe200008e061c */
[----:B------:R-:W-:Y:S04]  /*107210*/  STL.64 [R1+0x2800], R22 ;  /* 0x0028001601007387 */ /* 0x000fe80000100a00 */
[----:B------:R0:W-:Y:S04]  /*107220*/  STL.64 [R1+0x27d0], R14 ;  /* 0x0027d00e01007387 */ /* 0x0001e80000100a00 */
[----:B0-----:R-:W2:Y:S04]  /*107230*/  LDL.LU.64 R14, [R1+0x5e50] ;  /* 0x005e5000010e7983 */ /* 0x001ea80000300a00 */
[----:B------:R0:W-:Y:S04]  /*107240*/  STL.64 [R1+0x5e38], R28 ;  /* 0x005e381c01007387 */ /* 0x0001e80000100a00 */
[----:B------:R-:W4:Y:S01]  /*107250*/  LDL.LU R2, [R1+0x26c] ;  /* 0x00026c0001027983 */ /* 0x000f220000300800 */
[----:B------:R-:W-:Y:S01]  /*107260*/  IADD3 R22, P0, R0, R17, RZ ;  /* 0x0000001100167210 */ /* 0x000fe20007f1e0ff */
[----:B0-----:R-:W-:Y:S01]  /*107270*/  IMAD.MOV.U32 R28, RZ, RZ, R20 ;  /* 0x000000ffff1c7224 */ /* 0x001fe200078e0014 */
[----:B------:R-:W-:Y:S01]  /*107280*/  SHF.R.S32.HI R20, RZ, 0x1f, R0 ;  /* 0x0000001fff147819 */ /* 0x000fe20000011400 */
[----:B------:R-:W-:-:S04]  /*107290*/  IMAD.MOV.U32 R29, RZ, RZ, R3 ;  /* 0x000000ffff1d7224 */ /* 0x000fc800078e0003 */
[----:B--2---:R-:W-:Y:S01]  /*1072a0*/  IMAD.X R23, R20, 0x1, R15, P0 ;  /* 0x0000000114177824 */ /* 0x004fe200000e060f */
[----:B----4-:R-:W-:Y:S02]  /*1072b0*/  SHF.R.S32.HI R3, RZ, 0x1f, R2 ;  /* 0x0000001fff037819 */ /* 0x010fe40000011402 */
[C---:B------:R-:W-:Y:S02]  /*1072c0*/  IADD3 R20, P1, R2.reuse, R17, RZ ;  /* 0x0000001102147210 */ /* 0x040fe40007f3e0ff */
[----:B------:R0:W-:Y:S04]  /*1072d0*/  STL.64 [R1+0x46a0], R22 ;  /* 0x0046a01601007387 */ /* 0x0001e80000100a00 */
[----:B---3--:R1:W-:Y:S01]  /*1072e0*/  STL.64 [R1+0x5e30], R16 ;  /* 0x005e301001007387 */ /* 0x0083e20000100a00 */
[----:B0-----:R-:W-:Y:S01]  /*1072f0*/  IADD3 R22, P0, R2, R16, RZ ;  /* 0x0000001002167210 */ /* 0x001fe20007f1e0ff */
[----:B------:R-:W-:-:S02]  /*107300*/  IMAD.MOV.U32 R23, RZ, RZ, R21 ;  /* 0x000000ffff177224 */ /* 0x000fc400078e0015 */
[C---:B------:R-:W-:Y:S01]  /*107310*/  IMAD.X R21, R3.reuse, 0x1, R15, P1 ;  /* 0x0000000103157824 */ /* 0x040fe200008e060f */
[----:B-1----:R-:W2:Y:S01]  /*107320*/  LDL.LU R16, [R1+0x2a0] ;  /* 0x0002a00001107983 */ /* 0x002ea20000300800 */
[----:B------:R-:W-:Y:S02]  /*107330*/  IMAD.MOV.U32 R17, RZ, RZ, R23 ;  /* 0x000000ffff117224 */ /* 0x000fe400078e0017 */
[----:B------:R-:W-:-:S05]  /*107340*/  IMAD.X R23, R3, 0x1, R14, P0 ;  /* 0x0000000103177824 */ /* 0x000fca00000e060e */
[----:B------:R0:W-:Y:S04]  /*107350*/  STL.64 [R1+0x2788], R22 ;  /* 0x0027881601007387 */ /* 0x0001e80000100a00 */
[----:B------:R1:W-:Y:S01]  /*107360*/  STL.64 [R1+0x27a0], R20 ;  /* 0x0027a01401007387 */ /* 0x0003e20000100a00 */
[----:B0-----:R-:W-:-:S03]  /*107370*/  IADD3 R22, P0, R2, R19, RZ ;  /* 0x0000001302167210 */ /* 0x001fc60007f1e0ff */
[----:B-1----:R-:W3:Y:S02]  /*107380*/  LDL.LU.64 R20, [R1+0x5e48] ;  /* 0x005e480001147983 */ /* 0x002ee40000300a00 */
[----:B------:R-:W-:Y:S02]  /*107390*/  IMAD.X R23, R3, 0x1, R18, P0 ;  /* 0x0000000103177824 */ /* 0x000fe400000e0612 */
[----:B------:R-:W-:Y:S04]  /*1073a0*/  STL.64 [R1+0x5e28], R14 ;  /* 0x005e280e01007387 */ /* 0x000fe80000100a00 */
[----:B------:R0:W-:Y:S04]  /*1073b0*/  STL.64 [R1+0x27a8], R22 ;  /* 0x0027a81601007387 */ /* 0x0001e80000100a00 */
[----:B0-----:R-:W4:Y:S01]  /*1073c0*/  LDL.LU.64 R22, [R1+0x5e40] ;  /* 0x005e400001167983 */ /* 0x001f220000300a00 */
[----:B------:R-:W-:-:S02]  /*1073d0*/  IMAD.MOV.U32 R14, RZ, RZ, R28 ;  /* 0x000000ffff0e7224 */ /* 0x000fc400078e001c */
[----:B------:R-:W-:Y:S01]  /*1073e0*/  IMAD.MOV.U32 R15, RZ, RZ, R29 ;  /* 0x000000ffff0f7224 */ /* 0x000fe200078e001d */
[----:B------:R0:W-:Y:S02]  /*1073f0*/  STL.64 [R1+0x5e20], R12 ;  /* 0x005e200c01007387 */ /* 0x0001e40000100a00 */
[----:B0-----:R-:W-:Y:S02]  /*107400*/  IMAD.MOV.U32 R13, RZ, RZ, R17 ;  /* 0x000000ffff0d7224 */ /* 0x001fe400078e0011 */
[----:B--2---:R-:W-:Y:S01]  /*107410*/  IMAD.MOV.U32 R12, RZ, RZ, R16 ;  /* 0x000000ffff0c7224 */ /* 0x004fe200078e0010 */
[----:B---3--:R-:W-:-:S05]  /*107420*/  IADD3 R28, P1, R2, R21, RZ ;  /* 0x00000015021c7210 */ /* 0x008fca0007f3e0ff */
[----:B------:R-:W-:-:S05]  /*107430*/  IMAD.X R29, R3, 0x1, R20, P1 ;  /* 0x00000001031d7824 */ /* 0x000fca00008e0614 */
[----:B------:R0:W-:Y:S01]  /*107440*/  STL.64 [R1+0x27b0], R28 ;  /* 0x0027b01c01007387 */ /* 0x0001e20000100a00 */
[C---:B----4-:R-:W-:Y:S02]  /*107450*/  IADD3 R16, P0, R2.reuse, R23, RZ ;  /* 0x0000001702107210 */ /* 0x050fe40007f1e0ff */
[----:B0-----:R-:W-:-:S03]  /*107460*/  IADD3 R28, P1, R2, R25, RZ ;  /* 0x00000019021c7210 */ /* 0x001fc60007f3e0ff */
[C---:B------:R-:W-:Y:S02]  /*107470*/  IMAD.X R17, R3.reuse, 0x1, R22, P0 ;  /* 0x0000000103117824 */ /* 0x040fe400000e0616 */
[----:B------:R-:W-:-:S03]  /*107480*/  IMAD.X R29, R3, 0x1, R24, P1 ;  /* 0x00000001031d7824 */ /* 0x000fc600008e0618 */
[----:B------:R-:W-:Y:S04]  /*107490*/  STL.64 [R1+0x27b8], R16 ;  /* 0x0027b81001007387 */ /* 0x000fe80000100a00 */
[----:B------:R0:W-:Y:S04]  /*1074a0*/  STL.64 [R1+0x27c0], R28 ;  /* 0x0027c01c01007387 */ /* 0x0001e80000100a00 */
[----:B0-----:R-:W2:Y:S01]  /*1074b0*/  LDL.LU.64 R28, [R1+0x5e38] ;  /* 0x005e3800011c7983 */ /* 0x001ea20000300a00 */
[----:B------:R-:W-:-:S03]  /*1074c0*/  IADD3 R16, P0, R2, R27, RZ ;  /* 0x0000001b02107210 */ /* 0x000fc60007f1e0ff */
[----:B------:R0:W-:Y:S02]  /*1074d0*/  STL.64 [R1+0x5e18], R24 ;  /* 0x005e181801007387 */ /* 0x0001e40000100a00 */
[----:B------:R-:W-:Y:S02]  /*1074e0*/  IMAD.X R17, R3, 0x1, R26, P0 ;  /* 0x0000000103117824 */ /* 0x000fe400000e061a */
[----:B0-----:R-:W-:Y:S02]  /*1074f0*/  IMAD.MOV.U32 R24, RZ, RZ, R14 ;  /* 0x000000ffff187224 */ /* 0x001fe400078e000e */
[----:B------:R-:W-:Y:S01]  /*107500*/  IMAD.MOV.U32 R25, RZ, RZ, R15 ;  /* 0x000000ffff197224 */ /* 0x000fe200078e000f */
[----:B------:R0:W-:Y:S04]  /*107510*/  STL.64 [R1+0x27c8], R16 ;  /* 0x0027c81001007387 */ /* 0x0001e80000100a00 */
[----:B0-----:R-:W3:Y:S04]  /*107520*/  LDL.LU.64 R16, [R1+0x5e30] ;  /* 0x005e300001107983 */ /* 0x001ee80000300a00 */
[----:B------:R-:W-:Y:S01]  /*107530*/  STL.64 [R1+0x5e10], R26 ;  /* 0x005e101a01007387 */ /* 0x000fe20000100a00 */
[----:B--2---:R-:W-:-:S05]  /*107540*/  IADD3 R14, P1, R2, R29, RZ ;  /* 0x0000001d020e7210 */ /* 0x004fca0007f3e0ff */
[----:B------:R-:W-:-:S05]  /*107550*/  IMAD.X R15, R3, 0x1, R28, P1 ;  /* 0x00000001030f7824 */ /* 0x000fca00008e061c */
[----:B------:R0:W-:Y:S04]  /*107560*/  STL.64 [R1+0x2778], R14 ;  /* 0x0027780e01007387 */ /* 0x0001e80000100a00 */
[----:B0-----:R-:W2:Y:S01]  /*107570*/  LDL.LU.64 R14, [R1+0x5e28] ;  /* 0x005e2800010e7983 */ /* 0x001ea20000300a00 */
[----:B------:R-:W-:Y:S01]  /*107580*/  SHF.R.S32.HI R2, RZ, 0x1f, R10 ;  /* 0x0000001fff027819 */ /* 0x000fe2000001140a */
[----:B------:R-:W-:Y:S01]  /*107590*/  IMAD.MOV.U32 R3, RZ, RZ, R12 ;  /* 0x000000ffff037224 */ /* 0x000fe200078e000c */
[C---:B---3--:R-:W-:Y:S02]  /*1075a0*/  IADD3 R26, P0, R10.reuse, R16, RZ ;  /* 0x000000100a1a7210 */ /* 0x048fe40007f1e0ff */
[----:B------:R-:W-:Y:S01]  /*1075b0*/  IADD3 R12, P1, R10, R17, RZ ;  /* 0x000000110a0c7210 */ /* 0x000fe20007f3e0ff */
[----:B------:R0:W-:Y:S02]  /*1075c0*/  STL.64 [R1+0x5e08], R28 ;  /* 0x005e081c01007387 */ /* 0x0001e40000100a00 */
[----:B0-----:R-:W-:-:S02]  /*1075d0*/  IMAD.MOV.U32 R29, RZ, RZ, R13 ;  /* 0x000000ffff1d7224 */ /* 0x001fc400078e000d */
[C---:B--2---:R-:W-:Y:S02]  /*1075e0*/  IMAD.X R27, R2.reuse, 0x1, R14, P0 ;  /* 0x00000001021b7824 */ /* 0x044fe400000e060e */
[----:B------:R-:W-:-:S03]  /*1075f0*/  IMAD.X R13, R2, 0x1, R15, P1 ;  /* 0x00000001020d7824 */ /* 0x000fc600008e060f */
[----:B------:R-:W-:Y:S04]  /*107600*/  STL.64 [R1+0x2780], R26 ;  /* 0x0027801a01007387 */ /* 0x000fe80000100a00 */
[----:B------:R0:W-:Y:S04]  /*107610*/  STL.64 [R1+0x1e78], R12 ;  /* 0x001e780c01007387 */ /* 0x0001e80000100a00 */
[----:B0-----:R-:W2:Y:S04]  /*107620*/  LDL.LU.64 R12, [R1+0x5e20] ;  /* 0x005e2000010c7983 */ /* 0x001ea80000300a00 */
[----:B------:R0:W-:Y:S01]  /*107630*/  STL.64 [R1+0x5df8], R14 ;  /* 0x005df80e01007387 */ /* 0x0001e20000100a00 */
[----:B------:R-:W-:-:S05]  /*107640*/  IADD3 R26, P0, R10, R19, RZ ;  /* 0x000000130a1a7210 */ /* 0x000fca0007f1e0ff */
[----:B------:R-:W-:Y:S02]  /*107650*/  IMAD.X R27, R2, 0x1, R18, P0 ;  /* 0x00000001021b7824 */ /* 0x000fe400000e0612 */
[----:B0-----:R-:W-:Y:S01]  /*107660*/  IMAD.MOV.U32 R14, RZ, RZ, R24 ;  /* 0x000000ffff0e7224 */ /* 0x001fe200078e0018 */
[----:B------:R-:W-:Y:S01]  /*107670*/  IADD3 R24, P1, R10, R21, RZ ;  /* 0x000000150a187210 */ /* 0x000fe20007f3e0ff */
[----:B------:R-:W-:-:S04]  /*107680*/  IMAD.MOV.U32 R15, RZ, RZ, R25 ;  /* 0x000000ffff0f7224 */ /* 0x000fc800078e0019 */
[----:B------:R-:W-:Y:S01]  /*107690*/  IMAD.X R25, R2, 0x1, R20, P1 ;  /* 0x0000000102197824 */ /* 0x000fe200008e0614 */
[----:B------:R-:W-:Y:S04]  /*1076a0*/  STL.64 [R1+0x1e80], R26 ;  /* 0x001e801a01007387 */ /* 0x000fe80000100a00 */
[----:B------:R0:W-:Y:S04]  /*1076b0*/  STL.64 [R1+0x1e88], R24 ;  /* 0x001e881801007387 */ /* 0x0001e80000100a00 */
[----:B0-----:R-:W3:Y:S01]  /*1076c0*/  LDL.LU.64 R24, [R1+0x5e18] ;  /* 0x005e180001187983 */ /* 0x001ee20000300a00 */
[----:B------:R-:W-:-:S03]  /*1076d0*/  IADD3 R26, P0, R10, R23, RZ ;  /* 0x000000170a1a7210 */ /* 0x000fc60007f1e0ff */
[----:B------:R0:W-:Y:S02]  /*1076e0*/  STL.64 [R1+0x5de8], R20 ;  /* 0x005de81401007387 */ /* 0x0001e40000100a00 */
[----:B------:R-:W-:-:S05]  /*1076f0*/  IMAD.X R27, R2, 0x1, R22, P0 ;  /* 0x00000001021b7824 */ /* 0x000fca00000e0616 */
[----:B------:R1:W-:Y:S01]  /*107700*/  STL.64 [R1+0x2750], R26 ;  /* 0x0027501a01007387 */ /* 0x0003e20000100a00 */
[----:B0-----:R-:W-:-:S03]  /*107710*/  IMAD.MOV.U32 R21, RZ, RZ, R29 ;  /* 0x000000ffff157224 */ /* 0x001fc600078e001d */
[----:B-1----:R-:W4:Y:S04]  /*107720*/  LDL.LU.64 R26, [R1+0x5e10] ;  /* 0x005e1000011a7983 */ /* 0x002f280000300a00 */
[----:B------:R-:W-:Y:S01]  /*107730*/  STL.64 [R1+0x5df0], R22 ;  /* 0x005df01601007387 */ /* 0x000fe20000100a00 */
[----:B---3--:R-:W-:-:S05]  /*107740*/  IADD3 R28, P1, R10, R25, RZ ;  /* 0x000000190a1c7210 */ /* 0x008fca0007f3e0ff */
[----:B------:R-:W-:-:S05]  /*107750*/  IMAD.X R29, R2, 0x1, R24, P1 ;  /* 0x00000001021d7824 */ /* 0x000fca00008e0618 */
[----:B------:R0:W-:Y:S04]  /*107760*/  STL.64 [R1+0x2758], R28 ;  /* 0x0027581c01007387 */ /* 0x0001e80000100a00 */
[----:B0-----:R-:W3:Y:S04]  /*107770*/  LDL.LU.64 R28, [R1+0x5e08] ;  /* 0x005e0800011c7983 */ /* 0x001ee80000300a00 */
[----:B------:R0:W-:Y:S01]  /*107780*/  STL.64 [R1+0x5de0], R24 ;  /* 0x005de01801007387 */ /* 0x0001e20000100a00 */
[----:B----4-:R-:W-:Y:S01]  /*107790*/  IADD3 R20, P0, R10, R27, RZ ;  /* 0x0000001b0a147210 */ /* 0x010fe20007f1e0ff */
[----:B------:R-:W-:-:S04]  /*1077a0*/  IMAD.MOV.U32 R22, RZ, RZ, R21 ;  /* 0x000000ffff167224 */ /* 0x000fc800078e0015 */
[----:B------:R-:W-:Y:S02]  /*1077b0*/  IMAD.X R21, R2, 0x1, R26, P0 ;  /* 0x0000000102157824 */ /* 0x000fe400000e061a */
[----:B0-----:R-:W-:Y:S02]  /*1077c0*/  IMAD.MOV.U32 R24, RZ, RZ, R14 ;  /* 0x000000ffff187224 */ /* 0x001fe400078e000e */
[----:B------:R-:W-:Y:S01]  /*1077d0*/  IMAD.MOV.U32 R25, RZ, RZ, R15 ;  /* 0x000000ffff197224 */ /* 0x000fe200078e000f */
[----:B---3--:R-:W-:Y:S02]  /*1077e0*/  IADD3 R14, P1, R10, R29, RZ ;  /* 0x0000001d0a0e7210 */ /* 0x008fe40007f3e0ff */
[----:B------:R-:W3:Y:S03]  /*1077f0*/  LDL.LU R10, [R1+0x5e00] ;  /* 0x005e0000010a7983 */ /* 0x000ee60000300800 */
[----:B------:R-:W-:Y:S01]  /*107800*/  IMAD.X R15, R2, 0x1, R28, P1 ;  /* 0x00000001020f7824 */ /* 0x000fe200008e061c */
[----:B------:R-:W-:Y:S04]  /*107810*/  STL.64 [R1+0x2770], R20 ;  /* 0x0027701401007387 */ /* 0x000fe80000100a00 */
[----:B------:R0:W-:Y:S04]  /*107820*/  STL.64 [R1+0x1e70], R14 ;  /* 0x001e700e01007387 */ /* 0x0001e80000100a00 */
[----:B0-----:R-:W4:Y:S01]  /*107830*/  LDL.LU.64 R14, [R1+0x5df8] ;  /* 0x005df800010e7983 */ /* 0x001f220000300a00 */
[----:B------:R-:W-:-:S02]  /*107840*/  IADD3 R20, P0, R0, R16, RZ ;  /* 0x0000001000147210 */ /* 0x000fc40007f1e0ff */
[----:B------:R-:W-:Y:S01]  /*107850*/  SHF.R.S32.HI R23, RZ, 0x1f, R0 ;  /* 0x0000001fff177819 */ /* 0x000fe20000011400 */
[----:B------:R0:W-:Y:S01]  /*107860*/  STL.64 [R1+0x5dd8], R28 ;  /* 0x005dd81c01007387 */ /* 0x0001e20000100a00 */
[----:B------:R-:W-:Y:S01]  /*107870*/  SHF.R.S32.HI R2, RZ, 0x1f, R25 ;  /* 0x0000001fff027819 */ /* 0x000fe20000011419 */
[----:B0-----:R-:W-:Y:S02]  /*107880*/  IMAD.MOV.U32 R29, RZ, RZ, R22 ;  /* 0x000000ffff1d7224 */ /* 0x001fe400078e0016 */
[----:B----4-:R-:W-:Y:S01]  /*107890*/  IMAD.X R21, R23, 0x1, R14, P0 ;  /* 0x0000000117157824 */ /* 0x010fe200000e060e */
[----:B------:R-:W-:-:S04]  /*1078a0*/  IADD3 R22, P0, R25, R16, RZ ;  /* 0x0000001019167210 */ /* 0x000fc80007f1e0ff */
[----:B------:R0:W-:Y:S01]  /*1078b0*/  STL.64 [R1+0x4660], R20 ;  /* 0x0046601401007387 */ /* 0x0001e20000100a00 */
[----:B------:R-:W-:-:S03]  /*1078c0*/  IMAD.X R23, R2, 0x1, R14, P0 ;  /* 0x0000000102177824 */ /* 0x000fc600000e060e */
[----:B------:R-:W-:Y:S01]  /*1078d0*/  STL.64 [R1+0x5dc8], R16 ;  /* 0x005dc81001007387 */ /* 0x000fe20000100a00 */
[----:B0-----:R-:W-:-:S03]  /*1078e0*/  IADD3 R20, P1, R25, R17, RZ ;  /* 0x0000001119147210 */ /* 0x001fc60007f3e0ff */
[----:B------:R0:W-:Y:S02]  /*1078f0*/  STL.64 [R1+0x1e68], R22 ;  /* 0x001e681601007387 */ /* 0x0001e40000100a00 */
[----:B------:R-:W-:Y:S02]  /*107900*/  IMAD.X R21, R2, 0x1, R15, P1 ;  /* 0x0000000102157824 */ /* 0x000fe400008e060f */
[----:B0-----:R-:W4:Y:S04]  /*107910*/  LDL.LU.64 R22, [R1+0x5df0] ;  /* 0x005df00001167983 */ /* 0x001f280000300a00 */
[----:B------:R0:W-:Y:S04]  /*107920*/  STL.64 [R1+0x1e08], R20 ;  /* 0x001e081401007387 */ /* 0x0001e80000100a00 */
[----:B0-----:R-:W2:Y:S04]  /*107930*/  LDL.LU.64 R20, [R1+0x5de8] ;  /* 0x005de80001147983 */ /* 0x001ea80000300a00 */
[----:B------:R0:W-:Y:S01]  /*107940*/  STL.64 [R1+0x5dd0], R14 ;  /* 0x005dd00e01007387 */ /* 0x0001e20000100a00 */
[----:B------:R-:W-:Y:S01]  /*107950*/  IMAD.MOV.U32 R28, RZ, RZ, R24 ;  /* 0x000000ffff1c7224 */ /* 0x000fe200078e0018 */
[----:B------:R-:W-:Y:S01]  /*107960*/  IADD3 R16, P0, R25, R19, RZ ;  /* 0x0000001319107210 */ /* 0x000fe20007f1e0ff */
[----:B0-----:R-:W-:-:S04]  /*107970*/  IMAD.MOV.U32 R15, RZ, RZ, R25 ;  /* 0x000000ffff0f7224 */ /* 0x001fc800078e0019 */
[----:B------:R-:W-:-:S05]  /*107980*/  IMAD.X R17, R2, 0x1, R18, P0 ;  /* 0x0000000102117824 */ /* 0x000fca00000e0612 */
[----:B------:R-:W-:Y:S01]  /*107990*/  STL.64 [R1+0x1e20], R16 ;  /* 0x001e201001007387 */ /* 0x000fe20000100a00 */
[----:B--2---:R-:W-:-:S05]  /*1079a0*/  IADD3 R24, P1, R15, R21, RZ ;  /* 0x000000150f187210 */ /* 0x004fca0007f3e0ff */
[----:B------:R-:W-:-:S05]  /*1079b0*/  IMAD.X R25, R2, 0x1, R20, P1 ;  /* 0x0000000102197824 */ /* 0x000fca00008e0614 */
[----:B------:R0:W-:Y:S04]  /*1079c0*/  STL.64 [R1+0x1e28], R24 ;  /* 0x001e281801007387 */ /* 0x0001e80000100a00 */
[----:B0-----:R-:W2:Y:S04]  /*1079d0*/  LDL.LU.64 R24, [R1+0x5de0] ;  /* 0x005de00001187983 */ /* 0x001ea80000300a00 */
[----:B------:R0:W-:Y:S01]  /*1079e0*/  STL.64 [R1+0x5dc0], R20 ;  /* 0x005dc01401007387 */ /* 0x0001e20000100a00 */
[----:B----4-:R-:W-:-:S05]  /*1079f0*/  IADD3 R16, P0, R15, R23, RZ ;  /* 0x000000170f107210 */ /* 0x010fca0007f1e0ff */
[----:B------:R-:W-:Y:S02]  /*107a00*/  IMAD.X R17, R2, 0x1, R22, P0 ;  /* 0x0000000102117824 */ /* 0x000fe400000e0616 */
[----:B0-----:R-:W-:Y:S02]  /*107a10*/  IMAD.MOV.U32 R20, RZ, RZ, R28 ;  /* 0x000000ffff147224 */ /* 0x001fe400078e001c */
[----:B------:R-:W-:Y:S01]  /*107a20*/  IMAD.MOV.U32 R21, RZ, RZ, R29 ;  /* 0x000000ffff157224 */ /* 0x000fe200078e001d */
[----:B------:R-:W-:Y:S01]  /*107a30*/  STL.64 [R1+0x1e40], R16 ;  /* 0x001e401001007387 */ /* 0x000fe20000100a00 */
[----:B--2---:R-:W-:-:S05]  /*107a40*/  IADD3 R28, P1, R15, R25, RZ ;  /* 0x000000190f1c7210 */ /* 0x004fca0007f3e0ff */
[----:B------:R-:W-:-:S05]  /*107a50*/  IMAD.X R29, R2, 0x1, R24, P1 ;  /* 0x00000001021d7824 */ /* 0x000fca00008e0618 */
[----:B------:R0:W-:Y:S04]  /*107a60*/  STL.64 [R1+0x1e48], R28 ;  /* 0x001e481c01007387 */ /* 0x0001e80000100a00 */
[----:B0-----:R-:W2:Y:S01]  /*107a70*/  LDL.LU.64 R28, [R1+0x5dd8] ;  /* 0x005dd800011c7983 */ /* 0x001ea20000300a00 */
[----:B------:R-:W-:Y:S01]  /*107a80*/  IADD3 R16, P0, R15, R27, RZ ;  /* 0x0000001b0f107210 */ /* 0x000fe20007f1e0ff */
[----:B------:R-:W-:Y:S02]  /*107a90*/  VIADD R0, R0, UR5 ;  /* 0x0000000500007c36 */ /* 0x000fe40008000000 */
[----:B------:R0:W-:Y:S02]  /*107aa0*/  STL.64 [R1+0x5db8], R26 ;  /* 0x005db81a01007387 */ /* 0x0001e40000100a00 */
[----:B------:R-:W-:-:S05]  /*107ab0*/  IMAD.X R17, R2, 0x1, R26, P0 ;  /* 0x0000000102117824 */ /* 0x000fca00000e061a */
[----:B------:R1:W-:Y:S01]  /*107ac0*/  STL.64 [R1+0x1e60], R16 ;  /* 0x001e601001007387 */ /* 0x0003e20000100a00 */
[----:B0-----:R-:W-:Y:S02]  /*107ad0*/  IMAD.MOV.U32 R27, RZ, RZ, R12 ;  /* 0x000000ffff1b7224 */ /* 0x001fe400078e000c */
[----:B------:R-:W-:Y:S01]  /*107ae0*/  IMAD.MOV.U32 R12, RZ, RZ, R4 ;  /* 0x000000ffff0c7224 */ /* 0x000fe200078e0004 */
[----:B------:R-:W-:Y:S01]  /*107af0*/  SHF.R.S32.HI R4, RZ, 0x1f, R0 ;  /* 0x0000001fff047819 */ /* 0x000fe20000011400 */
[----:B------:R0:W-:Y:S01]  /*107b00*/  STL [R1+0x5da8], R0 ;  /* 0x005da80001007387 */ /* 0x0001e20000100800 */
[-C--:B--2---:R-:W-:Y:S02]  /*107b10*/  IADD3 R14, P1, R15, R29.reuse, RZ ;  /* 0x0000001d0f0e7210 */ /* 0x084fe40007f3e0ff */
[----:B-1----:R-:W-:Y:S02]  /*107b20*/  IADD3 R16, P0, R0, R29, RZ ;  /* 0x0000001d00107210 */ /* 0x002fe40007f1e0ff */
[----:B0-----:R-:W2:Y:S01]  /*107b30*/  LDL.LU R0, [R1+0x278] ;  /* 0x0002780001007983 */ /* 0x001ea20000300800 */
[----:B------:R-:W-:-:S02]  /*107b40*/  IMAD.X R15, R2, 0x1, R28, P1 ;  /* 0x00000001020f7824 */ /* 0x000fc400008e061c */
[----:B------:R-:W-:-:S03]  /*107b50*/  IMAD.X R17, R4, 0x1, R28, P0 ;  /* 0x0000000104117824 */ /* 0x000fc600000e061c */
[----:B------:R0:W-:Y:S04]  /*107b60*/  STL.64 [R1+0x1e00], R14 ;  /* 0x001e000e01007387 */ /* 0x0001e80000100a00 */
[----:B0-----:R-:W4:Y:S04]  /*107b70*/  LDL.LU.64 R14, [R1+0x5dd0] ;  /* 0x005dd000010e7983 */ /* 0x001f280000300a00 */
[----:B------:R0:W-:Y:S04]  /*107b80*/  STL.64 [R1+0x4630], R16 ;  /* 0x0046301001007387 */ /* 0x0001e80000100a00 */
[----:B0-----:R-:W3:Y:S04]  /*107b90*/  LDL.LU.64 R16, [R1+0x5dc8] ;  /* 0x005dc80001107983 */ /* 0x001ee80000300a00 */
[----:B------:R0:W-:Y:S01]  /*107ba0*/  STL.64 [R1+0x5db0], R28 ;  /* 0x005db01c01007387 */ /* 0x0001e20000100a00 */
[----:B------:R-:W-:-:S02]  /*107bb0*/  IMAD.MOV.U32 R2, RZ, RZ, R3 ;  /* 0x000000ffff027224 */ /* 0x000fc400078e0003 */
[----:B0-----:R-:W-:Y:S02]  /*107bc0*/  IMAD.MOV.U32 R28, RZ, RZ, R27 ;  /* 0x000000ffff1c7224 */ /* 0x001fe400078e001b */
[----:B------:R-:W-:Y:S02]  /*107bd0*/  IMAD.MOV.U32 R27, RZ, RZ, R21 ;  /* 0x000000ffff1b7224 */ /* 0x000fe400078e0015 */
[----:B------:R-:W-:Y:S02]  /*107be0*/  IMAD.MOV.U32 R29, RZ, RZ, R20 ;  /* 0x000000ffff1d7224 */ /* 0x000fe400078e0014 */
[----:B------:R-:W-:Y:S01]  /*107bf0*/  IMAD.MOV.U32 R21, RZ, RZ, R27 ;  /* 0x000000ffff157224 */ /* 0x000fe200078e001b */
[----:B--2---:R-:W-:Y:S02]  /*107c00*/  SHF.R.S32.HI R3, RZ, 0x1f, R0 ;  /* 0x0000001fff037819 */ /* 0x004fe40000011400 */
[C---:B---3--:R-:W-:Y:S02]  /*107c10*/  IADD3 R26, P0, R0.reuse, R16, RZ ;  /* 0x00000010001a7210 */ /* 0x048fe40007f1e0ff */
[----:B------:R-:W-:-:S03]  /*107c20*/  IADD3 R20, P1, R0, R17, RZ ;  /* 0x0000001100147210 */ /* 0x000fc60007f3e0ff */
[----:B----4-:R-:W-:-:S05]  /*107c30*/  IMAD.X R27, R3, 0x1, R14, P0 ;  /* 0x00000001031b7824 */ /* 0x010fca00000e060e */
[----:B------:R0:W-:Y:S02]  /*107c40*/  STL.64 [R1+0x1dc8], R26 ;  /* 0x001dc81a01007387 */ /* 0x0001e40000100a00 */
[----:B0-----:R-:W-:Y:S02]  /*107c50*/  IMAD.MOV.U32 R27, RZ, RZ, R21 ;  /* 0x000000ffff1b7224 */ /* 0x001fe400078e0015 */
[----:B------:R-:W-:-:S05]  /*107c60*/  IMAD.X R21, R3, 0x1, R15, P1 ;  /* 0x0000000103157824 */ /* 0x000fca00008e060f */
[----:B------:R0:W-:Y:S04]  /*107c70*/  STL.64 [R1+0x1dd0], R20 ;  /* 0x001dd01401007387 */ /* 0x0001e80000100a00 */
[----:B0-----:R-:W2:Y:S01]  /*107c80*/  LDL.LU.64 R20, [R1+0x5dc0] ;  /* 0x005dc00001147983 */ /* 0x001ea20000300a00 */
[----:B------:R-:W-:-:S03]  /*107c90*/  IADD3 R26, P0, R0, R19, RZ ;  /* 0x00000013001a7210 */ /* 0x000fc60007f1e0ff */
[----:B------:R0:W-:Y:S02]  /*107ca0*/  STL.64 [R1+0x5da0], R14 ;  /* 0x005da00e01007387 */ /* 0x0001e40000100a00 */
[----:B0-----:R-:W-:Y:S02]  /*107cb0*/  IMAD.MOV.U32 R15, RZ, RZ, R29 ;  /* 0x000000ffff0f7224 */ /* 0x001fe400078e001d */
[----:B------:R-:W-:Y:S02]  /*107cc0*/  IMAD.MOV.U32 R29, RZ, RZ, R27 ;  /* 0x000000ffff1d7224 */ /* 0x000fe400078e001b */
[----:B------:R-:W-:Y:S02]  /*107cd0*/  IMAD.X R27, R3, 0x1, R18, P0 ;  /* 0x00000001031b7824 */ /* 0x000fe400000e0612 */
[----:B------:R-:W-:-:S03]  /*107ce0*/  IMAD.MOV.U32 R14, RZ, RZ, R28 ;  /* 0x000000ffff0e7224 */ /* 0x000fc600078e001c */
[----:B------:R0:W-:Y:S02]  /*107cf0*/  STL.64 [R1+0x1dd8], R26 ;  /* 0x001dd81a01007387 */ /* 0x0001e40000100a00 */
[----:B0-----:R-:W-:Y:S01]  /*107d00*/  IMAD.MOV.U32 R27, RZ, RZ, R29 ;  /* 0x000000ffff1b7224 */ /* 0x001fe200078e001d */
[C---:B------:R-:W-:Y:S02]  /*107d10*/  IADD3 R26, P0, R0.reuse, R23, RZ ;  /* 0x00000017001a7210 */ /* 0x040fe40007f1e0ff */
[----:B--2---:R-:W-:-:S05]  /*107d20*/  IADD3 R28, P1, R0, R21, RZ ;  /* 0x00000015001c7210 */ /* 0x004fca0007f3e0ff */
[----:B------:R-:W-:-:S05]  /*107d30*/  IMAD.X R29, R3, 0x1, R20, P1 ;  /* 0x00000001031d7824 */ /* 0x000fca00008e0614 */
[----:B------:R0:W-:Y:S02]  /*107d40*/  STL.64 [R1+0x1de0], R28 ;  /* 0x001de01c01007387 */ /* 0x0001e40000100a00 */
[----:B0-----:R-:W-:Y:S02]  /*107d50*/  IMAD.MOV.U32 R29, RZ, RZ, R27 ;  /* 0x000000ffff1d7224 */ /* 0x001fe400078e001b */
[----:B------:R-:W-:Y:S01]  /*107d60*/  IMAD.X R27, R3, 0x1, R22, P0 ;  /* 0x00000001031b7824 */ /* 0x000fe200000e0616 */
[----:B------:R-:W-:-:S04]  /*107d70*/  IADD3 R28, P1, R0, R25, RZ ;  /* 0x00000019001c7210 */ /* 0x000fc80007f3e0ff */
[----:B------:R0:W-:Y:S04]  /*107d80*/  STL.64 [R1+0x1de8], R26 ;  /* 0x001de81a01007387 */ /* 0x0001e80000100a00 */
[----:B0-----:R-:W2:Y:S04]  /*107d90*/  LDL.LU.64 R26, [R1+0x5db8] ;  /* 0x005db800011a7983 */ /* 0x001ea80000300a00 */
[----:B------:R0:W-:Y:S02]  /*107da0*/  STL.64 [R1+0x5d90], R10 ;  /* 0x005d900a01007387 */ /* 0x0001e40000100a00 */
[----:B0-----:R-:W-:-:S02]  /*107db0*/  IMAD.MOV.U32 R11, RZ, RZ, R29 ;  /* 0x000000ffff0b7224 */ /* 0x001fc400078e001d */
[----:B------:R-:W-:-:S05]  /*107dc0*/  IMAD.X R29, R3, 0x1, R24, P1 ;  /* 0x00000001031d7824 */ /* 0x000fca00008e0618 */
[----:B------:R0:W-:Y:S04]  /*107dd0*/  STL.64 [R1+0x1df0], R28 ;  /* 0x001df01c01007387 */ /* 0x0001e80000100a00 */
[----:B0-----:R-:W3:Y:S04]  /*107de0*/  LDL.LU.64 R28, [R1+0x5db0] ;  /* 0x005db000011c7983 */ /* 0x001ee80000300a00 */
[----:B------:R0:W-:Y:S02]  /*107df0*/  STL.64 [R1+0x5d98], R24 ;  /* 0x005d981801007387 */ /* 0x0001e40000100a00 */
[----:B0-----:R-:W-:-:S02]  /*107e00*/  IMAD.MOV.U32 R24, RZ, RZ, R14 ;  /* 0x000000ffff187224 */ /* 0x001fc400078e000e */
[----:B------:R-:W-:Y:S01]  /*107e10*/  IMAD.MOV.U32 R25, RZ, RZ, R15 ;  /* 0x000000ffff197224 */ /* 0x000fe200078e000f */
[C---:B--2---:R-:W-:Y:S02]  /*107e20*/  IADD3 R10, P0, R0.reuse, R27, RZ ;  /* 0x0000001b000a7210 */ /* 0x044fe40007f1e0ff */
[----:B---3--:R-:W-:Y:S02]  /*107e30*/  IADD3 R14, P1, R0, R29, RZ ;  /* 0x0000001d000e7210 */ /* 0x008fe40007f3e0ff */
[----:B------:R-:W2:Y:S04]  /*107e40*/  LDL.LU R0, [R1+0x5da8] ;  /* 0x005da80001007983 */ /* 0x000ea80000300800 */
[----:B------:R0:W-:Y:S01]  /*107e50*/  STL.64 [R1+0x5d88], R4 ;  /* 0x005d880401007387 */ /* 0x0001e20000100a00 */
[----:B------:R-:W-:-:S02]  /*107e60*/  IMAD.X R15, R3, 0x1, R28, P1 ;  /* 0x00000001030f7824 */ /* 0x000fc400008e061c */
[----:B0-----:R-:W-:Y:S02]  /*107e70*/  IMAD.MOV.U32 R4, RZ, RZ, R11 ;  /* 0x000000ffff047224 */ /* 0x001fe400078e000b */
[----:B------:R-:W-:-:S05]  /*107e80*/  IMAD.X R11, R3, 0x1, R26, P0 ;  /* 0x00000001030b7824 */ /* 0x000fca00000e061a */
[----:B------:R-:W-:Y:S04]  /*107e90*/  STL.64 [R1+0x1df8], R10 ;  /* 0x001df80a01007387 */ /* 0x000fe80000100a00 */
[----:B------:R0:W-:Y:S04]  /*107ea0*/  STL.64 [R1+0x1db8], R14 ;  /* 0x001db80e01007387 */ /* 0x0001e80000100a00 */
[----:B0-----:R-:W3:Y:S01]  /*107eb0*/  LDL.LU.64 R14, [R1+0x5da0] ;  /* 0x005da000010e7983 */ /* 0x001ee20000300a00 */
[----:B------:R-:W-:Y:S02]  /*107ec0*/  IMAD.MOV.U32 R11, RZ, RZ, R24 ;  /* 0x000000ffff0b7224 */ /* 0x000fe400078e0018 */
[----:B------:R-:W-:Y:S01]  /*107ed0*/  IMAD.MOV.U32 R5, RZ, RZ, R2 ;  /* 0x000000ffff057224 */ /* 0x000fe200078e0002 */
[----:B------:R-:W-:-:S02]  /*107ee0*/  SHF.R.S32.HI R2, RZ, 0x1f, R24 ;  /* 0x0000001fff027819 */ /* 0x000fc40000011418 */
[----:B------:R-:W-:Y:S01]  /*107ef0*/  IADD3 R10, P0, R24, R16, RZ ;  /* 0x00000010180a7210 */ /* 0x000fe20007f1e0ff */
[----:B------:R0:W-:Y:S01]  /*107f00*/  STL.64 [R1+0x5d80], R16 ;  /* 0x005d801001007387 */ /* 0x0001e20000100a00 */
[----:B------:R-:W-:Y:S01]  /*107f10*/  IADD3 R24, P1, R11, R17, RZ ;  /* 0x000000110b187210 */ /* 0x000fe20007f3e0ff */
[----:B------:R-:W-:Y:S02]  /*107f20*/  IMAD.MOV.U32 R3, RZ, RZ, R25 ;  /* 0x000000ffff037224 */ /* 0x000fe400078e0019 */
[----:B0-----:R-:W-:Y:S02]  /*107f30*/  IMAD.MOV.U32 R17, RZ, RZ, R11 ;  /* 0x000000ffff117224 */ /* 0x001fe400078e000b */
[C---:B---3--:R-:W-:Y:S02]  /*107f40*/  IMAD.X R11, R2.reuse, 0x1, R14, P0 ;  /* 0x00000001020b7824 */ /* 0x048fe400000e060e */
        /* <DEDUP_REMOVED lines=17> */
[----:B---3--:R-:W-:-:S05]  /*108060*/  IADD3 R4, P1, R17, R25, RZ ;  /* 0x0000001911047210 */ /* 0x008fca0007f3e0ff */
[----:B------:R-:W-:Y:S01]  /*108070*/  IMAD.X R5, R2, 0x1, R24, P1 ;  /* 0x0000000102057824 */ /* 0x000fe200008e0618 */
[C---:B------:R-:W-:Y:S01]  /*108080*/  IADD3 R16, P1, R17.reuse, R29, RZ ;  /* 0x0000001d11107210 */ /* 0x040fe20007f3e0ff */
[----:B----4-:R0:W-:Y:S04]  /*108090*/  STL.64 [R1+0x5d70], R10 ;  /* 0x005d700a01007387 */ /* 0x0101e80000100a00 */
[----:B------:R1:W-:Y:S01]  /*1080a0*/  STL.64 [R1+0x1da8], R4 ;  /* 0x001da80401007387 */ /* 0x0003e20000100a00 */
[----:B0-----:R-:W-:-:S03]  /*1080b0*/  IADD3 R10, P0, R17, R27, RZ ;  /* 0x0000001b110a7210 */ /* 0x001fc60007f1e0ff */
[----:B-1----:R-:W3:Y:S01]  /*1080c0*/  LDL.LU.64 R4, [R1+0x5d88] ;  /* 0x005d880001047983 */ /* 0x002ee20000300a00 */
[C---:B------:R-:W-:Y:S02]  /*1080d0*/  IMAD.X R17, R2.reuse, 0x1, R28, P1 ;  /* 0x0000000102117824 */ /* 0x040fe400008e061c */
[----:B------:R-:W-:-:S05]  /*1080e0*/  IMAD.X R11, R2, 0x1, R26, P0 ;  /* 0x00000001020b7824 */ /* 0x000fca00000e061a */
[----:B------:R-:W-:Y:S04]  /*1080f0*/  STL.64 [R1+0x1db0], R10 ;  /* 0x001db00a01007387 */ /* 0x000fe80000100a00 */
[----:B------:R0:W-:Y:S04]  /*108100*/  STL.64 [R1+0x1d60], R16 ;  /* 0x001d601001007387 */ /* 0x0001e80000100a00 */
[----:B0-----:R-:W4:Y:S01]  /*108110*/  LDL.LU.64 R16, [R1+0x5d80] ;  /* 0x005d800001107983 */ /* 0x001f220000300a00 */
[----:B--2---:R-:W-:-:S03]  /*108120*/  IADD3 R10, P0, R0, R27, RZ ;  /* 0x0000001b000a7210 */ /* 0x004fc60007f1e0ff */
[----:B------:R0:W-:Y:S01]  /*108130*/  STL.64 [R1+0x5d68], R28 ;  /* 0x005d681c01007387 */ /* 0x0001e20000100a00 */
[----:B------:R-:W-:Y:S02]  /*108140*/  IMAD.MOV.U32 R2, RZ, RZ, R3 ;  /* 0x000000ffff027224 */ /* 0x000fe400078e0003 */
[----:B0-----:R-:W-:Y:S02]  /*108150*/  IMAD.MOV.U32 R29, RZ, RZ, R21 ;  /* 0x000000ffff1d7224 */ /* 0x001fe400078e0015 */
[----:B------:R-:W-:-:S03]  /*108160*/  IMAD.MOV.U32 R28, RZ, RZ, R20 ;  /* 0x000000ffff1c7224 */ /* 0x000fc600078e0014 */
[----:B------:R-:W-:Y:S01]  /*108170*/  SHF.R.S32.HI R3, RZ, 0x1f, R29 ;  /* 0x0000001fff037819 */ /* 0x000fe2000001141d */
[----:B---3--:R-:W-:-:S05]  /*108180*/  IMAD.X R11, R4, 0x1, R26, P0 ;  /* 0x00000001040b7824 */ /* 0x008fca00000e061a */
[----:B------:R4:W-:Y:S02]  /*108190*/  STL.64 [R1+0x45e8], R10 ;  /* 0x0045e80a01007387 */ /* 0x0009e40000100a00 */
[C---:B----4-:R-:W-:Y:S02]  /*1081a0*/  IADD3 R10, P0, R29.reuse, R16, RZ ;  /* 0x000000101d0a7210 */ /* 0x050fe40007f1e0ff */
[----:B------:R-:W-:-:S03]  /*1081b0*/  IADD3 R20, P1, R29, R17, RZ ;  /* 0x000000111d147210 */ /* 0x000fc60007f3e0ff */
        /* <DEDUP_REMOVED lines=10> */
[----:B------:R0:W-:Y:S02]  /*108260*/  STL.64 [R1+0x1d28], R10 ;  /* 0x001d280a01007387 */ /* 0x0001e40000100a00 */
[----:B0-----:R-:W-:-:S05]  /*108270*/  IADD3 R10, P0, R15, R23, RZ ;  /* 0x000000170f0a7210 */ /* 0x001fca0007f1e0ff */
[----:B------:R-:W-:Y:S01]  /*108280*/  IMAD.X R11, R3, 0x1, R22, P0 ;  /* 0x00000001030b7824 */ /* 0x000fe200000e0616 */
[----:B--2---:R-:W-:-:S05]  /*108290*/  IADD3 R28, P1, R15, R21, RZ ;  /* 0x000000150f1c7210 */ /* 0x004fca0007f3e0ff */
[----:B------:R-:W-:-:S05]  /*1082a0*/  IMAD.X R29, R3, 0x1, R20, P1 ;  /* 0x00000001031d7824 */ /* 0x000fca00008e0614 */
[----:B------:R-:W-:Y:S04]  /*1082b0*/  STL.64 [R1+0x1d30], R28 ;  /* 0x001d301c01007387 */ /* 0x000fe80000100a00 */
[----:B------:R0:W-:Y:S04]  /*1082c0*/  STL.64 [R1+0x1d38], R10 ;  /* 0x001d380a01007387 */ /* 0x0001e80000100a00 */
[----:B0-----:R-:W2:Y:S01]  /*1082d0*/  LDL.LU.64 R10, [R1+0x5d70] ;  /* 0x005d7000010a7983 */ /* 0x001ea20000300a00 */
[----:B------:R-:W-:-:S05]  /*1082e0*/  IADD3 R28, P1, R15, R25, RZ ;  /* 0x000000190f1c7210 */ /* 0x000fca0007f3e0ff */
[----:B------:R-:W-:Y:S01]  /*1082f0*/  IMAD.X R29, R3, 0x1, R24, P1 ;  /* 0x00000001031d7824 */ /* 0x000fe200008e0618 */
[----:B--2---:R-:W-:Y:S04]  /*108300*/  STL.64 [R1+0x5d50], R10 ;  /* 0x005d500a01007387 */ /* 0x004fe80000100a00 */
[----:B------:R0:W-:Y:S04]  /*108310*/  STL.64 [R1+0x1d40], R28 ;  /* 0x001d401c01007387 */ /* 0x0001e80000100a00 */
[----:B0-----:R-:W2:Y:S01]  /*108320*/  LDL.LU.64 R28, [R1+0x5d68] ;  /* 0x005d6800011c7983 */ /* 0x001ea20000300a00 */
[----:B------:R-:W-:Y:S01]  /*108330*/  IADD3 R10, P0, R15, R27, RZ ;  /* 0x0000001b0f0a7210 */ /* 0x000fe20007f1e0ff */
[----:B------:R-:W-:-:S02]  /*108340*/  IMAD.MOV.U32 R11, RZ, RZ, R14 ;  /* 0x000000ffff0b7224 */ /* 0x000fc400078e000e */
[----:B------:R0:W-:Y:S02]  /*108350*/  STL.64 [R1+0x5d48], R4 ;  /* 0x005d480401007387 */ /* 0x0001e40000100a00 */
[----:B0-----:R-:W-:Y:S02]  /*108360*/  IMAD.MOV.U32 R4, RZ, RZ, R11 ;  /* 0x000000ffff047224 */ /* 0x001fe400078e000b */
[----:B------:R-:W-:-:S05]  /*108370*/  IMAD.X R11, R3, 0x1, R26, P0 ;  /* 0x00000001030b7824 */ /* 0x000fca00000e061a */
[----:B------:R-:W-:Y:S01]  /*108380*/  STL.64 [R1+0x1d48], R10 ;  /* 0x001d480a01007387 */ /* 0x000fe20000100a00 */
[----:B--2---:R-:W-:-:S05]  /*108390*/  IADD3 R14, P1, R15, R29, RZ ;  /* 0x0000001d0f0e7210 */ /* 0x004fca0007f3e0ff */
[----:B------:R-:W-:-:S05]  /*1083a0*/  IMAD.X R15, R3, 0x1, R28, P1 ;  /* 0x00000001030f7824 */ /* 0x000fca00008e061c */
[----:B------:R0:W-:Y:S04]  /*1083b0*/  STL.64 [R1+0x1d08], R14 ;  /* 0x001d080e01007387 */ /* 0x0001e80000100a00 */
[----:B0-----:R-:W2:Y:S01]  /*1083c0*/  LDL.LU.64 R14, [R1+0x5d60] ;  /* 0x005d6000010e7983 */ /* 0x001ea20000300a00 */
[----:B------:R-:W-:-:S03]  /*1083d0*/  IMAD.MOV.U32 R5, RZ, RZ, R2 ;  /* 0x000000ffff057224 */ /* 0x000fc600078e0002 */
[----:B------:R0:W-:Y:S02]  /*1083e0*/  STL.64 [R1+0x5d58], R28 ;  /* 0x005d581c01007387 */ /* 0x0001e40000100a00 */
[----:B------:R-:W-:Y:S02]  /*1083f0*/  SHF.R.S32.HI R2, RZ, 0x1f, R5 ;  /* 0x0000001fff027819 */ /* 0x000fe40000011405 */
[C---:B------:R-:W-:Y:S02]  /*108400*/  IADD3 R10, P0, R5.reuse, R16, RZ ;  /* 0x00000010050a7210 */ /* 0x040fe40007f1e0ff */
[----:B0-----:R-:W-:-:S03]  /*108410*/  IADD3 R28, P1, R5, R17, RZ ;  /* 0x00000011051c7210 */ /* 0x001fc60007f3e0ff */
[C---:B--2---:R-:W-:Y:S02]  /*108420*/  IMAD.X R11, R2.reuse, 0x1, R14, P0 ;  /* 0x00000001020b7824 */ /* 0x044fe400000e060e */
        /* <DEDUP_REMOVED lines=16> */
[----:B-1----:R-:W2:Y:S02]  /*108530*/  LDL.LU.64 R28, [R1+0x5d58] ;  /* 0x005d5800011c7983 */ /* 0x002ea40000300a00 */
[----:B------:R-:W-:-:S05]  /*108540*/  IMAD.X R11, R2, 0x1, R26, P0 ;  /* 0x00000001020b7824 */ /* 0x000fca00000e061a */
[----:B------:R0:W-:Y:S04]  /*108550*/  STL.64 [R1+0x1d00], R10 ;  /* 0x001d000a01007387 */ /* 0x0001e80000100a00 */
[----:B0-----:R-:W3:Y:S01]  /*108560*/  LDL.LU.64 R10, [R1+0x5d50] ;  /* 0x005d5000010a7983 */ /* 0x001ee20000300a00 */
[----:B------:R-:W-:Y:S01]  /*108570*/  IMAD.MOV.U32 R3, RZ, RZ, R4 ;  /* 0x000000ffff037224 */ /* 0x000fe200078e0004 */
[----:B--2---:R-:W-:-:S05]  /*108580*/  IADD3 R4, P1, R5, R29, RZ ;  /* 0x0000001d05047210 */ /* 0x004fca0007f3e0ff */
[----:B------:R-:W-:Y:S01]  /*108590*/  IMAD.X R5, R2, 0x1, R28, P1 ;  /* 0x0000000102057824 */ /* 0x000fe200008e061c */
[----:B---3--:R-:W-:Y:S04]  /*1085a0*/  STL.64 [R1+0x5d38], R10 ;  /* 0x005d380a01007387 */ /* 0x008fe80000100a00 */
[----:B------:R0:W-:Y:S04]  /*1085b0*/  STL.64 [R1+0x1cd0], R4 ;  /* 0x001cd00401007387 */ /* 0x0001e80000100a00 */
[----:B0-----:R-:W2:Y:S01]  /*1085c0*/  LDL.LU.64 R4, [R1+0x5d48] ;  /* 0x005d480001047983 */ /* 0x001ea20000300a00 */
[----:B------:R-:W-:Y:S01]  /*1085d0*/  IADD3 R10, P0, R0, R25, RZ ;  /* 0x00000019000a7210 */ /* 0x000fe20007f1e0ff */
[----:B------:R-:W-:-:S05]  /*1085e0*/  IMAD.MOV.U32 R2, RZ, RZ, R3 ;  /* 0x000000ffff027224 */ /* 0x000fca00078e0003 */
[----:B------:R-:W-:Y:S01]  /*1085f0*/  SHF.R.S32.HI R3, RZ, 0x1f, R2 ;  /* 0x0000001fff037819 */ /* 0x000fe20000011402 */
[----:B--2---:R-:W-:Y:S01]  /*108600*/  IMAD.X R11, R4, 0x1, R24, P0 ;  /* 0x00000001040b7824 */ /* 0x004fe200000e0618 */
[----:B------:R-:W-:Y:S04]  /*108610*/  STL.64 [R1+0x5d40], R4 ;  /* 0x005d400401007387 */ /* 0x000fe80000100a00 */
[----:B------:R0:W-:Y:S02]  /*108620*/  STL.64 [R1+0x45b0], R10 ;  /* 0x0045b00a01007387 */ /* 0x0001e40000100a00 */
[C---:B0-----:R-:W-:Y:S02]  /*108630*/  IADD3 R10, P0, R2.reuse, R16, RZ ;  /* 0x00000010020a7210 */ /* 0x041fe40007f1e0ff */
        /* <DEDUP_REMOVED lines=19> */
[C---:B------:R-:W-:Y:S01]  /*108770*/  IMAD.X R11, R3.reuse, 0x1, R26, P0 ;  /* 0x00000001030b7824 */ /* 0x040fe200000e061a */
[----:B------:R-:W-:Y:S01]  /*108780*/  SHF.R.S32.HI R2, RZ, 0x1f, R13 ;  /* 0x0000001fff027819 */ /* 0x000fe2000001140d */
[----:B------:R-:W-:-:S03]  /*108790*/  IMAD.X R5, R3, 0x1, R28, P1 ;  /* 0x0000000103057824 */ /* 0x000fc600008e061c */
[----:B------:R0:W-:Y:S04]  /*1087a0*/  STL.64 [R1+0x1c88], R10 ;  /* 0x001c880a01007387 */ /* 0x0001e80000100a00 */
[----:B------:R1:W-:Y:S01]  /*1087b0*/  STL.64 [R1+0x1c58], R4 ;  /* 0x001c580401007387 */ /* 0x0003e20000100a00 */
[----:B0-----:R-:W-:-:S03]  /*1087c0*/  IADD3 R10, P0, R13, R16, RZ ;  /* 0x000000100d0a7210 */ /* 0x001fc60007f1e0ff */
[----:B-1----:R-:W2:Y:S02]  /*1087d0*/  LDL.LU.64 R4, [R1+0x5d40] ;  /* 0x005d400001047983 */ /* 0x002ea40000300a00 */
[----:B------:R-:W-:Y:S02]  /*1087e0*/  IMAD.X R11, R2, 0x1, R14, P0 ;  /* 0x00000001020b7824 */ /* 0x000fe400000e060e */
[----:B------:R-:W-:Y:S04]  /*1087f0*/  STL.64 [R1+0x5d30], R28 ;  /* 0x005d301c01007387 */ /* 0x000fe80000100a00 */
[----:B------:R0:W-:Y:S04]  /*108800*/  STL.64 [R1+0x1c60], R10 ;  /* 0x001c600a01007387 */ /* 0x0001e80000100a00 */
[----:B0-----:R-:W3:Y:S01]  /*108810*/  LDL.LU.64 R10, [R1+0x5d38] ;  /* 0x005d3800010a7983 */ /* 0x001ee20000300a00 */
[----:B------:R-:W-:-:S05]  /*108820*/  IADD3 R28, P1, R13, R17, RZ ;  /* 0x000000110d1c7210 */ /* 0x000fca0007f3e0ff */
[----:B------:R-:W-:Y:S01]  /*108830*/  IMAD.X R29, R2, 0x1, R15, P1 ;  /* 0x00000001021d7824 */ /* 0x000fe200008e060f */
[----:B---3--:R0:W-:Y:S04]  /*108840*/  STL.64 [R1+0x5d28], R10 ;  /* 0x005d280a01007387 */ /* 0x0081e80000100a00 */
        /* <DEDUP_REMOVED lines=11> */
[----:B------:R-:W-:Y:S04]  /*108900*/  STL.64 [R1+0x1c40], R10 ;  /* 0x001c400a01007387 */ /* 0x000fe80000100a00 */
[----:B------:R0:W-:Y:S04]  /*108910*/  STL.64 [R1+0x1c48], R28 ;  /* 0x001c481c01007387 */ /* 0x0001e80000100a00 */
[----:B0-----:R-:W3:Y:S01]  /*108920*/  LDL.LU.64 R28, [R1+0x5d30] ;  /* 0x005d3000011c7983 */ /* 0x001ee20000300a00 */
[----:B------:R-:W-:Y:S01]  /*108930*/  IADD3 R10, P0, R13, R27, RZ ;  /* 0x0000001b0d0a7210 */ /* 0x000fe20007f1e0ff */
[----:B------:R-:W-:-:S04]  /*108940*/  IMAD.MOV.U32 R3, RZ, RZ, R12 ;  /* 0x000000ffff037224 */ /* 0x000fc800078e000c */
[----:B------:R-:W-:-:S05]  /*108950*/  IMAD.X R11, R2, 0x1, R26, P0 ;  /* 0x00000001020b7824 */ /* 0x000fca00000e061a */
[----:B------:R0:W-:Y:S02]  /*108960*/  STL.64 [R1+0x1c50], R10 ;  /* 0x001c500a01007387 */ /* 0x0001e40000100a00 */
[----:B0-----:R-:W-:-:S05]  /*108970*/  IADD3 R10, P0, R0, R23, RZ ;  /* 0x00000017000a7210 */ /* 0x001fca0007f1e0ff */
[----:B--2---:R-:W-:Y:S01]  /*108980*/  IMAD.X R11, R4, 0x1, R22, P0 ;  /* 0x00000001040b7824 */ /* 0x004fe200000e0616 */
[----:B---3--:R-:W-:-:S05]  /*108990*/  IADD3 R12, P1, R13, R29, RZ ;  /* 0x0000001d0d0c7210 */ /* 0x008fca0007f3e0ff */
[----:B------:R-:W-:Y:S01]  /*1089a0*/  IMAD.X R13, R2, 0x1, R28, P1 ;  /* 0x00000001020d7824 */ /* 0x000fe200008e061c */
[----:B------:R-:W-:-:S04]  /*1089b0*/  SHF.R.S32.HI R2, RZ, 0x1f, R3 ;  /* 0x0000001fff027819 */ /* 0x000fc80000011403 */
[----:B------:R0:W-:Y:S04]  /*1089c0*/  STL.64 [R1+0x1950], R12 ;  /* 0x0019500c01007387 */ /* 0x0001e80000100a00 */
[----:B------:R-:W-:Y:S04]  /*1089d0*/  STL [R1+0x5d1c], R4 ;  /* 0x005d1c0401007387 */ /* 0x000fe80000100800 */
        /* <DEDUP_REMOVED lines=13> */
[----:B0-----:R-:W2:Y:S01]  /*108ab0*/  LDL.LU.64 R10, [R1+0x5d28] ;  /* 0x005d2800010a7983 */ /* 0x001ea20000300a00 */
[----:B------:R-:W-:-:S05]  /*108ac0*/  IADD3 R12, P0, R3, R23, RZ ;  /* 0x00000017030c7210 */ /* 0x000fca0007f1e0ff */
[----:B------:R-:W-:Y:S01]  /*108ad0*/  IMAD.X R13, R2, 0x1, R22, P0 ;  /* 0x00000001020d7824 */ /* 0x000fe200000e0616 */
[----:B--2---:R0:W-:Y:S04]  /*108ae0*/  STL.64 [R1+0x5d20], R10 ;  /* 0x005d200a01007387 */ /* 0x0041e80000100a00 */
[----:B------:R1:W-:Y:S01]  /*108af0*/  STL.64 [R1+0x18b8], R12 ;  /* 0x0018b80c01007387 */ /* 0x0003e20000100a00 */
[C---:B0-----:R-:W-:Y:S02]  /*108b00*/  IADD3 R10, P1, R3.reuse, R25, RZ ;  /* 0x00000019030a7210 */ /* 0x041fe40007f3e0ff */
[----:B-1----:R-:W-:-:S03]  /*108b10*/  IADD3 R12, P0, R3, R27, RZ ;  /* 0x0000001b030c7210 */ /* 0x002fc60007f1e0ff */
[C---:B------:R-:W-:Y:S02]  /*108b20*/  IMAD.X R11, R2.reuse, 0x1, R24, P1 ;  /* 0x00000001020b7824 */ /* 0x040fe400008e0618 */
[----:B------:R-:W-:-:S03]  /*108b30*/  IMAD.X R13, R2, 0x1, R26, P0 ;  /* 0x00000001020d7824 */ /* 0x000fc600000e061a */
[----:B------:R0:W-:Y:S04]  /*108b40*/  STL.64 [R1+0x1910], R10 ;  /* 0x0019100a01007387 */ /* 0x0001e80000100a00 */
[----:B------:R1:W-:Y:S01]  /*108b50*/  STL.64 [R1+0x1918], R12 ;  /* 0x0019180c01007387 */ /* 0x0003e20000100a00 */
[----:B0-----:R-:W-:Y:S02]  /*108b60*/  IADD3 R10, P1, R3, R29, RZ ;  /* 0x0000001d030a7210 */ /* 0x001fe40007f3e0ff */
[----:B------:R-:W-:Y:S02]  /*108b70*/  SHF.R.S32.HI R3, RZ, 0x1f, R5 ;  /* 0x0000001fff037819 */ /* 0x000fe40000011405 */
[----:B-1----:R-:W-:Y:S01]  /*108b80*/  IADD3 R12, P0, R5, R16, RZ ;  /* 0x00000010050c7210 */ /* 0x002fe20007f1e0ff */
[----:B------:R-:W-:-:S04]  /*108b90*/  IMAD.X R11, R2, 0x1, R28, P1 ;  /* 0x00000001020b7824 */ /* 0x000fc800008e061c */
[----:B------:R-:W-:Y:S01]  /*108ba0*/  IMAD.X R13, R3, 0x1, R14, P0 ;  /* 0x00000001030d7824 */ /* 0x000fe200000e060e */
        /* <DEDUP_REMOVED lines=16> */
[----:B------:R-:W-:Y:S01]  /*108cb0*/  IMAD.X R11, R3, 0x1, R24, P1 ;  /* 0x00000001030b7824 */ /* 0x000fe200008e0618 */
[----:B------:R-:W-:Y:S01]  /*108cc0*/  IADD3 R4, P1, R5, R29, RZ ;  /* 0x0000001d05047210 */ /* 0x000fe20007f3e0ff */
[----:B------:R-:W-:-:S04]  /*108cd0*/  IMAD.X R13, R3, 0x1, R26, P0 ;  /* 0x00000001030d7824 */ /* 0x000fc800000e061a */
[----:B------:R-:W-:Y:S01]  /*108ce0*/  IMAD.X R5, R3, 0x1, R28, P1 ;  /* 0x0000000103057824 */ /* 0x000fe200008e061c */
[----:B------:R0:W-:Y:S04]  /*108cf0*/  STL.64 [R1+0xf08], R10 ;  /* 0x000f080a01007387 */ /* 0x0001e80000100a00 */
[----:B0-----:R-:W2:Y:S04]  /*108d00*/  LDL.LU.64 R10, [R1+0x5d20] ;  /* 0x005d2000010a7983 */ /* 0x001ea80000300a00 */
[----:B------:R-:W-:Y:S04]  /*108d10*/  STL.64 [R1+0xf10], R12 ;  /* 0x000f100c01007387 */ /* 0x000fe80000100a00 */
[----:B------:R0:W-:Y:S04]  /*108d20*/  STL.64 [R1+0xea0], R4 ;  /* 0x000ea00401007387 */ /* 0x0001e80000100a00 */
[----:B0-----:R-:W3:Y:S01]  /*108d30*/  LDL.LU R4, [R1+0x5d1c] ;  /* 0x005d1c0001047983 */ /* 0x001ee20000300800 */
[----:B------:R-:W-:-:S02]  /*108d40*/  IADD3 R12, P0, R0, R21, RZ ;  /* 0x00000015000c7210 */ /* 0x000fc40007f1e0ff */
[----:B------:R-:W-:Y:S02]  /*108d50*/  SHF.R.S32.HI R2, RZ, 0x1f, R7 ;  /* 0x0000001fff027819 */ /* 0x000fe40000011407 */
[----:B------:R-:W-:Y:S01]  /*108d60*/  SHF.R.S32.HI R3, RZ, 0x1f, R9 ;  /* 0x0000001fff037819 */ /* 0x000fe20000011409 */
[----:B---3--:R-:W-:Y:S01]  /*108d70*/  IMAD.X R13, R4, 0x1, R20, P0 ;  /* 0x00000001040d7824 */ /* 0x008fe200000e0614 */
[----:B------:R0:W-:Y:S02]  /*108d80*/  STL [R1+0x5d18], R4 ;  /* 0x005d180401007387 */ /* 0x0001e40000100800 */
[----:B0-----:R-:W-:Y:S02]  /*108d90*/  IADD3 R4, P0, R7, R16, RZ ;  /* 0x0000001007047210 */ /* 0x001fe40007f1e0ff */
[----:B------:R0:W-:Y:S03]  /*108da0*/  STL.64 [R1+0x4530], R12 ;  /* 0x0045300c01007387 */ /* 0x0001e60000100a00 */
[----:B------:R-:W-:-:S05]  /*108db0*/  IMAD.X R5, R2, 0x1, R14, P0 ;  /* 0x0000000102057824 */ /* 0x000fca00000e060e */
[----:B------:R1:W-:Y:S01]  /*108dc0*/  STL.64 [R1+0xe28], R4 ;  /* 0x000e280401007387 */ /* 0x0003e20000100a00 */
[----:B0-----:R-:W-:-:S05]  /*108dd0*/  IADD3 R12, P1, R7, R17, RZ ;  /* 0x00000011070c7210 */ /* 0x001fca0007f3e0ff */
[----:B------:R-:W-:Y:S01]  /*108de0*/  IMAD.X R13, R2, 0x1, R15, P1 ;  /* 0x00000001020d7824 */ /* 0x000fe200008e060f */
[----:B-1----:R-:W-:-:S04]  /*108df0*/  IADD3 R4, P0, R7, R19, RZ ;  /* 0x0000001307047210 */ /* 0x002fc80007f1e0ff */
[----:B------:R0:W-:Y:S01]  /*108e00*/  STL.64 [R1+0xe40], R12 ;  /* 0x000e400c01007387 */ /* 0x0001e20000100a00 */
        /* <DEDUP_REMOVED lines=29> */
[----:B------:R-:W-:Y:S01]  /*108fe0*/  STL.64 [R1+0xbf8], R12 ;  /* 0x000bf80c01007387 */ /* 0x000fe20000100a00 */
[----:B------:R-:W-:-:S05]  /*108ff0*/  IMAD.X R5, R3, 0x1, R22, P0 ;  /* 0x0000000103057824 */ /* 0x000fca00000e0616 */
[----:B------:R0:W-:Y:S04]  /*109000*/  STL.64 [R1+0xc00], R4 ;  /* 0x000c000401007387 */ /* 0x0001e80000100a00 */
[----:B0-----:R-:W3:Y:S01]  /*109010*/  LDL.LU R4, [R1+0x5d18] ;  /* 0x005d180001047983 */ /* 0x001ee20000300800 */
[C---:B------:R-:W-:Y:S01]  /*109020*/  IADD3 R12, P1, R9.reuse, R25, RZ ;  /* 0x00000019090c7210 */ /* 0x040fe20007f3e0ff */
[----:B--2---:R-:W-:Y:S01]  /*109030*/  IMAD.MOV.U32 R5, RZ, RZ, R10 ;  /* 0x000000ffff057224 */ /* 0x004fe200078e000a */
[----:B------:R-:W-:Y:S01]  /*109040*/  IADD3 R10, P0, R9, R27, RZ ;  /* 0x0000001b090a7210 */ /* 0x000fe20007f1e0ff */
[----:B------:R-:W-:Y:S02]  /*109050*/  IMAD.MOV.U32 R7, RZ, RZ, R6 ;  /* 0x000000ffff077224 */ /* 0x000fe400078e0006 */
[----:B------:R-:W-:-:S02]  /*109060*/  IMAD.MOV.U32 R6, RZ, RZ, R11 ;  /* 0x000000ffff067224 */ /* 0x000fc400078e000b */
[C---:B------:R-:W-:Y:S02]  /*109070*/  IMAD.X R13, R3.reuse, 0x1, R24, P1 ;  /* 0x00000001030d7824 */ /* 0x040fe400008e0618 */
[----:B------:R-:W-:-:S03]  /*109080*/  IMAD.X R11, R3, 0x1, R26, P0 ;  /* 0x00000001030b7824 */ /* 0x000fc600000e061a */
[----:B------:R0:W-:Y:S04]  /*109090*/  STL.64 [R1+0xc08], R12 ;  /* 0x000c080c01007387 */ /* 0x0001e80000100a00 */
[----:B------:R1:W-:Y:S01]  /*1090a0*/  STL.64 [R1+0xcc0], R10 ;  /* 0x000cc00a01007387 */ /* 0x0003e20000100a00 */
[----:B------:R-:W-:Y:S02]  /*1090b0*/  SHF.R.S32.HI R2, RZ, 0x1f, R8 ;  /* 0x0000001fff027819 */ /* 0x000fe40000011408 */
[----:B0-----:R-:W-:Y:S02]  /*1090c0*/  IADD3 R12, P1, R9, R29, RZ ;  /* 0x0000001d090c7210 */ /* 0x001fe40007f3e0ff */
[----:B-1----:R-:W-:-:S03]  /*1090d0*/  IADD3 R10, P0, R0, R19, RZ ;  /* 0x00000013000a7210 */ /* 0x002fc60007f1e0ff */
[----:B------:R-:W-:Y:S02]  /*1090e0*/  IMAD.X R13, R3, 0x1, R28, P1 ;  /* 0x00000001030d7824 */ /* 0x000fe400008e061c */
[----:B---3--:R-:W-:-:S05]  /*1090f0*/  IMAD.X R11, R4, 0x1, R18, P0 ;  /* 0x00000001040b7824 */ /* 0x008fca00000e0612 */
[----:B------:R0:W-:Y:S04]  /*109100*/  STL.64 [R1+0x4500], R10 ;  /* 0x0045000a01007387 */ /* 0x0001e80000100a00 */
[----:B------:R1:W-:Y:S04]  /*109110*/  STL.64 [R1+0xbe0], R12 ;  /* 0x000be00c01007387 */ /* 0x0003e80000100a00 */
[----:B------:R-:W2:Y:S01]  /*109120*/  LDL.LU R3, [R1+0x4d60] ;  /* 0x004d600001037983 */ /* 0x000ea20000300800 */
        /* <DEDUP_REMOVED lines=20> */
[----:B------:R-:W-:-:S05]  /*109270*/  IMAD.X R11, R2, 0x1, R26, P1 ;  /* 0x00000001020b7824 */ /* 0x000fca00008e061a */
[----:B------:R0:W-:Y:S04]  /*109280*/  STL.64 [R1+0xbd0], R10 ;  /* 0x000bd00a01007387 */ /* 0x0001e80000100a00 */
[----:B0-----:R-:W4:Y:S01]  /*109290*/  LDL.LU.64 R10, [R1+0x5d08] ;  /* 0x005d0800010a7983 */ /* 0x001f220000300a00 */
[----:B------:R-:W-:Y:S01]  /*1092a0*/  UMOV UR5, UR7 ;  /* 0x0000000700057c82 */ /* 0x000fe20008000000 */
[----:B------:R-:W-:-:S05]  /*1092b0*/  IADD3 R8, P0, R8, R29, RZ ;  /* 0x0000001d08087210 */ /* 0x000fca0007f1e0ff */
[----:B------:R-:W-:-:S05]  /*1092c0*/  IMAD.X R9, R2, 0x1, R28, P0 ;  /* 0x0000000102097824 */ /* 0x000fca00000e061c */
[----:B------:R-:W-:Y:S01]  /*1092d0*/  STL.64 [R1+0xbd8], R8 ;  /* 0x000bd80801007387 */ /* 0x000fe20000100a00 */
[----:B--2---:R-:W-:Y:S02]  /*1092e0*/  ISETP.GE.AND P1, PT, R3, UR5, PT ;  /* 0x0000000503007c0c */ /* 0x004fe4000bf26270 */
[----:B---3--:R-:W-:-:S11]  /*1092f0*/  LOP3.LUT R12, R12, 0xfffffffe, RZ, 0xc0, !PT ;  /* 0xfffffffe0c0c7812 */ /* 0x008fd600078ec0ff */
[----:B------:R-:W-:-:S05]  /*109300*/  @P1 LOP3.LUT R12, R12, 0x1, RZ, 0xfc, !PT ;  /* 0x000000010c0c1812 */ /* 0x000fca00078efcff */
[----:B------:R4:W-:Y:S02]  /*109310*/  STL.64 [R1+0x5ce8], R12 ;  /* 0x005ce80c01007387 */ /* 0x0009e40000100a00 */
[--C-:B----4-:R-:W-:Y:S01]  /*109320*/  IMAD.MOV.U32 R13, RZ, RZ, R10.reuse ;  /* 0x000000ffff0d7224 */ /* 0x110fe200078e000a */
[----:B------:R-:W-:-:S04]  /*109330*/  SHF.R.S32.HI R2, RZ, 0x1f, R10 ;  /* 0x0000001fff027819 */ /* 0x000fc8000001140a */
[----:B------:R-:W-:-:S05]  /*109340*/  IADD3 R8, P0, R13, R16, RZ ;  /* 0x000000100d087210 */ /* 0x000fca0007f1e0ff */
[----:B------:R-:W-:Y:S01]  /*109350*/  IMAD.X R9, R2, 0x1, R14, P0 ;  /* 0x0000000102097824 */ /* 0x000fe200000e060e */
[----:B------:R-:W-:-:S04]  /*109360*/  IADD3 R10, P0, R13, R17, RZ ;  /* 0x000000110d0a7210 */ /* 0x000fc80007f1e0ff */
[----:B------:R0:W-:Y:S02]  /*109370*/  STL.64 [R1+0xb60], R8 ;  /* 0x000b600801007387 */ /* 0x0001e40000100a00 */
[----:B0-----:R-:W-:Y:S02]  /*109380*/  IMAD.MOV.U32 R8, RZ, RZ, R11 ;  /* 0x000000ffff087224 */ /* 0x001fe400078e000b */
[----:B------:R-:W-:-:S05]  /*109390*/  IMAD.X R11, R2, 0x1, R15, P0 ;  /* 0x00000001020b7824 */ /* 0x000fca00000e060f */
[----:B------:R0:W-:Y:S02]  /*1093a0*/  STL.64 [R1+0xb68], R10 ;  /* 0x000b680a01007387 */ /* 0x0001e40000100a00 */
[----:B0-----:R-:W-:-:S05]  /*1093b0*/  IADD3 R10, P0, R13, R19, RZ ;  /* 0x000000130d0a7210 */ /* 0x001fca0007f1e0ff */
[----:B------:R-:W-:-:S05]  /*1093c0*/  IMAD.X R11, R2, 0x1, R18, P0 ;  /* 0x00000001020b7824 */ /* 0x000fca00000e0612 */
[----:B------:R0:W-:Y:S04]  /*1093d0*/  STL.64 [R1+0xb70], R10 ;  /* 0x000b700a01007387 */ /* 0x0001e80000100a00 */
[----:B0-----:R-:W2:Y:S04]  /*1093e0*/  LDL.LU.64 R10, [R1+0x5d00] ;  /* 0x005d0000010a7983 */ /* 0x001ea80000300a00 */
[----:B------:R-:W3:Y:S04]  /*1093f0*/  LDL.LU R9, [R1+0x4d64] ;  /* 0x004d640001097983 */ /* 0x000ee80000300800 */
[----:B------:R0:W-:Y:S02]  /*109400*/  STL.64 [R1+0x5cf8], R18 ;  /* 0x005cf81201007387 */ /* 0x0001e40000100a00 */
[----:B0-----:R-:W-:-:S05]  /*109410*/  IADD3 R18, P0, R13, R21, RZ ;  /* 0x000000150d127210 */ /* 0x001fca0007f1e0ff */
[----:B------:R-:W-:-:S05]  /*109420*/  IMAD.X R19, R2, 0x1, R20, P0 ;  /* 0x0000000102137824 */ /* 0x000fca00000e0614 */
[----:B------:R0:W-:Y:S02]  /*109430*/  STL.64 [R1+0xb78], R18 ;  /* 0x000b781201007387 */ /* 0x0001e40000100a00 */
[----:B0-----:R-:W-:-:S05]  /*109440*/  IADD3 R18, P0, R13, R23, RZ ;  /* 0x000000170d127210 */ /* 0x001fca0007f1e0ff */
[----:B------:R-:W-:-:S05]  /*109450*/  IMAD.X R19, R2, 0x1, R22, P0 ;  /* 0x0000000102137824 */ /* 0x000fca00000e0616 */
[----:B------:R0:W-:Y:S04]  /*109460*/  STL.64 [R1+0xb80], R18 ;  /* 0x000b801201007387 */ /* 0x0001e80000100a00 */
[----:B------:R-:W4:Y:S01]  /*109470*/  LDL.LU R3, [R1+0x4d70] ;  /* 0x004d700001037983 */ /* 0x000f220000300800 */
[----:B0-----:R-:W-:-:S05]  /*109480*/  IADD3 R18, P0, R13, R25, RZ ;  /* 0x000000190d127210 */ /* 0x001fca0007f1e0ff */
[----:B------:R-:W-:-:S05]  /*109490*/  IMAD.X R19, R2, 0x1, R24, P0 ;  /* 0x0000000102137824 */ /* 0x000fca00000e0618 */
[----:B------:R0:W-:Y:S02]  /*1094a0*/  STL.64 [R1+0xb88], R18 ;  /* 0x000b881201007387 */ /* 0x0001e40000100a00 */
[----:B0-----:R-:W-:-:S05]  /*1094b0*/  IADD3 R18, P0, R13, R27, RZ ;  /* 0x0000001b0d127210 */ /* 0x001fca0007f1e0ff */
[----:B------:R-:W-:Y:S01]  /*1094c0*/  IMAD.X R19, R2, 0x1, R26, P0 ;  /* 0x0000000102137824 */ /* 0x000fe200000e061a */
[----:B------:R-:W-:-:S05]  /*1094d0*/  IADD3 R12, P0, R13, R29, RZ ;  /* 0x0000001d0d0c7210 */ /* 0x000fca0007f1e0ff */
[----:B------:R-:W-:Y:S01]  /*1094e0*/  IMAD.X R13, R2, 0x1, R28, P0 ;  /* 0x00000001020d7824 */ /* 0x000fe200000e061c */
[----:B------:R-:W-:Y:S04]  /*1094f0*/  STL.64 [R1+0xb90], R18 ;  /* 0x000b901201007387 */ /* 0x000fe80000100a00 */
[----:B------:R0:W-:Y:S01]  /*109500*/  STL.64 [R1+0xb98], R12 ;  /* 0x000b980c01007387 */ /* 0x0001e20000100a00 */
[----:B------:R-:W-:Y:S01]  /*109510*/  UMOV UR51, UR6 ;  /* 0x0000000600337c82 */ /* 0x000fe20008000000 */
[----:B------:R-:W-:Y:S01]  /*109520*/  ULDC.64 UR6, c[0x0][0x228] ;  /* 0x00008a0000067ab9 */ /* 0x000fe20000000a00 */
[----:B0-----:R-:W-:Y:S01]  /*109530*/  IADD3 R12, P0, R0, R17, RZ ;  /* 0x00000011000c7210 */ /* 0x001fe20007f1e0ff */
[----:B------:R-:W-:-:S04]  /*109540*/  UMOV UR5, UR7 ;  /* 0x0000000700057c82 */ /* 0x000fc80008000000 */
[----:B------:R-:W-:-:S05]  /*109550*/  IMAD.X R13, R4, 0x1, R15, P0 ;  /* 0x00000001040d7824 */ /* 0x000fca00000e060f */
[----:B------:R0:W-:Y:S04]  /*109560*/  STL.64 [R1+0x44d0], R12 ;  /* 0x0044d00c01007387 */ /* 0x0001e80000100a00 */
[----:B------:R-:W4:Y:S01]  /*109570*/  LDL.LU R2, [R1+0x4d74] ;  /* 0x004d740001027983 */ /* 0x000f220000300800 */
[----:B---3--:R-:W-:-:S03]  /*109580*/  ISETP.GE.AND P1, PT, R9, UR5, PT ;  /* 0x0000000509007c0c */ /* 0x008fc6000bf26270 */
[----:B------:R-:W3:Y:S01]  /*109590*/  LDL.LU R9, [R1+0x4d78] ;  /* 0x004d780001097983 */ /* 0x000ee20000300800 */
[----:B0-----:R-:W-:Y:S01]  /*1095a0*/  IADD3 R12, P0, R0, R16, RZ ;  /* 0x00000010000c7210 */ /* 0x001fe20007f1e0ff */
[----:B------:R-:W-:Y:S01]  /*1095b0*/  UMOV UR58, UR6 ;  /* 0x00000006003a7c82 */ /* 0x000fe20008000000 */
[----:B--2---:R-:W-:Y:S01]  /*1095c0*/  LOP3.LUT R11, R11, 0x7fffffff, RZ, 0xc0, !PT ;  /* 0x7fffffff0b0b7812 */ /* 0x004fe200078ec0ff */
[----:B------:R-:W-:Y:S02]  /*1095d0*/  ULDC.64 UR6, c[0x0][0x228] ;  /* 0x00008a0000067ab9 */ /* 0x000fe40000000a00 */
[----:B------:R-:W-:Y:S01]  /*1095e0*/  IMAD.X R13, R4, 0x1, R14, P0 ;  /* 0x00000001040d7824 */ /* 0x000fe200000e060e */
[----:B------:R-:W-:-:S03]  /*1095f0*/  UMOV UR5, UR7 ;  /* 0x0000000700057c82 */ /* 0x000fc60008000000 */
[----:B------:R-:W-:Y:S01]  /*109600*/  @P1 LOP3.LUT R11, R11, 0x80000000, RZ, 0xfc, !PT ;  /* 0x800000000b0b1812 */ /* 0x000fe200078efcff */
[----:B------:R-:W-:Y:S01]  /*109610*/  UMOV UR56, UR6 ;  /* 0x0000000600387c82 */ /* 0x000fe20008000000 */
[----:B------:R-:W-:Y:S02]  /*109620*/  ULDC.64 UR6, c[0x0][0x228] ;  /* 0x00008a0000067ab9 */ /* 0x000fe40000000a00 */
[----:B------:R-:W-:Y:S01]  /*109630*/  UMOV UR8, UR7 ;  /* 0x0000000700087c82 */ /* 0x000fe20008000000 */
[----:B------:R-:W-:Y:S01]  /*109640*/  UMOV UR7, UR11 ;  /* 0x0000000b00077c82 */ /* 0x000fe20008000000 */
[----:B----4-:R-:W-:Y:S02]  /*109650*/  ISETP.GE.AND P1, PT, R3, UR5, PT ;  /* 0x0000000503007c0c */ /* 0x010fe4000bf26270 */
[----:B------:R-:W-:Y:S01]  /*109660*/  LOP3.LUT R11, R11, 0xbfffffff, RZ, 0xc0, !PT ;  /* 0xbfffffff0b0b7812 */ /* 0x000fe200078ec0ff */
[----:B------:R-:W2:Y:S04]  /*109670*/  LDL.LU R3, [R1+0x4d7c] ;  /* 0x004d7c0001037983 */ /* 0x000ea80000300800 */
[----:B------:R0:W-:Y:S01]  /*109680*/  STL.64 [R1+0x44e8], R12 ;  /* 0x0044e80c01007387 */ /* 0x0001e20000100a00 */
[----:B------:R-:W-:-:S03]  /*109690*/  ULDC UR5, c[0x0][0x248] ;  /* 0x0000920000057ab9 */ /* 0x000fc60000000800 */
[----:B0-----:R-:W4:Y:S01]  /*1096a0*/  LDL.LU R12, [R1+0x4d88] ;  /* 0x004d8800010c7983 */ /* 0x001f220000300800 */
[----:B---3--:R-:W-:-:S03]  /*1096b0*/  ISETP.GE.AND P2, PT, R9, UR7, PT ;  /* 0x0000000709007c0c */ /* 0x008fc6000bf46270 */
[----:B------:R-:W3:Y:S04]  /*1096c0*/  LDL.LU R9, [R1+0x4d8c] ;  /* 0x004d8c0001097983 */ /* 0x000ee80000300800 */
[----:B------:R-:W3:Y:S01]  /*1096d0*/  LDL.LU R4, [R1+0x4d98] ;  /* 0x004d980001047983 */ /* 0x000ee20000300800 */
[----:B------:R-:W-:Y:S02]  /*1096e0*/  ISETP.GE.AND P0, PT, R2, UR8, PT ;  /* 0x0000000802007c0c */ /* 0x000fe4000bf06270 */
[----:B------:R-:W-:Y:S01]  /*1096f0*/  @P1 LOP3.LUT R11, R11, 0x40000000, RZ, 0xfc, !PT ;  /* 0x400000000b0b1812 */ /* 0x000fe200078efcff */
[----:B------:R-:W-:Y:S01]  /*109700*/  VIADD R0, R0, UR5 ;  /* 0x0000000500007c36 */ /* 0x000fe20008000000 */
[----:B------:R-:W-:Y:S01]  /*109710*/  UMOV UR52, UR6 ;  /* 0x0000000600347c82 */ /* 0x000fe20008000000 */
[----:B------:R-:W-:Y:S01]  /*109720*/  ULDC.64 UR8, c[0x0][0x228] ;  /* 0x00008a0000087ab9 */ /* 0x000fe20000000a00 */
[----:B------:R-:W-:Y:S01]  /*109730*/  LOP3.LUT R11, R11, 0xdfffffff, RZ, 0xc0, !PT ;  /* 0xdfffffff0b0b7812 */ /* 0x000fe200078ec0ff */
[----:B------:R-:W-:Y:S01]  /*109740*/  UMOV UR5, UR10 ;  /* 0x0000000a00057c82 */ /* 0x000fe20008000000 */
[----:B------:R-:W-:Y:S01]  /*109750*/  ULDC.64 UR10, c[0x0][0x228] ;  /* 0x00008a00000a7ab9 */ /* 0x000fe20000000a00 */
[----:B------:R-:W-:-:S04]  /*109760*/  SHF.R.S32.HI R2, RZ, 0x1f, R0 ;  /* 0x0000001fff027819 */ /* 0x000fc80000011400 */
[----:B------:R-:W-:Y:S02]  /*109770*/  @P0 LOP3.LUT R11, R11, 0x20000000, RZ, 0xfc, !PT ;  /* 0x200000000b0b0812 */ /* 0x000fe400078efcff */
[----:B------:R-:W-:Y:S01]  /*109780*/  IADD3 R18, P0, R0, R29, RZ ;  /* 0x0000001d00127210 */ /* 0x000fe20007f1e0ff */
[----:B------:R-:W-:Y:S01]  /*109790*/  UMOV UR6, UR11 ;  /* 0x0000000b00067c82 */ /* 0x000fe20008000000 */
[----:B------:R-:W-:Y:S01]  /*1097a0*/  LOP3.LUT R11, R11, 0xefffffff, RZ, 0xc0, !PT ;  /* 0xefffffff0b0b7812 */ /* 0x000fe200078ec0ff */
[----:B------:R-:W-:Y:S02]  /*1097b0*/  UMOV UR7, UR9 ;  /* 0x0000000900077c82 */ /* 0x000fe40008000000 */
[----:B------:R-:W-:Y:S01]  /*1097c0*/  IMAD.X R19, R2, 0x1, R28, P0 ;  /* 0x0000000102137824 */ /* 0x000fe200000e061c */
[----:B------:R-:W-:-:S04]  /*1097d0*/  @P2 LOP3.LUT R11, R11, 0x10000000, RZ, 0xfc, !PT ;  /* 0x100000000b0b2812 */ /* 0x000fc800078efcff */
[----:B------:R-:W-:Y:S02]  /*1097e0*/  LOP3.LUT R11, R11, 0xf7ffffff, RZ, 0xc0, !PT ;  /* 0xf7ffffff0b0b7812 */ /* 0x000fe400078ec0ff */
[----:B--2---:R-:W-:Y:S02]  /*1097f0*/  ISETP.GE.AND P1, PT, R3, UR6, PT ;  /* 0x0000000603007c0c */ /* 0x004fe4000bf26270 */
[----:B------:R-:W2:Y:S04]  /*109800*/  LDL.LU R3, [R1+0x4d9c] ;  /* 0x004d9c0001037983 */ /* 0x000ea80000300800 */
[----:B------:R0:W-:Y:S01]  /*109810*/  STL.64 [R1+0x44c8], R18 ;  /* 0x0044c81201007387 */ /* 0x0001e20000100a00 */
[----:B----4-:R-:W-:Y:S02]  /*109820*/  ISETP.GE.AND P2, PT, R12, UR7, PT ;  /* 0x000000070c007c0c */ /* 0x010fe4000bf46270 */
[----:B------:R-:W-:-:S05]  /*109830*/  IADD3 R12, P0, R0, R27, RZ ;  /* 0x0000001b000c7210 */ /* 0x000fca0007f1e0ff */
[----:B------:R-:W-:Y:S01]  /*109840*/  IMAD.X R13, R2, 0x1, R26, P0 ;  /* 0x00000001020d7824 */ /* 0x000fe200000e061a */
[----:B0-----:R-:W-:-:S04]  /*109850*/  IADD3 R18, P0, R0, R25, RZ ;  /* 0x0000001900127210 */ /* 0x001fc80007f1e0ff */
[----:B------:R0:W-:Y:S01]  /*109860*/  STL.64 [R1+0x44e0], R12 ;  /* 0x0044e00c01007387 */ /* 0x0001e20000100a00 */
[----:B------:R-:W-:Y:S01]  /*109870*/  @P1 LOP3.LUT R11, R11, 0x8000000, RZ, 0xfc, !PT ;  /* 0x080000000b0b1812 */ /* 0x000fe200078efcff */
[----:B------:R-:W-:Y:S01]  /*109880*/  UMOV UR61, UR8 ;  /* 0x00000008003d7c82 */ /* 0x000fe20008000000 */
[----:B------:R-:W-:Y:S01]  /*109890*/  ULDC.64 UR8, c[0x0][0x228] ;  /* 0x00008a0000087ab9 */ /* 0x000fe20000000a00 */
[----:B------:R-:W-:Y:S01]  /*1098a0*/  IMAD.X R19, R2, 0x1, R24, P0 ;  /* 0x0000000102137824 */ /* 0x000fe200000e0618 */
[----:B0-----:R-:W4:Y:S04]  /*1098b0*/  LDL.LU R13, [R1+0x4da8] ;  /* 0x004da800010d7983 */ /* 0x001f280000300800 */
[----:B------:R-:W4:Y:S01]  /*1098c0*/  LDL.LU R12, [R1+0x4dac] ;  /* 0x004dac00010c7983 */ /* 0x000f220000300800 */
[----:B------:R-:W-:Y:S01]  /*1098d0*/  UMOV UR6, UR9 ;  /* 0x0000000900067c82 */ /* 0x000fe20008000000 */
[----:B------:R-:W-:Y:S01]  /*1098e0*/  UMOV UR59, UR8 ;  /* 0x00000008003b7c82 */ /* 0x000fe20008000000 */
[----:B------:R-:W-:Y:S01]  /*1098f0*/  LOP3.LUT R11, R11, 0xfbffffff, RZ, 0xc0, !PT ;  /* 0xfbffffff0b0b7812 */ /* 0x000fe200078ec0ff */
[----:B------:R-:W-:Y:S01]  /*109900*/  ULDC.64 UR8, c[0x0][0x228] ;  /* 0x00008a0000087ab9 */ /* 0x000fe20000000a00 */
[----:B------:R0:W-:Y:S01]  /*109910*/  STL.64 [R1+0x44f8], R18 ;  /* 0x0044f81201007387 */ /* 0x0001e20000100a00 */
[----:B------:R-:W-:Y:S01]  /*109920*/  UMOV UR7, UR9 ;  /* 0x0000000900077c82 */ /* 0x000fe20008000000 */
[----:B------:R-:W-:-:S02]  /*109930*/  @P2 LOP3.LUT R11, R11, 0x4000000, RZ, 0xfc, !PT ;  /* 0x040000000b0b2812 */ /* 0x000fc400078efcff */
[----:B0-----:R-:W4:Y:S01]  /*109940*/  LDL.LU.64 R18, [R1+0x5cf8] ;  /* 0x005cf80001127983 */ /* 0x001f220000300a00 */
[----:B---3--:R-:W-:-:S03]  /*109950*/  ISETP.GE.AND P2, PT, R4, UR7, PT ;  /* 0x0000000704007c0c */ /* 0x008fc6000bf46270 */
[----:B------:R-:W3:Y:S01]  /*109960*/  LDL.LU R4, [R1+0x4db0] ;  /* 0x004db00001047983 */ /* 0x000ee20000300800 */
[----:B------:R-:W-:Y:S02]  /*109970*/  ISETP.GE.AND P1, PT, R9, UR6, PT ;  /* 0x0000000609007c0c */ /* 0x000fe4000bf26270 */
[----:B------:R-:W-:Y:S01]  /*109980*/  LOP3.LUT R11, R11, 0xfdffffff, RZ, 0xc0, !PT ;  /* 0xfdffffff0b0b7812 */ /* 0x000fe200078ec0ff */
[----:B------:R-:W-:Y:S01]  /*109990*/  UMOV UR60, UR8 ;  /* 0x00000008003c7c82 */ /* 0x000fe20008000000 */
[----:B------:R-:W-:Y:S01]  /*1099a0*/  ULDC.64 UR8, c[0x0][0x228] ;  /* 0x00008a0000087ab9 */ /* 0x000fe20000000a00 */
[----:B------:R-:W-:Y:S01]  /*1099b0*/  UMOV UR50, UR10 ;  /* 0x0000000a00327c82 */ /* 0x000fe20008000000 */
[----:B------:R-:W-:Y:S01]  /*1099c0*/  UMOV UR6, UR9 ;  /* 0x0000000900067c82 */ /* 0x000fe20008000000 */
[----:B------:R-:W3:Y:S06]  /*1099d0*/  LDL.LU R9, [R1+0x4db4] ;  /* 0x004db40001097983 */ /* 0x000eec0000300800 */
[----:B------:R-:W-:Y:S01]  /*1099e0*/  @P1 LOP3.LUT R11, R11, 0x2000000, RZ, 0xfc, !PT ;  /* 0x020000000b0b1812 */ /* 0x000fe200078efcff */
[----:B------:R-:W-:Y:S01]  /*1099f0*/  UMOV UR53, UR8 ;  /* 0x0000000800357c82 */ /* 0x000fe20008000000 */
[----:B------:R-:W-:-:S02]  /*109a00*/  ULDC.64 UR10, c[0x0][0x228] ;  /* 0x00008a00000a7ab9 */ /* 0x000fc40000000a00 */
[----:B------:R-:W-:-:S04]  /*109a10*/  LOP3.LUT R11, R11, 0xfeffffff, RZ, 0xc0, !PT ;  /* 0xfeffffff0b0b7812 */ /* 0x000fc800078ec0ff */
[----:B------:R-:W-:-:S04]  /*109a20*/  @P2 LOP3.LUT R11, R11, 0x1000000, RZ, 0xfc, !PT ;  /* 0x010000000b0b2812 */ /* 0x000fc800078efcff */
[----:B------:R-:W-:Y:S02]  /*109a30*/  LOP3.LUT R11, R11, 0xff7fffff, RZ, 0xc0, !PT ;  /* 0xff7fffff0b0b7812 */ /* 0x000fe400078ec0ff */
[----:B--2---:R-:W-:Y:S01]  /*109a40*/  ISETP.GE.AND P1, PT, R3, UR6, PT ;  /* 0x0000000603007c0c */ /* 0x004fe2000bf26270 */
[----:B------:R-:W-:Y:S02]  /*109a50*/  ULDC.64 UR6, c[0x0][0x228] ;  /* 0x00008a0000067ab9 */ /* 0x000fe40000000a00 */
[----:B------:R-:W-:Y:S01]  /*109a60*/  UMOV UR8, UR7 ;  /* 0x0000000700087c82 */ /* 0x000fe20008000000 */
[----:B------:R-:W-:-:S09]  /*109a70*/  UMOV UR7, UR11 ;  /* 0x0000000b00077c82 */ /* 0x000fd20008000000 */
[----:B------:R-:W-:Y:S01]  /*109a80*/  @P1 LOP3.LUT R11, R11, 0x800000, RZ, 0xfc, !PT ;  /* 0x008000000b0b1812 */ /* 0x000fe200078efcff */
[----:B------:R-:W-:Y:S01]  /*109a90*/  IMAD.U32 R3, RZ, RZ, UR6 ;  /* 0x00000006ff037e24 */ /* 0x000fe2000f8e00ff */
[----:B------:R-:W-:Y:S02]  /*109aa0*/  UMOV UR6, UR10 ;  /* 0x0000000a00067c82 */ /* 0x000fe40008000000 */
[----:B------:R-:W-:Y:S01]  /*109ab0*/  LOP3.LUT R11, R11, 0xffbfffff, RZ, 0xc0, !PT ;  /* 0xffbfffff0b0b7812 */ /* 0x000fe200078ec0ff */
[----:B------:R-:W-:Y:S01]  /*109ac0*/  STL.64 [R1+0x5cf0], R24 ;  /* 0x005cf01801007387 */ /* 0x000fe20000100a00 */
[----:B----4-:R-:W-:Y:S02]  /*109ad0*/  ISETP.GE.AND P2, PT, R13, UR8, PT ;  /* 0x000000080d007c0c */ /* 0x010fe4000bf46270 */
[----:B------:R-:W-:Y:S02]  /*109ae0*/  ISETP.GE.AND P1, PT, R12, UR7, PT ;  /* 0x000000070c007c0c */ /* 0x000fe4000bf26270 */
[----:B------:R-:W-:Y:S01]  /*109af0*/  IADD3 R12, P0, R0, R23, RZ ;  /* 0x00000017000c7210 */ /* 0x000fe20007f1e0ff */
[----:B------:R-:W-:-:S04]  /*109b00*/  ULDC.64 UR8, c[0x0][0x228] ;  /* 0x00008a0000087ab9 */ /* 0x000fc80000000a00 */
[----:B------:R-:W-:Y:S01]  /*109b10*/  IMAD.X R13, R2, 0x1, R22, P0 ;  /* 0x00000001020d7824 */ /* 0x000fe200000e0616 */
[----:B------:R-:W-:-:S04]  /*109b20*/  UMOV UR10, UR9 ;  /* 0x00000009000a7c82 */ /* 0x000fc80008000000 */
[----:B------:R0:W-:Y:S01]  /*109b30*/  STL.64 [R1+0x4508], R12 ;  /* 0x0045080c01007387 */ /* 0x0001e20000100a00 */
[----:B------:R-:W-:-:S03]  /*109b40*/  @P2 LOP3.LUT R11, R11, 0x400000, RZ, 0xfc, !PT ;  /* 0x004000000b0b2812 */ /* 0x000fc600078efcff */
[----:B0-----:R-:W2:Y:S01]  /*109b50*/  LDL.LU R13, [R1+0x4dd8] ;  /* 0x004dd800010d7983 */ /* 0x001ea20000300800 */
[----:B---3--:R-:W-:Y:S02]  /*109b60*/  ISETP.GE.AND P2, PT, R4, UR10, PT ;  /* 0x0000000a04007c0c */ /* 0x008fe4000bf46270 */
[----:B------:R-:W-:Y:S01]  /*109b70*/  IADD3 R24, P0, R0, R21, RZ ;  /* 0x0000001500187210 */ /* 0x000fe20007f1e0ff */
[----:B------:R-:W3:Y:S01]  /*109b80*/  LDL.LU R4, [R1+0x4ddc] ;  /* 0x004ddc0001047983 */ /* 0x000ee20000300800 */
[----:B------:R-:W-:-:S03]  /*109b90*/  LOP3.LUT R11, R11, 0xffdfffff, RZ, 0xc0, !PT ;  /* 0xffdfffff0b0b7812 */ /* 0x000fc600078ec0ff */
[----:B------:R-:W4:Y:S01]  /*109ba0*/  LDL.LU R12, [R1+0x4de0] ;  /* 0x004de000010c7983 */ /* 0x000f220000300800 */
[----:B------:R-:W-:Y:S01]  /*109bb0*/  IMAD.X R25, R2, 0x1, R20, P0 ;  /* 0x0000000102197824 */ /* 0x000fe200000e0614 */
[----:B------:R-:W-:Y:S01]  /*109bc0*/  UMOV UR7, UR8 ;  /* 0x0000000800077c82 */ /* 0x000fe20008000000 */
[----:B------:R-:W-:Y:S01]  /*109bd0*/  @P1 LOP3.LUT R11, R11, 0x200000, RZ, 0xfc, !PT ;  /* 0x002000000b0b1812 */ /* 0x000fe200078efcff */
[----:B------:R-:W-:Y:S01]  /*109be0*/  ULDC.64 UR8, c[0x0][0x228] ;  /* 0x00008a0000087ab9 */ /* 0x000fe20000000a00 */
[----:B------:R-:W-:Y:S01]  /*109bf0*/  ULDC.64 UR10, c[0x0][0x228] ;  /* 0x00008a00000a7ab9 */ /* 0x000fe20000000a00 */
[----:B------:R-:W-:Y:S01]  /*109c00*/  ISETP.GE.AND P1, PT, R9, UR9, PT ;  /* 0x0000000909007c0c */ /* 0x000fe2000bf26270 */
[----:B------:R0:W-:Y:S01]  /*109c10*/  STL.64 [R1+0x4518], R24 ;  /* 0x0045181801007387 */ /* 0x0001e20000100a00 */
[----:B------:R-:W-:-:S03]  /*109c20*/  LOP3.LUT R11, R11, 0xffefffff, RZ, 0xc0, !PT ;  /* 0xffefffff0b0b7812 */ /* 0x000fc600078ec0ff */
[----:B------:R-:W4:Y:S01]  /*109c30*/  LDL.LU R9, [R1+0x4de4] ;  /* 0x004de40001097983 */ /* 0x000f220000300800 */
[----:B------:R-:W-:-:S04]  /*109c40*/  @P2 LOP3.LUT R11, R11, 0x100000, RZ, 0xfc, !PT ;  /* 0x001000000b0b2812 */ /* 0x000fc800078efcff */
[----:B------:R-:W-:-:S04]  /*109c50*/  LOP3.LUT R11, R11, 0xfff7ffff, RZ, 0xc0, !PT ;  /* 0xfff7ffff0b0b7812 */ /* 0x000fc800078ec0ff */
[----:B------:R-:W-:-:S04]  /*109c60*/  @P1 LOP3.LUT R11, R11, 0x80000, RZ, 0xfc, !PT ;  /* 0x000800000b0b1812 */ /* 0x000fc800078efcff */
[----:B------:R-:W-:Y:S02]  /*109c70*/  LOP3.LUT R11, R11, 0xfffbffff, RZ, 0xc0, !PT ;  /* 0xfffbffff0b0b7812 */ /* 0x000fe400078ec0ff */
[----:B---3--:R-:W-:Y:S02]  /*109c80*/  ISETP.GE.AND P1, PT, R4, UR13, PT ;  /* 0x0000000d04007c0c */ /* 0x008fe4000bf26270 */
[----:B------:R-:W3:Y:S01]  /*109c90*/  LDL.LU R4, [R1+0x4df0] ;  /* 0x004df00001047983 */ /* 0x000ee20000300800 */
[----:B--2---:R-:W-:Y:S02]  /*109ca0*/  ISETP.GE.AND P0, PT, R13, UR11, PT ;  /* 0x0000000b0d007c0c */ /* 0x004fe4000bf06270 */
[----:B----4-:R-:W-:Y:S01]  /*109cb0*/  ISETP.GE.AND P2, PT, R12, UR15, PT ;  /* 0x0000000f0c007c0c */ /* 0x010fe2000bf46270 */
[----:B------:R-:W-:Y:S01]  /*109cc0*/  UMOV UR13, UR5 ;  /* 0x00000005000d7c82 */ /* 0x000fe20008000000 */
[----:B------:R-:W-:Y:S01]  /*109cd0*/  ULDC UR5, c[0x0][0x248] ;  /* 0x0000920000057ab9 */ /* 0x000fe20000000800 */
[----:B------:R-:W-:Y:S01]  /*109ce0*/  UMOV UR11, UR53 ;  /* 0x00000035000b7c82 */ /* 0x000fe20008000000 */
[----:B------:R-:W-:Y:S01]  /*109cf0*/  UMOV UR9, UR54 ;  /* 0x0000003600097c82 */ /* 0x000fe20008000000 */
[----:B------:R-:W-:Y:S01]  /*109d00*/  LOP3.LUT R10, R10, 0xffffbfff, RZ, 0xc0, !PT ;  /* 0xffffbfff0a0a7812 */ /* 0x000fe200078ec0ff */
[----:B------:R-:W-:-:S05]  /*109d10*/  ULDC UR15, c[0x0][0x228] ;  /* 0x00008a00000f7ab9 */ /* 0x000fca0000000800 */
[----:B------:R-:W-:-:S04]  /*109d20*/  @P0 LOP3.LUT R11, R11, 0x40000, RZ, 0xfc, !PT ;  /* 0x000400000b0b0812 */ /* 0x000fc800078efcff */
[----:B------:R-:W-:Y:S02]  /*109d30*/  LOP3.LUT R11, R11, 0xfffdffff, RZ, 0xc0, !PT ;  /* 0xfffdffff0b0b7812 */ /* 0x000fe400078ec0ff */
[----:B0-----:R-:W-:Y:S02]  /*109d40*/  IADD3 R24, P0, R0, R19, RZ ;  /* 0x0000001300187210 */ /* 0x001fe40007f1e0ff */
[----:B------:R-:W-:Y:S02]  /*109d50*/  @P1 LOP3.LUT R11, R11, 0x20000, RZ, 0xfc, !PT ;  /* 0x000200000b0b1812 */ /* 0x000fe400078efcff */
[----:B------:R-:W-:Y:S01]  /*109d60*/  ISETP.GE.AND P1, PT, R9, UR17, PT ;  /* 0x0000001109007c0c */ /* 0x000fe2000bf26270 */
[----:B------:R-:W-:Y:S01]  /*109d70*/  IMAD.X R25, R2, 0x1, R18, P0 ;  /* 0x0000000102197824 */ /* 0x000fe200000e0612 */
[----:B------:R-:W-:Y:S02]  /*109d80*/  LOP3.LUT R11, R11, 0xfffeffff, RZ, 0xc0, !PT ;  /* 0xfffeffff0b0b7812 */ /* 0x000fe400078ec0ff */
[----:B------:R-:W-:Y:S01]  /*109d90*/  IADD3 R12, P0, R0, R17, RZ ;  /* 0x00000011000c7210 */ /* 0x000fe20007f1e0ff */
[----:B------:R-:W-:Y:S01]  /*109da0*/  ULDC UR17, c[0x0][0x228] ;  /* 0x00008a0000117ab9 */ /* 0x000fe20000000800 */
[----:B------:R-:W-:-:S03]  /*109db0*/  @P2 LOP3.LUT R11, R11, 0x10000, RZ, 0xfc, !PT ;  /* 0x000100000b0b2812 */ /* 0x000fc600078efcff */
[----:B------:R-:W-:Y:S01]  /*109dc0*/  IMAD.X R13, R2, 0x1, R15, P0 ;  /* 0x00000001020d7824 */ /* 0x000fe200000e060f */
[----:B------:R-:W-:Y:S01]  /*109dd0*/  LOP3.LUT R11, R11, 0xffff7fff, RZ, 0xc0, !PT ;  /* 0xffff7fff0b0b7812 */ /* 0x000fe200078ec0ff */
[----:B------:R0:W-:Y:S04]  /*109de0*/  STL.64 [R1+0x4528], R24 ;  /* 0x0045281801007387 */ /* 0x0001e80000100a00 */
[----:B------:R1:W-:Y:S01]  /*109df0*/  STL.64 [R1+0x4548], R12 ;  /* 0x0045480c01007387 */ /* 0x0003e20000100a00 */
[----:B------:R-:W-:Y:S02]  /*109e00*/  @P1 LOP3.LUT R11, R11, 0x8000, RZ, 0xfc, !PT ;  /* 0x000080000b0b1812 */ /* 0x000fe400078efcff */
[----:B---3--:R-:W-:Y:S02]  /*109e10*/  ISETP.GE.AND P1, PT, R4, UR19, PT ;  /* 0x0000001304007c0c */ /* 0x008fe4000bf26270 */
[----:B0-----:R-:W-:Y:S01]  /*109e20*/  IADD3 R24, P0, R0, R16, RZ ;  /* 0x0000001000187210 */ /* 0x001fe20007f1e0ff */
[----:B------:R-:W2:Y:S04]  /*109e30*/  LDL.LU R4, [R1+0x4df4] ;  /* 0x004df40001047983 */ /* 0x000ea80000300800 */
[----:B-1----:R-:W3:Y:S04]  /*109e40*/  LDL.LU R13, [R1+0x4df8] ;  /* 0x004df800010d7983 */ /* 0x002ee80000300800 */
[----:B------:R-:W4:Y:S04]  /*109e50*/  LDL.LU R12, [R1+0x4dfc] ;  /* 0x004dfc00010c7983 */ /* 0x000f280000300800 */
[----:B------:R-:W4:Y:S01]  /*109e60*/  LDL.LU R9, [R1+0x4e08] ;  /* 0x004e080001097983 */ /* 0x000f220000300800 */
[----:B------:R-:W-:Y:S01]  /*109e70*/  IMAD.X R25, R2, 0x1, R14, P0 ;  /* 0x0000000102197824 */ /* 0x000fe200000e060e */
[----:B------:R-:W-:Y:S01]  /*109e80*/  LOP3.LUT R11, R11, 0xffffbfff, RZ, 0xc0, !PT ;  /* 0xffffbfff0b0b7812 */ /* 0x000fe200078ec0ff */
[----:B------:R-:W-:-:S03]  /*109e90*/  ULDC UR19, c[0x0][0x228] ;  /* 0x00008a0000137ab9 */ /* 0x000fc60000000800 */
[----:B------:R0:W-:Y:S01]  /*109ea0*/  STL.64 [R1+0x4558], R24 ;  /* 0x0045581801007387 */ /* 0x0001e20000100a00 */
[----:B------:R-:W-:Y:S01]  /*109eb0*/  @P1 LOP3.LUT R11, R11, 0x4000, RZ, 0xfc, !PT ;  /* 0x000040000b0b1812 */ /* 0x000fe200078efcff */
[----:B------:R-:W-:Y:S01]  /*109ec0*/  VIADD R0, R0, UR5 ;  /* 0x0000000500007c36 */ /* 0x000fe20008000000 */
[----:B------:R-:W-:Y:S02]  /*109ed0*/  ULDC UR5, c[0x0][0x248] ;  /* 0x0000920000057ab9 */ /* 0x000fe40000000800 */
[----:B------:R-:W-:Y:S02]  /*109ee0*/  LOP3.LUT R11, R11, 0xffffdfff, RZ, 0xc0, !PT ;  /* 0xffffdfff0b0b7812 */ /* 0x000fe400078ec0ff */
[----:B------:R-:W-:Y:S02]  /*109ef0*/  SHF.R.S32.HI R2, RZ, 0x1f, R0 ;  /* 0x0000001fff027819 */ /* 0x000fe40000011400 */
[----:B--2---:R-:W-:Y:S02]  /*109f00*/  ISETP.GE.AND P0, PT, R4, UR21, PT ;  /* 0x0000001504007c0c */ /* 0x004fe4000bf06270 */
[----:B---3--:R-:W-:Y:S01]  /*109f10*/  ISETP.GE.AND P2, PT, R13, UR23, PT ;  /* 0x000000170d007c0c */ /* 0x008fe2000bf46270 */
[----:B------:R-:W2:Y:S01]  /*109f20*/  LDL.LU R4, [R1+0x4e0c] ;  /* 0x004e0c0001047983 */ /* 0x000ea20000300800 */
[----:B----4-:R-:W-:Y:S01]  /*109f30*/  ISETP.GE.AND P1, PT, R12, UR25, PT ;  /* 0x000000190c007c0c */ /* 0x010fe2000bf26270 */
[----:B------:R-:W-:Y:S01]  /*109f40*/  ULDC UR25, c[0x0][0x228] ;  /* 0x00008a0000197ab9 */ /* 0x000fe20000000800 */
[----:B------:R-:W-:Y:S01]  /*109f50*/  ULDC UR23, c[0x0][0x228] ;  /* 0x00008a0000177ab9 */ /* 0x000fe20000000800 */
[----:B------:R-:W-:-:S06]  /*109f60*/  ULDC UR21, c[0x0][0x228] ;  /* 0x00008a0000157ab9 */ /* 0x000fcc0000000800 */
[----:B------:R-:W-:Y:S02]  /*109f70*/  @P0 LOP3.LUT R11, R11, 0x2000, RZ, 0xfc, !PT ;  /* 0x000020000b0b0812 */ /* 0x000fe400078efcff */
[----:B------:R-:W-:-:S05]  /*109f80*/  IADD3 R12, P0, R0, R29, RZ ;  /* 0x0000001d000c7210 */ /* 0x000fca0007f1e0ff */
[----:B------:R-:W-:Y:S01]  /*109f90*/  IMAD.X R13, R2, 0x1, R28, P0 ;  /* 0x00000001020d7824 */ /* 0x000fe200000e061c */
[----:B0-----:R-:W-:-:S05]  /*109fa0*/  IADD3 R24, P0, R0, R27, RZ ;  /* 0x0000001b00187210 */ /* 0x001fca0007f1e0ff */
[----:B------:R-:W-:Y:S01]  /*109fb0*/  IMAD.X R25, R2, 0x1, R26, P0 ;  /* 0x0000000102197824 */ /* 0x000fe200000e061a */
[----:B------:R0:W-:Y:S04]  /*109fc0*/  STL.64 [R1+0x4540], R12 ;  /* 0x0045400c01007387 */ /* 0x0001e80000100a00 */
[----:B0-----:R-:W3:Y:S04]  /*109fd0*/  LDL.LU R13, [R1+0x4e18] ;  /* 0x004e1800010d7983 */ /* 0x001ee80000300800 */
[----:B------:R-:W4:Y:S04]  /*109fe0*/  LDL.LU R12, [R1+0x4e1c] ;  /* 0x004e1c00010c7983 */ /* 0x000f280000300800 */
[----:B------:R0:W-:Y:S04]  /*109ff0*/  STL.64 [R1+0x4550], R24 ;  /* 0x0045501801007387 */ /* 0x0001e80000100a00 */
[----:B0-----:R-:W3:Y:S01]  /*10a000*/  LDL.LU.64 R24, [R1+0x5cf0] ;  /* 0x005cf00001187983 */ /* 0x001ee20000300a00 */
[----:B------:R-:W-:-:S04]  /*10a010*/  LOP3.LUT R11, R11, 0xffffefff, RZ, 0xc0, !PT ;  /* 0xffffefff0b0b7812 */ /* 0x000fc800078ec0ff */
[----:B------:R-:W-:Y:S02]  /*10a020*/  @P2 LOP3.LUT R11, R11, 0x1000, RZ, 0xfc, !PT ;  /* 0x000010000b0b2812 */ /* 0x000fe400078efcff */
[----:B------:R-:W-:Y:S01]  /*10a030*/  ISETP.GE.AND P2, PT, R9, UR27, PT ;  /* 0x0000001b09007c0c */ /* 0x000fe2000bf46270 */
[----:B------:R-:W-:Y:S01]  /*10a040*/  ULDC UR27, c[0x0][0x228] ;  /* 0x00008a00001b7ab9 */ /* 0x000fe20000000800 */
[----:B------:R-:W3:Y:S01]  /*10a050*/  LDL.LU R9, [R1+0x4e28] ;  /* 0x004e280001097983 */ /* 0x000ee20000300800 */
[----:B------:R-:W-:-:S04]  /*10a060*/  LOP3.LUT R11, R11, 0xfffff7ff, RZ, 0xc0, !PT ;  /* 0xfffff7ff0b0b7812 */ /* 0x000fc800078ec0ff */
[----:B------:R-:W-:Y:S02]  /*10a070*/  @P1 LOP3.LUT R11, R11, 0x800, RZ, 0xfc, !PT ;  /* 0x000008000b0b1812 */ /* 0x000fe400078efcff */
[----:B--2---:R-:W-:Y:S02]  /*10a080*/  ISETP.GE.AND P1, PT, R4, UR29, PT ;  /* 0x0000001d04007c0c */ /* 0x004fe4000bf26270 */
[----:B------:R-:W-:Y:S01]  /*10a090*/  LOP3.LUT R11, R11, 0xfffffbff, RZ, 0xc0, !PT ;  /* 0xfffffbff0b0b7812 */ /* 0x000fe200078ec0ff */
[----:B------:R-:W2:Y:S01]  /*10a0a0*/  LDL.LU R4, [R1+0x4e2c] ;  /* 0x004e2c0001047983 */ /* 0x000ea20000300800 */
[----:B------:R-:W-:Y:S02]  /*10a0b0*/  ULDC UR29, c[0x0][0x228] ;  /* 0x00008a00001d7ab9 */ /* 0x000fe40000000800 */
[----:B------:R-:W-:-:S04]  /*10a0c0*/  @P2 LOP3.LUT R11, R11, 0x400, RZ, 0xfc, !PT ;  /* 0x000004000b0b2812 */ /* 0x000fc800078efcff */
[----:B------:R-:W-:-:S04]  /*10a0d0*/  LOP3.LUT R11, R11, 0xfffffdff, RZ, 0xc0, !PT ;  /* 0xfffffdff0b0b7812 */ /* 0x000fc800078ec0ff */
[----:B------:R-:W-:-:S04]  /*10a0e0*/  @P1 LOP3.LUT R11, R11, 0x200, RZ, 0xfc, !PT ;  /* 0x000002000b0b1812 */ /* 0x000fc800078efcff */
[----:B------:R-:W-:Y:S02]  /*10a0f0*/  LOP3.LUT R11, R11, 0xfffffeff, RZ, 0xc0, !PT ;  /* 0xfffffeff0b0b7812 */ /* 0x000fe400078ec0ff */
[----:B----4-:R-:W-:Y:S02]  /*10a100*/  ISETP.GE.AND P1, PT, R12, UR33, PT ;  /* 0x000000210c007c0c */ /* 0x010fe4000bf26270 */
[----:B---3--:R-:W-:Y:S01]  /*10a110*/  ISETP.GE.AND P2, PT, R13, UR31, PT ;  /* 0x0000001f0d007c0c */ /* 0x008fe2000bf46270 */
[----:B------:R-:W-:Y:S01]  /*10a120*/  ULDC UR33, c[0x0][0x228] ;  /* 0x00008a0000217ab9 */ /* 0x000fe20000000800 */
[----:B------:R-:W-:Y:S01]  /*10a130*/  IADD3 R12, P0, R0, R25, RZ ;  /* 0x00000019000c7210 */ /* 0x000fe20007f1e0ff */
[----:B------:R0:W-:Y:S04]  /*10a140*/  STL [R1+0x5cbc], R25 ;  /* 0x005cbc1901007387 */ /* 0x0001e80000100800 */
[----:B------:R-:W-:Y:S01]  /*10a150*/  IMAD.X R13, R2, 0x1, R24, P0 ;  /* 0x00000001020d7824 */ /* 0x000fe200000e0618 */
[----:B------:R-:W-:Y:S04]  /*10a160*/  STL [R1+0x5cc0], R24 ;  /* 0x005cc01801007387 */ /* 0x000fe80000100800 */
[----:B------:R1:W-:Y:S04]  /*10a170*/  STL.64 [R1+0x4560], R12 ;  /* 0x0045600c01007387 */ /* 0x0003e80000100a00 */
[----:B0-----:R-:W3:Y:S01]  /*10a180*/  LDL.LU R25, [R1+0x4e30] ;  /* 0x004e300001197983 */ /* 0x001ee20000300800 */
[----:B------:R-:W-:-:S02]  /*10a190*/  @P2 LOP3.LUT R11, R11, 0x100, RZ, 0xfc, !PT ;  /* 0x000001000b0b2812 */ /* 0x000fc400078efcff */
[----:B-1----:R-:W-:Y:S01]  /*10a1a0*/  IADD3 R12, P0, R0, R23, RZ ;  /* 0x00000017000c7210 */ /* 0x002fe20007f1e0ff */
[----:B------:R-:W4:Y:S04]  /*10a1b0*/  LDL.LU R24, [R1+0x4e34] ;  /* 0x004e340001187983 */ /* 0x000f280000300800 */
[----:B------:R-:W-:Y:S01]  /*10a1c0*/  IMAD.X R13, R2, 0x1, R22, P0 ;  /* 0x00000001020d7824 */ /* 0x000fe200000e0616 */
[----:B------:R-:W-:Y:S01]  /*10a1d0*/  STL [R1+0x5cc4], R23 ;  /* 0x005cc41701007387 */ /* 0x000fe20000100800 */
[----:B------:R-:W-:Y:S01]  /*10a1e0*/  ISETP.GE.AND P2, PT, R9, UR35, PT ;  /* 0x0000002309007c0c */ /* 0x000fe2000bf46270 */
[----:B------:R-:W-:Y:S01]  /*10a1f0*/  IMAD.MOV.U32 R9, RZ, RZ, R5 ;  /* 0x000000ffff097224 */ /* 0x000fe200078e0005 */
[----:B------:R-:W-:Y:S01]  /*10a200*/  LOP3.LUT R11, R11, 0xffffff7f, RZ, 0xc0, !PT ;  /* 0xffffff7f0b0b7812 */ /* 0x000fe200078ec0ff */
[----:B------:R0:W-:Y:S01]  /*10a210*/  STL.64 [R1+0x4570], R12 ;  /* 0x0045700c01007387 */ /* 0x0001e20000100a00 */
[----:B------:R-:W-:Y:S01]  /*10a220*/  UMOV UR31, UR55 ;  /* 0x00000037001f7c82 */ /* 0x000fe20008000000 */
[----:B------:R-:W-:Y:S01]  /*10a230*/  ULDC.64 UR54, c[0x0][0x228] ;  /* 0x00008a0000367ab9 */ /* 0x000fe20000000a00 */
[----:B------:R-:W-:Y:S01]  /*10a240*/  ULDC UR35, c[0x0][0x228] ;  /* 0x00008a0000237ab9 */ /* 0x000fe20000000800 */
[----:B0-----:R-:W4:Y:S04]  /*10a250*/  LDL.LU.64 R12, [R1+0x5ce8] ;  /* 0x005ce800010c7983 */ /* 0x001f280000300a00 */
[----:B------:R-:W4:Y:S01]  /*10a260*/  LDL.LU R5, [R1+0x4e58] ;  /* 0x004e580001057983 */ /* 0x000f220000300800 */
[----:B------:R-:W-:-:S02]  /*10a270*/  @P1 LOP3.LUT R11, R11, 0x80, RZ, 0xfc, !PT ;  /* 0x000000800b0b1812 */ /* 0x000fc400078efcff */
[----:B--2---:R-:W-:Y:S02]  /*10a280*/  ISETP.GE.AND P1, PT, R4, UR37, PT ;  /* 0x0000002504007c0c */ /* 0x004fe4000bf26270 */
[----:B------:R-:W2:Y:S01]  /*10a290*/  LDL.LU R4, [R1+0x4e5c] ;  /* 0x004e5c0001047983 */ /* 0x000ea20000300800 */
[----:B------:R-:W-:-:S03]  /*10a2a0*/  LOP3.LUT R11, R11, 0xffffffbf, RZ, 0xc0, !PT ;  /* 0xffffffbf0b0b7812 */ /* 0x000fc600078ec0ff */
[----:B------:R0:W-:Y:S01]  /*10a2b0*/  STL [R1+0x5cc8], R22 ;  /* 0x005cc81601007387 */ /* 0x0001e20000100800 */
[----:B------:R-:W-:-:S03]  /*10a2c0*/  @P2 LOP3.LUT R11, R11, 0x40, RZ, 0xfc, !PT ;  /* 0x000000400b0b2812 */ /* 0x000fc600078efcff */
[----:B------:R1:W-:Y:S01]  /*10a2d0*/  STL [R1+0x5ccc], R21 ;  /* 0x005ccc1501007387 */ /* 0x0003e20000100800 */
[----:B------:R-:W-:Y:S02]  /*10a2e0*/  LOP3.LUT R11, R11, 0xffffffdf, RZ, 0xc0, !PT ;  /* 0xffffffdf0b0b7812 */ /* 0x000fe400078ec0ff */
[----:B0-----:R-:W-:Y:S02]  /*10a2f0*/  IADD3 R22, P0, R0, R21, RZ ;  /* 0x0000001500167210 */ /* 0x001fe40007f1e0ff */
[----:B-1----:R-:W2:Y:S01]  /*10a300*/  LDL.LU R21, [R1+0x4e60] ;  /* 0x004e600001157983 */ /* 0x002ea20000300800 */
[----:B------:R-:W-:Y:S02]  /*10a310*/  @P1 LOP3.LUT R11, R11, 0x20, RZ, 0xfc, !PT ;  /* 0x000000200b0b1812 */ /* 0x000fe400078efcff */
[----:B------:R-:W-:Y:S02]  /*10a320*/  IMAD.X R23, R2, 0x1, R20, P0 ;  /* 0x0000000102177824 */ /* 0x000fe400000e0614 */
[----:B------:R-:W-:Y:S01]  /*10a330*/  LOP3.LUT R11, R11, 0xffffffef, RZ, 0xc0, !PT ;  /* 0xffffffef0b0b7812 */ /* 0x000fe200078ec0ff */
[----:B------:R-:W-:Y:S04]  /*10a340*/  STL [R1+0x5cd0], R20 ;  /* 0x005cd01401007387 */ /* 0x000fe80000100800 */
[----:B------:R0:W-:Y:S01]  /*10a350*/  STL.64 [R1+0x4580], R22 ;  /* 0x0045801601007387 */ /* 0x0001e20000100a00 */
[----:B---3--:R-:W-:-:S13]  /*10a360*/  ISETP.GE.AND P2, PT, R25, UR39, PT ;  /* 0x0000002719007c0c */ /* 0x008fda000bf46270 */
[----:B------:R-:W-:Y:S02]  /*10a370*/  @P2 LOP3.LUT R11, R11, 0x10, RZ, 0xfc, !PT ;  /* 0x000000100b0b2812 */ /* 0x000fe400078efcff */
[----:B----4-:R-:W-:Y:S02]  /*10a380*/  ISETP.GE.AND P1, PT, R24, UR41, PT ;  /* 0x0000002918007c0c */ /* 0x010fe4000bf26270 */
[----:B------:R-:W-:Y:S02]  /*10a390*/  ISETP.GE.AND P2, PT, R5, UR43, PT ;  /* 0x0000002b05007c0c */ /* 0x000fe4000bf46270 */
[----:B------:R-:W-:Y:S01]  /*10a3a0*/  LOP3.LUT R11, R11, 0xfffffff7, RZ, 0xc0, !PT ;  /* 0xfffffff70b0b7812 */ /* 0x000fe200078ec0ff */
[----:B------:R-:W3:Y:S04]  /*10a3b0*/  LDL.LU R5, [R1+0x4e64] ;  /* 0x004e640001057983 */ /* 0x000ee80000300800 */
[----:B------:R-:W-:Y:S01]  /*10a3c0*/  STL [R1+0x5cd4], R19 ;  /* 0x005cd41301007387 */ /* 0x000fe20000100800 */
[----:B0-----:R-:W-:-:S03]  /*10a3d0*/  IADD3 R22, P0, R0, R19, RZ ;  /* 0x0000001300167210 */ /* 0x001fc60007f1e0ff */
[----:B------:R-:W-:Y:S01]  /*10a3e0*/  @P1 LOP3.LUT R11, R11, 0x8, RZ, 0xfc, !PT ;  /* 0x000000080b0b1812 */ /* 0x000fe200078efcff */
[----:B------:R-:W-:Y:S01]  /*10a3f0*/  UMOV UR39, UR51 ;  /* 0x0000003300277c82 */ /* 0x000fe20008000000 */
[----:B------:R-:W-:Y:S01]  /*10a400*/  UMOV UR41, UR50 ;  /* 0x0000003200297c82 */ /* 0x000fe20008000000 */
[----:B------:R-:W-:Y:S01]  /*10a410*/  ULDC.64 UR50, c[0x0][0x228] ;  /* 0x00008a0000327ab9 */ /* 0x000fe20000000a00 */
[----:B------:R-:W-:Y:S01]  /*10a420*/  UMOV UR37, UR52 ;  /* 0x0000003400257c82 */ /* 0x000fe20008000000 */
[----:B------:R-:W-:Y:S01]  /*10a430*/  ULDC UR43, c[0x0][0x228] ;  /* 0x00008a00002b7ab9 */ /* 0x000fe20000000800 */
[----:B--2---:R-:W-:Y:S02]  /*10a440*/  ISETP.GE.AND P1, PT, R4, UR45, PT ;  /* 0x0000002d04007c0c */ /* 0x004fe4000bf26270 */
[----:B------:R-:W-:Y:S01]  /*10a450*/  LOP3.LUT R11, R11, 0xfffffffb, RZ, 0xc0, !PT ;  /* 0xfffffffb0b0b7812 */ /* 0x000fe200078ec0ff */
[----:B------:R-:W2:Y:S01]  /*10a460*/  LDL.LU R4, [R1+0x4e70] ;  /* 0x004e700001047983 */ /* 0x000ea20000300800 */
[----:B------:R-:W-:Y:S01]  /*10a470*/  IMAD.X R23, R2, 0x1, R18, P0 ;  /* 0x0000000102177824 */ /* 0x000fe200000e0612 */
[----:B------:R-:W-:Y:S01]  /*10a480*/  ULDC.64 UR52, c[0x0][0x228] ;  /* 0x00008a0000347ab9 */ /* 0x000fe20000000a00 */
[----:B------:R-:W-:Y:S01]  /*10a490*/  @P2 LOP3.LUT R11, R11, 0x4, RZ, 0xfc, !PT ;  /* 0x000000040b0b2812 */ /* 0x000fe200078efcff */
[----:B------:R-:W-:-:S03]  /*10a4a0*/  ULDC UR45, c[0x0][0x228] ;  /* 0x00008a00002d7ab9 */ /* 0x000fc60000000800 */
[----:B------:R-:W-:Y:S01]  /*10a4b0*/  LOP3.LUT R11, R11, 0xfffffffd, RZ, 0xc0, !PT ;  /* 0xfffffffd0b0b7812 */ /* 0x000fe200078ec0ff */
[----:B------:R0:W-:Y:S01]  /*10a4c0*/  STL [R1+0x5cd8], R18 ;  /* 0x005cd81201007387 */ /* 0x0001e20000100800 */
[----:B------:R-:W-:Y:S02]  /*10a4d0*/  ISETP.GE.AND P0, PT, R21, UR47, PT ;  /* 0x0000002f15007c0c */ /* 0x000fe4000bf06270 */
[----:B------:R-:W-:Y:S02]  /*10a4e0*/  @P1 LOP3.LUT R11, R11, 0x2, RZ, 0xfc, !PT ;  /* 0x000000020b0b1812 */ /* 0x000fe400078efcff */
[----:B0-----:R-:W-:Y:S02]  /*10a4f0*/  IADD3 R18, P1, R0, R17, RZ ;  /* 0x0000001100127210 */ /* 0x001fe40007f3e0ff */
[----:B------:R-:W-:Y:S01]  /*10a500*/  LOP3.LUT R11, R11, 0xfffffffe, RZ, 0xc0, !PT ;  /* 0xfffffffe0b0b7812 */ /* 0x000fe200078ec0ff */
[----:B------:R-:W-:Y:S04]  /*10a510*/  STL.64 [R1+0x4590], R22 ;  /* 0x0045901601007387 */ /* 0x000fe80000100a00 */
[----:B------:R-:W-:Y:S01]  /*10a520*/  STL [R1+0x5cdc], R17 ;  /* 0x005cdc1101007387 */ /* 0x000fe20000100800 */
[----:B------:R-:W-:Y:S01]  /*10a530*/  IMAD.X R19, R2, 0x1, R15, P1 ;  /* 0x0000000102137824 */ /* 0x000fe200008e060f */
[----:B------:R-:W-:-:S02]  /*10a540*/  @P0 LOP3.LUT R11, R11, 0x1, RZ, 0xfc, !PT ;  /* 0x000000010b0b0812 */ /* 0x000fc400078efcff */
[----:B---3--:R-:W-:Y:S02]  /*10a550*/  ISETP.GE.AND P0, PT, R5, UR49, PT ;  /* 0x0000003105007c0c */ /* 0x008fe4000bf06270 */
[----:B------:R-:W3:Y:S04]  /*10a560*/  LDL.LU R5, [R1+0x4e74] ;  /* 0x004e740001057983 */ /* 0x000ee80000300800 */
[----:B------:R-:W-:Y:S04]  /*10a570*/  STL [R1+0x5ce0], R15 ;  /* 0x005ce00f01007387 */ /* 0x000fe80000100800 */
[----:B------:R0:W-:Y:S04]  /*10a580*/  STL.64 [R1+0x45a8], R18 ;  /* 0x0045a81201007387 */ /* 0x0001e80000100a00 */
[----:B0-----:R-:W4:Y:S04]  /*10a590*/  LDL.LU R18, [R1+0x4e78] ;  /* 0x004e780001127983 */ /* 0x001f280000300800 */
[----:B------:R-:W4:Y:S04]  /*10a5a0*/  LDL.LU R17, [R1+0x4e7c] ;  /* 0x004e7c0001117983 */ /* 0x000f280000300800 */
[----:B------:R-:W4:Y:S01]  /*10a5b0*/  LDL.LU R15, [R1+0x4e88] ;  /* 0x004e8800010f7983 */ /* 0x000f220000300800 */
[----:B--2---:R-:W-:-:S03]  /*10a5c0*/  ISETP.GE.AND P1, PT, R4, UR51, PT ;  /* 0x0000003304007c0c */ /* 0x004fc6000bf26270 */
[----:B------:R-:W2:Y:S01]  /*10a5d0*/  LDL.LU R4, [R1+0x4e8c] ;  /* 0x004e8c0001047983 */ /* 0x000ea20000300800 */
[C---:B------:R-:W-:Y:S01]  /*10a5e0*/  IADD3 R20, P2, R0.reuse, R16, RZ ;  /* 0x0000001000147210 */ /* 0x040fe20007f5e0ff */
[----:B------:R-:W-:Y:S01]  /*10a5f0*/  VIADD R0, R0, UR5 ;  /* 0x0000000500007c36 */ /* 0x000fe20008000000 */
[----:B------:R-:W-:Y:S01]  /*10a600*/  @P0 LOP3.LUT R10, R10, 0x4000, RZ, 0xfc, !PT ;  /* 0x000040000a0a0812 */ /* 0x000fe200078efcff */
[----:B------:R-:W-:Y:S01]  /*10a610*/  UMOV UR49, UR61 ;  /* 0x0000003d00317c82 */ /* 0x000fe20008000000 */
[----:B------:R-:W-:Y:S01]  /*10a620*/  UMOV UR51, UR60 ;  /* 0x0000003c00337c82 */ /* 0x000fe20008000000 */
[----:B------:R-:W-:Y:S01]  /*10a630*/  IMAD.X R21, R2, 0x1, R14, P2 ;  /* 0x0000000102157824 */ /* 0x000fe200010e060e */
[----:B------:R-:W-:Y:S01]  /*10a640*/  ULDC.64 UR60, c[0x0][0x228] ;  /* 0x00008a00003c7ab9 */ /* 0x000fe20000000a00 */
[----:B------:R-:W-:Y:S01]  /*10a650*/  UMOV UR47, UR56 ;  /* 0x00000038002f7c82 */ /* 0x000fe20008000000 */
[----:B------:R-:W-:Y:S01]  /*10a660*/  ULDC.64 UR56, c[0x0][0x228] ;  /* 0x00008a0000387ab9 */ /* 0x000fe20000000a00 */
[----:B------:R-:W-:Y:S01]  /*10a670*/  ULDC UR5, c[0x0][0x228] ;  /* 0x00008a0000057ab9 */ /* 0x000fe20000000800 */
[----:B------:R-:W-:Y:S01]  /*10a680*/  STL.64 [R1+0x45c8], R20 ;  /* 0x0045c81401007387 */ /* 0x000fe20000100a00 */
[----:B---3--:R-:W-:-:S02]  /*10a690*/  ISETP.GE.AND P2, PT, R5, UR53, PT ;  /* 0x0000003505007c0c */ /* 0x008fc4000bf46270 */
[----:B------:R-:W-:Y:S02]  /*10a6a0*/  SHF.R.S32.HI R5, RZ, 0x1f, R0 ;  /* 0x0000001fff057819 */ /* 0x000fe40000011400 */
[----:B----4-:R-:W-:Y:S02]  /*10a6b0*/  ISETP.GE.AND P3, PT, R18, UR55, PT ;  /* 0x0000003712007c0c */ /* 0x010fe4000bf66270 */
[----:B------:R-:W-:-:S05]  /*10a6c0*/  IADD3 R18, P5, R0, R29, RZ ;  /* 0x0000001d00127210 */ /* 0x000fca0007fbe0ff */
[----:B------:R-:W-:-:S05]  /*10a6d0*/  IMAD.X R19, R5, 0x1, R28, P5 ;  /* 0x0000000105137824 */ /* 0x000fca00028e061c */
[----:B------:R0:W-:Y:S02]  /*10a6e0*/  STL.64 [R1+0x45a0], R18 ;  /* 0x0045a01201007387 */ /* 0x0001e40000100a00 */
[----:B0-----:R-:W-:-:S05]  /*10a6f0*/  IADD3 R18, P0, R0, R27, RZ ;  /* 0x0000001b00127210 */ /* 0x001fca0007f1e0ff */
[----:B------:R-:W-:-:S05]  /*10a700*/  IMAD.X R19, R5, 0x1, R26, P0 ;  /* 0x0000000105137824 */ /* 0x000fca00000e061a */
[----:B------:R0:W-:Y:S04]  /*10a710*/  STL.64 [R1+0x45c0], R18 ;  /* 0x0045c01201007387 */ /* 0x0001e80000100a00 */
[----:B------:R-:W3:Y:S01]  /*10a720*/  LDL.LU R2, [R1+0x88] ;  /* 0x0000880001027983 */ /* 0x000ee20000300800 */
[----:B------:R-:W-:Y:S01]  /*10a730*/  ISETP.GE.AND P4, PT, R17, UR57, PT ;  /* 0x0000003911007c0c */ /* 0x000fe2000bf86270 */
[----:B------:R-:W-:Y:S01]  /*10a740*/  UMOV UR53, UR59 ;  /* 0x0000003b00357c82 */ /* 0x000fe20008000000 */
[----:B------:R-:W-:Y:S01]  /*10a750*/  UMOV UR57, UR58 ;  /* 0x0000003a00397c82 */ /* 0x000fe20008000000 */
[----:B------:R-:W-:Y:S02]  /*10a760*/  ULDC.64 UR58, c[0x0][0x228] ;  /* 0x00008a00003a7ab9 */ /* 0x000fe40000000a00 */
[----:B------:R-:W-:-:S02]  /*10a770*/  ISETP.GE.AND P5, PT, R15, UR59, PT ;  /* 0x0000003b0f007c0c */ /* 0x000fc4000bfa6270 */
[----:B--2---:R-:W-:Y:S02]  /*10a780*/  ISETP.GE.AND P6, PT, R4, UR61, PT ;  /* 0x0000003d04007c0c */ /* 0x004fe4000bfc6270 */
[----:B------:R-:W2:Y:S04]  /*10a790*/  LDL.LU R4, [R1+0x84] ;  /* 0x0000840001047983 */ /* 0x000ea80000300800 */
[----:B0-----:R-:W4:Y:S04]  /*10a7a0*/  LDL R18, [R1+0x2ec8] ;  /* 0x002ec80001127983 */ /* 0x001f280000100800 */
[----:B------:R-:W2:Y:S04]  /*10a7b0*/  LDL R25, [R1+0x146c] ;  /* 0x00146c0001197983 */ /* 0x000ea80000100800 */
[----:B------:R-:W2:Y:S04]  /*10a7c0*/  LDL R15, [R1+0x2ec0] ;  /* 0x002ec000010f7983 */ /* 0x000ea80000100800 */
[----:B------:R-:W2:Y:S04]  /*10a7d0*/  LDL R17, [R1+0x2ec4] ;  /* 0x002ec40001117983 */ /* 0x000ea80000100800 */
[----:B------:R-:W2:Y:S04]  /*10a7e0*/  LDL R19, [R1+0x2ecc] ;  /* 0x002ecc0001137983 */ /* 0x000ea80000100800 */
[----:B------:R-:W2:Y:S04]  /*10a7f0*/  LDL R20, [R1+0x2ed0] ;  /* 0x002ed00001147983 */ /* 0x000ea80000100800 */
[----:B------:R-:W2:Y:S04]  /*10a800*/  LDL R22, [R1+0x2ed4] ;  /* 0x002ed40001167983 */ /* 0x000ea80000100800 */
[----:B------:R-:W2:Y:S01]  /*10a810*/  LDL R23, [R1+0x1468] ;  /* 0x0014680001177983 */ /* 0x000ea20000100800 */
[----:B------:R-:W-:-:S04]  /*10a820*/  LOP3.LUT R10, R10, 0xffffdfff, RZ, 0xc0, !PT ;  /* 0xffffdfff0a0a7812 */ /* 0x000fc800078ec0ff */
[----:B------:R-:W-:Y:S02]  /*10a830*/  @P1 LOP3.LUT R10, R10, 0x2000, RZ, 0xfc, !PT ;  /* 0x000020000a0a1812 */ /* 0x000fe400078efcff */
[----:B------:R-:W-:Y:S02]  /*10a840*/  LOP3.LUT P1, RZ, R12, 0x10, RZ, 0xc0, !PT ;  /* 0x000000100cff7812 */ /* 0x000fe4000782c0ff */
[----:B------:R-:W-:Y:S01]  /*10a850*/  LOP3.LUT R10, R10, 0xffff7fff, RZ, 0xc0, !PT ;  /* 0xffff7fff0a0a7812 */ /* 0x000fe200078ec0ff */
[----:B------:R-:W-:Y:S01]  /*10a860*/  UMOV UR61, UR9 ;  /* 0x00000009003d7c82 */ /* 0x000fe20008000000 */
[----:B------:R-:W-:Y:S02]  /*10a870*/  ULDC UR9, c[0x0][0x228] ;  /* 0x00008a0000097ab9 */ /* 0x000fe40000000800 */
[----:B------:R-:W-:-:S04]  /*10a880*/  @P2 LOP3.LUT R10, R10, 0x8000, RZ, 0xfc, !PT ;  /* 0x000080000a0a2812 */ /* 0x000fc800078efcff */
[----:B------:R-:W-:-:S04]  /*10a890*/  LOP3.LUT R10, R10, 0xfffeffff, RZ, 0xc0, !PT ;  /* 0xfffeffff0a0a7812 */ /* 0x000fc800078ec0ff */
[----:B------:R-:W-:Y:S01]  /*10a8a0*/  @P3 LOP3.LUT R10, R10, 0x10000, RZ, 0xfc, !PT ;  /* 0x000100000a0a3812 */ /* 0x000fe200078efcff */
[----:B------:R-:W-:Y:S01]  /*10a8b0*/  UMOV UR59, UR11 ;  /* 0x0000000b003b7c82 */ /* 0x000fe20008000000 */
[----:B------:R-:W-:Y:S02]  /*10a8c0*/  ULDC UR11, c[0x0][0x228] ;  /* 0x00008a00000b7ab9 */ /* 0x000fe40000000800 */
[----:B------:R-:W-:Y:S01]  /*10a8d0*/  LOP3.LUT R10, R10, 0xfffdffff, RZ, 0xc0, !PT ;  /* 0xfffdffff0a0a7812 */ /* 0x000fe200078ec0ff */
[----:B------:R-:W-:Y:S01]  /*10a8e0*/  UMOV UR55, UR13 ;  /* 0x0000000d00377c82 */ /* 0x000fe20008000000 */
[----:B------:R-:W-:Y:S02]  /*10a8f0*/  ULDC UR13, c[0x0][0x228] ;  /* 0x00008a00000d7ab9 */ /* 0x000fe40000000800 */
[----:B------:R-:W-:Y:S02]  /*10a900*/  @P4 LOP3.LUT R10, R10, 0x20000, RZ, 0xfc, !PT ;  /* 0x000200000a0a4812 */ /* 0x000fe400078efcff */
[----:B------:R-:W-:-:S02]  /*10a910*/  LOP3.LUT P0, RZ, R12, 0x8, RZ, 0xc0, !PT ;  /* 0x000000080cff7812 */ /* 0x000fc4000780c0ff */
[----:B---3--:R-:W-:Y:S02]  /*10a920*/  LOP3.LUT R2, R2, 0xfffffdff, RZ, 0xc0, !PT ;  /* 0xfffffdff02027812 */ /* 0x008fe400078ec0ff */
[----:B----4-:R-:W-:Y:S02]  /*10a930*/  ISETP.LT.AND P2, PT, R18, UR61, !P1 ;  /* 0x0000003d12007c0c */ /* 0x010fe4000cf41270 */
[----:B--2---:R-:W-:Y:S02]  /*10a940*/  ISETP.LT.AND P3, PT, R25, UR9, !P1 ;  /* 0x0000000919007c0c */ /* 0x004fe4000cf61270 */
[----:B------:R-:W-:Y:S02]  /*10a950*/  LOP3.LUT R4, R4, 0x7fffffff, RZ, 0xc0, !PT ;  /* 0x7fffffff04047812 */ /* 0x000fe400078ec0ff */
[----:B------:R-:W-:Y:S01]  /*10a960*/  ISETP.LT.AND P4, PT, R17, UR13, !P1 ;  /* 0x0000000d11007c0c */ /* 0x000fe2000cf81270 */
[----:B------:R-:W-:Y:S01]  /*10a970*/  ULDC UR13, c[0x0][0x228] ;  /* 0x00008a00000d7ab9 */ /* 0x000fe20000000800 */
[----:B------:R-:W-:-:S05]  /*10a980*/  ULDC UR9, c[0x0][0x228] ;  /* 0x00008a0000097ab9 */ /* 0x000fca0000000800 */
[----:B------:R-:W-:Y:S02]  /*10a990*/  @P2 LOP3.LUT R2, R2, 0x200, RZ, 0xfc, !PT ;  /* 0x0000020002022812 */ /* 0x000fe400078efcff */
[----:B------:R-:W-:Y:S01]  /*10a9a0*/  ISETP.LT.AND P2, PT, R15, UR11, !P1 ;  /* 0x0000000b0f007c0c */ /* 0x000fe2000cf41270 */
[----:B------:R-:W-:Y:S01]  /*10a9b0*/  ULDC UR11, c[0x0][0x228] ;  /* 0x00008a00000b7ab9 */ /* 0x000fe20000000800 */
[----:B------:R-:W-:-:S04]  /*10a9c0*/  LOP3.LUT R2, R2, 0xffffefff, RZ, 0xc0, !PT ;  /* 0xffffefff02027812 */ /* 0x000fc800078ec0ff */
[----:B------:R-:W-:-:S04]  /*10a9d0*/  @P3 LOP3.LUT R2, R2, 0x1000, RZ, 0xfc, !PT ;  /* 0x0000100002023812 */ /* 0x000fc800078efcff */
[----:B------:R-:W-:Y:S02]  /*10a9e0*/  LOP3.LUT R2, R2, 0xfffff7ff, RZ, 0xc0, !PT ;  /* 0xfffff7ff02027812 */ /* 0x000fe400078ec0ff */
[----:B------:R-:W-:Y:S01]  /*10a9f0*/  ISETP.LT.AND P3, PT, R19, UR5, !P1 ;  /* 0x0000000513007c0c */ /* 0x000fe2000cf61270 */
[----:B------:R-:W-:Y:S01]  /*10aa00*/  ULDC UR5, c[0x0][0x228] ;  /* 0x00008a0000057ab9 */ /* 0x000fe20000000800 */
[----:B------:R-:W-:-:S04]  /*10aa10*/  @P2 LOP3.LUT R2, R2, 0x800, RZ, 0xfc, !PT ;  /* 0x0000080002022812 */ /* 0x000fc800078efcff */
[----:B------:R-:W-:Y:S02]  /*10aa20*/  LOP3.LUT R2, R2, 0xfffffbff, RZ, 0xc0, !PT ;  /* 0xfffffbff02027812 */ /* 0x000fe400078ec0ff */
[----:B------:R-:W-:Y:S02]  /*10aa30*/  ISETP.LT.AND P2, PT, R20, UR25, !P1 ;  /* 0x0000001914007c0c */ /* 0x000fe4000cf41270 */
[----:B------:R-:W-:-:S04]  /*10aa40*/  @P4 LOP3.LUT R2, R2, 0x400, RZ, 0xfc, !PT ;  /* 0x0000040002024812 */ /* 0x000fc800078efcff */
[----:B------:R-:W-:-:S04]  /*10aa50*/  LOP3.LUT R2, R2, 0xfffffeff, RZ, 0xc0, !PT ;  /* 0xfffffeff02027812 */ /* 0x000fc800078ec0ff */
[----:B------:R-:W-:Y:S02]  /*10aa60*/  @P3 LOP3.LUT R2, R2, 0x100, RZ, 0xfc, !PT ;  /* 0x0000010002023812 */ /* 0x000fe400078efcff */
[----:B------:R-:W-:Y:S02]  /*10aa70*/  ISETP.LT.AND P3, PT, R22, UR23, !P1 ;  /* 0x0000001716007c0c */ /* 0x000fe4000cf61270 */
[----:B------:R-:W-:Y:S02]  /*10aa80*/  LOP3.LUT R2, R2, 0xffffff7f, RZ, 0xc0, !PT ;  /* 0xffffff7f02027812 */ /* 0x000fe400078ec0ff */
[----:B------:R-:W-:Y:S02]  /*10aa90*/  ISETP.LT.AND P1, PT, R23, UR21, !P1 ;  /* 0x0000001517007c0c */ /* 0x000fe4000cf21270 */
[----:B------:R-:W-:-:S04]  /*10aaa0*/  @P2 LOP3.LUT R2, R2, 0x80, RZ, 0xfc, !PT ;  /* 0x0000008002022812 */ /* 0x000fc800078efcff */
[----:B------:R-:W-:-:S04]  /*10aab0*/  LOP3.LUT R2, R2, 0xffffffbf, RZ, 0xc0, !PT ;  /* 0xffffffbf02027812 */ /* 0x000fc800078ec0ff */
[----:B------:R-:W-:Y:S01]  /*10aac0*/  @P3 LOP3.LUT R2, R2, 0x40, RZ, 0xfc, !PT ;  /* 0x0000004002023812 */ /* 0x000fe200078efcff */
[----:B------:R-:W-:Y:S01]  /*10aad0*/  UMOV UR21, UR31 ;  /* 0x0000001f00157c82 */ /* 0x000fe20008000000 */
[----:B------:R-:W-:Y:S02]  /*10aae0*/  ISETP.LT.AND P3, PT, R25, UR35, !P0 ;  /* 0x0000002319007c0c */ /* 0x000fe4000c761270 */
[----:B------:R-:W-:Y:S02]  /*10aaf0*/  ISETP.LT.AND P4, PT, R19, UR27, !P0 ;  /* 0x0000001b13007c0c */ /* 0x000fe4000c781270 */
[----:B------:R-:W-:Y:S01]  /*10ab00*/  LOP3.LUT R2, R2, 0xffffffdf, RZ, 0xc0, !PT ;  /* 0xffffffdf02027812 */ /* 0x000fe200078ec0ff */
[----:B------:R-:W-:Y:S01]  /*10ab10*/  UMOV UR25, UR39 ;  /* 0x0000002700197c82 */ /* 0x000fe20008000000 */
[----:B------:R-:W-:Y:S01]  /*10ab20*/  LOP3.LUT P2, RZ, R12, 0x4, RZ, 0xc0, !PT ;  /* 0x000000040cff7812 */ /* 0x000fe2000784c0ff */
[----:B------:R-:W-:Y:S01]  /*10ab30*/  ULDC UR31, c[0x0][0x228] ;  /* 0x00008a00001f7ab9 */ /* 0x000fe20000000800 */
[----:B------:R-:W-:-:S02]  /*10ab40*/  @P1 LOP3.LUT R2, R2, 0x20, RZ, 0xfc, !PT ;  /* 0x0000002002021812 */ /* 0x000fc400078efcff */
[----:B------:R-:W-:Y:S01]  /*10ab50*/  ISETP.LT.AND P1, PT, R18, UR21, !P0 ;  /* 0x0000001512007c0c */ /* 0x000fe2000c721270 */
[----:B------:R-:W-:Y:S01]  /*10ab60*/  UMOV UR61, UR41 ;  /* 0x00000029003d7c82 */ /* 0x000fe20008000000 */
[----:B------:R-:W-:Y:S01]  /*10ab70*/  ULDC UR41, c[0x0][0x228] ;  /* 0x00008a0000297ab9 */ /* 0x000fe20000000800 */
[----:B------:R-:W-:Y:S01]  /*10ab80*/  LOP3.LUT R2, R2, 0xfffffffd, RZ, 0xc0, !PT ;  /* 0xfffffffd02027812 */ /* 0x000fe200078ec0ff */
[----:B------:R-:W-:Y:S01]  /*10ab90*/  ULDC UR39, c[0x0][0x228] ;  /* 0x00008a0000277ab9 */ /* 0x000fe20000000800 */
[----:B------:R-:W-:Y:S01]  /*10aba0*/  UMOV UR23, UR37 ;  /* 0x0000002500177c82 */ /* 0x000fe20008000000 */
[----:B------:R-:W-:Y:S01]  /*10abb0*/  ULDC UR37, c[0x0][0x228] ;  /* 0x00008a0000257ab9 */ /* 0x000fe20000000800 */
[----:B------:R-:W-:Y:S01]  /*10abc0*/  ULDC UR21, c[0x0][0x228] ;  /* 0x00008a0000157ab9 */ /* 0x000fe20000000800 */
[----:B------:R-:W-:-:S05]  /*10abd0*/  ULDC UR27, c[0x0][0x228] ;  /* 0x00008a00001b7ab9 */ /* 0x000fca0000000800 */
[----:B------:R-:W-:Y:S02]  /*10abe0*/  @P1 LOP3.LUT R2, R2, 0x2, RZ, 0xfc, !PT ;  /* 0x0000000202021812 */ /* 0x000fe400078efcff */
[----:B------:R-:W-:Y:S02]  /*10abf0*/  ISETP.LT.AND P1, PT, R15, UR33, !P0 ;  /* 0x000000210f007c0c */ /* 0x000fe4000c721270 */
[----:B------:R-:W-:-:S04]  /*10ac00*/  LOP3.LUT R2, R2, 0xffffffef, RZ, 0xc0, !PT ;  /* 0xffffffef02027812 */ /* 0x000fc800078ec0ff */
[----:B------:R-:W-:Y:S02]  /*10ac10*/  @P3 LOP3.LUT R2, R2, 0x10, RZ, 0xfc, !PT ;  /* 0x0000001002023812 */ /* 0x000fe400078efcff */
[----:B------:R-:W-:Y:S01]  /*10ac20*/  ISETP.LT.AND P3, PT, R17, UR29, !P0 ;  /* 0x0000001d11007c0c */ /* 0x000fe2000c761270 */
[----:B------:R-:W-:Y:S01]  /*10ac30*/  UMOV UR33, UR25 ;  /* 0x0000001900217c82 */ /* 0x000fe20008000000 */
[----:B------:R-:W-:Y:S01]  /*10ac40*/  UMOV UR35, UR23 ;  /* 0x0000001700237c82 */ /* 0x000fe20008000000 */
[----:B------:R-:W-:Y:S01]  /*10ac50*/  LOP3.LUT R2, R2, 0xfffffff7, RZ, 0xc0, !PT ;  /* 0xfffffff702027812 */ /* 0x000fe200078ec0ff */
[----:B------:R-:W-:Y:S01]  /*10ac60*/  ULDC UR23, c[0x0][0x228] ;  /* 0x00008a0000177ab9 */ /* 0x000fe20000000800 */
[----:B------:R-:W-:Y:S01]  /*10ac70*/  ULDC UR25, c[0x0][0x228] ;  /* 0x00008a0000197ab9 */ /* 0x000fe20000000800 */
[----:B------:R-:W-:Y:S01]  /*10ac80*/  ULDC UR29, c[0x0][0x228] ;  /* 0x00008a00001d7ab9 */ /* 0x000fe20000000800 */
[----:B------:R-:W-:-:S04]  /*10ac90*/  @P1 LOP3.LUT R2, R2, 0x8, RZ, 0xfc, !PT ;  /* 0x0000000802021812 */ /* 0x000fc800078efcff */
[----:B------:R-:W-:-:S04]  /*10aca0*/  LOP3.LUT R2, R2, 0xfffffffb, RZ, 0xc0, !PT ;  /* 0xfffffffb02027812 */ /* 0x000fc800078ec0ff */
[----:B------:R-:W-:-:S04]  /*10acb0*/  @P3 LOP3.LUT R2, R2, 0x4, RZ, 0xfc, !PT ;  /* 0x0000000402023812 */ /* 0x000fc800078efcff */
[----:B------:R-:W-:-:S04]  /*10acc0*/  LOP3.LUT R2, R2, 0xfffffffe, RZ, 0xc0, !PT ;  /* 0xfffffffe02027812 */ /* 0x000fc800078ec0ff */
[----:B------:R-:W-:-:S05]  /*10acd0*/  @P4 LOP3.LUT R2, R2, 0x1, RZ, 0xfc, !PT ;  /* 0x0000000102024812 */ /* 0x000fca00078efcff */
[----:B------:R0:W-:Y:S01]  /*10ace0*/  STL [R1+0x88], R2 ;  /* 0x0000880201007387 */ /* 0x0001e20000100800 */
[----:B------:R-:W-:Y:S02]  /*10acf0*/  ISETP.LT.AND P1, PT, R20, UR15, !P0 ;  /* 0x0000000f14007c0c */ /* 0x000fe4000c721270 */
[----:B------:R-:W-:Y:S01]  /*10ad00*/  ISETP.LT.AND P3, PT, R22, UR17, !P0 ;  /* 0x0000001116007c0c */ /* 0x000fe2000c761270 */
[----:B0-----:R-:W2:Y:S01]  /*10ad10*/  LDL.LU R2, [R1+0x80] ;  /* 0x0000800001027983 */ /* 0x001ea20000300800 */
[----:B------:R-:W-:Y:S02]  /*10ad20*/  ISETP.LT.AND P0, PT, R23, UR19, !P0 ;  /* 0x0000001317007c0c */ /* 0x000fe4000c701270 */
[----:B------:R-:W-:Y:S01]  /*10ad30*/  ISETP.LT.AND P4, PT, R20, UR11, !P2 ;  /* 0x0000000b14007c0c */ /* 0x000fe2000d781270 */
[----:B------:R-:W-:-:S06]  /*10ad40*/  ULDC UR15, c[0x0][0x228] ;  /* 0x00008a00000f7ab9 */ /* 0x000fcc0000000800 */
[----:B------:R-:W-:Y:S01]  /*10ad50*/  @P1 LOP3.LUT R4, R4, 0x80000000, RZ, 0xfc, !PT ;  /* 0x8000000004041812 */ /* 0x000fe200078efcff */
[----:B------:R-:W-:Y:S01]  /*10ad60*/  ULDC UR17, c[0x0][0x228] ;  /* 0x00008a0000117ab9 */ /* 0x000fe20000000800 */
[----:B------:R-:W-:Y:S01]  /*10ad70*/  ULDC UR19, c[0x0][0x228] ;  /* 0x00008a0000137ab9 */ /* 0x000fe20000000800 */
[----:B------:R-:W-:Y:S01]  /*10ad80*/  ULDC UR11, c[0x0][0x228] ;  /* 0x00008a00000b7ab9 */ /* 0x000fe20000000800 */
[----:B------:R-:W-:-:S04]  /*10ad90*/  LOP3.LUT R4, R4, 0xbfffffff, RZ, 0xc0, !PT ;  /* 0xbfffffff04047812 */ /* 0x000fc800078ec0ff */
[----:B------:R-:W-:-:S04]  /*10ada0*/  @P3 LOP3.LUT R4, R4, 0x40000000, RZ, 0xfc, !PT ;  /* 0x4000000004043812 */ /* 0x000fc800078efcff */
[----:B------:R-:W-:-:S04]  /*10adb0*/  LOP3.LUT R4, R4, 0xdfffffff, RZ, 0xc0, !PT ;  /* 0xdfffffff04047812 */ /* 0x000fc800078ec0ff */
[----:B------:R-:W-:Y:S02]  /*10adc0*/  @P0 LOP3.LUT R4, R4, 0x20000000, RZ, 0xfc, !PT ;  /* 0x2000000004040812 */ /* 0x000fe400078efcff */
[----:B------:R-:W-:Y:S02]  /*10add0*/  ISETP.LT.AND P0, PT, R18, UR33, !P2 ;  /* 0x0000002112007c0c */ /* 0x000fe4000d701270 */
[----:B------:R-:W-:Y:S02]  /*10ade0*/  ISETP.LT.AND P3, PT, R25, UR45, !P2 ;  /* 0x0000002d19007c0c */ /* 0x000fe4000d761270 */
[----:B------:R-:W-:Y:S02]  /*10adf0*/  LOP3.LUT R4, R4, 0xfdffffff, RZ, 0xc0, !PT ;  /* 0xfdffffff04047812 */ /* 0x000fe400078ec0ff */
[----:B------:R-:W-:Y:S01]  /*10ae00*/  LOP3.LUT P1, RZ, R12, 0x2, RZ, 0xc0, !PT ;  /* 0x000000020cff7812 */ /* 0x000fe2000782c0ff */
[----:B------:R-:W-:-:S06]  /*10ae10*/  ULDC UR33, c[0x0][0x228] ;  /* 0x00008a0000217ab9 */ /* 0x000fcc0000000800 */
[----:B------:R-:W-:Y:S02]  /*10ae20*/  @P0 LOP3.LUT R4, R4, 0x2000000, RZ, 0xfc, !PT ;  /* 0x0200000004040812 */ /* 0x000fe400078efcff */
[----:B------:R-:W-:Y:S02]  /*10ae30*/  ISETP.LT.AND P0, PT, R15, UR43, !P2 ;  /* 0x0000002b0f007c0c */ /* 0x000fe4000d701270 */
[----:B------:R-:W-:-:S04]  /*10ae40*/  LOP3.LUT R4, R4, 0xefffffff, RZ, 0xc0, !PT ;  /* 0xefffffff04047812 */ /* 0x000fc800078ec0ff */
[----:B------:R-:W-:Y:S02]  /*10ae50*/  @P3 LOP3.LUT R4, R4, 0x10000000, RZ, 0xfc, !PT ;  /* 0x1000000004043812 */ /* 0x000fe400078efcff */
[----:B------:R-:W-:Y:S02]  /*10ae60*/  ISETP.LT.AND P3, PT, R17, UR31, !P2 ;  /* 0x0000001f11007c0c */ /* 0x000fe4000d761270 */
[----:B------:R-:W-:-:S04]  /*10ae70*/  LOP3.LUT R4, R4, 0xf7ffffff, RZ, 0xc0, !PT ;  /* 0xf7ffffff04047812 */ /* 0x000fc800078ec0ff */
[----:B------:R-:W-:Y:S02]  /*10ae80*/  @P0 LOP3.LUT R4, R4, 0x8000000, RZ, 0xfc, !PT ;  /* 0x0800000004040812 */ /* 0x000fe400078efcff */
[----:B------:R-:W-:Y:S02]  /*10ae90*/  ISETP.LT.AND P0, PT, R19, UR13, !P2 ;  /* 0x0000000d13007c0c */ /* 0x000fe4000d701270 */
[----:B------:R-:W-:-:S04]  /*10aea0*/  LOP3.LUT R4, R4, 0xfbffffff, RZ, 0xc0, !PT ;  /* 0xfbffffff04047812 */ /* 0x000fc800078ec0ff */
[----:B------:R-:W-:-:S04]  /*10aeb0*/  @P3 LOP3.LUT R4, R4, 0x4000000, RZ, 0xfc, !PT ;  /* 0x0400000004043812 */ /* 0x000fc800078efcff */
[----:B------:R-:W-:Y:S02]  /*10aec0*/  LOP3.LUT R4, R4, 0xfeffffff, RZ, 0xc0, !PT ;  /* 0xfeffffff04047812 */ /* 0x000fe400078ec0ff */
[----:B------:R-:W-:Y:S02]  /*10aed0*/  ISETP.LT.AND P3, PT, R22, UR9, !P2 ;  /* 0x0000000916007c0c */ /* 0x000fe4000d761270 */
[----:B------:R-:W-:Y:S01]  /*10aee0*/  @P0 LOP3.LUT R4, R4, 0x1000000, RZ, 0xfc, !PT ;  /* 0x0100000004040812 */ /* 0x000fe200078efcff */
[----:B------:R-:W-:Y:S01]  /*10aef0*/  UMOV UR31, UR57 ;  /* 0x00000039001f7c82 */ /* 0x000fe20008000000 */
[----:B------:R-:W-:Y:S02]  /*10af00*/  ULDC UR9, c[0x0][0x228] ;  /* 0x00008a0000097ab9 */ /* 0x000fe40000000800 */
[----:B------:R-:W-:Y:S02]  /*10af10*/  LOP3.LUT R4, R4, 0xff7fffff, RZ, 0xc0, !PT ;  /* 0xff7fffff04047812 */ /* 0x000fe400078ec0ff */
[----:B------:R-:W-:-:S02]  /*10af20*/  ISETP.LT.AND P2, PT, R23, UR5, !P2 ;  /* 0x0000000517007c0c */ /* 0x000fc4000d741270 */
[----:B------:R-:W-:Y:S01]  /*10af30*/  LOP3.LUT P0, RZ, R12, 0x1, RZ, 0xc0, !PT ;  /* 0x000000010cff7812 */ /* 0x000fe2000780c0ff */
[----:B------:R-:W-:Y:S01]  /*10af40*/  ULDC UR5, c[0x0][0x228] ;  /* 0x00008a0000057ab9 */ /* 0x000fe20000000800 */
[----:B------:R-:W-:-:S04]  /*10af50*/  @P4 LOP3.LUT R4, R4, 0x800000, RZ, 0xfc, !PT ;  /* 0x0080000004044812 */ /* 0x000fc800078efcff */
[----:B------:R-:W-:-:S04]  /*10af60*/  LOP3.LUT R4, R4, 0xffbfffff, RZ, 0xc0, !PT ;  /* 0xffbfffff04047812 */ /* 0x000fc800078ec0ff */
[----:B------:R-:W-:Y:S02]  /*10af70*/  @P3 LOP3.LUT R4, R4, 0x400000, RZ, 0xfc, !PT ;  /* 0x0040000004043812 */ /* 0x000fe400078efcff */
[----:B------:R-:W-:Y:S02]  /*10af80*/  ISETP.LT.AND P3, PT, R18, UR31, !P1 ;  /* 0x0000001f12007c0c */ /* 0x000fe4000cf61270 */
[----:B------:R-:W-:Y:S01]  /*10af90*/  ISETP.LT.AND P4, PT, R15, UR39, !P1 ;  /* 0x000000270f007c0c */ /* 0x000fe2000cf81270 */
[----:B------:R-:W-:Y:S01]  /*10afa0*/  UMOV UR13, UR55 ;  /* 0x00000037000d7c82 */ /* 0x000fe20008000000 */
[----:B------:R-:W-:Y:S01]  /*10afb0*/  LOP3.LUT R4, R4, 0xffdfffff, RZ, 0xc0, !PT ;  /* 0xffdfffff04047812 */ /* 0x000fe200078ec0ff */
[----:B------:R-:W-:Y:S01]  /*10afc0*/  ULDC UR55, c[0x0][0x228] ;  /* 0x00008a0000377ab9 */ /* 0x000fe20000000800 */
[----:B------:R-:W-:Y:S01]  /*10afd0*/  UMOV UR57, UR53 ;  /* 0x0000003500397c82 */ /* 0x000fe20008000000 */
[----:B------:R-:W-:Y:S01]  /*10afe0*/  ULDC UR53, c[0x0][0x228] ;  /* 0x00008a0000357ab9 */ /* 0x000fe20000000800 */
[----:B------:R-:W-:-:S02]  /*10aff0*/  @P2 LOP3.LUT R4, R4, 0x200000, RZ, 0xfc, !PT ;  /* 0x0020000004042812 */ /* 0x000fc400078efcff */
        /* <DEDUP_REMOVED lines=8> */
[----:B------:R-:W-:Y:S02]  /*10b080*/  LOP3.LUT R4, R4, 0xffefffff, RZ, 0xc0, !PT ;  /* 0xffefffff04047812 */ /* 0x000fe400078ec0ff */
[----:B------:R-:W-:Y:S01]  /*10b090*/  ISETP.LT.AND P3, PT, R17, UR37, !P1 ;  /* 0x0000002511007c0c */ /* 0x000fe2000cf61270 */
[----:B------:R-:W-:Y:S01]  /*10b0a0*/  UMOV UR59, UR51 ;  /* 0x00000033003b7c82 */ /* 0x000fe20008000000 */
[----:B------:R-:W-:Y:S01]  /*10b0b0*/  ULDC UR51, c[0x0][0x228] ;  /* 0x00008a0000337ab9 */ /* 0x000fe20000000800 */
[----:B------:R-:W-:Y:S01]  /*10b0c0*/  @P2 LOP3.LUT R4, R4, 0x100000, RZ, 0xfc, !PT ;  /* 0x0010000004042812 */ /* 0x000fe200078efcff */
[----:B------:R-:W-:Y:S01]  /*10b0d0*/  UMOV UR61, UR49 ;  /* 0x00000031003d7c82 */ /* 0x000fe20008000000 */
[----:B------:R-:W-:Y:S01]  /*10b0e0*/  ISETP.LT.AND P2, PT, R19, UR15, !P1 ;  /* 0x0000000f13007c0c */ /* 0x000fe2000cf41270 */
[----:B------:R-:W-:Y:S01]  /*10b0f0*/  ULDC UR49, c[0x0][0x228] ;  /* 0x00008a0000317ab9 */ /* 0x000fe20000000800 */
[----:B------:R-:W-:Y:S01]  /*10b100*/  LOP3.LUT R4, R4, 0xfff7ffff, RZ, 0xc0, !PT ;  /* 0xfff7ffff04047812 */ /* 0x000fe200078ec0ff */
[----:B------:R-:W-:-:S03]  /*10b110*/  ULDC UR37, c[0x0][0x228] ;  /* 0x00008a0000257ab9 */ /* 0x000fc60000000800 */
[----:B------:R-:W-:-:S04]  /*10b120*/  @P4 LOP3.LUT R4, R4, 0x80000, RZ, 0xfc, !PT ;  /* 0x0008000004044812 */ /* 0x000fc800078efcff */
[----:B------:R-:W-:-:S04]  /*10b130*/  LOP3.LUT R4, R4, 0xfffbffff, RZ, 0xc0, !PT ;  /* 0xfffbffff04047812 */ /* 0x000fc800078ec0ff */
[----:B------:R-:W-:Y:S02]  /*10b140*/  @P3 LOP3.LUT R4, R4, 0x40000, RZ, 0xfc, !PT ;  /* 0x0004000004043812 */ /* 0x000fe400078efcff */
[----:B------:R-:W-:Y:S02]  /*10b150*/  ISETP.LT.AND P3, PT, R20, UR17, !P1 ;  /* 0x0000001114007c0c */ /* 0x000fe4000cf61270 */
[----:B------:R-:W-:-:S04]  /*10b160*/  LOP3.LUT R4, R4, 0xfffeffff, RZ, 0xc0, !PT ;  /* 0xfffeffff04047812 */ /* 0x000fc800078ec0ff */
[----:B------:R-:W-:Y:S02]  /*10b170*/  @P2 LOP3.LUT R4, R4, 0x10000, RZ, 0xfc, !PT ;  /* 0x0001000004042812 */ /* 0x000fe400078efcff */
[----:B------:R-:W-:Y:S02]  /*10b180*/  ISETP.LT.AND P2, PT, R22, UR19, !P1 ;  /* 0x0000001316007c0c */ /* 0x000fe4000cf41270 */
[----:B------:R-:W-:Y:S02]  /*10b190*/  LOP3.LUT R4, R4, 0xffff7fff, RZ, 0xc0, !PT ;  /* 0xffff7fff04047812 */ /* 0x000fe400078ec0ff */
[----:B------:R-:W-:Y:S01]  /*10b1a0*/  ISETP.LT.AND P1, PT, R23, UR21, !P1 ;  /* 0x0000001517007c0c */ /* 0x000fe2000cf21270 */
[----:B------:R-:W-:Y:S01]  /*10b1b0*/  UMOV UR19, UR47 ;  /* 0x0000002f00137c82 */ /* 0x000fe20008000000 */
[----:B------:R-:W-:Y:S02]  /*10b1c0*/  ISETP.LT.AND P4, PT, R20, UR11, !P0 ;  /* 0x0000000b14007c0c */ /* 0x000fe4000c781270 */
[----:B------:R-:W-:Y:S01]  /*10b1d0*/  @P3 LOP3.LUT R4, R4, 0x8000, RZ, 0xfc, !PT ;  /* 0x0000800004043812 */ /* 0x000fe200078efcff */
[----:B------:R-:W-:Y:S01]  /*10b1e0*/  ULDC UR21, c[0x0][0x228] ;  /* 0x00008a0000157ab9 */ /* 0x000fe20000000800 */
[----:B------:R-:W-:Y:S01]  /*10b1f0*/  ULDC UR47, c[0x0][0x228] ;  /* 0x00008a00002f7ab9 */ /* 0x000fe20000000800 */
[----:B------:R-:W-:Y:S01]  /*10b200*/  UMOV UR17, UR45 ;  /* 0x0000002d00117c82 */ /* 0x000fe20008000000 */
[----:B------:R-:W-:-:S02]  /*10b210*/  LOP3.LUT R4, R4, 0xffffbfff, RZ, 0xc0, !PT ;  /* 0xffffbfff04047812 */ /* 0x000fc400078ec0ff */
[----:B------:R-:W-:Y:S01]  /*10b220*/  ISETP.LT.AND P3, PT, R25, UR23, !P0 ;  /* 0x0000001719007c0c */ /* 0x000fe2000c761270 */
[----:B------:R-:W-:Y:S01]  /*10b230*/  ULDC UR45, c[0x0][0x228] ;  /* 0x00008a00002d7ab9 */ /* 0x000fe20000000800 */
[----:B------:R-:W-:Y:S01]  /*10b240*/  UMOV UR15, UR43 ;  /* 0x0000002b000f7c82 */ /* 0x000fe20008000000 */
[----:B------:R-:W-:Y:S01]  /*10b250*/  @P2 LOP3.LUT R4, R4, 0x4000, RZ, 0xfc, !PT ;  /* 0x0000400004042812 */ /* 0x000fe200078efcff */
[----:B------:R-:W-:Y:S01]  /*10b260*/  ULDC UR43, c[0x0][0x228] ;  /* 0x00008a00002b7ab9 */ /* 0x000fe20000000800 */
[----:B------:R-:W-:Y:S02]  /*10b270*/  ULDC UR11, c[0x0][0x228] ;  /* 0x00008a00000b7ab9 */ /* 0x000fe40000000800 */
[----:B------:R-:W-:-:S04]  /*10b280*/  LOP3.LUT R4, R4, 0xffffdfff, RZ, 0xc0, !PT ;  /* 0xffffdfff04047812 */ /* 0x000fc800078ec0ff */
[----:B------:R-:W-:Y:S02]  /*10b290*/  @P1 LOP3.LUT R4, R4, 0x2000, RZ, 0xfc, !PT ;  /* 0x0000200004041812 */ /* 0x000fe400078efcff */
[----:B------:R-:W-:Y:S02]  /*10b2a0*/  ISETP.LT.AND P1, PT, R18, UR19, !P0 ;  /* 0x0000001312007c0c */ /* 0x000fe4000c721270 */
[----:B------:R-:W-:Y:S01]  /*10b2b0*/  LOP3.LUT P2, RZ, R11, 0x80000000, RZ, 0xc0, !PT ;  /* 0x800000000bff7812 */ /* 0x000fe2000784c0ff */
[----:B------:R-:W-:Y:S01]  /*10b2c0*/  UMOV UR23, UR17 ;  /* 0x0000001100177c82 */ /* 0x000fe20008000000 */
[----:B------:R-:W-:Y:S01]  /*10b2d0*/  LOP3.LUT R4, R4, 0xfffffdff, RZ, 0xc0, !PT ;  /* 0xfffffdff04047812 */ /* 0x000fe200078ec0ff */
[----:B------:R-:W-:Y:S01]  /*10b2e0*/  ULDC UR19, c[0x0][0x228] ;  /* 0x00008a0000137ab9 */ /* 0x000fe20000000800 */
[----:B------:R-:W-:-:S07]  /*10b2f0*/  ULDC UR17, c[0x0][0x228] ;  /* 0x00008a0000117ab9 */ /* 0x000fce0000000800 */
        /* <DEDUP_REMOVED lines=14> */
[----:B------:R-:W-:Y:S01]  /*10b3e0*/  ISETP.LT.AND P0, PT, R23, UR5, !P0 ;  /* 0x0000000517007c0c */ /* 0x000fe2000c701270 */
[----:B------:R-:W-:Y:S01]  /*10b3f0*/  UMOV UR27, UR13 ;  /* 0x0000000d001b7c82 */ /* 0x000fe20008000000 */
[----:B------:R-:W-:Y:S02]  /*10b400*/  LOP3.LUT R4, R4, 0xffffff7f, RZ, 0xc0, !PT ;  /* 0xffffff7f04047812 */ /* 0x000fe400078ec0ff */
[----:B------:R-:W-:Y:S01]  /*10b410*/  LOP3.LUT P1, RZ, R11, 0x40000000, RZ, 0xc0, !PT ;  /* 0x400000000bff7812 */ /* 0x000fe2000782c0ff */
[----:B------:R-:W-:Y:S01]  /*10b420*/  ULDC UR35, c[0x0][0x228] ;  /* 0x00008a0000237ab9 */ /* 0x000fe20000000800 */
[----:B------:R-:W-:Y:S01]  /*10b430*/  ULDC UR9, c[0x0][0x228] ;  /* 0x00008a0000097ab9 */ /* 0x000fe20000000800 */
[----:B------:R-:W-:Y:S01]  /*10b440*/  @P4 LOP3.LUT R4, R4, 0x80, RZ, 0xfc, !PT ;  /* 0x0000008004044812 */ /* 0x000fe200078efcff */
[----:B------:R-:W-:Y:S01]  /*10b450*/  ULDC UR5, c[0x0][0x228] ;  /* 0x00008a0000057ab9 */ /* 0x000fe20000000800 */
[----:B--2---:R-:W-:-:S02]  /*10b460*/  LOP3.LUT R2, R2, 0x7fffffff, RZ, 0xc0, !PT ;  /* 0x7fffffff02027812 */ /* 0x004fc400078ec0ff */
[----:B------:R-:W-:Y:S01]  /*10b470*/  LOP3.LUT R4, R4, 0xffffffbf, RZ, 0xc0, !PT ;  /* 0xffffffbf04047812 */ /* 0x000fe200078ec0ff */
[----:B------:R-:W-:Y:S01]  /*10b480*/  UMOV UR25, UR15 ;  /* 0x0000000f00197c82 */ /* 0x000fe20008000000 */
[----:B------:R-:W-:Y:S01]  /*10b490*/  ISETP.LT.AND P4, PT, R17, UR51, !P2 ;  /* 0x0000003311007c0c */ /* 0x000fe2000d781270 */
[----:B------:R-:W-:Y:S01]  /*10b4a0*/  ULDC UR15, c[0x0][0x228] ;  /* 0x00008a00000f7ab9 */ /* 0x000fe20000000800 */
[----:B------:R-:W-:Y:S01]  /*10b4b0*/  @P3 LOP3.LUT R4, R4, 0x40, RZ, 0xfc, !PT ;  /* 0x0000004004043812 */ /* 0x000fe200078efcff */
[----:B------:R-:W-:Y:S01]  /*10b4c0*/  ULDC UR13, c[0x0][0x228] ;  /* 0x00008a00000d7ab9 */ /* 0x000fe20000000800 */
[----:B------:R-:W-:Y:S02]  /*10b4d0*/  ULDC UR51, c[0x0][0x228] ;  /* 0x00008a0000337ab9 */ /* 0x000fe40000000800 */
[----:B------:R-:W-:-:S04]  /*10b4e0*/  LOP3.LUT R4, R4, 0xffffffdf, RZ, 0xc0, !PT ;  /* 0xffffffdf04047812 */ /* 0x000fc800078ec0ff */
[----:B------:R-:W-:Y:S02]  /*10b4f0*/  @P0 LOP3.LUT R4, R4, 0x20, RZ, 0xfc, !PT ;  /* 0x0000002004040812 */ /* 0x000fe400078efcff */
[----:B------:R-:W-:Y:S02]  /*10b500*/  ISETP.LT.AND P0, PT, R18, UR29, !P2 ;  /* 0x0000001d12007c0c */ /* 0x000fe4000d701270 */
[----:B------:R-:W-:Y:S02]  /*10b510*/  ISETP.LT.AND P3, PT, R25, UR55, !P2 ;  /* 0x0000003719007c0c */ /* 0x000fe4000d761270 */
[----:B------:R-:W-:Y:S01]  /*10b520*/  LOP3.LUT R4, R4, 0xfffffffd, RZ, 0xc0, !PT ;  /* 0xfffffffd04047812 */ /* 0x000fe200078ec0ff */
[----:B------:R-:W-:-:S08]  /*10b530*/  ULDC UR29, c[0x0][0x228] ;  /* 0x00008a00001d7ab9 */ /* 0x000fd00000000800 */
[----:B------:R-:W-:Y:S02]  /*10b540*/  @P0 LOP3.LUT R4, R4, 0x2, RZ, 0xfc, !PT ;  /* 0x0000000204040812 */ /* 0x000fe400078efcff */
[----:B------:R-:W-:Y:S02]  /*10b550*/  ISETP.LT.AND P0, PT, R15, UR53, !P2 ;  /* 0x000000350f007c0c */ /* 0x000fe4000d701270 */
[----:B------:R-:W-:-:S04]  /*10b560*/  LOP3.LUT R4, R4, 0xffffffef, RZ, 0xc0, !PT ;  /* 0xffffffef04047812 */ /* 0x000fc800078ec0ff */
[----:B------:R-:W-:-:S04]  /*10b570*/  @P3 LOP3.LUT R4, R4, 0x10, RZ, 0xfc, !PT ;  /* 0x0000001004043812 */ /* 0x000fc800078efcff */
[----:B------:R-:W-:Y:S02]  /*10b580*/  LOP3.LUT R4, R4, 0xfffffff7, RZ, 0xc0, !PT ;  /* 0xfffffff704047812 */ /* 0x000fe400078ec0ff */
[----:B------:R-:W-:Y:S02]  /*10b590*/  ISETP.LT.AND P3, PT, R19, UR49, !P2 ;  /* 0x0000003113007c0c */ /* 0x000fe4000d761270 */
[----:B------:R-:W-:-:S04]  /*10b5a0*/  @P0 LOP3.LUT R4, R4, 0x8, RZ, 0xfc, !PT ;  /* 0x0000000804040812 */ /* 0x000fc800078efcff */
[----:B------:R-:W-:-:S04]  /*10b5b0*/  LOP3.LUT R4, R4, 0xfffffffb, RZ, 0xc0, !PT ;  /* 0xfffffffb04047812 */ /* 0x000fc800078ec0ff */
[----:B------:R-:W-:-:S04]  /*10b5c0*/  @P4 LOP3.LUT R4, R4, 0x4, RZ, 0xfc, !PT ;  /* 0x0000000404044812 */ /* 0x000fc800078efcff */
[----:B------:R-:W-:-:S04]  /*10b5d0*/  LOP3.LUT R4, R4, 0xfffffffe, RZ, 0xc0, !PT ;  /* 0xfffffffe04047812 */ /* 0x000fc800078ec0ff */
[----:B------:R-:W-:Y:S02]  /*10b5e0*/  @P3 LOP3.LUT R4, R4, 0x1, RZ, 0xfc, !PT ;  /* 0x0000000104043812 */ /* 0x000fe400078efcff */
[----:B------:R-:W-:Y:S02]  /*10b5f0*/  ISETP.LT.AND P4, PT, R20, UR33, !P2 ;  /* 0x0000002114007c0c */ /* 0x000fe4000d781270 */
[----:B------:R-:W-:Y:S01]  /*10b600*/  ISETP.LT.AND P3, PT, R22, UR21, !P2 ;  /* 0x0000001516007c0c */ /* 0x000fe2000d761270 */
[----:B------:R0:W-:Y:S01]  /*10b610*/  STL [R1+0x84], R4 ;  /* 0x0000840401007387 */ /* 0x0001e20000100800 */
[----:B------:R-:W-:Y:S01]  /*10b620*/  UMOV UR55, UR27 ;  /* 0x0000001b00377c82 */ /* 0x000fe20008000000 */
[----:B------:R-:W-:Y:S02]  /*10b630*/  ISETP.LT.AND P2, PT, R23, UR31, !P2 ;  /* 0x0000001f17007c0c */ /* 0x000fe4000d741270 */
[----:B------:R-:W-:Y:S01]  /*10b640*/  LOP3.LUT P0, RZ, R11, 0x20000000, RZ, 0xc0, !PT ;  /* 0x200000000bff7812 */ /* 0x000fe2000780c0ff */
[----:B------:R-:W-:Y:S01]  /*10b650*/  UMOV UR49, UR23 ;  /* 0x0000001700317c82 */ /* 0x000fe20008000000 */
[----:B------:R-:W-:Y:S01]  /*10b660*/  ULDC UR21, c[0x0][0x228] ;  /* 0x00008a0000157ab9 */ /* 0x000fe20000000800 */
[----:B------:R-:W-:Y:S01]  /*10b670*/  ULDC UR23, c[0x0][0x228] ;  /* 0x00008a0000177ab9 */ /* 0x000fe20000000800 */
[----:B------:R-:W-:Y:S01]  /*10b680*/  ULDC UR33, c[0x0][0x228] ;  /* 0x00008a0000217ab9 */ /* 0x000fe20000000800 */
[----:B------:R-:W-:Y:S01]  /*10b690*/  ULDC UR31, c[0x0][0x228] ;  /* 0x00008a00001f7ab9 */ /* 0x000fe20000000800 */
[----:B------:R-:W-:Y:S01]  /*10b6a0*/  @P4 LOP3.LUT R2, R2, 0x80000000, RZ, 0xfc, !PT ;  /* 0x8000000002024812 */ /* 0x000fe200078efcff */
[----:B0-----:R-:W2:Y:S01]  /*10b6b0*/  LDL.LU R4, [R1+0x7c] ;  /* 0x00007c0001047983 */ /* 0x001ea20000300800 */
[----:B------:R-:W-:-:S02]  /*10b6c0*/  ULDC UR27, c[0x0][0x228] ;  /* 0x00008a00001b7ab9 */ /* 0x000fc40000000800 */
[----:B------:R-:W-:-:S04]  /*10b6d0*/  LOP3.LUT R2, R2, 0xbfffffff, RZ, 0xc0, !PT ;  /* 0xbfffffff02027812 */ /* 0x000fc800078ec0ff */
[----:B------:R-:W-:-:S04]  /*10b6e0*/  @P3 LOP3.LUT R2, R2, 0x40000000, RZ, 0xfc, !PT ;  /* 0x4000000002023812 */ /* 0x000fc800078efcff */
[----:B------:R-:W-:-:S04]  /*10b6f0*/  LOP3.LUT R2, R2, 0xdfffffff, RZ, 0xc0, !PT ;  /* 0xdfffffff02027812 */ /* 0x000fc800078ec0ff */
[----:B------:R-:W-:Y:S02]  /*10b700*/  @P2 LOP3.LUT R2, R2, 0x20000000, RZ, 0xfc, !PT ;  /* 0x2000000002022812 */ /* 0x000fe400078efcff */
[----:B------:R-:W-:Y:S02]  /*10b710*/  ISETP.LT.AND P2, PT, R18, UR55, !P1 ;  /* 0x0000003712007c0c */ /* 0x000fe4000cf41270 */
[----:B------:R-:W-:Y:S02]  /*10b720*/  ISETP.LT.AND P4, PT, R25, UR47, !P1 ;  /* 0x0000002f19007c0c */ /* 0x000fe4000cf81270 */
[----:B------:R-:W-:Y:S02]  /*10b730*/  LOP3.LUT R2, R2, 0xfdffffff, RZ, 0xc0, !PT ;  /* 0xfdffffff02027812 */ /* 0x000fe400078ec0ff */
[----:B------:R-:W-:Y:S01]  /*10b740*/  ISETP.LT.AND P3, PT, R15, UR45, !P1 ;  /* 0x0000002d0f007c0c */ /* 0x000fe2000cf61270 */
[----:B------:R-:W-:Y:S01]  /*10b750*/  UMOV UR55, UR61 ;  /* 0x0000003d00377c82 */ /* 0x000fe20008000000 */
[----:B------:R-:W-:Y:S01]  /*10b760*/  UMOV UR53, UR25 ;  /* 0x0000001900357c82 */ /* 0x000fe20008000000 */
[----:B------:R-:W-:Y:S01]  /*10b770*/  ULDC UR25, c[0x0][0x228] ;  /* 0x00008a0000197ab9 */ /* 0x000fe20000000800 */
[----:B------:R-:W-:Y:S01]  /*10b780*/  ULDC UR45, c[0x0][0x228] ;  /* 0x00008a00002d7ab9 */ /* 0x000fe20000000800 */
[----:B------:R-:W-:Y:S01]  /*10b790*/  ULDC UR61, c[0x0][0x228] ;  /* 0x00008a00003d7ab9 */ /* 0x000fe20000000800 */
[----:B------:R-:W-:Y:S01]  /*10b7a0*/  ULDC UR47, c[0x0][0x228] ;  /* 0x00008a00002f7ab9 */ /* 0x000fe20000000800 */
[----:B------:R-:W-:-:S04]  /*10b7b0*/  @P2 LOP3.LUT R2, R2, 0x2000000, RZ, 0xfc, !PT ;  /* 0x0200000002022812 */ /* 0x000fc800078efcff */
[----:B------:R-:W-:-:S04]  /*10b7c0*/  LOP3.LUT R2, R2, 0xefffffff, RZ, 0xc0, !PT ;  /* 0xefffffff02027812 */ /* 0x000fc800078ec0ff */
[----:B------:R-:W-:Y:S02]  /*10b7d0*/  @P4 LOP3.LUT R2, R2, 0x10000000, RZ, 0xfc, !PT ;  /* 0x1000000002024812 */ /* 0x000fe400078efcff */
[----:B------:R-:W-:Y:S02]  /*10b7e0*/  ISETP.LT.AND P4, PT, R17, UR43, !P1 ;  /* 0x0000002b11007c0c */ /* 0x000fe4000cf81270 */
[----:B------:R-:W-:Y:S01]  /*10b7f0*/  LOP3.LUT P2, RZ, R11, 0x10000000, RZ, 0xc0, !PT ;  /* 0x100000000bff7812 */ /* 0x000fe2000784c0ff */
[----:B------:R-:W-:Y:S01]  /*10b800*/  ULDC UR43, c[0x0][0x228] ;  /* 0x00008a00002b7ab9 */ /* 0x000fe20000000800 */
[----:B------:R-:W-:-:S04]  /*10b810*/  LOP3.LUT R2, R2, 0xf7ffffff, RZ, 0xc0, !PT ;  /* 0xf7ffffff02027812 */ /* 0x000fc800078ec0ff */
[----:B------:R-:W-:Y:S02]  /*10b820*/  @P3 LOP3.LUT R2, R2, 0x8000000, RZ, 0xfc, !PT ;  /* 0x0800000002023812 */ /* 0x000fe400078efcff */
[----:B------:R-:W-:Y:S01]  /*10b830*/  ISETP.LT.AND P3, PT, R19, UR41, !P1 ;  /* 0x0000002913007c0c */ /* 0x000fe2000cf61270 */
[----:B------:R-:W-:Y:S01]  /*10b840*/  ULDC UR41, c[0x0][0x228] ;  /* 0x00008a0000297ab9 */ /* 0x000fe20000000800 */
[----:B------:R-:W-:-:S04]  /*10b850*/  LOP3.LUT R2, R2, 0xfbffffff, RZ, 0xc0, !PT ;  /* 0xfbffffff02027812 */ /* 0x000fc800078ec0ff */
[----:B------:R-:W-:Y:S02]  /*10b860*/  @P4 LOP3.LUT R2, R2, 0x4000000, RZ, 0xfc, !PT ;  /* 0x0400000002024812 */ /* 0x000fe400078efcff */
[----:B------:R-:W-:Y:S01]  /*10b870*/  ISETP.LT.AND P4, PT, R20, UR39, !P1 ;  /* 0x0000002714007c0c */ /* 0x000fe2000cf81270 */
[----:B------:R-:W-:Y:S01]  /*10b880*/  ULDC UR39, c[0x0][0x228] ;  /* 0x00008a0000277ab9 */ /* 0x000fe20000000800 */
[----:B------:R-:W-:-:S04]  /*10b890*/  LOP3.LUT R2, R2, 0xfeffffff, RZ, 0xc0, !PT ;  /* 0xfeffffff02027812 */ /* 0x000fc800078ec0ff */
[----:B------:R-:W-:Y:S02]  /*10b8a0*/  @P3 LOP3.LUT R2, R2, 0x1000000, RZ, 0xfc, !PT ;  /* 0x0100000002023812 */ /* 0x000fe400078efcff */
[----:B------:R-:W-:Y:S02]  /*10b8b0*/  ISETP.LT.AND P3, PT, R22, UR37, !P1 ;  /* 0x0000002516007c0c */ /* 0x000fe4000cf61270 */
[----:B------:R-:W-:Y:S02]  /*10b8c0*/  LOP3.LUT R2, R2, 0xff7fffff, RZ, 0xc0, !PT ;  /* 0xff7fffff02027812 */ /* 0x000fe400078ec0ff */
[----:B------:R-:W-:Y:S01]  /*10b8d0*/  ISETP.LT.AND P1, PT, R23, UR35, !P1 ;  /* 0x0000002317007c0c */ /* 0x000fe2000cf21270 */
[----:B------:R-:W-:Y:S01]  /*10b8e0*/  ULDC UR37, c[0x0][0x228] ;  /* 0x00008a0000257ab9 */ /* 0x000fe20000000800 */
[----:B------:R-:W-:Y:S01]  /*10b8f0*/  ULDC UR35, c[0x0][0x228] ;  /* 0x00008a0000237ab9 */ /* 0x000fe20000000800 */
[----:B------:R-:W-:-:S04]  /*10b900*/  @P4 LOP3.LUT R2, R2, 0x800000, RZ, 0xfc, !PT ;  /* 0x0080000002024812 */ /* 0x000fc800078efcff */
[----:B------:R-:W-:-:S04]  /*10b910*/  LOP3.LUT R2, R2, 0xffbfffff, RZ, 0xc0, !PT ;  /* 0xffbfffff02027812 */ /* 0x000fc800078ec0ff */
[----:B------:R-:W-:-:S04]  /*10b920*/  @P3 LOP3.LUT R2, R2, 0x400000, RZ, 0xfc, !PT ;  /* 0x0040000002023812 */ /* 0x000fc800078efcff */
[----:B------:R-:W-:-:S04]  /*10b930*/  LOP3.LUT R2, R2, 0xffdfffff, RZ, 0xc0, !PT ;  /* 0xffdfffff02027812 */ /* 0x000fc800078ec0ff */
[----:B------:R-:W-:Y:S02]  /*10b940*/  @P1 LOP3.LUT R2, R2, 0x200000, RZ, 0xfc, !PT ;  /* 0x0020000002021812 */ /* 0x000fe400078efcff */
[----:B------:R-:W-:Y:S02]  /*10b950*/  ISETP.LT.AND P1, PT, R18, UR49, !P0 ;  /* 0x0000003112007c0c */ /* 0x000fe4000c721270 */
[----:B------:R-:W-:Y:S02]  /*10b960*/  ISETP.LT.AND P4, PT, R25, UR9, !P0 ;  /* 0x0000000919007c0c */ /* 0x000fe4000c781270 */
[----:B------:R-:W-:Y:S02]  /*10b970*/  ISETP.LT.AND P3, PT, R15, UR5, !P0 ;  /* 0x000000050f007c0c */ /* 0x000fe4000c761270 */
[----:B------:R-:W-:Y:S01]  /*10b980*/  LOP3.LUT R2, R2, 0xfffdffff, RZ, 0xc0, !PT ;  /* 0xfffdffff02027812 */ /* 0x000fe200078ec0ff */
[----:B------:R-:W-:Y:S01]  /*10b990*/  ULDC UR9, c[0x0][0x228] ;  /* 0x00008a0000097ab9 */ /* 0x000fe20000000800 */
[----:B------:R-:W-:Y:S01]  /*10b9a0*/  ULDC UR5, c[0x0][0x228] ;  /* 0x00008a0000057ab9 */ /* 0x000fe20000000800 */
[----:B------:R-:W-:-:S04]  /*10b9b0*/  ULDC UR49, c[0x0][0x228] ;  /* 0x00008a0000317ab9 */ /* 0x000fc80000000800 */
        /* <DEDUP_REMOVED lines=41> */
[----:B------:R-:W-:Y:S01]  /*10bc50*/  ISETP.LT.AND P4, PT, R20, UR29, !P2 ;  /* 0x0000001d14007c0c */ /* 0x000fe2000d781270 */
[----:B------:R-:W-:Y:S01]  /*10bc60*/  UMOV UR31, UR57 ;  /* 0x00000039001f7c82 */ /* 0x000fe20008000000 */
[----:B------:R-:W-:Y:S01]  /*10bc70*/  UMOV UR33, UR59 ;  /* 0x0000003b00217c82 */ /* 0x000fe20008000000 */
[----:B------:R-:W-:Y:S01]  /*10bc80*/  @P0 LOP3.LUT R2, R2, 0x400, RZ, 0xfc, !PT ;  /* 0x0000040002020812 */ /* 0x000fe200078efcff */
[----:B------:R-:W-:Y:S01]  /*10bc90*/  ULDC UR59, c[0x0][0x228] ;  /* 0x00008a00003b7ab9 */ /* 0x000fe20000000800 */
[----:B------:R-:W-:Y:S01]  /*10bca0*/  ULDC UR57, c[0x0][0x228] ;  /* 0x00008a0000397ab9 */ /* 0x000fe20000000800 */
[----:B------:R-:W-:Y:S01]  /*10bcb0*/  ULDC UR29, c[0x0][0x228] ;  /* 0x00008a00001d7ab9 */ /* 0x000fe20000000800 */
[----:B------:R-:W-:-:S04]  /*10bcc0*/  LOP3.LUT R2, R2, 0xfffffeff, RZ, 0xc0, !PT ;  /* 0xfffffeff02027812 */ /* 0x000fc800078ec0ff */
[----:B------:R-:W-:Y:S02]  /*10bcd0*/  @P3 LOP3.LUT R2, R2, 0x100, RZ, 0xfc, !PT ;  /* 0x0000010002023812 */ /* 0x000fe400078efcff */
[----:B------:R-:W-:Y:S02]  /*10bce0*/  ISETP.LT.AND P3, PT, R22, UR27, !P2 ;  /* 0x0000001b16007c0c */ /* 0x000fe4000d761270 */
[----:B------:R-:W-:Y:S02]  /*10bcf0*/  LOP3.LUT R2, R2, 0xffffff7f, RZ, 0xc0, !PT ;  /* 0xffffff7f02027812 */ /* 0x000fe400078ec0ff */
[----:B------:R-:W-:Y:S02]  /*10bd00*/  ISETP.LT.AND P2, PT, R23, UR25, !P2 ;  /* 0x0000001917007c0c */ /* 0x000fe4000d741270 */
[----:B------:R-:W-:Y:S01]  /*10bd10*/  LOP3.LUT P0, RZ, R11, 0x4000000, RZ, 0xc0, !PT ;  /* 0x040000000bff7812 */ /* 0x000fe2000780c0ff */
[----:B------:R-:W-:Y:S01]  /*10bd20*/  ULDC UR27, c[0x0][0x228] ;  /* 0x00008a00001b7ab9 */ /* 0x000fe20000000800 */
[----:B------:R-:W-:Y:S01]  /*10bd30*/  @P4 LOP3.LUT R2, R2, 0x80, RZ, 0xfc, !PT ;  /* 0x0000008002024812 */ /* 0x000fe200078efcff */
[----:B------:R-:W-:-:S03]  /*10bd40*/  ULDC UR25, c[0x0][0x228] ;  /* 0x00008a0000197ab9 */ /* 0x000fc60000000800 */
        /* <DEDUP_REMOVED lines=23> */
[----:B------:R-:W-:-:S03]  /*10bec0*/  ISETP.LT.AND P2, PT, R20, UR39, !P1 ;  /* 0x0000002714007c0c */ /* 0x000fc6000cf41270 */
[----:B------:R0:W-:Y:S01]  /*10bed0*/  STL [R1+0x80], R2 ;  /* 0x0000800201007387 */ /* 0x0001e20000100800 */
[----:B------:R-:W-:-:S03]  /*10bee0*/  ISETP.LT.AND P3, PT, R22, UR37, !P1 ;  /* 0x0000002516007c0c */ /* 0x000fc6000cf61270 */
[----:B0-----:R-:W3:Y:S01]  /*10bef0*/  LDL.LU R2, [R1+0x78] ;  /* 0x0000780001027983 */ /* 0x001ee20000300800 */
[----:B------:R-:W-:Y:S02]  /*10bf00*/  ISETP.LT.AND P1, PT, R23, UR35, !P1 ;  /* 0x0000002317007c0c */ /* 0x000fe4000cf21270 */
[----:B--2---:R-:W-:Y:S01]  /*10bf10*/  LOP3.LUT R4, R4, 0x7fffffff, RZ, 0xc0, !PT ;  /* 0x7fffffff04047812 */ /* 0x004fe200078ec0ff */
[----:B------:R-:W-:Y:S01]  /*10bf20*/  UMOV UR41, UR33 ;  /* 0x0000002100297c82 */ /* 0x000fe20008000000 */
[----:B------:R-:W-:Y:S01]  /*10bf30*/  ULDC UR33, c[0x0][0x228] ;  /* 0x00008a0000217ab9 */ /* 0x000fe20000000800 */
[----:B------:R-:W-:Y:S02]  /*10bf40*/  ISETP.LT.AND P4, PT, R19, UR13, !P0 ;  /* 0x0000000d13007c0c */ /* 0x000fe4000c781270 */
[----:B------:R-:W-:Y:S01]  /*10bf50*/  @P2 LOP3.LUT R4, R4, 0x80000000, RZ, 0xfc, !PT ;  /* 0x8000000004042812 */ /* 0x000fe200078efcff */
[----:B------:R-:W-:Y:S01]  /*10bf60*/  UMOV UR39, UR53 ;  /* 0x0000003500277c82 */ /* 0x000fe20008000000 */
[----:B------:R-:W-:Y:S01]  /*10bf70*/  LOP3.LUT P2, RZ, R11, 0x2000000, RZ, 0xc0, !PT ;  /* 0x020000000bff7812 */ /* 0x000fe2000784c0ff */
[----:B------:R-:W-:Y:S01]  /*10bf80*/  ULDC UR53, c[0x0][0x228] ;  /* 0x00008a0000357ab9 */ /* 0x000fe20000000800 */
[----:B------:R-:W-:Y:S01]  /*10bf90*/  LOP3.LUT R4, R4, 0xbfffffff, RZ, 0xc0, !PT ;  /* 0xbfffffff04047812 */ /* 0x000fe200078ec0ff */
[----:B------:R-:W-:Y:S01]  /*10bfa0*/  ULDC UR37, c[0x0][0x228] ;  /* 0x00008a0000257ab9 */ /* 0x000fe20000000800 */
[----:B------:R-:W-:Y:S01]  /*10bfb0*/  ULDC UR35, c[0x0][0x228] ;  /* 0x00008a0000237ab9 */ /* 0x000fe20000000800 */
[----:B------:R-:W-:Y:S01]  /*10bfc0*/  ULDC UR13, c[0x0][0x228] ;  /* 0x00008a00000d7ab9 */ /* 0x000fe20000000800 */
[----:B------:R-:W-:-:S04]  /*10bfd0*/  @P3 LOP3.LUT R4, R4, 0x40000000, RZ, 0xfc, !PT ;  /* 0x4000000004043812 */ /* 0x000fc800078efcff */
[----:B------:R-:W-:-:S04]  /*10bfe0*/  LOP3.LUT R4, R4, 0xdfffffff, RZ, 0xc0, !PT ;  /* 0xdfffffff04047812 */ /* 0x000fc800078ec0ff */
[----:B------:R-:W-:Y:S02]  /*10bff0*/  @P1 LOP3.LUT R4, R4, 0x20000000, RZ, 0xfc, !PT ;  /* 0x2000000004041812 */ /* 0x000fe400078efcff */
[----:B------:R-:W-:Y:S02]  /*10c000*/  ISETP.LT.AND P1, PT, R18, UR41, !P0 ;  /* 0x0000002912007c0c */ /* 0x000fe4000c721270 */
[----:B------:R-:W-:Y:S01]  /*10c010*/  ISETP.LT.AND P3, PT, R25, UR61, !P0 ;  /* 0x0000003d19007c0c */ /* 0x000fe2000c761270 */
[----:B------:R-:W-:Y:S01]  /*10c020*/  ULDC UR41, c[0x0][0x228] ;  /* 0x00008a0000297ab9 */ /* 0x000fe20000000800 */
[----:B------:R-:W-:-:S09]  /*10c030*/  LOP3.LUT R4, R4, 0xfdffffff, RZ, 0xc0, !PT ;  /* 0xfdffffff04047812 */ /* 0x000fd200078ec0ff */
[----:B------:R-:W-:Y:S02]  /*10c040*/  @P1 LOP3.LUT R4, R4, 0x2000000, RZ, 0xfc, !PT ;  /* 0x0200000004041812 */ /* 0x000fe400078efcff */
[----:B------:R-:W-:Y:S02]  /*10c050*/  ISETP.LT.AND P1, PT, R15, UR33, !P0 ;  /* 0x000000210f007c0c */ /* 0x000fe4000c721270 */
[----:B------:R-:W-:Y:S01]  /*10c060*/  R2UR UR61, R3 ;  /* 0x00000000033d72ca */ /* 0x000fe200000e0000 */
[----:B------:R-:W-:Y:S01]  /*10c070*/  ULDC UR33, c[0x0][0x228] ;  /* 0x00008a0000217ab9 */ /* 0x000fe20000000800 */
[----:B------:R-:W-:-:S04]  /*10c080*/  LOP3.LUT R4, R4, 0xefffffff, RZ, 0xc0, !PT ;  /* 0xefffffff04047812 */ /* 0x000fc800078ec0ff */
[----:B------:R-:W-:Y:S02]  /*10c090*/  @P3 LOP3.LUT R4, R4, 0x10000000, RZ, 0xfc, !PT ;  /* 0x1000000004043812 */ /* 0x000fe400078efcff */
[----:B------:R-:W-:Y:S01]  /*10c0a0*/  ISETP.LT.AND P3, PT, R17, UR15, !P0 ;  /* 0x0000000f11007c0c */ /* 0x000fe2000c761270 */
[----:B------:R-:W-:Y:S01]  /*10c0b0*/  ULDC UR15, c[0x0][0x228] ;  /* 0x00008a00000f7ab9 */ /* 0x000fe20000000800 */
[----:B------:R-:W-:-:S04]  /*10c0c0*/  LOP3.LUT R4, R4, 0xf7ffffff, RZ, 0xc0, !PT ;  /* 0xf7ffffff04047812 */ /* 0x000fc800078ec0ff */
        /* <DEDUP_REMOVED lines=13> */
[----:B------:R-:W-:Y:S01]  /*10c1a0*/  LOP3.LUT R4, R4, 0xffbfffff, RZ, 0xc0, !PT ;  /* 0xffbfffff04047812 */ /* 0x000fe200078ec0ff */
[----:B------:R-:W-:-:S03]  /*10c1b0*/  ULDC UR5, c[0x0][0x228] ;  /* 0x00008a0000057ab9 */ /* 0x000fc60000000800 */
        /* <DEDUP_REMOVED lines=33> */
[----:B------:R-:W-:-:S04]  /*10c3d0*/  @P4 LOP3.LUT R4, R4, 0x4000, RZ, 0xfc, !PT ;  /* 0x0000400004044812 */ /* 0x000fc800078efcff */
[----:B------:R-:W-:-:S04]  /*10c3e0*/  LOP3.LUT R4, R4, 0xffffdfff, RZ, 0xc0, !PT ;  /* 0xffffdfff04047812 */ /* 0x000fc800078ec0ff */
[----:B------:R-:W-:Y:S02]  /*10c3f0*/  @P3 LOP3.LUT R4, R4, 0x2000, RZ, 0xfc, !PT ;  /* 0x0000200004043812 */ /* 0x000fe400078efcff */
[----:B------:R-:W-:Y:S01]  /*10c400*/  ISETP.LT.AND P3, PT, R18, UR61, !P1 ;  /* 0x0000003d12007c0c */ /* 0x000fe2000cf61270 */
[----:B------:R-:W-:Y:S02]  /*10c410*/  ULDC UR61, c[0x0][0x228] ;  /* 0x00008a00003d7ab9 */ /* 0x000fe40000000800 */
[----:B------:R-:W-:Y:S02]  /*10c420*/  ISETP.LT.AND P4, PT, R25, UR61, !P1 ;  /* 0x0000003d19007c0c */ /* 0x000fe4000cf81270 */
[----:B------:R-:W-:Y:S02]  /*10c430*/  LOP3.LUT R4, R4, 0xfffffdff, RZ, 0xc0, !PT ;  /* 0xfffffdff04047812 */ /* 0x000fe400078ec0ff */
[----:B------:R-:W-:Y:S01]  /*10c440*/  LOP3.LUT P2, RZ, R11, 0x400000, RZ, 0xc0, !PT ;  /* 0x004000000bff7812 */ /* 0x000fe2000784c0ff */
[----:B------:R-:W-:-:S05]  /*10c450*/  ULDC UR61, c[0x0][0x228] ;  /* 0x00008a00003d7ab9 */ /* 0x000fca0000000800 */
        /* <DEDUP_REMOVED lines=26> */
[----:B------:R-:W-:-:S04]  /*10c600*/  LOP3.LUT R4, R4, 0xffffffdf, RZ, 0xc0, !PT ;  /* 0xffffffdf04047812 */ /* 0x000fc800078ec0ff */
[----:B------:R-:W-:Y:S02]  /*10c610*/  @P4 LOP3.LUT R4, R4, 0x20, RZ, 0xfc, !PT ;  /* 0x0000002004044812 */ /* 0x000fe400078efcff */
[----:B------:R-:W-:Y:S02]  /*10c620*/  ISETP.LT.AND P4, PT, R25, UR43, !P0 ;  /* 0x0000002b19007c0c */ /* 0x000fe4000c781270 */
[----:B---3--:R-:W-:Y:S02]  /*10c630*/  LOP3.LUT R2, R2, 0x7fffffff, RZ, 0xc0, !PT ;  /* 0x7fffffff02027812 */ /* 0x008fe400078ec0ff */
[----:B------:R-:W-:Y:S02]  /*10c640*/  LOP3.LUT R4, R4, 0xfffffffd, RZ, 0xc0, !PT ;  /* 0xfffffffd04047812 */ /* 0x000fe400078ec0ff */
[----:B------:R-:W-:Y:S01]  /*10c650*/  LOP3.LUT P1, RZ, R11, 0x200000, RZ, 0xc0, !PT ;  /* 0x002000000bff7812 */ /* 0x000fe2000782c0ff */
[----:B------:R-:W-:Y:S01]  /*10c660*/  ULDC UR43, c[0x0][0x228] ;  /* 0x00008a00002b7ab9 */ /* 0x000fe20000000800 */
[----:B------:R-:W-:-:S02]  /*10c670*/  @P3 LOP3.LUT R4, R4, 0x2, RZ, 0xfc, !PT ;  /* 0x0000000204043812 */ /* 0x000fc400078efcff */
        /* <DEDUP_REMOVED lines=13> */
[----:B------:R-:W-:-:S05]  /*10c750*/  @P3 LOP3.LUT R4, R4, 0x1, RZ, 0xfc, !PT ;  /* 0x0000000104043812 */ /* 0x000fca00078efcff */
[----:B------:R-:W-:Y:S04]  /*10c760*/  STL [R1+0x7c], R4 ;  /* 0x00007c0401007387 */ /* 0x000fe80000100800 */
[----:B------:R-:W2:Y:S01]  /*10c770*/  LDL.LU R3, [R1+0x74] ;  /* 0x0000740001037983 */ /* 0x000ea20000300800 */
[----:B------:R-:W-:Y:S02]  /*10c780*/  ISETP.LT.AND P4, PT, R20, UR25, !P0 ;  /* 0x0000001914007c0c */ /* 0x000fe4000c781270 */
[----:B------:R-:W-:Y:S02]  /*10c790*/  ISETP.LT.AND P3, PT, R22, UR15, !P0 ;  /* 0x0000000f16007c0c */ /* 0x000fe4000c761270 */
[----:B------:R-:W-:Y:S01]  /*10c7a0*/  ISETP.LT.AND P0, PT, R23, UR33, !P0 ;  /* 0x0000002117007c0c */ /* 0x000fe2000c701270 */
[----:B------:R-:W-:Y:S01]  /*10c7b0*/  ULDC UR15, c[0x0][0x228] ;  /* 0x00008a00000f7ab9 */ /* 0x000fe20000000800 */
[----:B------:R-:W-:Y:S01]  /*10c7c0*/  ULDC UR25, c[0x0][0x228] ;  /* 0x00008a0000197ab9 */ /* 0x000fe20000000800 */
[----:B------:R-:W-:-:S06]  /*10c7d0*/  ULDC UR33, c[0x0][0x228] ;  /* 0x00008a0000217ab9 */ /* 0x000fcc0000000800 */
        /* <DEDUP_REMOVED lines=10> */
[----:B------:R-:W-:-:S05]  /*10c880*/  ULDC UR35, c[0x0][0x228] ;  /* 0x00008a0000237ab9 */ /* 0x000fca0000000800 */
        /* <DEDUP_REMOVED lines=27> */
[----:B------:R-:W-:Y:S01]  /*10ca40*/  LOP3.LUT R2, R2, 0xffdfffff, RZ, 0xc0, !PT ;  /* 0xffdfffff02027812 */ /* 0x000fe200078ec0ff */
[----:B------:R-:W-:-:S03]  /*10ca50*/  ULDC UR17, c[0x0][0x228] ;  /* 0x00008a0000117ab9 */ /* 0x000fc60000000800 */
[----:B------:R-:W-:-:S04]  /*10ca60*/  @P2 LOP3.LUT R2, R2, 0x200000, RZ, 0xfc, !PT ;  /* 0x0020000002022812 */ /* 0x000fc800078efcff */
[----:B------:R-:W-:Y:S02]  /*10ca70*/  LOP3.LUT R2, R2, 0xfffdffff, RZ, 0xc0, !PT ;  /* 0xfffdffff02027812 */ /* 0x000fe400078ec0ff */
[----:B------:R-:W-:Y:S01]  /*10ca80*/  ISETP.LT.AND P2, PT, R15, UR19, !P1 ;  /* 0x000000130f007c0c */ /* 0x000fe2000cf41270 */
[----:B------:R-:W-:Y:S01]  /*10ca90*/  ULDC UR19, c[0x0][0x228] ;  /* 0x00008a0000137ab9 */ /* 0x000fe20000000800 */
        /* <DEDUP_REMOVED lines=14> */
[----:B------:R-:W-:Y:S02]  /*10cb80*/  ISETP.LT.AND P3, PT, R22, UR41, !P1 ;  /* 0x0000002916007c0c */ /* 0x000fe4000cf61270 */
[----:B------:R-:W-:Y:S01]  /*10cb90*/  @P4 LOP3.LUT R2, R2, 0x10000, RZ, 0xfc, !PT ;  /* 0x0001000002024812 */ /* 0x000fe200078efcff */
[----:B------:R-:W-:-:S03]  /*10cba0*/  ULDC UR41, c[0x0][0x228] ;  /* 0x00008a0000297ab9 */ /* 0x000fc60000000800 */
[----:B------:R-:W-:Y:S02]  /*10cbb0*/  LOP3.LUT R2, R2, 0xffff7fff, RZ, 0xc0, !PT ;  /* 0xffff7fff02027812 */ /* 0x000fe400078ec0ff */
[----:B------:R-:W-:Y:S02]  /*10cbc0*/  ISETP.LT.AND P1, PT, R23, UR49, !P1 ;  /* 0x0000003117007c0c */ /* 0x000fe4000cf21270 */
[----:B------:R-:W-:Y:S01]  /*10cbd0*/  ISETP.LT.AND P4, PT, R25, UR15, !P0 ;  /* 0x0000000f19007c0c */ /* 0x000fe2000c781270 */
        /* <DEDUP_REMOVED lines=8> */
[----:B------:R-:W-:Y:S01]  /*10cc60*/  ISETP.LT.AND P3, PT, R15, UR25, !P0 ;  /* 0x000000190f007c0c */ /* 0x000fe2000c761270 */
[----:B------:R-:W-:Y:S01]  /*10cc70*/  ULDC UR25, c[0x0][0x228] ;  /* 0x00008a0000197ab9 */ /* 0x000fe20000000800 */
[----:B------:R-:W-:Y:S02]  /*10cc80*/  LOP3.LUT R2, R2, 0xfffffdff, RZ, 0xc0, !PT ;  /* 0xfffffdff02027812 */ /* 0x000fe400078ec0ff */
[----:B------:R-:W-:Y:S01]  /*10cc90*/  LOP3.LUT P2, RZ, R11, 0x80000, RZ, 0xc0, !PT ;  /* 0x000800000bff7812 */ /* 0x000fe2000784c0ff */
[----:B------:R-:W-:-:S06]  /*10cca0*/  ULDC UR10, c[0x0][0x228] ;  /* 0x00008a00000a7ab9 */ /* 0x000fcc0000000800 */
[----:B------:R-:W-:-:S04]  /*10ccb0*/  @P1 LOP3.LUT R2, R2, 0x200, RZ, 0xfc, !PT ;  /* 0x0000020002021812 */ /* 0x000fc800078efcff */
[----:B------:R-:W-:Y:S02]  /*10ccc0*/  LOP3.LUT R2, R2, 0xffffefff, RZ, 0xc0, !PT ;  /* 0xffffefff02027812 */ /* 0x000fe400078ec0ff */
[----:B------:R-:W-:Y:S01]  /*10ccd0*/  ISETP.LT.AND P1, PT, R17, UR27, !P0 ;  /* 0x0000001b11007c0c */ /* 0x000fe2000c721270 */
        /* <DEDUP_REMOVED lines=25> */
[----:B------:R-:W-:Y:S02]  /*10ce70*/  LOP3.LUT R2, R2, 0xfffffffd, RZ, 0xc0, !PT ;  /* 0xfffffffd02027812 */ /* 0x000fe400078ec0ff */
[----:B------:R-:W-:Y:S01]  /*10ce80*/  LOP3.LUT P0, RZ, R11, 0x40000, RZ, 0xc0, !PT ;  /* 0x000400000bff7812 */ /* 0x000fe2000780c0ff */
[----:B------:R-:W-:Y:S01]  /*10ce90*/  ULDC UR12, c[0x0][0x228] ;  /* 0x00008a00000c7ab9 */ /* 0x000fe20000000800 */
[----:B------:R-:W-:Y:S01]  /*10cea0*/  ULDC UR35, c[0x0][0x228] ;  /* 0x00008a0000237ab9 */ /* 0x000fe20000000800 */
[----:B------:R-:W-:-:S02]  /*10ceb0*/  ULDC UR39, c[0x0][0x228] ;  /* 0x00008a0000277ab9 */ /* 0x000fc40000000800 */
        /* <DEDUP_REMOVED lines=13> */
[----:B------:R-:W-:-:S04]  /*10cf90*/  LOP3.LUT R2, R2, 0xfffffffe, RZ, 0xc0, !PT ;  /* 0xfffffffe02027812 */ /* 0x000fc800078ec0ff */
[----:B------:R-:W-:Y:S02]  /*10cfa0*/  @P4 LOP3.LUT R2, R2, 0x1, RZ, 0xfc, !PT ;  /* 0x0000000102024812 */ /* 0x000fe400078efcff */
[----:B------:R-:W-:Y:S02]  /*10cfb0*/  ISETP.LT.AND P4, PT, R22, UR31, !P2 ;  /* 0x0000001f16007c0c */ /* 0x000fe4000d781270 */
[----:B------:R-:W-:Y:S02]  /*10cfc0*/  ISETP.LT.AND P2, PT, R23, UR29, !P2 ;  /* 0x0000001d17007c0c */ /* 0x000fe4000d741270 */
[----:B--2---:R-:W-:Y:S01]  /*10cfd0*/  LOP3.LUT R3, R3, 0x7fffffff, RZ, 0xc0, !PT ;  /* 0x7fffffff03037812 */ /* 0x004fe200078ec0ff */
[----:B------:R0:W-:Y:S01]  /*10cfe0*/  STL [R1+0x78], R2 ;  /* 0x0000780201007387 */ /* 0x0001e20000100800 */
[----:B------:R-:W-:Y:S01]  /*10cff0*/  LOP3.LUT P1, RZ, R11, 0x20000, RZ, 0xc0, !PT ;  /* 0x000200000bff7812 */ /* 0x000fe2000782c0ff */
[----:B------:R-:W-:Y:S01]  /*10d000*/  ULDC UR29, c[0x0][0x228] ;  /* 0x00008a00001d7ab9 */ /* 0x000fe20000000800 */
[----:B------:R-:W-:Y:S01]  /*10d010*/  @P3 LOP3.LUT R3, R3, 0x80000000, RZ, 0xfc, !PT ;  /* 0x8000000003033812 */ /* 0x000fe200078efcff */
[----:B------:R-:W-:-:S03]  /*10d020*/  ULDC UR31, c[0x0][0x228] ;  /* 0x00008a00001f7ab9 */ /* 0x000fc60000000800 */
[----:B------:R-:W-:Y:S01]  /*10d030*/  LOP3.LUT R3, R3, 0xbfffffff, RZ, 0xc0, !PT ;  /* 0xbfffffff03037812 */ /* 0x000fe200078ec0ff */
[----:B0-----:R-:W2:Y:S03]  /*10d040*/  LDL.LU R2, [R1+0x70] ;  /* 0x0000700001027983 */ /* 0x001ea60000300800 */
        /* <DEDUP_REMOVED lines=34> */
[----:B------:R-:W-:Y:S01]  /*10d270*/  ISETP.LT.AND P4, PT, R18, UR16, !P1 ;  /* 0x0000001012007c0c */ /* 0x000fe2000cf81270 */
[----:B------:R-:W-:Y:S01]  /*10d280*/  ULDC UR16, c[0x0][0x228] ;  /* 0x00008a0000107ab9 */ /* 0x000fe20000000800 */
[----:B------:R-:W-:-:S04]  /*10d290*/  LOP3.LUT R3, R3, 0xffdfffff, RZ, 0xc0, !PT ;  /* 0xffdfffff03037812 */ /* 0x000fc800078ec0ff */
[----:B------:R-:W-:-:S04]  /*10d2a0*/  @P2 LOP3.LUT R3, R3, 0x200000, RZ, 0xfc, !PT ;  /* 0x0020000003032812 */ /* 0x000fc800078efcff */
[----:B------:R-:W-:-:S04]  /*10d2b0*/  LOP3.LUT R3, R3, 0xfffdffff, RZ, 0xc0, !PT ;  /* 0xfffdffff03037812 */ /* 0x000fc800078ec0ff */
[----:B------:R-:W-:Y:S02]  /*10d2c0*/  @P4 LOP3.LUT R3, R3, 0x20000, RZ, 0xfc, !PT ;  /* 0x0002000003034812 */ /* 0x000fe400078efcff */
[----:B------:R-:W-:Y:S01]  /*10d2d0*/  ISETP.LT.AND P4, PT, R25, UR59, !P1 ;  /* 0x0000003b19007c0c */ /* 0x000fe2000cf81270 */
[----:B------:R-:W-:Y:S01]  /*10d2e0*/  ULDC UR59, c[0x0][0x228] ;  /* 0x00008a00003b7ab9 */ /* 0x000fe20000000800 */
[----:B------:R-:W-:-:S11]  /*10d2f0*/  LOP3.LUT R3, R3, 0xffefffff, RZ, 0xc0, !PT ;  /* 0xffefffff03037812 */ /* 0x000fd600078ec0ff */
[----:B------:R-:W-:Y:S02]  /*10d300*/  @P4 LOP3.LUT R3, R3, 0x100000, RZ, 0xfc, !PT ;  /* 0x0010000003034812 */ /* 0x000fe400078efcff */
[----:B------:R-:W-:Y:S01]  /*10d310*/  ISETP.LT.AND P4, PT, R15, UR61, !P1 ;  /* 0x0000003d0f007c0c */ /* 0x000fe2000cf81270 */
[----:B------:R-:W-:Y:S01]  /*10d320*/  ULDC UR61, c[0x0][0x228] ;  /* 0x00008a00003d7ab9 */ /* 0x000fe20000000800 */
[----:B------:R-:W-:-:S11]  /*10d330*/  LOP3.LUT R3, R3, 0xfff7ffff, RZ, 0xc0, !PT ;  /* 0xfff7ffff03037812 */ /* 0x000fd600078ec0ff */
[----:B------:R-:W-:Y:S02]  /*10d340*/  @P4 LOP3.LUT R3, R3, 0x80000, RZ, 0xfc, !PT ;  /* 0x0008000003034812 */ /* 0x000fe400078efcff */
[----:B------:R-:W-:Y:S02]  /*10d350*/  ISETP.LT.AND P4, PT, R17, UR16, !P1 ;  /* 0x0000001011007c0c */ /* 0x000fe4000cf81270 */
[C---:B------:R-:W-:Y:S02]  /*10d360*/  LOP3.LUT P0, RZ, R11.reuse, 0x8000, RZ, 0xc0, !PT ;  /* 0x000080000bff7812 */ /* 0x040fe4000780c0ff */
[----:B------:R-:W-:Y:S02]  /*10d370*/  LOP3.LUT P2, RZ, R11, 0x4000, RZ, 0xc0, !PT ;  /* 0x000040000bff7812 */ /* 0x000fe4000784c0ff */
[----:B------:R-:W-:Y:S01]  /*10d380*/  LOP3.LUT R3, R3, 0xfffbffff, RZ, 0xc0, !PT ;  /* 0xfffbffff03037812 */ /* 0x000fe200078ec0ff */
[----:B------:R-:W-:-:S06]  /*10d390*/  ULDC UR16, c[0x0][0x228] ;  /* 0x00008a0000107ab9 */ /* 0x000fcc0000000800 */
        /* <DEDUP_REMOVED lines=14> */
[----:B------:R-:W-:Y:S01]  /*10d480*/  ISETP.LT.AND P1, PT, R18, UR18, !P3 ;  /* 0x0000001212007c0c */ /* 0x000fe2000df21270 */
[----:B------:R-:W-:Y:S01]  /*10d490*/  ULDC UR18, c[0x0][0x228] ;  /* 0x00008a0000127ab9 */ /* 0x000fe20000000800 */
[----:B------:R-:W-:Y:S01]  /*10d4a0*/  LOP3.LUT R3, R3, 0xffffdfff, RZ, 0xc0, !PT ;  /* 0xffffdfff03037812 */ /* 0x000fe200078ec0ff */
[----:B------:R-:W-:-:S08]  /*10d4b0*/  ULDC UR13, c[0x0][0x228] ;  /* 0x00008a00000d7ab9 */ /* 0x000fd00000000800 */
        /* <DEDUP_REMOVED lines=8> */
[----:B--2---:R-:W-:Y:S02]  /*10d540*/  LOP3.LUT R2, R2, 0x7fffffff, RZ, 0xc0, !PT ;  /* 0x7fffffff02027812 */ /* 0x004fe400078ec0ff */
[----:B------:R-:W-:Y:S02]  /*10d550*/  LOP3.LUT R3, R3, 0xfffff7ff, RZ, 0xc0, !PT ;  /* 0xfffff7ff03037812 */ /* 0x000fe400078ec0ff */
[----:B------:R-:W-:Y:S01]  /*10d560*/  LOP3.LUT P1, RZ, R11, 0x2000, RZ, 0xc0, !PT ;  /* 0x000020000bff7812 */ /* 0x000fe2000782c0ff */
        /* <DEDUP_REMOVED lines=43> */
[----:B------:R-:W-:Y:S02]  /*10d820*/  ULDC UR10, c[0x0][0x228] ;  /* 0x00008a00000a7ab9 */ /* 0x000fe40000000800 */
[----:B------:R0:W-:Y:S04]  /*10d830*/  STL [R1+0x74], R3 ;  /* 0x0000740301007387 */ /* 0x0001e80000100800 */
[----:B0-----:R-:W2:Y:S06]  /*10d840*/  LDL.LU R3, [R1+0x6c] ;  /* 0x00006c0001037983 */ /* 0x001eac0000300800 */
[----:B------:R-:W-:-:S02]  /*10d850*/  @P3 LOP3.LUT R2, R2, 0x80000000, RZ, 0xfc, !PT ;  /* 0x8000000002023812 */ /* 0x000fc400078efcff */
        /* <DEDUP_REMOVED lines=23> */
[----:B------:R-:W-:-:S09]  /*10d9d0*/  LOP3.LUT R2, R2, 0xfbffffff, RZ, 0xc0, !PT ;  /* 0xfbffffff02027812 */ /* 0x000fd200078ec0ff */
        /* <DEDUP_REMOVED lines=62> */
[----:B------:R-:W-:Y:S02]  /*10ddc0*/  ISETP.LT.AND P3, PT, R19, UR20, !P0 ;  /* 0x0000001413007c0c */ /* 0x000fe4000c761270 */
[----:B------:R-:W-:Y:S02]  /*10ddd0*/  LOP3.LUT P1, RZ, R11, 0x800, RZ, 0xc0, !PT ;  /* 0x000008000bff7812 */ /* 0x000fe4000782c0ff */
[----:B------:R-:W-:Y:S01]  /*10dde0*/  LOP3.LUT R2, R2, 0xfffffdff, RZ, 0xc0, !PT ;  /* 0xfffffdff02027812 */ /* 0x000fe200078ec0ff */
[----:B------:R-:W-:Y:S01]  /*10ddf0*/  ULDC UR19, c[0x0][0x228] ;  /* 0x00008a0000137ab9 */ /* 0x000fe20000000800 */
        /* <DEDUP_REMOVED lines=41> */
[----:B--2---:R-:W-:-:S04]  /*10e090*/  LOP3.LUT R3, R3, 0x7fffffff, RZ, 0xc0, !PT ;  /* 0x7fffffff03037812 */ /* 0x004fc800078ec0ff */
[----:B------:R-:W-:Y:S02]  /*10e0a0*/  @P2 LOP3.LUT R3, R3, 0x80000000, RZ, 0xfc, !PT ;  /* 0x8000000003032812 */ /* 0x000fe400078efcff */
[----:B------:R-:W-:Y:S02]  /*10e0b0*/  ISETP.LT.AND P2, PT, R23, UR29, !P1 ;  /* 0x0000001d17007c0c */ /* 0x000fe4000cf41270 */
[----:B------:R-:W-:Y:S01]  /*10e0c0*/  LOP3.LUT R3, R3, 0xbfffffff, RZ, 0xc0, !PT ;  /* 0xbfffffff03037812 */ /* 0x000fe200078ec0ff */
[----:B------:R0:W-:Y:S01]  /*10e0d0*/  STL [R1+0x70], R2 ;  /* 0x0000700201007387 */ /* 0x0001e20000100800 */
[----:B------:R-:W-:Y:S02]  /*10e0e0*/  ULDC UR29, c[0x0][0x228] ;  /* 0x00008a00001d7ab9 */ /* 0x000fe40000000800 */
[----:B------:R-:W-:Y:S02]  /*10e0f0*/  @P3 LOP3.LUT R3, R3, 0x40000000, RZ, 0xfc, !PT ;  /* 0x4000000003033812 */ /* 0x000fe400078efcff */
[----:B------:R-:W-:-:S02]  /*10e100*/  ISETP.LT.AND P3, PT, R18, UR28, !P0 ;  /* 0x0000001c12007c0c */ /* 0x000fc4000c761270 */
[----:B------:R-:W-:Y:S01]  /*10e110*/  LOP3.LUT P1, RZ, R11, 0x200, RZ, 0xc0, !PT ;  /* 0x000002000bff7812 */ /* 0x000fe2000782c0ff */
[----:B------:R-:W-:Y:S01]  /*10e120*/  ULDC UR28, c[0x0][0x228] ;  /* 0x00008a00001c7ab9 */ /* 0x000fe20000000800 */
[----:B------:R-:W-:Y:S01]  /*10e130*/  LOP3.LUT R3, R3, 0xdfffffff, RZ, 0xc0, !PT ;  /* 0xdfffffff03037812 */ /* 0x000fe200078ec0ff */
[----:B0-----:R-:W2:Y:S03]  /*10e140*/  LDL.LU R2, [R1+0x68] ;  /* 0x0000680001027983 */ /* 0x001ea60000300800 */
        /* <DEDUP_REMOVED lines=29> */
[----:B------:R-:W-:Y:S01]  /*10e320*/  LOP3.LUT R3, R3, 0xffdfffff, RZ, 0xc0, !PT ;  /* 0xffdfffff03037812 */ /* 0x000fe200078ec0ff */
[----:B------:R-:W-:-:S10]  /*10e330*/  ULDC UR43, c[0x0][0x228] ;  /* 0x00008a00002b7ab9 */ /* 0x000fd40000000800 */
        /* <DEDUP_REMOVED lines=65> */
[----:B------:R-:W-:Y:S02]  /*10e750*/  ISETP.LT.AND P3, PT, R18, UR34, !P0 ;  /* 0x0000002212007c0c */ /* 0x000fe4000c761270 */
[----:B--2---:R-:W-:Y:S01]  /*10e760*/  LOP3.LUT R2, R2, 0x7fffffff, RZ, 0xc0, !PT ;  /* 0x7fffffff02027812 */ /* 0x004fe200078ec0ff */
        /* <DEDUP_REMOVED lines=23> */
[----:B------:R-:W-:-:S12]  /*10e8e0*/  ULDC UR18, c[0x0][0x228] ;  /* 0x00008a0000127ab9 */ /* 0x000fd80000000800 */
[----:B------:R-:W-:Y:S02]  /*10e8f0*/  @P3 LOP3.LUT R2, R2, 0x80000000, RZ, 0xfc, !PT ;  /* 0x8000000002023812 */ /* 0x000fe400078efcff */
[----:B------:R-:W-:Y:S02]  /*10e900*/  ISETP.LT.AND P3, PT, R22, UR19, !P0 ;  /* 0x0000001316007c0c */ /* 0x000fe4000c761270 */
[----:B------:R-:W-:Y:S01]  /*10e910*/  ISETP.LT.AND P0, PT, R23, UR20, !P0 ;  /* 0x0000001417007c0c */ /* 0x000fe2000c701270 */
[----:B------:R0:W-:Y:S01]  /*10e920*/  STL [R1+0x6c], R3 ;  /* 0x00006c0301007387 */ /* 0x0001e20000100800 */
[----:B------:R-:W-:Y:S01]  /*10e930*/  LOP3.LUT R2, R2, 0xbfffffff, RZ, 0xc0, !PT ;  /* 0xbfffffff02027812 */ /* 0x000fe200078ec0ff */
[----:B------:R-:W-:Y:S01]  /*10e940*/  ULDC UR20, c[0x0][0x228] ;  /* 0x00008a0000147ab9 */ /* 0x000fe20000000800 */
[----:B------:R-:W-:Y:S01]  /*10e950*/  ULDC UR19, c[0x0][0x228] ;  /* 0x00008a0000137ab9 */ /* 0x000fe20000000800 */
[----:B0-----:R-:W2:Y:S06]  /*10e960*/  LDL.LU R3, [R1+0x64] ;  /* 0x0000640001037983 */ /* 0x001eac0000300800 */
        /* <DEDUP_REMOVED lines=125> */
[----:B------:R-:W-:-:S12]  /*10f140*/  ULDC UR45, c[0x0][0x228] ;  /* 0x00008a00002d7ab9 */ /* 0x000fd80000000800 */
[----:B------:R-:W-:Y:S02]  /*10f150*/  @P3 LOP3.LUT R3, R3, 0x80000000, RZ, 0xfc, !PT ;  /* 0x8000000003033812 */ /* 0x000fe400078efcff */
[----:B------:R-:W-:Y:S01]  /*10f160*/  ISETP.LT.AND P3, PT, R22, UR43, !P1 ;  /* 0x0000002b16007c0c */ /* 0x000fe2000cf61270 */
[----:B------:R0:W-:Y:S01]  /*10f170*/  STL [R1+0x68], R2 ;  /* 0x0000680201007387 */ /* 0x0001e20000100800 */
[----:B------:R-:W-:Y:S01]  /*10f180*/  ULDC UR43, c[0x0][0x228] ;  /* 0x00008a00002b7ab9 */ /* 0x000fe20000000800 */
[----:B------:R-:W-:Y:S02]  /*10f190*/  LOP3.LUT R3, R3, 0xbfffffff, RZ, 0xc0, !PT ;  /* 0xbfffffff03037812 */ /* 0x000fe400078ec0ff */
[----:B0-----:R-:W2:Y:S04]  /*10f1a0*/  LDL.LU R2, [R1+0x60] ;  /* 0x0000600001027983 */ /* 0x001ea80000300800 */
[----:B------:R-:W3:Y:S04]  /*10f1b0*/  LDL.LU R21, [R1+0x5c] ;  /* 0x00005c0001157983 */ /* 0x000ee80000300800 */
[----:B------:R-:W-:-:S02]  /*10f1c0*/  @P3 LOP3.LUT R3, R3, 0x40000000, RZ, 0xfc, !PT ;  /* 0x4000000003033812 */ /* 0x000fc400078efcff */
        /* <DEDUP_REMOVED lines=17> */
[----:B------:R-:W-:Y:S02]  /*10f2e0*/  LOP3.LUT P1, RZ, R11, 0x1, RZ, 0xc0, !PT ;  /* 0x000000010bff7812 */ /* 0x000fe4000782c0ff */
        /* <DEDUP_REMOVED lines=8> */
[----:B------:R-:W-:Y:S02]  /*10f370*/  ISETP.LT.AND P3, PT, R20, UR57, !P2 ;  /* 0x0000003914007c0c */ /* 0x000fe4000d761270 */
[----:B------:R-:W-:Y:S02]  /*10f380*/  R2UR UR7, R8 ;  /* 0x00000000080772ca */ /* 0x000fe400000e0000 */
[----:B------:R-:W-:Y:S02]  /*10f390*/  R2UR UR6, R9 ;  /* 0x00000000090672ca */ /* 0x000fe400000e0000 */
[----:B------:R-:W-:Y:S01]  /*10f3a0*/  LOP3.LUT R3, R3, 0xff7fffff, RZ, 0xc0, !PT ;  /* 0xff7fffff03037812 */ /* 0x000fe200078ec0ff */
[----:B------:R-:W-:-:S06]  /*10f3b0*/  ULDC UR57, c[0x0][0x248] ;  /* 0x0000920000397ab9 */ /* 0x000fcc0000000800 */
        /* <DEDUP_REMOVED lines=10> */
[----:B--2---:R-:W-:Y:S02]  /*10f460*/  LOP3.LUT R2, R2, 0x7fffffff, RZ, 0xc0, !PT ;  /* 0x7fffffff02027812 */ /* 0x004fe400078ec0ff */
[----:B------:R-:W-:Y:S02]  /*10f470*/  LOP3.LUT R3, R3, 0xfffdffff, RZ, 0xc0, !PT ;  /* 0xfffdffff03037812 */ /* 0x000fe400078ec0ff */
[----:B------:R-:W-:Y:S02]  /*10f480*/  LOP3.LUT P3, RZ, R10, 0x10000, RZ, 0xc0, !PT ;  /* 0x000100000aff7812 */ /* 0x000fe4000786c0ff */
[----:B---3--:R-:W-:Y:S01]  /*10f490*/  LOP3.LUT R21, R21, 0x7fffffff, RZ, 0xc0, !PT ;  /* 0x7fffffff15157812 */ /* 0x008fe200078ec0ff */
[----:B------:R-:W-:-:S04]  /*10f4a0*/  ULDC UR46, c[0x0][0x228] ;  /* 0x00008a00002e7ab9 */ /* 0x000fc80000000800 */
        /* <DEDUP_REMOVED lines=60> */
[----:B------:R-:W-:Y:S02]  /*10f870*/  LOP3.LUT P0, RZ, R10, 0x4000, RZ, 0xc0, !PT ;  /* 0x000040000aff7812 */ /* 0x000fe4000780c0ff */
        /* <DEDUP_REMOVED lines=35> */
[----:B------:R-:W-:Y:S01]  /*10fab0*/  STL [R1+0x64], R3 ;  /* 0x0000640301007387 */ /* 0x000fe20000100800 */
[----:B------:R-:W-:Y:S01]  /*10fac0*/  ULDC UR52, c[0x0][0x228] ;  /* 0x00008a0000347ab9 */ /* 0x000fe20000000800 */
[----:B------:R-:W-:-:S10]  /*10fad0*/  LOP3.LUT R2, R2, 0xfdffffff, RZ, 0xc0, !PT ;  /* 0xfdffffff02027812 */ /* 0x000fd400078ec0ff */
        /* <DEDUP_REMOVED lines=10> */
[----:B------:R-:W-:-:S11]  /*10fb80*/  LOP3.LUT R2, R2, 0xfbffffff, RZ, 0xc0, !PT ;  /* 0xfbffffff02027812 */ /* 0x000fd600078ec0ff */
[----:B------:R-:W-:Y:S02]  /*10fb90*/  @P0 LOP3.LUT R2, R2, 0x4000000, RZ, 0xfc, !PT ;  /* 0x0400000002020812 */ /* 0x000fe400078efcff */
[----:B------:R-:W-:Y:S01]  /*10fba0*/  ISETP.LT.AND P0, PT, R19, UR31, !P1 ;  /* 0x0000001f13007c0c */ /* 0x000fe2000cf01270 */
[----:B------:R-:W-:Y:S01]  /*10fbb0*/  ULDC.64 UR30, c[0x0][0x228] ;  /* 0x00008a00001e7ab9 */ /* 0x000fe20000000a00 */
[----:B------:R-:W-:-:S11]  /*10fbc0*/  LOP3.LUT R2, R2, 0xfeffffff, RZ, 0xc0, !PT ;  /* 0xfeffffff02027812 */ /* 0x000fd600078ec0ff */
[----:B------:R-:W-:Y:S02]  /*10fbd0*/  @P0 LOP3.LUT R2, R2, 0x1000000, RZ, 0xfc, !PT ;  /* 0x0100000002020812 */ /* 0x000fe400078efcff */
[----:B------:R-:W-:Y:S02]  /*10fbe0*/  ISETP.LT.AND P0, PT, R20, UR32, !P1 ;  /* 0x0000002014007c0c */ /* 0x000fe4000cf01270 */
        /* <DEDUP_REMOVED lines=13> */
[----:B------:R-:W-:Y:S01]  /*10fcc0*/  ULDC.64 UR32, c[0x0][0x228] ;  /* 0x00008a0000207ab9 */ /* 0x000fe20000000a00 */
        /* <DEDUP_REMOVED lines=27> */
[----:B------:R-:W-:Y:S01]  /*10fe80*/  ISETP.LT.AND P2, PT, R15, UR42, !P3 ;  /* 0x0000002a0f007c0c */ /* 0x000fe2000df41270 */
[----:B------:R-:W-:Y:S01]  /*10fe90*/  ULDC UR56, c[0x0][0x228] ;  /* 0x00008a0000387ab9 */ /* 0x000fe20000000800 */
[----:B------:R-:W-:Y:S01]  /*10fea0*/  LOP3.LUT R2, R2, 0xffffdfff, RZ, 0xc0, !PT ;  /* 0xffffdfff02027812 */ /* 0x000fe200078ec0ff */
[----:B------:R-:W-:-:S03]  /*10feb0*/  ULDC UR42, c[0x0][0x228] ;  /* 0x00008a00002a7ab9 */ /* 0x000fc60000000800 */
        /* <DEDUP_REMOVED lines=25> */
[----:B------:R-:W-:-:S04]  /*110050*/  LOP3.LUT R2, R2, 0xffffffbf, RZ, 0xc0, !PT ;  /* 0xffffffbf02027812 */ /* 0x000fc800078ec0ff */
[----:B------:R-:W-:Y:S02]  /*110060*/  @P1 LOP3.LUT R2, R2, 0x40, RZ, 0xfc, !PT ;  /* 0x0000004002021812 */ /* 0x000fe400078efcff */
[----:B------:R-:W-:Y:S02]  /*110070*/  ISETP.LT.AND P1, PT, R18, UR58, !P4 ;  /* 0x0000003a12007c0c */ /* 0x000fe4000e721270 */
        /* <DEDUP_REMOVED lines=8> */
[----:B------:R-:W-:Y:S02]  /*110100*/  LOP3.LUT R2, R2, 0xffffffef, RZ, 0xc0, !PT ;  /* 0xffffffef02027812 */ /* 0x000fe400078ec0ff */
[----:B------:R-:W-:Y:S02]  /*110110*/  ISETP.LT.AND P1, PT, R17, UR28, !P4 ;  /* 0x0000001c11007c0c */ /* 0x000fe4000e721270 */
[----:B------:R-:W-:Y:S01]  /*110120*/  ISETP.LT.AND P3, PT, R25, UR13, !P6 ;  /* 0x0000000d19007c0c */ /* 0x000fe2000f761270 */
[----:B------:R-:W-:Y:S01]  /*110130*/  ULDC.64 UR28, c[0x0][0x228] ;  /* 0x00008a00001c7ab9 */ /* 0x000fe20000000a00 */
[----:B------:R-:W-:-:S04]  /*110140*/  @P0 LOP3.LUT R2, R2, 0x10, RZ, 0xfc, !PT ;  /* 0x0000001002020812 */ /* 0x000fc800078efcff */
[----:B------:R-:W-:Y:S02]  /*110150*/  LOP3.LUT R2, R2, 0xfffffff7, RZ, 0xc0, !PT ;  /* 0xfffffff702027812 */ /* 0x000fe400078ec0ff */
[----:B------:R-:W-:Y:S02]  /*110160*/  ISETP.LT.AND P0, PT, R19, UR27, !P4 ;  /* 0x0000001b13007c0c */ /* 0x000fe4000e701270 */
[----:B------:R-:W-:-:S04]  /*110170*/  @P2 LOP3.LUT R2, R2, 0x8, RZ, 0xfc, !PT ;  /* 0x0000000802022812 */ /* 0x000fc800078efcff */
[----:B------:R-:W-:-:S04]  /*110180*/  LOP3.LUT R2, R2, 0xfffffffb, RZ, 0xc0, !PT ;  /* 0xfffffffb02027812 */ /* 0x000fc800078ec0ff */
[----:B------:R-:W-:-:S04]  /*110190*/  @P1 LOP3.LUT R2, R2, 0x4, RZ, 0xfc, !PT ;  /* 0x0000000402021812 */ /* 0x000fc800078efcff */
[----:B------:R-:W-:-:S04]  /*1101a0*/  LOP3.LUT R2, R2, 0xfffffffe, RZ, 0xc0, !PT ;  /* 0xfffffffe02027812 */ /* 0x000fc800078ec0ff */
[----:B------:R-:W-:-:S05]  /*1101b0*/  @P0 LOP3.LUT R2, R2, 0x1, RZ, 0xfc, !PT ;  /* 0x0000000102020812 */ /* 0x000fca00078efcff */
[----:B------:R0:W-:Y:S04]  /*1101c0*/  STL [R1+0x60], R2 ;  /* 0x0000600201007387 */ /* 0x0001e80000100800 */
[----:B0-----:R-:W2:Y:S01]  /*1101d0*/  LDL.LU R2, [R1+0x4e98] ;  /* 0x004e980001027983 */ /* 0x001ea20000300800 */
[----:B------:R-:W-:Y:S02]  /*1101e0*/  ISETP.LT.AND P2, PT, R20, UR26, !P4 ;  /* 0x0000001a14007c0c */ /* 0x000fe4000e741270 */
[----:B------:R-:W-:Y:S02]  /*1101f0*/  ISETP.LT.AND P1, PT, R22, UR61, !P4 ;  /* 0x0000003d16007c0c */ /* 0x000fe4000e721270 */
[----:B------:R-:W-:Y:S01]  /*110200*/  ISETP.LT.AND P0, PT, R23, UR59, !P4 ;  /* 0x0000003b17007c0c */ /* 0x000fe2000e701270 */
[----:B------:R-:W-:Y:S01]  /*110210*/  ULDC.64 UR26, c[0x0][0x228] ;  /* 0x00008a00001a7ab9 */ /* 0x000fe20000000a00 */
[----:B------:R-:W3:Y:S07]  /*110220*/  LDL.LU R3, [R1+0x4e9c] ;  /* 0x004e9c0001037983 */ /* 0x000eee0000300800 */
[----:B------:R-:W-:-:S04]  /*110230*/  @P2 LOP3.LUT R21, R21, 0x80000000, RZ, 0xfc, !PT ;  /* 0x8000000015152812 */ /* 0x000fc800078efcff */
        /* <DEDUP_REMOVED lines=22> */
[----:B------:R-:W-:Y:S01]  /*1103a0*/  ISETP.LT.AND P4, PT, R19, UR32, !P6 ;  /* 0x0000002013007c0c */ /* 0x000fe2000f781270 */
[----:B------:R-:W-:Y:S01]  /*1103b0*/  ULDC UR58, c[0x0][0x248] ;  /* 0x00009200003a7ab9 */ /* 0x000fe20000000800 */
[----:B------:R-:W-:-:S03]  /*1103c0*/  ULDC UR56, c[0x0][0x248] ;  /* 0x0000920000387ab9 */ /* 0x000fc60000000800 */
[----:B------:R-:W-:-:S04]  /*1103d0*/  @P0 LOP3.LUT R21, R21, 0x2000000, RZ, 0xfc, !PT ;  /* 0x0200000015150812 */ /* 0x000fc800078efcff */
[----:B------:R-:W-:Y:S02]  /*1103e0*/  LOP3.LUT R21, R21, 0xff7fffff, RZ, 0xc0, !PT ;  /* 0xff7fffff15157812 */ /* 0x000fe400078ec0ff */
[----:B------:R-:W-:Y:S01]  /*1103f0*/  ISETP.LT.AND P0, PT, R23, UR34, !P5 ;  /* 0x0000002217007c0c */ /* 0x000fe2000ef01270 */
[----:B------:R-:W-:Y:S01]  /*110400*/  VIADD R4, R0, UR58 ;  /* 0x0000003a00047c36 */ /* 0x000fe20008000000 */
[----:B------:R-:W-:Y:S01]  /*110410*/  ULDC.64 UR34, c[0x0][0x228] ;  /* 0x00008a0000227ab9 */ /* 0x000fe20000000a00 */
[----:B------:R-:W-:-:S04]  /*110420*/  @P2 LOP3.LUT R21, R21, 0x800000, RZ, 0xfc, !PT ;  /* 0x0080000015152812 */ /* 0x000fc800078efcff */
[----:B------:R-:W-:-:S04]  /*110430*/  LOP3.LUT R21, R21, 0xffbfffff, RZ, 0xc0, !PT ;  /* 0xffbfffff15157812 */ /* 0x000fc800078ec0ff */
[----:B------:R-:W-:-:S04]  /*110440*/  @P1 LOP3.LUT R21, R21, 0x400000, RZ, 0xfc, !PT ;  /* 0x0040000015151812 */ /* 0x000fc800078efcff */
[----:B------:R-:W-:-:S04]  /*110450*/  LOP3.LUT R21, R21, 0xffdfffff, RZ, 0xc0, !PT ;  /* 0xffdfffff15157812 */ /* 0x000fc800078ec0ff */
[----:B------:R-:W-:Y:S02]  /*110460*/  @P0 LOP3.LUT R21, R21, 0x200000, RZ, 0xfc, !PT ;  /* 0x0020000015150812 */ /* 0x000fe400078efcff */
[----:B--2---:R-:W-:Y:S02]  /*110470*/  ISETP.GE.AND P0, PT, R2, UR27, PT ;  /* 0x0000001b02007c0c */ /* 0x004fe4000bf06270 */
[----:B------:R-:W-:Y:S01]  /*110480*/  LOP3.LUT R21, R21, 0xfffeffff, RZ, 0xc0, !PT ;  /* 0xfffeffff15157812 */ /* 0x000fe200078ec0ff */
[----:B------:R-:W2:Y:S04]  /*110490*/  LDL.LU R2, [R1+0x4ea8] ;  /* 0x004ea80001027983 */ /* 0x000ea80000300800 */
[----:B------:R-:W4:Y:S01]  /*1104a0*/  LDL.LU R8, [R1+0x4eac] ;  /* 0x004eac0001087983 */ /* 0x000f220000300800 */
[----:B------:R-:W-:-:S02]  /*1104b0*/  ISETP.LT.AND P1, PT, R15, UR12, !P6 ;  /* 0x0000000c0f007c0c */ /* 0x000fc4000f721270 */
[----:B------:R-:W-:Y:S02]  /*1104c0*/  @P4 LOP3.LUT R21, R21, 0x10000, RZ, 0xfc, !PT ;  /* 0x0001000015154812 */ /* 0x000fe400078efcff */
[----:B---3--:R-:W-:Y:S01]  /*1104d0*/  ISETP.GE.AND P2, PT, R3, UR33, PT ;  /* 0x0000002103007c0c */ /* 0x008fe2000bf46270 */
[----:B------:R-:W-:Y:S01]  /*1104e0*/  ULDC.64 UR26, c[0x0][0x228] ;  /* 0x00008a00001a7ab9 */ /* 0x000fe20000000a00 */
[----:B------:R-:W-:Y:S02]  /*1104f0*/  LOP3.LUT R21, R21, 0xffefffff, RZ, 0xc0, !PT ;  /* 0xffefffff15157812 */ /* 0x000fe400078ec0ff */
[----:B------:R-:W-:Y:S02]  /*110500*/  ISETP.LT.AND P4, PT, R17, UR10, !P6 ;  /* 0x0000000a11007c0c */ /* 0x000fe4000f781270 */
[----:B------:R-:W-:-:S04]  /*110510*/  @P3 LOP3.LUT R21, R21, 0x100000, RZ, 0xfc, !PT ;  /* 0x0010000015153812 */ /* 0x000fc800078efcff */
        /* <DEDUP_REMOVED lines=28> */
[----:B------:R-:W-:Y:S01]  /*1106e0*/  @P4 LOP3.LUT R21, R21, 0x400, RZ, 0xfc, !PT ;  /* 0x0000040015154812 */ /* 0x000fe200078efcff */
[----:B------:R-:W-:Y:S01]  /*1106f0*/  VIADD R3, R4, UR56 ;  /* 0x0000003804037c36 */ /* 0x000fe20008000000 */
[----:B------:R-:W-:Y:S02]  /*110700*/  ULDC UR56, c[0x0][0x248] ;  /* 0x0000920000387ab9 */ /* 0x000fe40000000800 */
[----:B------:R-:W-:Y:S02]  /*110710*/  LOP3.LUT R21, R21, 0xfffffdff, RZ, 0xc0, !PT ;  /* 0xfffffdff15157812 */ /* 0x000fe400078ec0ff */
[----:B------:R-:W-:Y:S02]  /*110720*/  ISETP.LT.AND P5, PT, R20, UR11, !P0 ;  /* 0x0000000b14007c0c */ /* 0x000fe4000c7a1270 */
[----:B------:R-:W-:Y:S02]  /*110730*/  ISETP.LT.AND P4, PT, R22, UR44, !P0 ;  /* 0x0000002c16007c0c */ /* 0x000fe4000c781270 */
[----:B------:R-:W-:-:S02]  /*110740*/  @P3 LOP3.LUT R21, R21, 0x200, RZ, 0xfc, !PT ;  /* 0x0000020015153812 */ /* 0x000fc400078efcff */
[----:B------:R-:W-:Y:S02]  /*110750*/  ISETP.LT.AND P3, PT, R23, UR40, !P0 ;  /* 0x0000002817007c0c */ /* 0x000fe4000c761270 */
[----:B------:R-:W-:-:S05]  /*110760*/  LOP3.LUT R21, R21, 0xffffff7f, RZ, 0xc0, !PT ;  /* 0xffffff7f15157812 */ /* 0x000fca00078ec0ff */
[----:B------:R-:W-:-:S04]  /*110770*/  @P5 LOP3.LUT R21, R21, 0x80, RZ, 0xfc, !PT ;  /* 0x0000008015155812 */ /* 0x000fc800078efcff */
[----:B------:R-:W-:-:S04]  /*110780*/  LOP3.LUT R21, R21, 0xffffffbf, RZ, 0xc0, !PT ;  /* 0xffffffbf15157812 */ /* 0x000fc800078ec0ff */
[----:B------:R-:W-:-:S04]  /*110790*/  @P4 LOP3.LUT R21, R21, 0x40, RZ, 0xfc, !PT ;  /* 0x0000004015154812 */ /* 0x000fc800078efcff */
[----:B------:R-:W-:-:S04]  /*1107a0*/  LOP3.LUT R21, R21, 0xffffffdf, RZ, 0xc0, !PT ;  /* 0xffffffdf15157812 */ /* 0x000fc800078ec0ff */
[----:B------:R-:W-:Y:S02]  /*1107b0*/  @P3 LOP3.LUT R21, R21, 0x20, RZ, 0xfc, !PT ;  /* 0x0000002015153812 */ /* 0x000fe400078efcff */
[----:B------:R-:W-:Y:S02]  /*1107c0*/  ISETP.LT.AND P3, PT, R19, UR28, !P2 ;  /* 0x0000001c13007c0c */ /* 0x000fe4000d761270 */
[----:B------:R-:W-:Y:S02]  /*1107d0*/  ISETP.LT.AND P5, PT, R25, UR39, !P2 ;  /* 0x0000002719007c0c */ /* 0x000fe4000d7a1270 */
[----:B------:R-:W-:-:S09]  /*1107e0*/  LOP3.LUT R21, R21, 0xfffffffe, RZ, 0xc0, !PT ;  /* 0xfffffffe15157812 */ /* 0x000fd200078ec0ff */
[----:B------:R-:W-:Y:S02]  /*1107f0*/  @P3 LOP3.LUT R21, R21, 0x1, RZ, 0xfc, !PT ;  /* 0x0000000115153812 */ /* 0x000fe400078efcff */
[----:B------:R-:W-:Y:S02]  /*110800*/  ISETP.LT.AND P3, PT, R15, UR25, !P2 ;  /* 0x000000190f007c0c */ /* 0x000fe4000d761270 */
[----:B------:R-:W-:Y:S02]  /*110810*/  LOP3.LUT R21, R21, 0xffffffef, RZ, 0xc0, !PT ;  /* 0xffffffef15157812 */ /* 0x000fe400078ec0ff */
[----:B--2---:R-:W-:Y:S01]  /*110820*/  ISETP.GE.AND P1, PT, R2, UR31, PT ;  /* 0x0000001f02007c0c */ /* 0x004fe2000bf26270 */
[----:B------:R-:W-:Y:S01]  /*110830*/  VIADD R2, R3, UR56 ;  /* 0x0000003803027c36 */ /* 0x000fe20008000000 */
[----:B------:R-:W-:Y:S02]  /*110840*/  R2UR UR56, R7 ;  /* 0x00000000073872ca */ /* 0x000fe400000e0000 */
[----:B----4-:R-:W-:Y:S01]  /*110850*/  ISETP.GE.AND P0, PT, R8, UR29, PT ;  /* 0x0000001d08007c0c */ /* 0x010fe2000bf06270 */
[----:B------:R-:W2:Y:S04]  /*110860*/  LDL.LU R7, [R1+0x4eb0] ;  /* 0x004eb00001077983 */ /* 0x000ea80000300800 */
[----:B------:R-:W3:Y:S01]  /*110870*/  LDL.LU R8, [R1+0x58] ;  /* 0x0000580001087983 */ /* 0x000ee20000300800 */
[----:B------:R-:W-:-:S02]  /*110880*/  @P5 LOP3.LUT R21, R21, 0x10, RZ, 0xfc, !PT ;  /* 0x0000001015155812 */ /* 0x000fc400078efcff */
[----:B------:R-:W-:Y:S02]  /*110890*/  ISETP.LT.AND P5, PT, R17, UR24, !P2 ;  /* 0x0000001811007c0c */ /* 0x000fe4000d7a1270 */
        /* <DEDUP_REMOVED lines=8> */
[----:B------:R-:W4:Y:S01]  /*110920*/  LDL.LU R24, [R1+0x6ac] ;  /* 0x0006ac0001187983 */ /* 0x000f220000300800 */
[----:B------:R-:W-:Y:S02]  /*110930*/  ISETP.LT.AND P3, PT, R20, UR22, !P2 ;  /* 0x0000001614007c0c */ /* 0x000fe4000d761270 */
[----:B------:R-:W-:Y:S02]  /*110940*/  ISETP.LT.AND P5, PT, R22, UR21, !P2 ;  /* 0x0000001516007c0c */ /* 0x000fe4000d7a1270 */
[----:B------:R-:W-:Y:S02]  /*110950*/  ISETP.LT.AND P2, PT, R23, UR53, !P2 ;  /* 0x0000003517007c0c */ /* 0x000fe4000d741270 */
[----:B------:R-:W-:-:S02]  /*110960*/  ISETP.LT.AND P6, PT, R15, UR50, !P1 ;  /* 0x000000320f007c0c */ /* 0x000fc4000cfc1270 */
[----:B------:R-:W-:Y:S01]  /*110970*/  LOP3.LUT P4, RZ, R13, 0x2000, RZ, 0xc0, !PT ;  /* 0x000020000dff7812 */ /* 0x000fe2000788c0ff */
[----:B------:R-:W-:Y:S02]  /*110980*/  VIADD R9, R2, UR57 ;  /* 0x0000003902097c36 */ /* 0x000fe40008000000 */
[----:B0-----:R-:W-:Y:S01]  /*110990*/  IMAD.MOV.U32 R21, RZ, RZ, R6 ;  /* 0x000000ffff157224 */ /* 0x001fe200078e0006 */
[----:B---3--:R-:W-:-:S04]  /*1109a0*/  LOP3.LUT R8, R8, 0x7fffffff, RZ, 0xc0, !PT ;  /* 0x7fffffff08087812 */ /* 0x008fc800078ec0ff */
[----:B------:R-:W-:-:S04]  /*1109b0*/  @P3 LOP3.LUT R8, R8, 0x80000000, RZ, 0xfc, !PT ;  /* 0x8000000008083812 */ /* 0x000fc800078efcff */
        /* <DEDUP_REMOVED lines=28> */
[----:B--2---:R-:W-:Y:S02]  /*110b80*/  ISETP.GE.AND P3, PT, R7, UR35, PT ;  /* 0x0000002307007c0c */ /* 0x004fe4000bf66270 */
[----:B------:R-:W-:Y:S01]  /*110b90*/  @P2 LOP3.LUT R8, R8, 0x200000, RZ, 0xfc, !PT ;  /* 0x0020000008082812 */ /* 0x000fe200078efcff */
[----:B------:R-:W2:Y:S03]  /*110ba0*/  LDL.LU R15, [R1+0x5ce0] ;  /* 0x005ce000010f7983 */ /* 0x000ea60000300800 */
[----:B------:R-:W-:-:S02]  /*110bb0*/  LOP3.LUT R8, R8, 0xffefffff, RZ, 0xc0, !PT ;  /* 0xffefffff08087812 */ /* 0x000fc400078ec0ff */
[----:B------:R-:W-:Y:S01]  /*110bc0*/  ISETP.LT.AND P2, PT, R17, UR43, !P0 ;  /* 0x0000002b11007c0c */ /* 0x000fe2000c741270 */
[----:B------:R-:W-:Y:S01]  /*110bd0*/  VIADD R7, R9, UR55 ;  /* 0x0000003709077c36 */ /* 0x000fe20008000000 */
[----:B------:R-:W3:Y:S01]  /*110be0*/  LDL.LU R17, [R1+0x5cdc] ;  /* 0x005cdc0001117983 */ /* 0x000ee20000300800 */
[----:B------:R-:W-:-:S04]  /*110bf0*/  @P1 LOP3.LUT R8, R8, 0x100000, RZ, 0xfc, !PT ;  /* 0x0010000008081812 */ /* 0x000fc800078efcff */
[----:B------:R-:W-:Y:S02]  /*110c00*/  LOP3.LUT R8, R8, 0xfff7ffff, RZ, 0xc0, !PT ;  /* 0xfff7ffff08087812 */ /* 0x000fe400078ec0ff */
[----:B------:R-:W-:Y:S01]  /*110c10*/  ISETP.LT.AND P1, PT, R18, UR45, !P0 ;  /* 0x0000002d12007c0c */ /* 0x000fe2000c721270 */
[----:B------:R-:W-:Y:S01]  /*110c20*/  VIADD R6, R7, UR8 ;  /* 0x0000000807067c36 */ /* 0x000fe20008000000 */
[----:B------:R-:W2:Y:S01]  /*110c30*/  LDL.LU R18, [R1+0x5cd8] ;  /* 0x005cd80001127983 */ /* 0x000ea20000300800 */
[----:B------:R-:W-:-:S04]  /*110c40*/  @P5 LOP3.LUT R8, R8, 0x80000, RZ, 0xfc, !PT ;  /* 0x0008000008085812 */ /* 0x000fc800078efcff */
[----:B------:R-:W-:Y:S02]  /*110c50*/  LOP3.LUT R8, R8, 0xfffbffff, RZ, 0xc0, !PT ;  /* 0xfffbffff08087812 */ /* 0x000fe400078ec0ff */
[----:B------:R-:W-:Y:S02]  /*110c60*/  ISETP.LT.AND P5, PT, R19, UR26, !P0 ;  /* 0x0000001a13007c0c */ /* 0x000fe4000c7a1270 */
[----:B------:R-:W3:Y:S01]  /*110c70*/  LDL.LU R19, [R1+0x5cd4] ;  /* 0x005cd40001137983 */ /* 0x000ee20000300800 */
        /* <DEDUP_REMOVED lines=12> */
[----:B------:R-:W-:Y:S02]  /*110d40*/  ISETP.GE.AND P1, PT, R23, UR6, PT ;  /* 0x0000000617007c0c */ /* 0x000fe4000bf26270 */
[----:B------:R-:W-:-:S04]  /*110d50*/  LOP3.LUT R8, R8, 0xfffff7ff, RZ, 0xc0, !PT ;  /* 0xfffff7ff08087812 */ /* 0x000fc800078ec0ff */
        /* <DEDUP_REMOVED lines=8> */
[----:B------:R-:W-:Y:S01]  /*110de0*/  LOP3.LUT R8, R8, 0xfffeffff, RZ, 0xc0, !PT ;  /* 0xfffeffff08087812 */ /* 0x000fe200078ec0ff */
[----:B------:R-:W-:-:S03]  /*110df0*/  VIADD R20, R6, UR5 ;  /* 0x0000000506147c36 */ /* 0x000fc60008000000 */
[----:B------:R-:W-:Y:S02]  /*110e00*/  @P1 LOP3.LUT R8, R8, 0x10000, RZ, 0xfc, !PT ;  /* 0x0001000008081812 */ /* 0x000fe400078efcff */
[----:B------:R-:W-:Y:S01]  /*110e10*/  R2UR UR6, R21 ;  /* 0x00000000150672ca */ /* 0x000fe200000e0000 */
[----:B------:R0:W-:Y:S01]  /*110e20*/  STL [R1+0x8c], R20 ;  /* 0x00008c1401007387 */ /* 0x0001e20000100800 */
[----:B------:R-:W-:Y:S02]  /*110e30*/  LOP3.LUT R8, R8, 0xfffffbff, RZ, 0xc0, !PT ;  /* 0xfffffbff08087812 */ /* 0x000fe400078ec0ff */
[----:B----4-:R-:W-:Y:S02]  /*110e40*/  R2UR UR4, R24 ;  /* 0x00000000180472ca */ /* 0x010fe400000e0000 */
[----:B------:R-:W-:Y:S01]  /*110e50*/  @P0 LOP3.LUT R8, R8, 0x400, RZ, 0xfc, !PT ;  /* 0x0000040008080812 */ /* 0x000fe200078efcff */
[----:B0-----:R-:W4:Y:S04]  /*110e60*/  LDL.LU R20, [R1+0x5cd0] ;  /* 0x005cd00001147983 */ /* 0x001f280000300800 */
[----:B------:R-:W2:Y:S04]  /*110e70*/  LDL.LU R21, [R1+0x5ccc] ;  /* 0x005ccc0001157983 */ /* 0x000ea80000300800 */
[----:B------:R-:W3:Y:S04]  /*110e80*/  LDL.LU R22, [R1+0x5cc8] ;  /* 0x005cc80001167983 */ /* 0x000ee80000300800 */
[----:B------:R-:W4:Y:S04]  /*110e90*/  LDL.LU R23, [R1+0x5cc4] ;  /* 0x005cc40001177983 */ /* 0x000f280000300800 */
[----:B------:R-:W2:Y:S04]  /*110ea0*/  LDL.LU R24, [R1+0x5cc0] ;  /* 0x005cc00001187983 */ /* 0x000ea80000300800 */
[----:B------:R-:W3:Y:S04]  /*110eb0*/  LDL.LU R25, [R1+0x5cbc] ;  /* 0x005cbc0001197983 */ /* 0x000ee80000300800 */
[----:B------:R0:W-:Y:S04]  /*110ec0*/  STL [R1+0x58], R8 ;  /* 0x0000580801007387 */ /* 0x0001e80000100800 */
[----:B0-----:R-:W4:Y:S01]  /*110ed0*/  LDL.LU R8, [R1+0x5cb8] ;  /* 0x005cb80001087983 */ /* 0x001f220000300800 */
[----:B------:R-:W-:-:S04]  /*110ee0*/  LOP3.LUT R13, R13, 0xffffefff, RZ, 0xc0, !PT ;  /* 0xffffefff0d0d7812 */ /* 0x000fc800078ec0ff */
[----:B------:R-:W-:Y:S01]  /*110ef0*/  @P3 LOP3.LUT R13, R13, 0x1000, RZ, 0xfc, !PT ;  /* 0x000010000d0d3812 */ /* 0x000fe200078efcff */
[----:B------:R0:W-:Y:S01]  /*110f00*/  STL.64 [R1+0x5df0], R2 ;  /* 0x005df00201007387 */ /* 0x0001e20000100a00 */
[----:B------:R-:W-:Y:S02]  /*110f10*/  ULDC.64 UR8, c[0x0][0x228] ;  /* 0x00008a0000087ab9 */ /* 0x000fe40000000a00 */
[----:B------:R-:W-:Y:S01]  /*110f20*/  LOP3.LUT R13, R13, 0xfffff7ff, RZ, 0xc0, !PT ;  /* 0xfffff7ff0d0d7812 */ /* 0x000fe200078ec0ff */
[----:B------:R-:W-:Y:S01]  /*110f30*/  ULDC.64 UR10, c[0x0][0x228] ;  /* 0x00008a00000a7ab9 */ /* 0x000fe20000000a00 */
[----:B----4-:R-:W-:Y:S01]  /*110f40*/  LOP3.LUT R8, R8, 0x7fffffff, RZ, 0xc0, !PT ;  /* 0x7fffffff08087812 */ /* 0x010fe200078ec0ff */
[----:B------:R-:W-:Y:S01]  /*110f50*/  ULDC.64 UR12, c[0x0][0x228] ;  /* 0x00008a00000c7ab9 */ /* 0x000fe20000000a00 */
[----:B------:R-:W-:Y:S01]  /*110f60*/  LOP3.LUT R12, R12, 0x7fffffff, RZ, 0xc0, !PT ;  /* 0x7fffffff0c0c7812 */ /* 0x000fe200078ec0ff */
[----:B------:R-:W-:Y:S01]  /*110f70*/  ULDC.64 UR14, c[0x0][0x228] ;  /* 0x00008a00000e7ab9 */ /* 0x000fe20000000a00 */
[----:B------:R-:W-:Y:S01]  /*110f80*/  ULDC.64 UR16, c[0x0][0x228] ;  /* 0x00008a0000107ab9 */ /* 0x000fe20000000a00 */
[----:B------:R-:W-:Y:S01]  /*110f90*/  ULDC.64 UR18, c[0x0][0x228] ;  /* 0x00008a0000127ab9 */ /* 0x000fe20000000a00 */
[----:B------:R-:W-:Y:S01]  /*110fa0*/  ULDC.64 UR20, c[0x0][0x228] ;  /* 0x00008a0000147ab9 */ /* 0x000fe20000000a00 */
[----:B------:R-:W-:Y:S01]  /*110fb0*/  ULDC.64 UR24, c[0x0][0x228] ;  /* 0x00008a0000187ab9 */ /* 0x000fe20000000a00 */
[----:B0-----:R-:W4:Y:S01]  /*110fc0*/  LDL.LU R3, [R1+0x4eb4] ;  /* 0x004eb40001037983 */ /* 0x001f220000300800 */
[----:B------:R-:W-:Y:S01]  /*110fd0*/  ULDC.64 UR28, c[0x0][0x228] ;  /* 0x00008a00001c7ab9 */ /* 0x000fe20000000a00 */
[----:B------:R-:W-:Y:S01]  /*110fe0*/  ULDC.64 UR30, c[0x0][0x228] ;  /* 0x00008a00001e7ab9 */ /* 0x000fe20000000a00 */
[----:B------:R-:W-:Y:S01]  /*110ff0*/  ULDC.64 UR32, c[0x0][0x228] ;  /* 0x00008a0000207ab9 */ /* 0x000fe20000000a00 */
[----:B------:R-:W4:Y:S01]  /*111000*/  LDL.LU R2, [R1+0x4ed8] ;  /* 0x004ed80001027983 */ /* 0x000f220000300800 */
[----:B------:R-:W-:Y:S01]  /*111010*/  ULDC.64 UR34, c[0x0][0x228] ;  /* 0x00008a0000227ab9 */ /* 0x000fe20000000a00 */
[----:B------:R-:W-:Y:S01]  /*111020*/  ULDC.64 UR50, c[0x0][0x228] ;  /* 0x00008a0000327ab9 */ /* 0x000fe20000000a00 */
[----:B------:R-:W-:Y:S01]  /*111030*/  ULDC.64 UR54, c[0x0][0x228] ;  /* 0x00008a0000367ab9 */ /* 0x000fe20000000a00 */
[----:B------:R0:W-:Y:S01]  /*111040*/  STL [R1+0x5dc4], R7 ;  /* 0x005dc40701007387 */ /* 0x0001e20000100800 */
[----:B------:R-:W-:-:S03]  /*111050*/  ULDC.64 UR52, c[0x0][0x228] ;  /* 0x00008a0000347ab9 */ /* 0x000fc60000000a00 */
[----:B0-----:R-:W4:Y:S04]  /*111060*/  LDL.LU R7, [R1+0x4edc] ;  /* 0x004edc0001077983 */ /* 0x001f280000300800 */
[----:B------:R0:W-:Y:S04]  /*111070*/  STL [R1+0x5dc0], R6 ;  /* 0x005dc00601007387 */ /* 0x0001e80000100800 */
[----:B------:R1:W-:Y:S01]  /*111080*/  STL [R1+0x5d50], R10 ;  /* 0x005d500a01007387 */ /* 0x0003e20000100800 */
[----:B0-----:R-:W-:Y:S02]  /*111090*/  MOV R6, UR4 ;  /* 0x0000000400067c02 */ /* 0x001fe40008000f00 */
[----:B-1----:R-:W-:-:S05]  /*1110a0*/  MOV R10, UR7 ;  /* 0x00000007000a7c02 */ /* 0x002fca0008000f00 */
[----:B------:R0:W-:Y:S02]  /*1110b0*/  STL.64 [R1+0x5de8], R10 ;  /* 0x005de80a01007387 */ /* 0x0001e40000100a00 */
[----:B0-----:R-:W-:-:S05]  /*1110c0*/  MOV R10, UR6 ;  /* 0x00000006000a7c02 */ /* 0x001fca0008000f00 */
[----:B------:R3:W-:Y:S01]  /*1110d0*/  STL [R1+0x1a0], R10 ;  /* 0x0001a00a01007387 */ /* 0x0007e20000100800 */
[----:B------:R-:W-:-:S03]  /*1110e0*/  UMOV UR6, UR9 ;  /* 0x0000000900067c82 */ /* 0x000fc60008000000 */
[----:B------:R0:W-:Y:S01]  /*1110f0*/  STL [R1+0x19c], R6 ;  /* 0x00019c0601007387 */ /* 0x0001e20000100800 */
[----:B---3--:R-:W-:-:S05]  /*111100*/  IADD3 R10, P0, R0, R25, RZ ;  /* 0x00000019000a7210 */ /* 0x008fca0007f1e0ff */
[----:B--2---:R-:W-:Y:S01]  /*111110*/  IMAD.X R11, R5, 0x1, R24, P0 ;  /* 0x00000001050b7824 */ /* 0x004fe200000e0618 */
[----:B----4-:R-:W-:Y:S01]  /*111120*/  ISETP.GE.AND P1, PT, R3, UR27, PT ;  /* 0x0000001b03007c0c */ /* 0x010fe2000bf26270 */
[----:B------:R-:W-:Y:S01]  /*111130*/  UMOV UR5, UR8 ;  /* 0x0000000800057c82 */ /* 0x000fe20008000000 */
[----:B------:R-:W2:Y:S01]  /*111140*/  LDL.LU R3, [R1+0x4ee0] ;  /* 0x004ee00001037983 */ /* 0x000ea20000300800 */
[----:B------:R-:W-:Y:S01]  /*111150*/  ULDC.64 UR8, c[0x0][0x228] ;  /* 0x00008a0000087ab9 */ /* 0x000fe20000000a00 */
[----:B------:R-:W-:Y:S01]  /*111160*/  ISETP.GE.AND P2, PT, R2, UR6, PT ;  /* 0x0000000602007c0c */ /* 0x000fe2000bf46270 */
[----:B------:R-:W-:Y:S01]  /*111170*/  UMOV UR4, UR9 ;  /* 0x0000000900047c82 */ /* 0x000fe20008000000 */
[----:B------:R-:W-:Y:S01]  /*111180*/  STL.64 [R1+0x45d8], R10 ;  /* 0x0045d80a01007387 */ /* 0x000fe20000100a00 */
[----:B0-----:R-:W-:Y:S01]  /*111190*/  IADD3 R6, P0, R0, R23, RZ ;  /* 0x0000001700067210 */ /* 0x001fe20007f1e0ff */
[----:B------:R-:W-:Y:S01]  /*1111a0*/  UMOV UR60, UR8 ;  /* 0x00000008003c7c82 */ /* 0x000fe20008000000 */
[----:B------:R-:W-:Y:S01]  /*1111b0*/  ULDC.64 UR8, c[0x0][0x228] ;  /* 0x00008a0000087ab9 */ /* 0x000fe20000000a00 */
[----:B------:R-:W3:Y:S01]  /*1111c0*/  LDL.LU R2, [R1+0x4ee4] ;  /* 0x004ee40001027983 */ /* 0x000ee20000300800 */
[----:B------:R-:W-:-:S02]  /*1111d0*/  ULDC.64 UR26, c[0x0][0x228] ;  /* 0x00008a00001a7ab9 */ /* 0x000fc40000000a00 */
[----:B------:R-:W-:Y:S02]  /*1111e0*/  @P1 LOP3.LUT R13, R13, 0x800, RZ, 0xfc, !PT ;  /* 0x000008000d0d1812 */ /* 0x000fe400078efcff */
[----:B------:R-:W-:Y:S01]  /*1111f0*/  ISETP.GE.AND P1, PT, R7, UR4, PT ;  /* 0x0000000407007c0c */ /* 0x000fe2000bf26270 */
[----:B------:R-:W-:Y:S01]  /*111200*/  IMAD.X R7, R5, 0x1, R22, P0 ;  /* 0x0000000105077824 */ /* 0x000fe200000e0616 */
[----:B------:R-:W-:-:S04]  /*111210*/  LOP3.LUT R13, R13, 0xfffffbff, RZ, 0xc0, !PT ;  /* 0xfffffbff0d0d7812 */ /* 0x000fc800078ec0ff */
[----:B------:R0:W-:Y:S01]  /*111220*/  STL.64 [R1+0x45e0], R6 ;  /* 0x0045e00601007387 */ /* 0x0001e20000100a00 */
[----:B------:R-:W-:Y:S01]  /*111230*/  @P2 LOP3.LUT R13, R13, 0x400, RZ, 0xfc, !PT ;  /* 0x000004000d0d2812 */ /* 0x000fe200078efcff */
[----:B------:R-:W-:Y:S01]  /*111240*/  UMOV UR6, UR9 ;  /* 0x0000000900067c82 */ /* 0x000fe20008000000 */
[----:B------:R-:W-:Y:S01]  /*111250*/  UMOV UR61, UR8 ;  /* 0x00000008003d7c82 */ /* 0x000fe20008000000 */
[----:B------:R-:W-:Y:S01]  /*111260*/  ULDC.64 UR8, c[0x0][0x228] ;  /* 0x00008a0000087ab9 */ /* 0x000fe20000000a00 */
[----:B------:R-:W-:Y:S01]  /*111270*/  LOP3.LUT R13, R13, 0xfffffdff, RZ, 0xc0, !PT ;  /* 0xfffffdff0d0d7812 */ /* 0x000fe200078ec0ff */
[----:B0-----:R-:W4:Y:S01]  /*111280*/  LDL.LU R7, [R1+0x4ef0] ;  /* 0x004ef00001077983 */ /* 0x001f220000300800 */
[----:B------:R-:W-:Y:S02]  /*111290*/  UMOV UR4, UR9 ;  /* 0x0000000900047c82 */ /* 0x000fe40008000000 */
[----:B------:R-:W-:Y:S01]  /*1112a0*/  @P1 LOP3.LUT R13, R13, 0x200, RZ, 0xfc, !PT ;  /* 0x000002000d0d1812 */ /* 0x000fe200078efcff */
[----:B------:R-:W4:Y:S01]  /*1112b0*/  LDL.LU R6, [R1+0x4ef4] ;  /* 0x004ef40001067983 */ /* 0x000f220000300800 */
[----:B--2---:R-:W-:-:S02]  /*1112c0*/  ISETP.GE.AND P2, PT, R3, UR6, PT ;  /* 0x0000000603007c0c */ /* 0x004fc4000bf46270 */
[----:B---3--:R-:W-:Y:S02]  /*1112d0*/  ISETP.GE.AND P1, PT, R2, UR4, PT ;  /* 0x0000000402007c0c */ /* 0x008fe4000bf26270 */
[----:B------:R-:W-:-:S05]  /*1112e0*/  IADD3 R2, P0, R0, R21, RZ ;  /* 0x0000001500027210 */ /* 0x000fca0007f1e0ff */
[----:B------:R-:W-:-:S05]  /*1112f0*/  IMAD.X R3, R5, 0x1, R20, P0 ;  /* 0x0000000105037824 */ /* 0x000fca00000e0614 */
[----:B------:R0:W-:Y:S04]  /*111300*/  STL.64 [R1+0x45f8], R2 ;  /* 0x0045f80201007387 */ /* 0x0001e80000100a00 */
[----:B0-----:R-:W2:Y:S04]  /*111310*/  LDL.LU R3, [R1+0x4ef8] ;  /* 0x004ef80001037983 */ /* 0x001ea80000300800 */
[----:B------:R-:W3:Y:S01]  /*111320*/  LDL.LU R2, [R1+0x4efc] ;  /* 0x004efc0001027983 */ /* 0x000ee20000300800 */
[----:B------:R-:W-:Y:S01]  /*111330*/  LOP3.LUT R13, R13, 0xfffffeff, RZ, 0xc0, !PT ;  /* 0xfffffeff0d0d7812 */ /* 0x000fe200078ec0ff */
[----:B------:R-:W-:Y:S01]  /*111340*/  UMOV UR56, UR8 ;  /* 0x0000000800387c82 */ /* 0x000fe20008000000 */
[----:B------:R-:W-:-:S02]  /*111350*/  ULDC.64 UR8, c[0x0][0x228] ;  /* 0x00008a0000087ab9 */ /* 0x000fc40000000a00 */
[----:B------:R-:W-:Y:S01]  /*111360*/  @P2 LOP3.LUT R13, R13, 0x100, RZ, 0xfc, !PT ;  /* 0x000001000d0d2812 */ /* 0x000fe200078efcff */
[----:B------:R-:W-:Y:S02]  /*111370*/  UMOV UR6, UR9 ;  /* 0x0000000900067c82 */ /* 0x000fe40008000000 */
[----:B----4-:R-:W-:Y:S02]  /*111380*/  ISETP.GE.AND P2, PT, R7, UR6, PT ;  /* 0x0000000607007c0c */ /* 0x010fe4000bf46270 */
[----:B------:R-:W-:Y:S01]  /*111390*/  LOP3.LUT R13, R13, 0xffffff7f, RZ, 0xc0, !PT ;  /* 0xffffff7f0d0d7812 */ /* 0x000fe200078ec0ff */
[----:B------:R-:W-:Y:S01]  /*1113a0*/  UMOV UR45, UR8 ;  /* 0x00000008002d7c82 */ /* 0x000fe20008000000 */
[----:B------:R-:W-:Y:S02]  /*1113b0*/  ULDC.64 UR8, c[0x0][0x228] ;  /* 0x00008a0000087ab9 */ /* 0x000fe40000000a00 */
[----:B------:R-:W-:Y:S01]  /*1113c0*/  @P1 LOP3.LUT R13, R13, 0x80, RZ, 0xfc, !PT ;  /* 0x000000800d0d1812 */ /* 0x000fe200078efcff */
[----:B------:R-:W-:-:S02]  /*1113d0*/  UMOV UR4, UR9 ;  /* 0x0000000900047c82 */ /* 0x000fc40008000000 */
[----:B------:R-:W-:Y:S02]  /*1113e0*/  ISETP.GE.AND P1, PT, R6, UR4, PT ;  /* 0x0000000406007c0c */ /* 0x000fe4000bf26270 */
[----:B------:R-:W-:Y:S01]  /*1113f0*/  LOP3.LUT R13, R13, 0xffffffbf, RZ, 0xc0, !PT ;  /* 0xffffffbf0d0d7812 */ /* 0x000fe200078ec0ff */
[----:B------:R-:W-:Y:S01]  /*111400*/  UMOV UR48, UR8 ;  /* 0x0000000800307c82 */ /* 0x000fe20008000000 */
[----:B------:R-:W-:Y:S02]  /*111410*/  ULDC.64 UR8, c[0x0][0x228] ;  /* 0x00008a0000087ab9 */ /* 0x000fe40000000a00 */
[----:B------:R-:W-:Y:S01]  /*111420*/  @P2 LOP3.LUT R13, R13, 0x40, RZ, 0xfc, !PT ;  /* 0x000000400d0d2812 */ /* 0x000fe200078efcff */
[----:B------:R-:W-:Y:S01]  /*111430*/  UMOV UR6, UR9 ;  /* 0x0000000900067c82 */ /* 0x000fe20008000000 */
[----:B------:R-:W-:Y:S01]  /*111440*/  IADD3 R6, P0, R0, R19, RZ ;  /* 0x0000001300067210 */ /* 0x000fe20007f1e0ff */
[----:B------:R-:W-:Y:S01]  /*111450*/  UMOV UR43, UR8 ;  /* 0x00000008002b7c82 */ /* 0x000fe20008000000 */
[----:B------:R-:W-:Y:S01]  /*111460*/  LOP3.LUT R13, R13, 0xffffffdf, RZ, 0xc0, !PT ;  /* 0xffffffdf0d0d7812 */ /* 0x000fe200078ec0ff */
[----:B------:R-:W-:-:S02]  /*111470*/  ULDC.64 UR8, c[0x0][0x228] ;  /* 0x00008a0000087ab9 */ /* 0x000fc40000000a00 */
[----:B------:R-:W-:Y:S01]  /*111480*/  UMOV UR4, UR9 ;  /* 0x0000000900047c82 */ /* 0x000fe20008000000 */
[----:B------:R-:W-:Y:S01]  /*111490*/  @P1 LOP3.LUT R13, R13, 0x20, RZ, 0xfc, !PT ;  /* 0x000000200d0d1812 */ /* 0x000fe200078efcff */
[----:B------:R-:W-:-:S05]  /*1114a0*/  IMAD.X R7, R5, 0x1, R18, P0 ;  /* 0x0000000105077824 */ /* 0x000fca00000e0612 */
[----:B------:R0:W-:Y:S04]  /*1114b0*/  STL.64 [R1+0x4608], R6 ;  /* 0x0046080601007387 */ /* 0x0001e80000100a00 */
[----:B------:R-:W4:Y:S04]  /*1114c0*/  LDL.LU R10, [R1+0x4f08] ;  /* 0x004f0800010a7983 */ /* 0x000f280000300800 */
[----:B0-----:R-:W4:Y:S01]  /*1114d0*/  LDL.LU R7, [R1+0x4f0c] ;  /* 0x004f0c0001077983 */ /* 0x001f220000300800 */
[----:B---3--:R-:W-:Y:S02]  /*1114e0*/  ISETP.GE.AND P1, PT, R2, UR4, PT ;  /* 0x0000000402007c0c */ /* 0x008fe4000bf26270 */
[----:B------:R-:W-:-:S02]  /*1114f0*/  IADD3 R2, P0, R0, R17, RZ ;  /* 0x0000001100027210 */ /* 0x000fc40007f1e0ff */
[----:B--2---:R-:W-:-:S03]  /*111500*/  ISETP.GE.AND P2, PT, R3, UR6, PT ;  /* 0x0000000603007c0c */ /* 0x004fc6000bf46270 */
[----:B------:R-:W-:-:S05]  /*111510*/  IMAD.X R3, R5, 0x1, R15, P0 ;  /* 0x0000000105037824 */ /* 0x000fca00000e060f */
[----:B------:R0:W-:Y:S02]  /*111520*/  STL.64 [R1+0x4628], R2 ;  /* 0x0046280201007387 */ /* 0x0001e40000100a00 */
[----:B0-----:R-:W-:Y:S02]  /*111530*/  IADD3 R2, P0, R0, R16, RZ ;  /* 0x0000001000027210 */ /* 0x001fe40007f1e0ff */
[----:B------:R-:W-:Y:S03]  /*111540*/  STL [R1+0x5cdc], R0 ;  /* 0x005cdc0001007387 */ /* 0x000fe60000100800 */
[----:B------:R-:W-:-:S05]  /*111550*/  IMAD.X R3, R5, 0x1, R14, P0 ;  /* 0x0000000105037824 */ /* 0x000fca00000e060e */
[----:B------:R0:W-:Y:S04]  /*111560*/  STL.64 [R1+0x4620], R2 ;  /* 0x0046200201007387 */ /* 0x0001e80000100a00 */
[----:B0-----:R-:W2:Y:S04]  /*111570*/  LDL.LU.64 R2, [R1+0x5df0] ;  /* 0x005df00001027983 */ /* 0x001ea80000300a00 */
[----:B------:R-:W3:Y:S04]  /*111580*/  LDL.LU R6, [R1+0x4f18] ;  /* 0x004f180001067983 */ /* 0x000ee80000300800 */
[----:B------:R0:W-:Y:S04]  /*111590*/  STL [R1+0x5ce0], R5 ;  /* 0x005ce00501007387 */ /* 0x0001e80000100800 */
[----:B0-----:R-:W2:Y:S04]  /*1115a0*/  LDL.LU R5, [R1+0x4f1c] ;  /* 0x004f1c0001057983 */ /* 0x001ea80000300800 */
[----:B------:R-:W2:Y:S01]  /*1115b0*/  LDL.LU R0, [R1+0x4f28] ;  /* 0x004f280001007983 */ /* 0x000ea20000300800 */
        /* <DEDUP_REMOVED lines=16> */
[----:B------:R-:W-:-:S03]  /*1116c0*/  UMOV UR4, UR9 ;  /* 0x0000000900047c82 */ /* 0x000fc60008000000 */
[----:B------:R-:W-:-:S04]  /*1116d0*/  LOP3.LUT R13, R13, 0xfffffffd, RZ, 0xc0, !PT ;  /* 0xfffffffd0d0d7812 */ /* 0x000fc800078ec0ff */
[----:B------:R-:W-:Y:S02]  /*1116e0*/  @P2 LOP3.LUT R13, R13, 0x2, RZ, 0xfc, !PT ;  /* 0x000000020d0d2812 */ /* 0x000fe400078efcff */
[----:B------:R-:W-:Y:S02]  /*1116f0*/  SHF.R.S32.HI R10, RZ, 0x1f, R4 ;  /* 0x0000001fff0a7819 */ /* 0x000fe40000011404 */
[----:B------:R-:W-:Y:S01]  /*111700*/  LOP3.LUT R13, R13, 0xfffffffe, RZ, 0xc0, !PT ;  /* 0xfffffffe0d0d7812 */ /* 0x000fe200078ec0ff */
[----:B------:R-:W-:Y:S01]  /*111710*/  UMOV UR58, UR8 ;  /* 0x00000008003a7c82 */ /* 0x000fe20008000000 */
[----:B------:R-:W-:Y:S02]  /*111720*/  ULDC.64 UR8, c[0x0][0x228] ;  /* 0x00008a0000087ab9 */ /* 0x000fe40000000a00 */
[----:B------:R-:W-:Y:S01]  /*111730*/  UMOV UR6, UR9 ;  /* 0x0000000900067c82 */ /* 0x000fe20008000000 */
[----:B------:R-:W-:Y:S01]  /*111740*/  UMOV UR22, UR8 ;  /* 0x0000000800167c82 */ /* 0x000fe20008000000 */
[----:B------:R-:W-:Y:S01]  /*111750*/  ULDC.64 UR8, c[0x0][0x228] ;  /* 0x00008a0000087ab9 */ /* 0x000fe20000000a00 */
[----:B---3--:R-:W-:-:S02]  /*111760*/  ISETP.GE.AND P1, PT, R6, UR4, PT ;  /* 0x0000000406007c0c */ /* 0x008fc4000bf26270 */
[----:B------:R-:W-:-:S05]  /*111770*/  IADD3 R6, P0, R4, R29, RZ ;  /* 0x0000001d04067210 */ /* 0x000fca0007f1e0ff */
[----:B------:R-:W-:-:S06]  /*111780*/  IMAD.X R7, R10, 0x1, R28, P0 ;  /* 0x000000010a077824 */ /* 0x000fcc00000e061c */
[----:B------:R-:W-:-:S05]  /*111790*/  @P1 LOP3.LUT R13, R13, 0x1, RZ, 0xfc, !PT ;  /* 0x000000010d0d1812 */ /* 0x000fca00078efcff */
[----:B------:R-:W-:Y:S04]  /*1117a0*/  STL [R1+0x5d80], R13 ;  /* 0x005d800d01007387 */ /* 0x000fe80000100800 */
[----:B------:R0:W-:Y:S04]  /*1117b0*/  STL.64 [R1+0x4618], R6 ;  /* 0x0046180601007387 */ /* 0x0001e80000100a00 */
[----:B0-----:R-:W3:Y:S01]  /*1117c0*/  LDL.LU R6, [R1+0x4f2c] ;  /* 0x004f2c0001067983 */ /* 0x001ee20000300800 */
[----:B--2---:R-:W-:Y:S01]  /*1117d0*/  ISETP.GE.AND P2, PT, R5, UR6, PT ;  /* 0x0000000605007c0c */ /* 0x004fe2000bf46270 */
[----:B------:R-:W-:-:S02]  /*1117e0*/  UMOV UR4, UR9 ;  /* 0x0000000900047c82 */ /* 0x000fc40008000000 */
[----:B------:R-:W2:Y:S01]  /*1117f0*/  LDL.LU R5, [R1+0x4f30] ;  /* 0x004f300001057983 */ /* 0x000ea20000300800 */
[----:B------:R-:W-:-:S03]  /*111800*/  ISETP.GE.AND P1, PT, R0, UR4, PT ;  /* 0x0000000400007c0c */ /* 0x000fc6000bf26270 */
[----:B------:R-:W4:Y:S01]  /*111810*/  LDL.LU R0, [R1+0x4f34] ;  /* 0x004f340001007983 */ /* 0x000f220000300800 */
[----:B------:R-:W-:Y:S02]  /*111820*/  SHF.R.S32.HI R13, RZ, 0x1f, R4 ;  /* 0x0000001fff0d7819 */ /* 0x000fe40000011404 */
[----:B------:R-:W-:Y:S01]  /*111830*/  IADD3 R10, P0, R4, R27, RZ ;  /* 0x0000001b040a7210 */ /* 0x000fe20007f1e0ff */
[----:B------:R-:W-:Y:S01]  /*111840*/  UMOV UR42, UR8 ;  /* 0x00000008002a7c82 */ /* 0x000fe20008000000 */
[----:B------:R-:W-:-:S03]  /*111850*/  ULDC.64 UR8, c[0x0][0x228] ;  /* 0x00008a0000087ab9 */ /* 0x000fc60000000a00 */
[----:B------:R-:W-:Y:S01]  /*111860*/  IMAD.X R11, R13, 0x1, R26, P0 ;  /* 0x000000010d0b7824 */ /* 0x000fe200000e061a */
[----:B------:R-:W-:Y:S01]  /*111870*/  UMOV UR6, UR9 ;  /* 0x0000000900067c82 */ /* 0x000fe20008000000 */
[----:B------:R-:W-:-:S03]  /*111880*/  @P2 LOP3.LUT R8, R8, 0x80000000, RZ, 0xfc, !PT ;  /* 0x8000000008082812 */ /* 0x000fc600078efcff */
[----:B------:R0:W-:Y:S01]  /*111890*/  STL.64 [R1+0x4638], R10 ;  /* 0x0046380a01007387 */ /* 0x0001e20000100a00 */
[----:B------:R-:W-:Y:S01]  /*1118a0*/  LOP3.LUT R8, R8, 0xbfffffff, RZ, 0xc0, !PT ;  /* 0xbfffffff08087812 */ /* 0x000fe200078ec0ff */
[----:B------:R-:W-:Y:S01]  /*1118b0*/  UMOV UR49, UR8 ;  /* 0x0000000800317c82 */ /* 0x000fe20008000000 */
[----:B------:R-:W-:Y:S02]  /*1118c0*/  ULDC.64 UR8, c[0x0][0x228] ;  /* 0x00008a0000087ab9 */ /* 0x000fe40000000a00 */
[----:B------:R-:W-:Y:S01]  /*1118d0*/  @P1 LOP3.LUT R8, R8, 0x40000000, RZ, 0xfc, !PT ;  /* 0x4000000008081812 */ /* 0x000fe200078efcff */
[----:B------:R-:W-:Y:S01]  /*1118e0*/  UMOV UR4, UR9 ;  /* 0x0000000900047c82 */ /* 0x000fe20008000000 */
[----:B------:R-:W-:Y:S01]  /*1118f0*/  UMOV UR57, UR8 ;  /* 0x0000000800397c82 */ /* 0x000fe20008000000 */
[----:B------:R-:W-:Y:S01]  /*111900*/  ULDC.64 UR8, c[0x0][0x228] ;  /* 0x00008a0000087ab9 */ /* 0x000fe20000000a00 */
[----:B0-----:R-:W-:Y:S02]  /*111910*/  IADD3 R10, P0, R4, R25, RZ ;  /* 0x00000019040a7210 */ /* 0x001fe40007f1e0ff */
[----:B------:R-:W-:-:S03]  /*111920*/  LOP3.LUT R8, R8, 0xdfffffff, RZ, 0xc0, !PT ;  /* 0xdfffffff08087812 */ /* 0x000fc600078ec0ff */
[----:B------:R-:W-:Y:S01]  /*111930*/  IMAD.X R11, R13, 0x1, R24, P0 ;  /* 0x000000010d0b7824 */ /* 0x000fe200000e0618 */
[----:B---3--:R-:W-:Y:S02]  /*111940*/  ISETP.GE.AND P2, PT, R6, UR6, PT ;  /* 0x0000000606007c0c */ /* 0x008fe4000bf46270 */
[----:B------:R-:W3:Y:S01]  /*111950*/  LDL.LU R6, [R1+0x4f50] ;  /* 0x004f500001067983 */ /* 0x000ee20000300800 */
[----:B------:R-:W-:Y:S01]  /*111960*/  UMOV UR6, UR9 ;  /* 0x0000000900067c82 */ /* 0x000fe20008000000 */
[----:B--2---:R-:W-:Y:S02]  /*111970*/  ISETP.GE.AND P1, PT, R5, UR4, PT ;  /* 0x0000000405007c0c */ /* 0x004fe4000bf26270 */
[----:B------:R-:W2:Y:S04]  /*111980*/  LDL.LU R5, [R1+0x4f54] ;  /* 0x004f540001057983 */ /* 0x000ea80000300800 */
[----:B------:R-:W-:Y:S03]  /*111990*/  STL.64 [R1+0x4648], R10 ;  /* 0x0046480a01007387 */ /* 0x000fe60000100a00 */
[----:B------:R-:W-:-:S02]  /*1119a0*/  @P2 LOP3.LUT R8, R8, 0x20000000, RZ, 0xfc, !PT ;  /* 0x2000000008082812 */ /* 0x000fc400078efcff */
[----:B----4-:R-:W-:Y:S02]  /*1119b0*/  ISETP.GE.AND P2, PT, R0, UR6, PT ;  /* 0x0000000600007c0c */ /* 0x010fe4000bf46270 */
[----:B------:R-:W4:Y:S01]  /*1119c0*/  LDL.LU R0, [R1+0x4f58] ;  /* 0x004f580001007983 */ /* 0x000f220000300800 */
[----:B------:R-:W-:Y:S01]  /*1119d0*/  LOP3.LUT R8, R8, 0xefffffff, RZ, 0xc0, !PT ;  /* 0xefffffff08087812 */ /* 0x000fe200078ec0ff */
[----:B------:R-:W-:Y:S01]  /*1119e0*/  UMOV UR39, UR8 ;  /* 0x0000000800277c82 */ /* 0x000fe20008000000 */
[----:B------:R-:W-:Y:S02]  /*1119f0*/  ULDC.64 UR8, c[0x0][0x228] ;  /* 0x00008a0000087ab9 */ /* 0x000fe40000000a00 */
[----:B------:R-:W-:Y:S01]  /*111a00*/  UMOV UR4, UR9 ;  /* 0x0000000900047c82 */ /* 0x000fe20008000000 */
[----:B------:R-:W-:-:S04]  /*111a10*/  @P1 LOP3.LUT R8, R8, 0x10000000, RZ, 0xfc, !PT ;  /* 0x1000000008081812 */ /* 0x000fc800078efcff */
[----:B------:R-:W-:Y:S01]  /*111a20*/  LOP3.LUT R8, R8, 0xf7ffffff, RZ, 0xc0, !PT ;  /* 0xf7ffffff08087812 */ /* 0x000fe200078ec0ff */
[----:B------:R-:W-:Y:S01]  /*111a30*/  UMOV UR59, UR8 ;  /* 0x00000008003b7c82 */ /* 0x000fe20008000000 */
[----:B------:R-:W-:Y:S02]  /*111a40*/  ULDC.64 UR8, c[0x0][0x228] ;  /* 0x00008a0000087ab9 */ /* 0x000fe40000000a00 */
[----:B------:R-:W-:Y:S01]  /*111a50*/  @P2 LOP3.LUT R8, R8, 0x8000000, RZ, 0xfc, !PT ;  /* 0x0800000008082812 */ /* 0x000fe200078efcff */
[----:B------:R-:W-:Y:S01]  /*111a60*/  UMOV UR6, UR9 ;  /* 0x0000000900067c82 */ /* 0x000fe20008000000 */
[----:B------:R-:W-:Y:S01]  /*111a70*/  UMOV UR36, UR8 ;  /* 0x0000000800247c82 */ /* 0x000fe20008000000 */
[----:B------:R-:W-:Y:S01]  /*111a80*/  ULDC.64 UR8, c[0x0][0x228] ;  /* 0x00008a0000087ab9 */ /* 0x000fe20000000a00 */
[----:B------:R-:W-:Y:S02]  /*111a90*/  LOP3.LUT R8, R8, 0xfbffffff, RZ, 0xc0, !PT ;  /* 0xfbffffff08087812 */ /* 0x000fe400078ec0ff */
[----:B---3--:R-:W-:-:S02]  /*111aa0*/  ISETP.GE.AND P1, PT, R6, UR4, PT ;  /* 0x0000000406007c0c */ /* 0x008fc4000bf26270 */
[----:B------:R-:W-:-:S05]  /*111ab0*/  IADD3 R6, P0, R4, R23, RZ ;  /* 0x0000001704067210 */ /* 0x000fca0007f1e0ff */
[----:B------:R-:W-:-:S05]  /*111ac0*/  IMAD.X R7, R13, 0x1, R22, P0 ;  /* 0x000000010d077824 */ /* 0x000fca00000e0616 */
[----:B------:R0:W-:Y:S04]  /*111ad0*/  STL.64 [R1+0x4658], R6 ;  /* 0x0046580601007387 */ /* 0x0001e80000100a00 */
[----:B0-----:R-:W3:Y:S04]  /*111ae0*/  LDL.LU R7, [R1+0x4f5c] ;  /* 0x004f5c0001077983 */ /* 0x001ee80000300800 */
[----:B------:R-:W3:Y:S01]  /*111af0*/  LDL.LU R6, [R1+0x4f68] ;  /* 0x004f680001067983 */ /* 0x000ee20000300800 */
[----:B--2---:R-:W-:Y:S01]  /*111b00*/  ISETP.GE.AND P2, PT, R5, UR6, PT ;  /* 0x0000000605007c0c */ /* 0x004fe2000bf46270 */
[----:B------:R-:W-:Y:S01]  /*111b10*/  UMOV UR4, UR9 ;  /* 0x0000000900047c82 */ /* 0x000fe20008000000 */
[----:B------:R-:W-:Y:S01]  /*111b20*/  @P1 LOP3.LUT R8, R8, 0x4000000, RZ, 0xfc, !PT ;  /* 0x0400000008081812 */ /* 0x000fe200078efcff */
[----:B------:R-:W2:Y:S01]  /*111b30*/  LDL.LU R5, [R1+0x4f6c] ;  /* 0x004f6c0001057983 */ /* 0x000ea20000300800 */
[----:B----4-:R-:W-:-:S03]  /*111b40*/  ISETP.GE.AND P1, PT, R0, UR4, PT ;  /* 0x0000000400007c0c */ /* 0x010fc6000bf26270 */
[----:B------:R-:W4:Y:S01]  /*111b50*/  LDL.LU R0, [R1+0x4f78] ;  /* 0x004f780001007983 */ /* 0x000f220000300800 */
[----:B------:R-:W-:Y:S01]  /*111b60*/  LOP3.LUT R8, R8, 0xfdffffff, RZ, 0xc0, !PT ;  /* 0xfdffffff08087812 */ /* 0x000fe200078ec0ff */
[----:B------:R-:W-:Y:S01]  /*111b70*/  UMOV UR46, UR8 ;  /* 0x00000008002e7c82 */ /* 0x000fe20008000000 */
[----:B------:R-:W-:Y:S02]  /*111b80*/  ULDC.64 UR8, c[0x0][0x228] ;  /* 0x00008a0000087ab9 */ /* 0x000fe40000000a00 */
[----:B------:R-:W-:Y:S01]  /*111b90*/  UMOV UR6, UR9 ;  /* 0x0000000900067c82 */ /* 0x000fe20008000000 */
[----:B------:R-:W-:Y:S01]  /*111ba0*/  @P2 LOP3.LUT R8, R8, 0x2000000, RZ, 0xfc, !PT ;  /* 0x0200000008082812 */ /* 0x000fe200078efcff */
[----:B------:R-:W-:Y:S01]  /*111bb0*/  UMOV UR38, UR8 ;  /* 0x0000000800267c82 */ /* 0x000fe20008000000 */
[----:B------:R-:W-:Y:S01]  /*111bc0*/  IADD3 R10, P0, R4, R21, RZ ;  /* 0x00000015040a7210 */ /* 0x000fe20007f1e0ff */
[----:B------:R-:W-:Y:S01]  /*111bd0*/  ULDC.64 UR8, c[0x0][0x228] ;  /* 0x00008a0000087ab9 */ /* 0x000fe20000000a00 */
[----:B------:R-:W-:Y:S01]  /*111be0*/  LOP3.LUT R8, R8, 0xfeffffff, RZ, 0xc0, !PT ;  /* 0xfeffffff08087812 */ /* 0x000fe200078ec0ff */
[----:B------:R-:W-:-:S03]  /*111bf0*/  UMOV UR4, UR9 ;  /* 0x0000000900047c82 */ /* 0x000fc60008000000 */
[----:B------:R-:W-:Y:S01]  /*111c00*/  @P1 LOP3.LUT R8, R8, 0x1000000, RZ, 0xfc, !PT ;  /* 0x0100000008081812 */ /* 0x000fe200078efcff */
[----:B------:R-:W-:-:S03]  /*111c10*/  IMAD.X R11, R13, 0x1, R20, P0 ;  /* 0x000000010d0b7824 */ /* 0x000fc600000e0614 */
[----:B------:R-:W-:Y:S01]  /*111c20*/  LOP3.LUT R8, R8, 0xff7fffff, RZ, 0xc0, !PT ;  /* 0xff7fffff08087812 */ /* 0x000fe200078ec0ff */
[----:B------:R-:W-:Y:S01]  /*111c30*/  UMOV UR47, UR8 ;  /* 0x00000008002f7c82 */ /* 0x000fe20008000000 */
[----:B------:R0:W-:Y:S01]  /*111c40*/  STL.64 [R1+0x4670], R10 ;  /* 0x0046700a01007387 */ /* 0x0001e20000100a00 */
[----:B------:R-:W-:Y:S02]  /*111c50*/  ULDC.64 UR8, c[0x0][0x228] ;  /* 0x00008a0000087ab9 */ /* 0x000fe40000000a00 */
[----:B------:R-:W-:Y:S01]  /*111c60*/  UMOV UR37, UR8 ;  /* 0x0000000800257c82 */ /* 0x000fe20008000000 */
[----:B------:R-:W-:Y:S01]  /*111c70*/  STL.64 [R1+0x5de0], R18 ;  /* 0x005de01201007387 */ /* 0x000fe20000100a00 */
[----:B---3--:R-:W-:Y:S02]  /*111c80*/  ISETP.GE.AND P2, PT, R7, UR6, PT ;  /* 0x0000000607007c0c */ /* 0x008fe4000bf46270 */
[----:B------:R-:W-:Y:S02]  /*111c90*/  ISETP.GE.AND P1, PT, R6, UR4, PT ;  /* 0x0000000406007c0c */ /* 0x000fe4000bf26270 */
[----:B------:R-:W-:Y:S01]  /*111ca0*/  IADD3 R6, P0, R4, R19, RZ ;  /* 0x0000001304067210 */ /* 0x000fe20007f1e0ff */
[----:B------:R-:W-:Y:S01]  /*111cb0*/  UMOV UR6, UR9 ;  /* 0x0000000900067c82 */ /* 0x000fe20008000000 */
[----:B------:R-:W-:-:S03]  /*111cc0*/  ULDC.64 UR8, c[0x0][0x228] ;  /* 0x00008a0000087ab9 */ /* 0x000fc60000000a00 */
[----:B------:R-:W-:Y:S01]  /*111cd0*/  IMAD.X R7, R13, 0x1, R18, P0 ;  /* 0x000000010d077824 */ /* 0x000fe200000e0612 */
[----:B0-----:R-:W-:-:S03]  /*111ce0*/  IADD3 R10, P0, R4, R17, RZ ;  /* 0x00000011040a7210 */ /* 0x001fc60007f1e0ff */
[----:B------:R-:W-:Y:S01]  /*111cf0*/  @P2 LOP3.LUT R8, R8, 0x800000, RZ, 0xfc, !PT ;  /* 0x0080000008082812 */ /* 0x000fe200078efcff */
[----:B------:R-:W-:Y:S01]  /*111d00*/  UMOV UR4, UR9 ;  /* 0x0000000900047c82 */ /* 0x000fe20008000000 */
[----:B------:R0:W-:Y:S02]  /*111d10*/  STL.64 [R1+0x4680], R6 ;  /* 0x0046800601007387 */ /* 0x0001e40000100a00 */
[----:B------:R-:W-:Y:S01]  /*111d20*/  LOP3.LUT R8, R8, 0xffbfffff, RZ, 0xc0, !PT ;  /* 0xffbfffff08087812 */ /* 0x000fe200078ec0ff */
[----:B------:R-:W-:Y:S01]  /*111d30*/  IMAD.X R11, R13, 0x1, R15, P0 ;  /* 0x000000010d0b7824 */ /* 0x000fe200000e060f */
[----:B--2---:R-:W-:Y:S01]  /*111d40*/  ISETP.GE.AND P2, PT, R5, UR6, PT ;  /* 0x0000000605007c0c */ /* 0x004fe2000bf46270 */
[----:B------:R-:W-:Y:S01]  /*111d50*/  ULDC.64 UR6, c[0x0][0x228] ;  /* 0x00008a0000067ab9 */ /* 0x000fe20000000a00 */
[----:B------:R-:W2:Y:S01]  /*111d60*/  LDL.LU R5, [R1+0x4f7c] ;  /* 0x004f7c0001057983 */ /* 0x000ea20000300800 */
[----:B------:R-:W-:Y:S02]  /*111d70*/  @P1 LOP3.LUT R8, R8, 0x400000, RZ, 0xfc, !PT ;  /* 0x0040000008081812 */ /* 0x000fe400078efcff */
[----:B----4-:R-:W-:Y:S01]  /*111d80*/  ISETP.GE.AND P1, PT, R0, UR4, PT ;  /* 0x0000000400007c0c */ /* 0x010fe2000bf26270 */
[----:B0-----:R-:W3:Y:S04]  /*111d90*/  LDL.LU R7, [R1+0x4f80] ;  /* 0x004f800001077983 */ /* 0x001ee80000300800 */
[----:B------:R-:W4:Y:S04]  /*111da0*/  LDL.LU R0, [R1+0x4f84] ;  /* 0x004f840001007983 */ /* 0x000f280000300800 */
[----:B------:R0:W-:Y:S04]  /*111db0*/  STL.64 [R1+0x4698], R10 ;  /* 0x0046980a01007387 */ /* 0x0001e80000100a00 */
[----:B------:R1:W-:Y:S01]  /*111dc0*/  STL [R1+0x5ce4], R4 ;  /* 0x005ce40401007387 */ /* 0x0003e20000100800 */
[----:B0-----:R-:W-:Y:S01]  /*111dd0*/  IADD3 R10, P0, R4, R16, RZ ;  /* 0x00000010040a7210 */ /* 0x001fe20007f1e0ff */
[----:B-1----:R-:W-:-:S04]  /*111de0*/  IMAD.U32 R4, RZ, RZ, UR6 ;  /* 0x00000006ff047e24 */ /* 0x002fc8000f8e00ff */
[----:B------:R-:W-:Y:S02]  /*111df0*/  IMAD.X R11, R13, 0x1, R14, P0 ;  /* 0x000000010d0b7824 */ /* 0x000fe400000e060e */
[----:B------:R-:W-:Y:S01]  /*111e00*/  IMAD.U32 R6, RZ, RZ, UR8 ;  /* 0x00000008ff067e24 */ /* 0x000fe2000f8e00ff */
[----:B------:R-:W-:Y:S02]  /*111e10*/  ULDC.64 UR8, c[0x0][0x228] ;  /* 0x00008a0000087ab9 */ /* 0x000fe40000000a00 */
[----:B------:R-:W-:Y:S04]  /*111e20*/  STL.64 [R1+0x4690], R10 ;  /* 0x0046900a01007387 */ /* 0x000fe80000100a00 */
[----:B------:R0:W-:Y:S01]  /*111e30*/  STL [R1+0x194], R4 ;  /* 0x0001940401007387 */ /* 0x0001e20000100800 */
[----:B------:R-:W-:Y:S01]  /*111e40*/  UMOV UR6, UR9 ;  /* 0x0000000900067c82 */ /* 0x000fe20008000000 */
[----:B0-----:R-:W-:Y:S01]  /*111e50*/  IMAD.U32 R4, RZ, RZ, UR8 ;  /* 0x00000008ff047e24 */ /* 0x001fe2000f8e00ff */
[----:B------:R-:W-:-:S04]  /*111e60*/  ULDC.64 UR8, c[0x0][0x228] ;  /* 0x00008a0000087ab9 */ /* 0x000fc80000000a00 */
[----:B------:R0:W-:Y:S02]  /*111e70*/  STL [R1+0x190], R4 ;  /* 0x0001900401007387 */ /* 0x0001e40000100800 */
[----:B0-----:R-:W-:-:S05]  /*111e80*/  IMAD.U32 R4, RZ, RZ, UR8 ;  /* 0x00000008ff047e24 */ /* 0x001fca000f8e00ff */
[----:B------:R0:W-:Y:S04]  /*111e90*/  STL [R1+0x18c], R4 ;  /* 0x00018c0401007387 */ /* 0x0001e80000100800 */
[----:B------:R-:W4:Y:S04]  /*111ea0*/  LDL.LU R11, [R1+0x4f90] ;  /* 0x004f9000010b7983 */ /* 0x000f280000300800 */
[----:B------:R-:W4:Y:S01]  /*111eb0*/  LDL.LU R10, [R1+0x4f94] ;  /* 0x004f9400010a7983 */ /* 0x000f220000300800 */
[----:B------:R-:W-:-:S04]  /*111ec0*/  LOP3.LUT R8, R8, 0xffdfffff, RZ, 0xc0, !PT ;  /* 0xffdfffff08087812 */ /* 0x000fc800078ec0ff */
[----:B------:R-:W-:-:S04]  /*111ed0*/  @P2 LOP3.LUT R8, R8, 0x200000, RZ, 0xfc, !PT ;  /* 0x0020000008082812 */ /* 0x000fc800078efcff */
[----:B------:R-:W-:-:S04]  /*111ee0*/  LOP3.LUT R8, R8, 0xffefffff, RZ, 0xc0, !PT ;  /* 0xffefffff08087812 */ /* 0x000fc800078ec0ff */
[----:B------:R-:W-:-:S04]  /*111ef0*/  @P1 LOP3.LUT R8, R8, 0x100000, RZ, 0xfc, !PT ;  /* 0x0010000008081812 */ /* 0x000fc800078efcff */
[----:B------:R-:W-:Y:S01]  /*111f00*/  LOP3.LUT R8, R8, 0xfff7ffff, RZ, 0xc0, !PT ;  /* 0xfff7ffff08087812 */ /* 0x000fe200078ec0ff */
[----:B------:R-:W-:Y:S01]  /*111f10*/  UMOV UR4, UR9 ;  /* 0x0000000900047c82 */ /* 0x000fe20008000000 */
[----:B------:R-:W-:Y:S01]  /*111f20*/  ULDC.64 UR8, c[0x0][0x228] ;  /* 0x00008a0000087ab9 */ /* 0x000fe20000000a00 */
[----:B--2---:R-:W-:Y:S02]  /*111f30*/  ISETP.GE.AND P0, PT, R5, UR7, PT ;  /* 0x0000000705007c0c */ /* 0x004fe4000bf06270 */
[----:B---3--:R-:W-:Y:S01]  /*111f40*/  ISETP.GE.AND P2, PT, R7, UR6, PT ;  /* 0x0000000607007c0c */ /* 0x008fe2000bf46270 */
[----:B------:R-:W-:Y:S01]  /*111f50*/  ULDC.64 UR6, c[0x0][0x228] ;  /* 0x00008a0000067ab9 */ /* 0x000fe20000000a00 */
[----:B----4-:R-:W-:-:S09]  /*111f60*/  ISETP.GE.AND P1, PT, R0, UR4, PT ;  /* 0x0000000400007c0c */ /* 0x010fd2000bf26270 */
[----:B------:R-:W-:-:S04]  /*111f70*/  @P0 LOP3.LUT R8, R8, 0x80000, RZ, 0xfc, !PT ;  /* 0x0008000008080812 */ /* 0x000fc800078efcff */
[----:B------:R-:W-:Y:S02]  /*111f80*/  LOP3.LUT R8, R8, 0xfffbffff, RZ, 0xc0, !PT ;  /* 0xfffbffff08087812 */ /* 0x000fe400078ec0ff */
[----:B------:R-:W-:Y:S02]  /*111f90*/  SHF.R.S32.HI R5, RZ, 0x1f, R3 ;  /* 0x0000001fff057819 */ /* 0x000fe40000011403 */
[----:B------:R-:W-:Y:S02]  /*111fa0*/  IADD3 R18, P0, R3, R29, RZ ;  /* 0x0000001d03127210 */ /* 0x000fe40007f1e0ff */
[----:B------:R-:W-:Y:S01]  /*111fb0*/  @P2 LOP3.LUT R8, R8, 0x40000, RZ, 0xfc, !PT ;  /* 0x0004000008082812 */ /* 0x000fe200078efcff */
[----:B------:R-:W-:Y:S02]  /*111fc0*/  IMAD.U32 R7, RZ, RZ, UR6 ;  /* 0x00000006ff077e24 */ /* 0x000fe4000f8e00ff */
[----:B------:R-:W-:Y:S01]  /*111fd0*/  IMAD.X R19, R5, 0x1, R28, P0 ;  /* 0x0000000105137824 */ /* 0x000fe200000e061c */
[----:B------:R-:W-:Y:S01]  /*111fe0*/  LOP3.LUT R8, R8, 0xfffdffff, RZ, 0xc0, !PT ;  /* 0xfffdffff08087812 */ /* 0x000fe200078ec0ff */
[----:B------:R-:W-:-:S03]  /*111ff0*/  UMOV UR4, UR9 ;  /* 0x0000000900047c82 */ /* 0x000fc60008000000 */
[----:B------:R-:W-:Y:S01]  /*112000*/  @P1 LOP3.LUT R8, R8, 0x20000, RZ, 0xfc, !PT ;  /* 0x0002000008081812 */ /* 0x000fe200078efcff */
[----:B------:R-:W-:Y:S01]  /*112010*/  STL.64 [R1+0x46a8], R18 ;  /* 0x0046a81201007387 */ /* 0x000fe20000100a00 */
[----:B------:R-:W-:-:S03]  /*112020*/  UMOV UR6, UR7 ;  /* 0x0000000700067c82 */ /* 0x000fc60008000000 */
[----:B------:R1:W-:Y:S04]  /*112030*/  STL [R1+0x5dc8], R7 ;  /* 0x005dc80701007387 */ /* 0x0003e80000100800 */
[----:B0-----:R-:W2:Y:S04]  /*112040*/  LDL.LU R4, [R1+0x4fa0] ;  /* 0x004fa00001047983 */ /* 0x001ea80000300800 */
[----:B------:R-:W3:Y:S01]  /*112050*/  LDL.LU R0, [R1+0x4fa4] ;  /* 0x004fa40001007983 */ /* 0x000ee20000300800 */
[----:B-1----:R-:W-:Y:S01]  /*112060*/  IMAD.U32 R7, RZ, RZ, UR8 ;  /* 0x00000008ff077e24 */ /* 0x002fe2000f8e00ff */
[----:B------:R-:W-:-:S04]  /*112070*/  ULDC.64 UR8, c[0x0][0x228] ;  /* 0x00008a0000087ab9 */ /* 0x000fc80000000a00 */
[----:B------:R0:W-:Y:S01]  /*112080*/  STL [R1+0x184], R7 ;  /* 0x0001840701007387 */ /* 0x0001e20000100800 */
[----:B------:R-:W-:Y:S02]  /*112090*/  ISETP.GE.AND P1, PT, R10, UR4, PT ;  /* 0x000000040a007c0c */ /* 0x000fe4000bf26270 */
[----:B------:R-:W-:Y:S02]  /*1120a0*/  IADD3 R10, P0, R3, R27, RZ ;  /* 0x0000001b030a7210 */ /* 0x000fe40007f1e0ff */
[----:B------:R-:W-:Y:S01]  /*1120b0*/  ISETP.GE.AND P2, PT, R11, UR6, PT ;  /* 0x000000060b007c0c */ /* 0x000fe2000bf46270 */
[----:B------:R-:W-:Y:S02]  /*1120c0*/  ULDC.64 UR6, c[0x0][0x228] ;  /* 0x00008a0000067ab9 */ /* 0x000fe40000000a00 */
[----:B------:R-:W-:Y:S02]  /*1120d0*/  IMAD.X R11, R5, 0x1, R26, P0 ;  /* 0x00000001050b7824 */ /* 0x000fe400000e061a */
[----:B0-----:R-:W-:-:S03]  /*1120e0*/  IMAD.U32 R7, RZ, RZ, UR6 ;  /* 0x00000006ff077e24 */ /* 0x001fc6000f8e00ff */
[----:B------:R0:W-:Y:S04]  /*1120f0*/  STL.64 [R1+0x46b8], R10 ;  /* 0x0046b80a01007387 */ /* 0x0001e80000100a00 */
[----:B------:R1:W-:Y:S01]  /*112100*/  STL [R1+0x180], R7 ;  /* 0x0001800701007387 */ /* 0x0003e20000100800 */
[----:B0-----:R-:W-:Y:S01]  /*112110*/  IADD3 R10, P0, R3, R25, RZ ;  /* 0x00000019030a7210 */ /* 0x001fe20007f1e0ff */
[----:B-1----:R-:W-:-:S04]  /*112120*/  IMAD.U32 R7, RZ, RZ, UR8 ;  /* 0x00000008ff077e24 */ /* 0x002fc8000f8e00ff */
[----:B------:R-:W-:Y:S01]  /*112130*/  IMAD.X R11, R5, 0x1, R24, P0 ;  /* 0x00000001050b7824 */ /* 0x000fe200000e0618 */
[----:B------:R-:W-:Y:S04]  /*112140*/  STL [R1+0x17c], R7 ;  /* 0x00017c0701007387 */ /* 0x000fe80000100800 */
[----:B------:R-:W4:Y:S04]  /*112150*/  LDL.LU R18, [R1+0x4fb0] ;  /* 0x004fb00001127983 */ /* 0x000f280000300800 */
[----:B------:R-:W4:Y:S04]  /*112160*/  LDL.LU R13, [R1+0x4fb4] ;  /* 0x004fb400010d7983 */ /* 0x000f280000300800 */
[----:B------:R0:W-:Y:S04]  /*112170*/  STL.64 [R1+0x46c8], R10 ;  /* 0x0046c80a01007387 */ /* 0x0001e80000100a00 */
[----:B0-----:R-:W4:Y:S01]  /*112180*/  LDL.LU.64 R10, [R1+0x5de8] ;  /* 0x005de800010a7983 */ /* 0x001f220000300a00 */
[----:B------:R-:W-:-:S04]  /*112190*/  LOP3.LUT R8, R8, 0xfffeffff, RZ, 0xc0, !PT ;  /* 0xfffeffff08087812 */ /* 0x000fc800078ec0ff */
[----:B------:R-:W-:Y:S01]  /*1121a0*/  @P2 LOP3.LUT R8, R8, 0x10000, RZ, 0xfc, !PT ;  /* 0x0001000008082812 */ /* 0x000fe200078efcff */
[----:B------:R-:W-:-:S03]  /*1121b0*/  UMOV UR6, UR7 ;  /* 0x0000000700067c82 */ /* 0x000fc60008000000 */
[----:B------:R-:W-:Y:S01]  /*1121c0*/  LOP3.LUT R8, R8, 0xffff7fff, RZ, 0xc0, !PT ;  /* 0xffff7fff08087812 */ /* 0x000fe200078ec0ff */
[----:B------:R-:W-:Y:S01]  /*1121d0*/  UMOV UR4, UR9 ;  /* 0x0000000900047c82 */ /* 0x000fe20008000000 */
[----:B------:R-:W-:Y:S02]  /*1121e0*/  ULDC.64 UR8, c[0x0][0x228] ;  /* 0x00008a0000087ab9 */ /* 0x000fe40000000a00 */
[----:B------:R-:W-:Y:S02]  /*1121f0*/  @P1 LOP3.LUT R8, R8, 0x8000, RZ, 0xfc, !PT ;  /* 0x0000800008081812 */ /* 0x000fe400078efcff */
[----:B--2---:R-:W-:Y:S01]  /*112200*/  ISETP.GE.AND P2, PT, R4, UR6, PT ;  /* 0x0000000604007c0c */ /* 0x004fe2000bf46270 */
[----:B------:R-:W-:Y:S01]  /*112210*/  ULDC.64 UR6, c[0x0][0x228] ;  /* 0x00008a0000067ab9 */ /* 0x000fe20000000a00 */
[----:B---3--:R-:W-:Y:S01]  /*112220*/  ISETP.GE.AND P1, PT, R0, UR4, PT ;  /* 0x0000000400007c0c */ /* 0x008fe2000bf26270 */
[----:B----4-:R-:W-:Y:S02]  /*112230*/  IMAD.MOV.U32 R0, RZ, RZ, R10 ;  /* 0x000000ffff007224 */ /* 0x010fe400078e000a */
[----:B------:R-:W-:-:S05]  /*112240*/  IMAD.U32 R10, RZ, RZ, UR6 ;  /* 0x00000006ff0a7e24 */ /* 0x000fca000f8e00ff */
[----:B------:R0:W-:Y:S04]  /*112250*/  STL.64 [R1+0x5db0], R10 ;  /* 0x005db00a01007387 */ /* 0x0001e80000100a00 */
[----:B------:R-:W2:Y:S04]  /*112260*/  LDL.LU R7, [R1+0x4fd0] ;  /* 0x004fd00001077983 */ /* 0x000ea80000300800 */
[----:B------:R-:W3:Y:S01]  /*112270*/  LDL.LU R4, [R1+0x4fd4] ;  /* 0x004fd40001047983 */ /* 0x000ee20000300800 */
[----:B0-----:R-:W-:Y:S01]  /*112280*/  IMAD.U32 R10, RZ, RZ, UR8 ;  /* 0x00000008ff0a7e24 */ /* 0x001fe2000f8e00ff */
[----:B------:R-:W-:-:S04]  /*112290*/  LOP3.LUT R8, R8, 0xffffbfff, RZ, 0xc0, !PT ;  /* 0xffffbfff08087812 */ /* 0x000fc800078ec0ff */
[----:B------:R0:W-:Y:S01]  /*1122a0*/  STL [R1+0x174], R10 ;  /* 0x0001740a01007387 */ /* 0x0001e20000100800 */
[----:B------:R-:W-:Y:S01]  /*1122b0*/  UMOV UR6, UR7 ;  /* 0x0000000700067c82 */ /* 0x000fe20008000000 */
[----:B------:R-:W-:Y:S02]  /*1122c0*/  @P2 LOP3.LUT R8, R8, 0x4000, RZ, 0xfc, !PT ;  /* 0x0000400008082812 */ /* 0x000fe400078efcff */
[----:B0-----:R-:W-:Y:S02]  /*1122d0*/  IADD3 R10, P0, R3, R23, RZ ;  /* 0x00000017030a7210 */ /* 0x001fe40007f1e0ff */
[----:B------:R-:W-:Y:S01]  /*1122e0*/  ISETP.GE.AND P2, PT, R18, UR6, PT ;  /* 0x0000000612007c0c */ /* 0x000fe2000bf46270 */
[----:B------:R-:W-:Y:S02]  /*1122f0*/  ULDC.64 UR6, c[0x0][0x228] ;  /* 0x00008a0000067ab9 */ /* 0x000fe40000000a00 */
[----:B------:R-:W-:Y:S01]  /*112300*/  IMAD.X R11, R5, 0x1, R22, P0 ;  /* 0x00000001050b7824 */ /* 0x000fe200000e0616 */
[----:B------:R-:W-:Y:S01]  /*112310*/  UMOV UR4, UR9 ;  /* 0x0000000900047c82 */ /* 0x000fe20008000000 */
[----:B------:R-:W-:-:S03]  /*112320*/  ULDC.64 UR8, c[0x0][0x228] ;  /* 0x00008a0000087ab9 */ /* 0x000fc60000000a00 */
[----:B------:R0:W-:Y:S01]  /*112330*/  STL.64 [R1+0x46e0], R10 ;  /* 0x0046e00a01007387 */ /* 0x0001e20000100a00 */
[----:B------:R-:W-:Y:S02]  /*112340*/  IADD3 R18, P0, R3, R21, RZ ;  /* 0x0000001503127210 */ /* 0x000fe40007f1e0ff */
[----:B------:R-:W-:Y:S01]  /*112350*/  LOP3.LUT R8, R8, 0xffffdfff, RZ, 0xc0, !PT ;  /* 0xffffdfff08087812 */ /* 0x000fe200078ec0ff */
[----:B0-----:R-:W-:-:S05]  /*112360*/  IMAD.U32 R10, RZ, RZ, UR6 ;  /* 0x00000006ff0a7e24 */ /* 0x001fca000f8e00ff */
[----:B------:R0:W-:Y:S01]  /*112370*/  STL [R1+0x170], R10 ;  /* 0x0001700a01007387 */ /* 0x0001e20000100800 */
[----:B------:R-:W-:Y:S01]  /*112380*/  IMAD.X R19, R5, 0x1, R20, P0 ;  /* 0x0000000105137824 */ /* 0x000fe200000e0614 */
[----:B------:R-:W-:Y:S02]  /*112390*/  @P1 LOP3.LUT R8, R8, 0x2000, RZ, 0xfc, !PT ;  /* 0x0000200008081812 */ /* 0x000fe400078efcff */
[----:B------:R-:W-:Y:S01]  /*1123a0*/  ISETP.GE.AND P1, PT, R13, UR4, PT ;  /* 0x000000040d007c0c */ /* 0x000fe2000bf26270 */
[----:B0-----:R-:W-:-:S05]  /*1123b0*/  IMAD.U32 R10, RZ, RZ, UR8 ;  /* 0x00000008ff0a7e24 */ /* 0x001fca000f8e00ff */
[----:B------:R-:W-:Y:S04]  /*1123c0*/  STL [R1+0x16c], R10 ;  /* 0x00016c0a01007387 */ /* 0x000fe80000100800 */
[----:B------:R-:W4:Y:S04]  /*1123d0*/  LDL.LU R13, [R1+0x4fd8] ;  /* 0x004fd800010d7983 */ /* 0x000f280000300800 */
[----:B------:R-:W4:Y:S04]  /*1123e0*/  LDL.LU R11, [R1+0x4fdc] ;  /* 0x004fdc00010b7983 */ /* 0x000f280000300800 */
[----:B------:R0:W-:Y:S01]  /*1123f0*/  STL.64 [R1+0x46e8], R18 ;  /* 0x0046e81201007387 */ /* 0x0001e20000100a00 */
[----:B------:R-:W-:-:S03]  /*112400*/  LOP3.LUT R8, R8, 0xffffefff, RZ, 0xc0, !PT ;  /* 0xffffefff08087812 */ /* 0x000fc600078ec0ff */
[----:B0-----:R-:W4:Y:S01]  /*112410*/  LDL.LU.64 R18, [R1+0x5de0] ;  /* 0x005de00001127983 */ /* 0x001f220000300a00 */
[----:B------:R-:W-:Y:S01]  /*112420*/  UMOV UR6, UR7 ;  /* 0x0000000700067c82 */ /* 0x000fe20008000000 */
[----:B------:R-:W-:Y:S01]  /*112430*/  @P2 LOP3.LUT R8, R8, 0x1000, RZ, 0xfc, !PT ;  /* 0x0000100008082812 */ /* 0x000fe200078efcff */
[----:B------:R-:W-:Y:S01]  /*112440*/  UMOV UR4, UR9 ;  /* 0x0000000900047c82 */ /* 0x000fe20008000000 */
[----:B------:R-:W-:Y:S02]  /*112450*/  ULDC.64 UR8, c[0x0][0x228] ;  /* 0x00008a0000087ab9 */ /* 0x000fe40000000a00 */
[----:B------:R-:W-:-:S04]  /*112460*/  LOP3.LUT R8, R8, 0xfffff7ff, RZ, 0xc0, !PT ;  /* 0xfffff7ff08087812 */ /* 0x000fc800078ec0ff */
[----:B------:R-:W-:Y:S02]  /*112470*/  @P1 LOP3.LUT R8, R8, 0x800, RZ, 0xfc, !PT ;  /* 0x0000080008081812 */ /* 0x000fe400078efcff */
[----:B--2---:R-:W-:Y:S01]  /*112480*/  ISETP.GE.AND P2, PT, R7, UR6, PT ;  /* 0x0000000607007c0c */ /* 0x004fe2000bf46270 */
[----:B------:R-:W-:Y:S02]  /*112490*/  ULDC.64 UR6, c[0x0][0x228] ;  /* 0x00008a0000067ab9 */ /* 0x000fe40000000a00 */
[----:B------:R-:W-:Y:S01]  /*1124a0*/  IMAD.U32 R10, RZ, RZ, UR6 ;  /* 0x00000006ff0a7e24 */ /* 0x000fe2000f8e00ff */
[----:B---3--:R-:W-:-:S04]  /*1124b0*/  ISETP.GE.AND P1, PT, R4, UR4, PT ;  /* 0x0000000404007c0c */ /* 0x008fc8000bf26270 */
[----:B------:R0:W-:Y:S04]  /*1124c0*/  STL [R1+0x5dcc], R10 ;  /* 0x005dcc0a01007387 */ /* 0x0001e80000100800 */
[----:B------:R-:W2:Y:S04]  /*1124d0*/  LDL.LU R7, [R1+0x4fe8] ;  /* 0x004fe80001077983 */ /* 0x000ea80000300800 */
[----:B------:R-:W3:Y:S01]  /*1124e0*/  LDL.LU R4, [R1+0x4fec] ;  /* 0x004fec0001047983 */ /* 0x000ee20000300800 */
[----:B------:R-:W-:Y:S01]  /*1124f0*/  LOP3.LUT R8, R8, 0xfffffbff, RZ, 0xc0, !PT ;  /* 0xfffffbff08087812 */ /* 0x000fe200078ec0ff */
[----:B0-----:R-:W-:-:S03]  /*112500*/  IMAD.U32 R10, RZ, RZ, UR8 ;  /* 0x00000008ff0a7e24 */ /* 0x001fc6000f8e00ff */
[----:B------:R-:W-:Y:S01]  /*112510*/  @P2 LOP3.LUT R8, R8, 0x400, RZ, 0xfc, !PT ;  /* 0x0000040008082812 */ /* 0x000fe200078efcff */
[----:B------:R-:W-:Y:S01]  /*112520*/  UMOV UR6, UR7 ;  /* 0x0000000700067c82 */ /* 0x000fe20008000000 */
[----:B------:R0:W-:Y:S02]  /*112530*/  STL [R1+0x164], R10 ;  /* 0x0001640a01007387 */ /* 0x0001e40000100800 */
[----:B------:R-:W-:Y:S01]  /*112540*/  LOP3.LUT R8, R8, 0xfffffdff, RZ, 0xc0, !PT ;  /* 0xfffffdff08087812 */ /* 0x000fe200078ec0ff */
[----:B------:R-:W-:Y:S01]  /*112550*/  UMOV UR4, UR9 ;  /* 0x0000000900047c82 */ /* 0x000fe20008000000 */
[----:B------:R-:W-:Y:S02]  /*112560*/  ULDC.64 UR8, c[0x0][0x228] ;  /* 0x00008a0000087ab9 */ /* 0x000fe40000000a00 */
[----:B------:R-:W-:-:S04]  /*112570*/  @P1 LOP3.LUT R8, R8, 0x200, RZ, 0xfc, !PT ;  /* 0x0000020008081812 */ /* 0x000fc800078efcff */
[----:B------:R-:W-:Y:S02]  /*112580*/  LOP3.LUT R8, R8, 0xfffffeff, RZ, 0xc0, !PT ;  /* 0xfffffeff08087812 */ /* 0x000fe400078ec0ff */
[----:B----4-:R-:W-:Y:S01]  /*112590*/  ISETP.GE.AND P2, PT, R13, UR6, PT ;  /* 0x000000060d007c0c */ /* 0x010fe2000bf46270 */
[----:B------:R-:W-:Y:S01]  /*1125a0*/  ULDC.64 UR6, c[0x0][0x228] ;  /* 0x00008a0000067ab9 */ /* 0x000fe20000000a00 */
[----:B------:R-:W-:Y:S02]  /*1125b0*/  ISETP.GE.AND P1, PT, R11, UR4, PT ;  /* 0x000000040b007c0c */ /* 0x000fe4000bf26270 */
[----:B0-----:R-:W-:-:S05]  /*1125c0*/  IADD3 R10, P0, R3, R19, RZ ;  /* 0x00000013030a7210 */ /* 0x001fca0007f1e0ff */
[----:B------:R-:W-:-:S04]  /*1125d0*/  IMAD.X R11, R5, 0x1, R18, P0 ;  /* 0x00000001050b7824 */ /* 0x000fc800000e0612 */
[----:B------:R-:W-:Y:S01]  /*1125e0*/  @P2 LOP3.LUT R8, R8, 0x100, RZ, 0xfc, !PT ;  /* 0x0000010008082812 */ /* 0x000fe200078efcff */
[----:B------:R0:W-:Y:S03]  /*1125f0*/  STL.64 [R1+0x46f8], R10 ;  /* 0x0046f80a01007387 */ /* 0x0001e60000100a00 */
[----:B------:R-:W-:Y:S01]  /*112600*/  LOP3.LUT R8, R8, 0xffffff7f, RZ, 0xc0, !PT ;  /* 0xffffff7f08087812 */ /* 0x000fe200078ec0ff */
[----:B------:R-:W-:Y:S01]  /*112610*/  UMOV UR4, UR9 ;  /* 0x0000000900047c82 */ /* 0x000fe20008000000 */
[----:B0-----:R-:W-:Y:S01]  /*112620*/  IMAD.U32 R10, RZ, RZ, UR6 ;  /* 0x00000006ff0a7e24 */ /* 0x001fe2000f8e00ff */
[----:B------:R-:W-:-:S04]  /*112630*/  UMOV UR6, UR7 ;  /* 0x0000000700067c82 */ /* 0x000fc80008000000 */
[----:B------:R0:W-:Y:S01]  /*112640*/  STL [R1+0x160], R10 ;  /* 0x0001600a01007387 */ /* 0x0001e20000100800 */
[----:B------:R-:W-:Y:S01]  /*112650*/  @P1 LOP3.LUT R8, R8, 0x80, RZ, 0xfc, !PT ;  /* 0x0000008008081812 */ /* 0x000fe200078efcff */
[----:B0-----:R-:W-:Y:S01]  /*112660*/  IMAD.U32 R10, RZ, RZ, UR8 ;  /* 0x00000008ff0a7e24 */ /* 0x001fe2000f8e00ff */
[----:B------:R-:W-:-:S04]  /*112670*/  ULDC.64 UR8, c[0x0][0x228] ;  /* 0x00008a0000087ab9 */ /* 0x000fc80000000a00 */
[----:B------:R0:W-:Y:S01]  /*112680*/  STL [R1+0x15c], R10 ;  /* 0x00015c0a01007387 */ /* 0x0001e20000100800 */
[----:B--2---:R-:W-:Y:S01]  /*112690*/  ISETP.GE.AND P2, PT, R7, UR6, PT ;  /* 0x0000000607007c0c */ /* 0x004fe2000bf46270 */
[----:B------:R-:W-:Y:S02]  /*1126a0*/  ULDC.64 UR6, c[0x0][0x228] ;  /* 0x00008a0000067ab9 */ /* 0x000fe40000000a00 */
[----:B------:R-:W2:Y:S01]  /*1126b0*/  LDL.LU R7, [R1+0x4ff8] ;  /* 0x004ff80001077983 */ /* 0x000ea20000300800 */
[----:B---3--:R-:W-:-:S03]  /*1126c0*/  ISETP.GE.AND P1, PT, R4, UR4, PT ;  /* 0x0000000404007c0c */ /* 0x008fc6000bf26270 */
[----:B------:R-:W3:Y:S01]  /*1126d0*/  LDL.LU R4, [R1+0x4ffc] ;  /* 0x004ffc0001047983 */ /* 0x000ee20000300800 */
[----:B0-----:R-:W-:-:S05]  /*1126e0*/  IADD3 R10, P0, R3, R17, RZ ;  /* 0x00000011030a7210 */ /* 0x001fca0007f1e0ff */
[----:B------:R-:W-:-:S05]  /*1126f0*/  IMAD.X R11, R5, 0x1, R15, P0 ;  /* 0x00000001050b7824 */ /* 0x000fca00000e060f */
[----:B------:R0:W-:Y:S01]  /*112700*/  STL.64 [R1+0x4718], R10 ;  /* 0x0047180a01007387 */ /* 0x0001e20000100a00 */
[----:B------:R-:W-:-:S03]  /*112710*/  IMAD.U32 R13, RZ, RZ, UR6 ;  /* 0x00000006ff0d7e24 */ /* 0x000fc6000f8e00ff */
[----:B------:R1:W-:Y:S01]  /*112720*/  STL [R1+0x5ce8], R3 ;  /* 0x005ce80301007387 */ /* 0x0003e20000100800 */
[----:B0-----:R-:W-:Y:S01]  /*112730*/  IADD3 R10, P0, R3, R16, RZ ;  /* 0x00000010030a7210 */ /* 0x001fe20007f1e0ff */
[----:B-1----:R-:W-:-:S04]  /*112740*/  IMAD.U32 R3, RZ, RZ, UR8 ;  /* 0x00000008ff037e24 */ /* 0x002fc8000f8e00ff */
[----:B------:R-:W-:Y:S01]  /*112750*/  IMAD.X R11, R5, 0x1, R14, P0 ;  /* 0x00000001050b7824 */ /* 0x000fe200000e060e */
[----:B------:R-:W-:Y:S01]  /*112760*/  UMOV UR6, UR9 ;  /* 0x0000000900067c82 */ /* 0x000fe20008000000 */
[----:B------:R-:W4:Y:S01]  /*112770*/  LDL.LU R5, [R1+0x5000] ;  /* 0x0050000001057983 */ /* 0x000f220000300800 */
[----:B------:R-:W-:Y:S01]  /*112780*/  ULDC.64 UR8, c[0x0][0x228] ;  /* 0x00008a0000087ab9 */ /* 0x000fe20000000a00 */
[----:B------:R-:W-:Y:S02]  /*112790*/  LOP3.LUT R8, R8, 0xffffffbf, RZ, 0xc0, !PT ;  /* 0xffffffbf08087812 */ /* 0x000fe400078ec0ff */
[----:B------:R-:W-:Y:S04]  /*1127a0*/  STL.64 [R1+0x4710], R10 ;  /* 0x0047100a01007387 */ /* 0x000fe80000100a00 */
[----:B------:R0:W-:Y:S01]  /*1127b0*/  STL [R1+0x154], R3 ;  /* 0x0001540301007387 */ /* 0x0001e20000100800 */
[----:B------:R-:W-:Y:S01]  /*1127c0*/  @P2 LOP3.LUT R8, R8, 0x40, RZ, 0xfc, !PT ;  /* 0x0000004008082812 */ /* 0x000fe200078efcff */
[----:B0-----:R-:W-:-:S05]  /*1127d0*/  IMAD.U32 R3, RZ, RZ, UR8 ;  /* 0x00000008ff037e24 */ /* 0x001fca000f8e00ff */
[----:B------:R0:W-:Y:S01]  /*1127e0*/  STL [R1+0x150], R3 ;  /* 0x0001500301007387 */ /* 0x0001e20000100800 */
[----:B---3--:R-:W-:-:S03]  /*1127f0*/  ISETP.GE.AND P2, PT, R4, UR6, PT ;  /* 0x0000000604007c0c */ /* 0x008fc6000bf46270 */
[----:B------:R-:W3:Y:S04]  /*112800*/  LDL.LU R4, [R1+0x5004] ;  /* 0x0050040001047983 */ /* 0x000ee80000300800 */
[----:B0-----:R-:W3:Y:S01]  /*112810*/  LDL.LU R3, [R1+0x5010] ;  /* 0x0050100001037983 */ /* 0x001ee20000300800 */
[----:B--2---:R-:W-:Y:S01]  /*112820*/  ISETP.GE.AND P0, PT, R7, UR7, PT ;  /* 0x0000000707007c0c */ /* 0x004fe2000bf06270 */
[----:B------:R-:W-:Y:S01]  /*112830*/  UMOV UR4, UR9 ;  /* 0x0000000900047c82 */ /* 0x000fe20008000000 */
[----:B------:R-:W-:Y:S01]  /*112840*/  LOP3.LUT R8, R8, 0xffffffdf, RZ, 0xc0, !PT ;  /* 0xffffffdf08087812 */ /* 0x000fe200078ec0ff */
[----:B------:R-:W-:Y:S01]  /*112850*/  ULDC.64 UR6, c[0x0][0x228] ;  /* 0x00008a0000067ab9 */ /* 0x000fe20000000a00 */
[----:B------:R-:W-:Y:S01]  /*112860*/  SHF.R.S32.HI R7, RZ, 0x1f, R2 ;  /* 0x0000001fff077819 */ /* 0x000fe20000011402 */
[----:B------:R-:W-:Y:S01]  /*112870*/  ULDC.64 UR8, c[0x0][0x228] ;  /* 0x00008a0000087ab9 */ /* 0x000fe20000000a00 */
[----:B------:R-:W-:-:S04]  /*112880*/  @P1 LOP3.LUT R8, R8, 0x20, RZ, 0xfc, !PT ;  /* 0x0000002008081812 */ /* 0x000fc800078efcff */
[----:B------:R-:W-:-:S04]  /*112890*/  LOP3.LUT R8, R8, 0xffffffef, RZ, 0xc0, !PT ;  /* 0xffffffef08087812 */ /* 0x000fc800078ec0ff */
[----:B------:R-:W-:Y:S02]  /*1128a0*/  @P0 LOP3.LUT R8, R8, 0x10, RZ, 0xfc, !PT ;  /* 0x0000001008080812 */ /* 0x000fe400078efcff */
[----:B------:R-:W-:Y:S02]  /*1128b0*/  IADD3 R10, P0, R2, R29, RZ ;  /* 0x0000001d020a7210 */ /* 0x000fe40007f1e0ff */
[----:B------:R-:W-:-:S03]  /*1128c0*/  LOP3.LUT R8, R8, 0xfffffff7, RZ, 0xc0, !PT ;  /* 0xfffffff708087812 */ /* 0x000fc600078ec0ff */
[----:B------:R-:W-:Y:S01]  /*1128d0*/  IMAD.X R11, R7, 0x1, R28, P0 ;  /* 0x00000001070b7824 */ /* 0x000fe200000e061c */
[----:B----4-:R-:W-:Y:S01]  /*1128e0*/  ISETP.GE.AND P1, PT, R5, UR4, PT ;  /* 0x0000000405007c0c */ /* 0x010fe2000bf26270 */
[----:B------:R-:W-:Y:S01]  /*1128f0*/  IMAD.U32 R5, RZ, RZ, UR6 ;  /* 0x00000006ff057e24 */ /* 0x000fe2000f8e00ff */
[----:B------:R-:W-:Y:S01]  /*112900*/  UMOV UR6, UR7 ;  /* 0x0000000700067c82 */ /* 0x000fe20008000000 */
[----:B------:R-:W-:Y:S01]  /*112910*/  @P2 LOP3.LUT R8, R8, 0x8, RZ, 0xfc, !PT ;  /* 0x0000000808082812 */ /* 0x000fe200078efcff */
[----:B------:R0:W-:Y:S04]  /*112920*/  STL.64 [R1+0x4728], R10 ;  /* 0x0047280a01007387 */ /* 0x0001e80000100a00 */
[----:B------:R1:W-:Y:S01]  /*112930*/  STL [R1+0x14c], R5 ;  /* 0x00014c0501007387 */ /* 0x0003e20000100800 */
[----:B------:R-:W-:-:S02]  /*112940*/  LOP3.LUT R8, R8, 0xfffffffb, RZ, 0xc0, !PT ;  /* 0xfffffffb08087812 */ /* 0x000fc400078ec0ff */
[----:B---3--:R-:W-:Y:S01]  /*112950*/  ISETP.GE.AND P2, PT, R4, UR6, PT ;  /* 0x0000000604007c0c */ /* 0x008fe2000bf46270 */
[----:B------:R-:W-:Y:S01]  /*112960*/  UMOV UR4, UR9 ;  /* 0x0000000900047c82 */ /* 0x000fe20008000000 */
[----:B------:R-:W2:Y:S01]  /*112970*/  LDL.LU R4, [R1+0x5014] ;  /* 0x0050140001047983 */ /* 0x000ea20000300800 */
[----:B------:R-:W-:Y:S01]  /*112980*/  @P1 LOP3.LUT R8, R8, 0x4, RZ, 0xfc, !PT ;  /* 0x0000000408081812 */ /* 0x000fe200078efcff */
[----:B------:R-:W-:Y:S01]  /*112990*/  ULDC.64 UR6, c[0x0][0x228] ;  /* 0x00008a0000067ab9 */ /* 0x000fe20000000a00 */
[----:B------:R-:W-:Y:S02]  /*1129a0*/  ISETP.GE.AND P1, PT, R3, UR4, PT ;  /* 0x0000000403007c0c */ /* 0x000fe4000bf26270 */
[----:B------:R-:W-:Y:S01]  /*1129b0*/  LOP3.LUT R8, R8, 0xfffffffd, RZ, 0xc0, !PT ;  /* 0xfffffffd08087812 */ /* 0x000fe200078ec0ff */
[----:B------:R-:W3:Y:S01]  /*1129c0*/  LDL.LU R3, [R1+0x5020] ;  /* 0x0050200001037983 */ /* 0x000ee20000300800 */
[----:B0-----:R-:W-:-:S04]  /*1129d0*/  IADD3 R10, P0, R2, R27, RZ ;  /* 0x0000001b020a7210 */ /* 0x001fc80007f1e0ff */
[----:B------:R-:W-:-:S04]  /*1129e0*/  @P2 LOP3.LUT R8, R8, 0x2, RZ, 0xfc, !PT ;  /* 0x0000000208082812 */ /* 0x000fc800078efcff */
[----:B------:R-:W-:Y:S01]  /*1129f0*/  LOP3.LUT R8, R8, 0xfffffffe, RZ, 0xc0, !PT ;  /* 0xfffffffe08087812 */ /* 0x000fe200078ec0ff */
[----:B------:R-:W-:-:S03]  /*112a00*/  IMAD.X R11, R7, 0x1, R26, P0 ;  /* 0x00000001070b7824 */ /* 0x000fc600000e061a */
[----:B------:R-:W-:Y:S01]  /*112a10*/  @P1 LOP3.LUT R8, R8, 0x1, RZ, 0xfc, !PT ;  /* 0x0000000108081812 */ /* 0x000fe200078efcff */
[----:B------:R-:W-:Y:S02]  /*112a20*/  IMAD.U32 R7, RZ, RZ, UR6 ;  /* 0x00000006ff077e24 */ /* 0x000fe4000f8e00ff */
[----:B-1----:R-:W-:Y:S01]  /*112a30*/  IMAD.U32 R5, RZ, RZ, UR8 ;  /* 0x00000008ff057e24 */ /* 0x002fe2000f8e00ff */
[----:B------:R-:W-:Y:S01]  /*112a40*/  ULDC.64 UR8, c[0x0][0x228] ;  /* 0x00008a0000087ab9 */ /* 0x000fe20000000a00 */
[----:B------:R-:W-:Y:S04]  /*112a50*/  STL [R1+0x5d30], R8 ;  /* 0x005d300801007387 */ /* 0x000fe80000100800 */
[----:B------:R-:W-:Y:S04]  /*112a60*/  STL.64 [R1+0x4738], R10 ;  /* 0x0047380a01007387 */ /* 0x000fe80000100a00 */
[----:B------:R0:W-:Y:S02]  /*112a70*/  STL [R1+0x144], R7 ;  /* 0x0001440701007387 */ /* 0x0001e40000100800 */
[----:B0-----:R-:W-:-:S05]  /*112a80*/  IMAD.U32 R7, RZ, RZ, UR8 ;  /* 0x00000008ff077e24 */ /* 0x001fca000f8e00ff */
[----:B------:R0:W-:Y:S01]  /*112a90*/  STL [R1+0x140], R7 ;  /* 0x0001400701007387 */ /* 0x0001e20000100800 */
[----:B------:R-:W-:-:S03]  /*112aa0*/  UMOV UR6, UR7 ;  /* 0x0000000700067c82 */ /* 0x000fc60008000000 */
[----:B0-----:R-:W4:Y:S01]  /*112ab0*/  LDL.LU R7, [R1+0x5024] ;  /* 0x0050240001077983 */ /* 0x001f220000300800 */
[----:B--2---:R-:W-:Y:S01]  /*112ac0*/  ISETP.GE.AND P2, PT, R4, UR6, PT ;  /* 0x0000000604007c0c */ /* 0x004fe2000bf46270 */
[----:B------:R-:W-:Y:S02]  /*112ad0*/  UMOV UR4, UR9 ;  /* 0x0000000900047c82 */ /* 0x000fe40008000000 */
[----:B------:R-:W2:Y:S01]  /*112ae0*/  LDL.LU R4, [R1+0x5030] ;  /* 0x0050300001047983 */ /* 0x000ea20000300800 */
[----:B------:R-:W-:Y:S01]  /*112af0*/  SHF.R.S32.HI R8, RZ, 0x1f, R2 ;  /* 0x0000001fff087819 */ /* 0x000fe20000011402 */
[----:B------:R-:W-:Y:S01]  /*112b00*/  ULDC.64 UR6, c[0x0][0x228] ;  /* 0x00008a0000067ab9 */ /* 0x000fe20000000a00 */
[----:B------:R-:W-:Y:S01]  /*112b10*/  IADD3 R10, P0, R2, R25, RZ ;  /* 0x00000019020a7210 */ /* 0x000fe20007f1e0ff */
[----:B------:R-:W-:Y:S01]  /*112b20*/  ULDC.64 UR8, c[0x0][0x228] ;  /* 0x00008a0000087ab9 */ /* 0x000fe20000000a00 */
[----:B---3--:R-:W-:Y:S01]  /*112b30*/  ISETP.GE.AND P1, PT, R3, UR4, PT ;  /* 0x0000000403007c0c */ /* 0x008fe2000bf26270 */
[----:B------:R-:W-:-:S02]  /*112b40*/  IMAD.U32 R3, RZ, RZ, UR6 ;  /* 0x00000006ff037e24 */ /* 0x000fc4000f8e00ff */
[----:B------:R-:W-:Y:S01]  /*112b50*/  IMAD.X R11, R8, 0x1, R24, P0 ;  /* 0x00000001080b7824 */ /* 0x000fe200000e0618 */
[----:B------:R-:W-:Y:S04]  /*112b60*/  STL.64 [R1+0x5dd8], R24 ;  /* 0x005dd81801007387 */ /* 0x000fe80000100a00 */
[----:B------:R0:W-:Y:S04]  /*112b70*/  STL.64 [R1+0x4748], R10 ;  /* 0x0047480a01007387 */ /* 0x0001e80000100a00 */
[----:B------:R-:W-:Y:S01]  /*112b80*/  STL [R1+0x13c], R3 ;  /* 0x00013c0301007387 */ /* 0x000fe20000100800 */
[----:B------:R-:W-:Y:S01]  /*112b90*/  @P2 LOP3.LUT R12, R12, 0x80000000, RZ, 0xfc, !PT ;  /* 0x800000000c0c2812 */ /* 0x000fe200078efcff */
[----:B------:R-:W-:-:S02]  /*112ba0*/  UMOV UR6, UR7 ;  /* 0x0000000700067c82 */ /* 0x000fc40008000000 */
[----:B0-----:R-:W3:Y:S01]  /*112bb0*/  LDL.LU R11, [R1+0x5034] ;  /* 0x00503400010b7983 */ /* 0x001ee20000300800 */
[----:B------:R-:W-:Y:S02]  /*112bc0*/  LOP3.LUT R12, R12, 0xbfffffff, RZ, 0xc0, !PT ;  /* 0xbfffffff0c0c7812 */ /* 0x000fe400078ec0ff */
[----:B------:R-:W-:Y:S01]  /*112bd0*/  IADD3 R24, P0, R2, R23, RZ ;  /* 0x0000001702187210 */ /* 0x000fe20007f1e0ff */
[----:B------:R-:W-:Y:S01]  /*112be0*/  UMOV UR4, UR9 ;  /* 0x0000000900047c82 */ /* 0x000fe20008000000 */
[----:B------:R-:W-:-:S03]  /*112bf0*/  @P1 LOP3.LUT R12, R12, 0x40000000, RZ, 0xfc, !PT ;  /* 0x400000000c0c1812 */ /* 0x000fc600078efcff */
[----:B------:R-:W-:Y:S01]  /*112c00*/  IMAD.X R25, R8, 0x1, R22, P0 ;  /* 0x0000000108197824 */ /* 0x000fe200000e0616 */
[----:B----4-:R-:W-:Y:S01]  /*112c10*/  ISETP.GE.AND P2, PT, R7, UR6, PT ;  /* 0x0000000607007c0c */ /* 0x010fe2000bf46270 */
[----:B------:R-:W-:Y:S01]  /*112c20*/  ULDC.64 UR6, c[0x0][0x228] ;  /* 0x00008a0000067ab9 */ /* 0x000fe20000000a00 */
[----:B------:R-:W4:Y:S04]  /*112c30*/  LDL.LU R7, [R1+0x5050] ;  /* 0x0050500001077983 */ /* 0x000f280000300800 */
[----:B------:R-:W-:Y:S01]  /*112c40*/  STL.64 [R1+0x4750], R24 ;  /* 0x0047501801007387 */ /* 0x000fe20000100a00 */
[----:B--2---:R-:W-:Y:S01]  /*112c50*/  ISETP.GE.AND P1, PT, R4, UR4, PT ;  /* 0x0000000404007c0c */ /* 0x004fe2000bf26270 */
[----:B------:R-:W-:-:S05]  /*112c60*/  IMAD.U32 R4, RZ, RZ, UR6 ;  /* 0x00000006ff047e24 */ /* 0x000fca000f8e00ff */
[----:B------:R0:W-:Y:S04]  /*112c70*/  STL [R1+0x134], R4 ;  /* 0x0001340401007387 */ /* 0x0001e80000100800 */
[----:B0-----:R-:W2:Y:S04]  /*112c80*/  LDL.LU R4, [R1+0x5054] ;  /* 0x0050540001047983 */ /* 0x001ea80000300800 */
[----:B------:R-:W2:Y:S01]  /*112c90*/  LDL.LU R10, [R1+0x5058] ;  /* 0x00505800010a7983 */ /* 0x000ea20000300800 */
[----:B------:R-:W-:Y:S01]  /*112ca0*/  LOP3.LUT R12, R12, 0xdfffffff, RZ, 0xc0, !PT ;  /* 0xdfffffff0c0c7812 */ /* 0x000fe200078ec0ff */
[----:B------:R-:W-:-:S03]  /*112cb0*/  UMOV UR6, UR7 ;  /* 0x0000000700067c82 */ /* 0x000fc60008000000 */
[----:B------:R-:W-:Y:S01]  /*112cc0*/  @P2 LOP3.LUT R12, R12, 0x20000000, RZ, 0xfc, !PT ;  /* 0x200000000c0c2812 */ /* 0x000fe200078efcff */
[----:B------:R-:W-:Y:S01]  /*112cd0*/  IMAD.U32 R3, RZ, RZ, UR8 ;  /* 0x00000008ff037e24 */ /* 0x000fe2000f8e00ff */
[----:B---3--:R-:W-:Y:S01]  /*112ce0*/  ISETP.GE.AND P2, PT, R11, UR6, PT ;  /* 0x000000060b007c0c */ /* 0x008fe2000bf46270 */
[----:B------:R-:W-:Y:S01]  /*112cf0*/  ULDC.64 UR8, c[0x0][0x228] ;  /* 0x00008a0000087ab9 */ /* 0x000fe20000000a00 */
[----:B------:R-:W-:Y:S01]  /*112d00*/  LOP3.LUT R12, R12, 0xefffffff, RZ, 0xc0, !PT ;  /* 0xefffffff0c0c7812 */ /* 0x000fe200078ec0ff */
[----:B------:R-:W-:Y:S01]  /*112d10*/  IMAD.U32 R24, RZ, RZ, UR8 ;  /* 0x00000008ff187e24 */ /* 0x000fe2000f8e00ff */
[----:B------:R-:W-:Y:S01]  /*112d20*/  UMOV UR4, UR9 ;  /* 0x0000000900047c82 */ /* 0x000fe20008000000 */
[----:B------:R-:W-:Y:S01]  /*112d30*/  ULDC.64 UR6, c[0x0][0x228] ;  /* 0x00008a0000067ab9 */ /* 0x000fe20000000a00 */
[----:B------:R-:W-:Y:S01]  /*112d40*/  @P1 LOP3.LUT R12, R12, 0x10000000, RZ, 0xfc, !PT ;  /* 0x100000000c0c1812 */ /* 0x000fe200078efcff */
[----:B------:R-:W-:Y:S01]  /*112d50*/  ULDC.64 UR8, c[0x0][0x228] ;  /* 0x00008a0000087ab9 */ /* 0x000fe20000000a00 */
[----:B------:R0:W-:Y:S02]  /*112d60*/  STL [R1+0x130], R24 ;  /* 0x0001301801007387 */ /* 0x0001e40000100800 */
[----:B------:R-:W-:-:S04]  /*112d70*/  LOP3.LUT R12, R12, 0xf7ffffff, RZ, 0xc0, !PT ;  /* 0xf7ffffff0c0c7812 */ /* 0x000fc800078ec0ff */
[----:B------:R-:W-:Y:S02]  /*112d80*/  @P2 LOP3.LUT R12, R12, 0x8000000, RZ, 0xfc, !PT ;  /* 0x080000000c0c2812 */ /* 0x000fe400078efcff */
[----:B0-----:R-:W-:Y:S02]  /*112d90*/  IADD3 R24, P0, R2, R21, RZ ;  /* 0x0000001502187210 */ /* 0x001fe40007f1e0ff */
[----:B------:R-:W-:-:S03]  /*112da0*/  LOP3.LUT R12, R12, 0xfbffffff, RZ, 0xc0, !PT ;  /* 0xfbffffff0c0c7812 */ /* 0x000fc600078ec0ff */
[----:B------:R-:W-:Y:S01]  /*112db0*/  IMAD.X R25, R8, 0x1, R20, P0 ;  /* 0x0000000108197824 */ /* 0x000fe200000e0614 */
[----:B----4-:R-:W-:Y:S01]  /*112dc0*/  ISETP.GE.AND P1, PT, R7, UR4, PT ;  /* 0x0000000407007c0c */ /* 0x010fe2000bf26270 */
[----:B------:R-:W-:Y:S01]  /*112dd0*/  IMAD.U32 R7, RZ, RZ, UR6 ;  /* 0x00000006ff077e24 */ /* 0x000fe2000f8e00ff */
[----:B------:R-:W-:Y:S02]  /*112de0*/  UMOV UR6, UR7 ;  /* 0x0000000700067c82 */ /* 0x000fe40008000000 */
[----:B------:R0:W-:Y:S01]  /*112df0*/  STL.64 [R1+0x4760], R24 ;  /* 0x0047601801007387 */ /* 0x0001e20000100a00 */
[----:B------:R-:W-:-:S03]  /*112e00*/  UMOV UR4, UR9 ;  /* 0x0000000900047c82 */ /* 0x000fc60008000000 */
[----:B------:R1:W-:Y:S05]  /*112e10*/  STL [R1+0x12c], R7 ;  /* 0x00012c0701007387 */ /* 0x0003ea0000100800 */
[----:B------:R-:W-:Y:S02]  /*112e20*/  @P1 LOP3.LUT R12, R12, 0x4000000, RZ, 0xfc, !PT ;  /* 0x040000000c0c1812 */ /* 0x000fe400078efcff */
[----:B--2---:R-:W-:Y:S01]  /*112e30*/  ISETP.GE.AND P2, PT, R4, UR6, PT ;  /* 0x0000000604007c0c */ /* 0x004fe2000bf46270 */
[----:B------:R-:W-:Y:S01]  /*112e40*/  ULDC.64 UR6, c[0x0][0x228] ;  /* 0x00008a0000067ab9 */ /* 0x000fe20000000a00 */
[----:B------:R-:W2:Y:S01]  /*112e50*/  LDL.LU R4, [R1+0x505c] ;  /* 0x00505c0001047983 */ /* 0x000ea20000300800 */
[----:B------:R-:W-:-:S03]  /*112e60*/  ISETP.GE.AND P1, PT, R10, UR4, PT ;  /* 0x000000040a007c0c */ /* 0x000fc6000bf26270 */
[----:B------:R-:W3:Y:S01]  /*112e70*/  LDL.LU R10, [R1+0x5068] ;  /* 0x00506800010a7983 */ /* 0x000ee20000300800 */
[----:B------:R-:W-:Y:S02]  /*112e80*/  LOP3.LUT R12, R12, 0xfdffffff, RZ, 0xc0, !PT ;  /* 0xfdffffff0c0c7812 */ /* 0x000fe400078ec0ff */
[----:B0-----:R-:W-:Y:S01]  /*112e90*/  IADD3 R24, P0, R2, R19, RZ ;  /* 0x0000001302187210 */ /* 0x001fe20007f1e0ff */
[----:B------:R-:W-:-:S03]  /*112ea0*/  IMAD.U32 R11, RZ, RZ, UR6 ;  /* 0x00000006ff0b7e24 */ /* 0x000fc6000f8e00ff */
[----:B------:R-:W-:Y:S01]  /*112eb0*/  @P2 LOP3.LUT R12, R12, 0x2000000, RZ, 0xfc, !PT ;  /* 0x020000000c0c2812 */ /* 0x000fe200078efcff */
[----:B------:R-:W-:Y:S02]  /*112ec0*/  IMAD.X R25, R8, 0x1, R18, P0 ;  /* 0x0000000108197824 */ /* 0x000fe400000e0612 */
[----:B-1----:R-:W-:Y:S01]  /*112ed0*/  IMAD.U32 R7, RZ, RZ, UR8 ;  /* 0x00000008ff077e24 */ /* 0x002fe2000f8e00ff */
[----:B------:R-:W-:Y:S01]  /*112ee0*/  LOP3.LUT R12, R12, 0xfeffffff, RZ, 0xc0, !PT ;  /* 0xfeffffff0c0c7812 */ /* 0x000fe200078ec0ff */
[----:B------:R-:W-:Y:S01]  /*112ef0*/  ULDC.64 UR8, c[0x0][0x228] ;  /* 0x00008a0000087ab9 */ /* 0x000fe20000000a00 */
[----:B------:R-:W-:Y:S01]  /*112f00*/  STL.64 [R1+0x5dd0], R18 ;  /* 0x005dd01201007387 */ /* 0x000fe20000100a00 */
[----:B------:R-:W-:Y:S01]  /*112f10*/  UMOV UR4, UR9 ;  /* 0x0000000900047c82 */ /* 0x000fe20008000000 */
[----:B------:R-:W-:Y:S02]  /*112f20*/  @P1 LOP3.LUT R12, R12, 0x1000000, RZ, 0xfc, !PT ;  /* 0x010000000c0c1812 */ /* 0x000fe400078efcff */
[----:B------:R-:W-:Y:S04]  /*112f30*/  STL.64 [R1+0x4770], R24 ;  /* 0x0047701801007387 */ /* 0x000fe80000100a00 */
[----:B------:R0:W-:Y:S01]  /*112f40*/  STL [R1+0x124], R11 ;  /* 0x0001240b01007387 */ /* 0x0001e20000100800 */
[----:B------:R-:W-:Y:S01]  /*112f50*/  UMOV UR6, UR7 ;  /* 0x0000000700067c82 */ /* 0x000fe20008000000 */
[----:B0-----:R-:W-:Y:S01]  /*112f60*/  IMAD.U32 R11, RZ, RZ, UR8 ;  /* 0x00000008ff0b7e24 */ /* 0x001fe2000f8e00ff */
[----:B---3--:R-:W-:Y:S01]  /*112f70*/  ISETP.GE.AND P1, PT, R10, UR4, PT ;  /* 0x000000040a007c0c */ /* 0x008fe2000bf26270 */
[----:B------:R-:W-:Y:S01]  /*112f80*/  ULDC.64 UR8, c[0x0][0x228] ;  /* 0x00008a0000087ab9 */ /* 0x000fe20000000a00 */
[----:B------:R-:W-:-:S02]  /*112f90*/  IADD3 R10, P0, R2, R17, RZ ;  /* 0x00000011020a7210 */ /* 0x000fc40007f1e0ff */
[----:B------:R0:W-:Y:S01]  /*112fa0*/  STL [R1+0x120], R11 ;  /* 0x0001200b01007387 */ /* 0x0001e20000100800 */
[----:B--2---:R-:W-:Y:S01]  /*112fb0*/  ISETP.GE.AND P2, PT, R4, UR6, PT ;  /* 0x0000000604007c0c */ /* 0x004fe2000bf46270 */
[----:B------:R-:W-:Y:S02]  /*112fc0*/  ULDC.64 UR6, c[0x0][0x228] ;  /* 0x00008a0000067ab9 */ /* 0x000fe40000000a00 */
[----:B------:R-:W2:Y:S01]  /*112fd0*/  LDL.LU R4, [R1+0x506c] ;  /* 0x00506c0001047983 */ /* 0x000ea20000300800 */
[----:B0-----:R-:W-:-:S05]  /*112fe0*/  IMAD.X R11, R8, 0x1, R15, P0 ;  /* 0x00000001080b7824 */ /* 0x001fca00000e060f */
[----:B------:R0:W-:Y:S04]  /*112ff0*/  STL.64 [R1+0x4788], R10 ;  /* 0x0047880a01007387 */ /* 0x0001e80000100a00 */
[----:B------:R-:W-:Y:S01]  /*113000*/  STL [R1+0x5cec], R2 ;  /* 0x005cec0201007387 */ /* 0x000fe20000100800 */
[----:B0-----:R-:W-:-:S03]  /*113010*/  IADD3 R10, P0, R2, R16, RZ ;  /* 0x00000010020a7210 */ /* 0x001fc60007f1e0ff */
[----:B------:R-:W-:Y:S02]  /*113020*/  STL [R1+0x5da8], R3 ;  /* 0x005da80301007387 */ /* 0x000fe40000100800 */
[----:B------:R-:W-:-:S05]  /*113030*/  IMAD.X R11, R8, 0x1, R14, P0 ;  /* 0x00000001080b7824 */ /* 0x000fca00000e060e */
[----:B------:R0:W-:Y:S04]  /*113040*/  STL.64 [R1+0x4780], R10 ;  /* 0x0047800a01007387 */ /* 0x0001e80000100a00 */
[----:B0-----:R-:W3:Y:S04]  /*113050*/  LDL.LU R11, [R1+0x5078] ;  /* 0x00507800010b7983 */ /* 0x001ee80000300800 */
[----:B------:R-:W4:Y:S01]  /*113060*/  LDL.LU R10, [R1+0x507c] ;  /* 0x00507c00010a7983 */ /* 0x000f220000300800 */
[----:B------:R-:W-:Y:S01]  /*113070*/  LOP3.LUT R12, R12, 0xff7fffff, RZ, 0xc0, !PT ;  /* 0xff7fffff0c0c7812 */ /* 0x000fe200078ec0ff */
[----:B------:R-:W-:-:S03]  /*113080*/  UMOV UR4, UR7 ;  /* 0x0000000700047c82 */ /* 0x000fc60008000000 */
[----:B------:R-:W-:-:S04]  /*113090*/  @P2 LOP3.LUT R12, R12, 0x800000, RZ, 0xfc, !PT ;  /* 0x008000000c0c2812 */ /* 0x000fc800078efcff */
[----:B------:R-:W-:-:S04]  /*1130a0*/  LOP3.LUT R12, R12, 0xffbfffff, RZ, 0xc0, !PT ;  /* 0xffbfffff0c0c7812 */ /* 0x000fc800078ec0ff */
[----:B------:R-:W-:Y:S01]  /*1130b0*/  @P1 LOP3.LUT R12, R12, 0x400000, RZ, 0xfc, !PT ;  /* 0x004000000c0c1812 */ /* 0x000fe200078efcff */
[----:B------:R-:W-:Y:S01]  /*1130c0*/  IMAD.U32 R2, RZ, RZ, UR6 ;  /* 0x00000006ff027e24 */ /* 0x000fe2000f8e00ff */
[----:B------:R-:W-:Y:S02]  /*1130d0*/  ULDC.64 UR6, c[0x0][0x228] ;  /* 0x00008a0000067ab9 */ /* 0x000fe40000000a00 */
[----:B------:R-:W-:Y:S01]  /*1130e0*/  LOP3.LUT R12, R12, 0xffdfffff, RZ, 0xc0, !PT ;  /* 0xffdfffff0c0c7812 */ /* 0x000fe200078ec0ff */
[----:B------:R-:W-:Y:S01]  /*1130f0*/  IMAD.U32 R3, RZ, RZ, UR6 ;  /* 0x00000006ff037e24 */ /* 0x000fe2000f8e00ff */
[----:B------:R-:W-:Y:S01]  /*113100*/  UMOV UR6, UR7 ;  /* 0x0000000700067c82 */ /* 0x000fe20008000000 */
[----:B------:R-:W-:Y:S01]  /*113110*/  IMAD.U32 R18, RZ, RZ, UR8 ;  /* 0x00000008ff127e24 */ /* 0x000fe2000f8e00ff */
[----:B------:R0:W-:Y:S04]  /*113120*/  STL [R1+0x11c], R2 ;  /* 0x00011c0201007387 */ /* 0x0001e80000100800 */
[----:B------:R-:W3:Y:S04]  /*113130*/  LDL.LU R8, [R1+0x5080] ;  /* 0x0050800001087983 */ /* 0x000ee80000300800 */
[----:B0-----:R-:W3:Y:S04]  /*113140*/  LDL.LU R2, [R1+0x5084] ;  /* 0x0050840001027983 */ /* 0x001ee80000300800 */
[----:B------:R-:W-:Y:S01]  /*113150*/  STL [R1+0x114], R18 ;  /* 0x0001141201007387 */ /* 0x000fe20000100800 */
[----:B--2---:R-:W-:Y:S01]  /*113160*/  ISETP.GE.AND P0, PT, R4, UR4, PT ;  /* 0x0000000404007c0c */ /* 0x004fe2000bf06270 */
[----:B------:R-:W-:Y:S01]  /*113170*/  UMOV UR4, UR9 ;  /* 0x0000000900047c82 */ /* 0x000fe20008000000 */
[----:B------:R-:W-:Y:S01]  /*113180*/  IMAD.MOV.U32 R4, RZ, RZ, R6 ;  /* 0x000000ffff047224 */ /* 0x000fe200078e0006 */
[----:B------:R-:W-:Y:S01]  /*113190*/  SHF.R.S32.HI R6, RZ, 0x1f, R9 ;  /* 0x0000001fff067819 */ /* 0x000fe20000011409 */
[----:B------:R-:W-:-:S09]  /*1131a0*/  ULDC.64 UR8, c[0x0][0x228] ;  /* 0x00008a0000087ab9 */ /* 0x000fd20000000a00 */
[----:B------:R-:W-:Y:S02]  /*1131b0*/  @P0 LOP3.LUT R12, R12, 0x200000, RZ, 0xfc, !PT ;  /* 0x002000000c0c0812 */ /* 0x000fe400078efcff */
[----:B----4-:R-:W-:Y:S02]  /*1131c0*/  ISETP.GE.AND P1, PT, R10, UR4, PT ;  /* 0x000000040a007c0c */ /* 0x010fe4000bf26270 */
[----:B------:R-:W-:Y:S02]  /*1131d0*/  IADD3 R10, P0, R9, R29, RZ ;  /* 0x0000001d090a7210 */ /* 0x000fe40007f1e0ff */
[----:B---3--:R-:W-:Y:S01]  /*1131e0*/  ISETP.GE.AND P2, PT, R11, UR6, PT ;  /* 0x000000060b007c0c */ /* 0x008fe2000bf46270 */
[----:B------:R-:W-:Y:S02]  /*1131f0*/  ULDC.64 UR6, c[0x0][0x228] ;  /* 0x00008a0000067ab9 */ /* 0x000fe40000000a00 */
[----:B------:R-:W-:-:S05]  /*113200*/  IMAD.X R11, R6, 0x1, R28, P0 ;  /* 0x00000001060b7824 */ /* 0x000fca00000e061c */
[----:B------:R0:W-:Y:S01]  /*113210*/  STL.64 [R1+0x4790], R10 ;  /* 0x0047900a01007387 */ /* 0x0001e20000100a00 */
[----:B------:R-:W-:Y:S01]  /*113220*/  IADD3 R24, P0, R9, R27, RZ ;  /* 0x0000001b09187210 */ /* 0x000fe20007f1e0ff */
[----:B0-----:R-:W-:-:S05]  /*113230*/  IMAD.U32 R10, RZ, RZ, UR6 ;  /* 0x00000006ff0a7e24 */ /* 0x001fca000f8e00ff */
[----:B------:R0:W-:Y:S01]  /*113240*/  STL [R1+0x110], R10 ;  /* 0x0001100a01007387 */ /* 0x0001e20000100800 */
[----:B------:R-:W-:Y:S02]  /*113250*/  IMAD.X R25, R6, 0x1, R26, P0 ;  /* 0x0000000106197824 */ /* 0x000fe400000e061a */
[----:B0-----:R-:W-:-:S05]  /*113260*/  IMAD.U32 R10, RZ, RZ, UR8 ;  /* 0x00000008ff0a7e24 */ /* 0x001fca000f8e00ff */
[----:B------:R-:W-:Y:S04]  /*113270*/  STL [R1+0x10c], R10 ;  /* 0x00010c0a01007387 */ /* 0x000fe80000100800 */
[----:B------:R-:W2:Y:S04]  /*113280*/  LDL.LU R18, [R1+0x5088] ;  /* 0x0050880001127983 */ /* 0x000ea80000300800 */
[----:B------:R-:W3:Y:S04]  /*113290*/  LDL.LU R11, [R1+0x508c] ;  /* 0x00508c00010b7983 */ /* 0x000ee80000300800 */
[----:B------:R0:W-:Y:S04]  /*1132a0*/  STL.64 [R1+0x47a0], R24 ;  /* 0x0047a01801007387 */ /* 0x0001e80000100a00 */
[----:B0-----:R-:W4:Y:S01]  /*1132b0*/  LDL.LU.64 R24, [R1+0x5dd8] ;  /* 0x005dd80001187983 */ /* 0x001f220000300a00 */
[----:B------:R-:W-:Y:S01]  /*1132c0*/  LOP3.LUT R12, R12, 0xffefffff, RZ, 0xc0, !PT ;  /* 0xffefffff0c0c7812 */ /* 0x000fe200078ec0ff */
[----:B------:R-:W-:-:S03]  /*1132d0*/  UMOV UR6, UR7 ;  /* 0x0000000700067c82 */ /* 0x000fc60008000000 */
[----:B------:R-:W-:Y:S02]  /*1132e0*/  @P2 LOP3.LUT R12, R12, 0x100000, RZ, 0xfc, !PT ;  /* 0x001000000c0c2812 */ /* 0x000fe400078efcff */
[----:B------:R-:W-:Y:S01]  /*1132f0*/  ISETP.GE.AND P2, PT, R8, UR6, PT ;  /* 0x0000000608007c0c */ /* 0x000fe2000bf46270 */
[----:B------:R-:W-:Y:S01]  /*113300*/  UMOV UR4, UR9 ;  /* 0x0000000900047c82 */ /* 0x000fe20008000000 */
[----:B------:R-:W-:Y:S01]  /*113310*/  LOP3.LUT R12, R12, 0xfff7ffff, RZ, 0xc0, !PT ;  /* 0xfff7ffff0c0c7812 */ /* 0x000fe200078ec0ff */
[----:B------:R-:W-:Y:S01]  /*113320*/  ULDC.64 UR6, c[0x0][0x228] ;  /* 0x00008a0000067ab9 */ /* 0x000fe20000000a00 */
[----:B------:R-:W-:Y:S01]  /*113330*/  IMAD.MOV.U32 R10, RZ, RZ, R4 ;  /* 0x000000ffff0a7224 */ /* 0x000fe200078e0004 */
[----:B------:R-:W-:Y:S01]  /*113340*/  ULDC.64 UR8, c[0x0][0x228] ;  /* 0x00008a0000087ab9 */ /* 0x000fe20000000a00 */
[----:B------:R-:W-:Y:S01]  /*113350*/  @P1 LOP3.LUT R12, R12, 0x80000, RZ, 0xfc, !PT ;  /* 0x000800000c0c1812 */ /* 0x000fe200078efcff */
[----:B------:R-:W4:Y:S01]  /*113360*/  LDL.LU R8, [R1+0x5090] ;  /* 0x0050900001087983 */ /* 0x000f220000300800 */
[----:B------:R-:W-:-:S02]  /*113370*/  ISETP.GE.AND P1, PT, R2, UR4, PT ;  /* 0x0000000402007c0c */ /* 0x000fc4000bf26270 */
[----:B------:R-:W-:Y:S01]  /*113380*/  LOP3.LUT R12, R12, 0xfffbffff, RZ, 0xc0, !PT ;  /* 0xfffbffff0c0c7812 */ /* 0x000fe200078ec0ff */
[----:B------:R-:W-:Y:S01]  /*113390*/  IMAD.U32 R4, RZ, RZ, UR6 ;  /* 0x00000006ff047e24 */ /* 0x000fe2000f8e00ff */
[----:B------:R-:W-:Y:S01]  /*1133a0*/  UMOV UR6, UR7 ;  /* 0x0000000700067c82 */ /* 0x000fe20008000000 */
[----:B------:R-:W-:Y:S01]  /*1133b0*/  IMAD.U32 R19, RZ, RZ, UR8 ;  /* 0x00000008ff137e24 */ /* 0x000fe2000f8e00ff */
[----:B------:R-:W-:Y:S01]  /*1133c0*/  @P2 LOP3.LUT R12, R12, 0x40000, RZ, 0xfc, !PT ;  /* 0x000400000c0c2812 */ /* 0x000fe200078efcff */
[----:B------:R-:W4:Y:S03]  /*1133d0*/  LDL.LU R2, [R1+0x5094] ;  /* 0x0050940001027983 */ /* 0x000f260000300800 */
[----:B------:R-:W-:Y:S01]  /*1133e0*/  LOP3.LUT R12, R12, 0xfffdffff, RZ, 0xc0, !PT ;  /* 0xfffdffff0c0c7812 */ /* 0x000fe200078ec0ff */
[----:B------:R-:W-:Y:S01]  /*1133f0*/  UMOV UR4, UR9 ;  /* 0x0000000900047c82 */ /* 0x000fe20008000000 */
[----:B------:R0:W-:Y:S01]  /*113400*/  STL [R1+0x104], R19 ;  /* 0x0001041301007387 */ /* 0x0001e20000100800 */
[----:B------:R-:W-:Y:S01]  /*113410*/  ULDC.64 UR8, c[0x0][0x228] ;  /* 0x00008a0000087ab9 */ /* 0x000fe20000000a00 */
[----:B------:R-:W-:-:S02]  /*113420*/  @P1 LOP3.LUT R12, R12, 0x20000, RZ, 0xfc, !PT ;  /* 0x000200000c0c1812 */ /* 0x000fc400078efcff */
[----:B--2---:R-:W-:Y:S01]  /*113430*/  ISETP.GE.AND P2, PT, R18, UR6, PT ;  /* 0x0000000612007c0c */ /* 0x004fe2000bf46270 */
[----:B------:R-:W-:Y:S01]  /*113440*/  ULDC.64 UR6, c[0x0][0x228] ;  /* 0x00008a0000067ab9 */ /* 0x000fe20000000a00 */
[----:B---3--:R-:W-:Y:S01]  /*113450*/  ISETP.GE.AND P1, PT, R11, UR4, PT ;  /* 0x000000040b007c0c */ /* 0x008fe2000bf26270 */
[----:B------:R-:W-:Y:S01]  /*113460*/  IMAD.U32 R11, RZ, RZ, UR6 ;  /* 0x00000006ff0b7e24 */ /* 0x000fe2000f8e00ff */
[----:B----4-:R-:W-:Y:S01]  /*113470*/  IADD3 R18, P0, R9, R25, RZ ;  /* 0x0000001909127210 */ /* 0x010fe20007f1e0ff */
[----:B------:R-:W-:Y:S04]  /*113480*/  STL.64 [R1+0x5db8], R24 ;  /* 0x005db81801007387 */ /* 0x000fe80000100a00 */
[----:B0-----:R-:W-:-:S05]  /*113490*/  IMAD.X R19, R6, 0x1, R24, P0 ;  /* 0x0000000106137824 */ /* 0x001fca00000e0618 */
[----:B------:R-:W-:Y:S04]  /*1134a0*/  STL.64 [R1+0x47b8], R18 ;  /* 0x0047b81201007387 */ /* 0x000fe80000100a00 */
[----:B------:R0:W-:Y:S02]  /*1134b0*/  STL [R1+0x100], R11 ;  /* 0x0001000b01007387 */ /* 0x0001e40000100800 */
[----:B0-----:R-:W-:-:S05]  /*1134c0*/  IMAD.U32 R11, RZ, RZ, UR8 ;  /* 0x00000008ff0b7e24 */ /* 0x001fca000f8e00ff */
[----:B------:R0:W-:Y:S04]  /*1134d0*/  STL [R1+0xfc], R11 ;  /* 0x0000fc0b01007387 */ /* 0x0001e80000100800 */
[----:B------:R-:W2:Y:S01]  /*1134e0*/  LDL.LU R18, [R1+0x50a0] ;  /* 0x0050a00001127983 */ /* 0x000ea20000300800 */
[----:B------:R-:W-:Y:S01]  /*1134f0*/  LOP3.LUT R12, R12, 0xfffeffff, RZ, 0xc0, !PT ;  /* 0xfffeffff0c0c7812 */ /* 0x000fe200078ec0ff */
[----:B------:R-:W-:-:S03]  /*113500*/  UMOV UR6, UR7 ;  /* 0x0000000700067c82 */ /* 0x000fc60008000000 */
[----:B------:R-:W-:Y:S01]  /*113510*/  @P2 LOP3.LUT R12, R12, 0x10000, RZ, 0xfc, !PT ;  /* 0x000100000c0c2812 */ /* 0x000fe200078efcff */
[----:B------:R-:W-:Y:S01]  /*113520*/  UMOV UR4, UR9 ;  /* 0x0000000900047c82 */ /* 0x000fe20008000000 */
[----:B------:R-:W-:Y:S01]  /*113530*/  ISETP.GE.AND P2, PT, R8, UR6, PT ;  /* 0x0000000608007c0c */ /* 0x000fe2000bf46270 */
[----:B------:R-:W-:Y:S01]  /*113540*/  ULDC.64 UR6, c[0x0][0x228] ;  /* 0x00008a0000067ab9 */ /* 0x000fe20000000a00 */
[----:B------:R-:W-:Y:S01]  /*113550*/  LOP3.LUT R12, R12, 0xffff7fff, RZ, 0xc0, !PT ;  /* 0xffff7fff0c0c7812 */ /* 0x000fe200078ec0ff */
[----:B------:R-:W-:Y:S01]  /*113560*/  ULDC.64 UR8, c[0x0][0x228] ;  /* 0x00008a0000087ab9 */ /* 0x000fe20000000a00 */
[----:B------:R-:W-:Y:S01]  /*113570*/  IADD3 R24, P0, R9, R23, RZ ;  /* 0x0000001709187210 */ /* 0x000fe20007f1e0ff */
[----:B0-----:R-:W3:Y:S01]  /*113580*/  LDL.LU R11, [R1+0x50a4] ;  /* 0x0050a400010b7983 */ /* 0x001ee20000300800 */
[----:B------:R-:W-:Y:S01]  /*113590*/  @P1 LOP3.LUT R12, R12, 0x8000, RZ, 0xfc, !PT ;  /* 0x000080000c0c1812 */ /* 0x000fe200078efcff */
[----:B------:R-:W-:Y:S02]  /*1135a0*/  IMAD.MOV.U32 R8, RZ, RZ, R5 ;  /* 0x000000ffff087224 */ /* 0x000fe400078e0005 */
[----:B------:R-:W-:Y:S01]  /*1135b0*/  IMAD.X R25, R6, 0x1, R22, P0 ;  /* 0x0000000106197824 */ /* 0x000fe200000e0616 */
[----:B------:R-:W-:Y:S01]  /*1135c0*/  LOP3.LUT R12, R12, 0xffffbfff, RZ, 0xc0, !PT ;  /* 0xffffbfff0c0c7812 */ /* 0x000fe200078ec0ff */
[----:B------:R-:W-:Y:S01]  /*1135d0*/  IMAD.U32 R5, RZ, RZ, UR6 ;  /* 0x00000006ff057e24 */ /* 0x000fe2000f8e00ff */
[----:B------:R-:W-:Y:S01]  /*1135e0*/  UMOV UR6, UR7 ;  /* 0x0000000700067c82 */ /* 0x000fe20008000000 */
[----:B------:R-:W-:Y:S01]  /*1135f0*/  IMAD.U32 R19, RZ, RZ, UR8 ;  /* 0x00000008ff137e24 */ /* 0x000fe2000f8e00ff */
[----:B------:R-:W-:Y:S01]  /*113600*/  @P2 LOP3.LUT R12, R12, 0x4000, RZ, 0xfc, !PT ;  /* 0x000040000c0c2812 */ /* 0x000fe200078efcff */
[----:B------:R0:W-:Y:S01]  /*113610*/  STL.64 [R1+0x47c8], R24 ;  /* 0x0047c81801007387 */ /* 0x0001e20000100a00 */
[----:B------:R-:W-:Y:S01]  /*113620*/  ISETP.GE.AND P1, PT, R2, UR4, PT ;  /* 0x0000000402007c0c */ /* 0x000fe2000bf26270 */
[----:B0-----:R-:W-:-:S02]  /*113630*/  IMAD.MOV.U32 R25, RZ, RZ, R10 ;  /* 0x000000ffff197224 */ /* 0x001fc400078e000a */
[----:B------:R-:W4:Y:S04]  /*113640*/  LDL.LU R10, [R1+0x50c0] ;  /* 0x0050c000010a7983 */ /* 0x000f280000300800 */
[----:B------:R-:W4:Y:S04]  /*113650*/  LDL.LU R2, [R1+0x50c4] ;  /* 0x0050c40001027983 */ /* 0x000f280000300800 */
[----:B------:R0:W-:Y:S01]  /*113660*/  STL [R1+0xf4], R19 ;  /* 0x0000f41301007387 */ /* 0x0001e20000100800 */
[----:B--2---:R-:W-:Y:S02]  /*113670*/  ISETP.GE.AND P2, PT, R18, UR6, PT ;  /* 0x0000000612007c0c */ /* 0x004fe4000bf46270 */
[----:B------:R-:W-:Y:S01]  /*113680*/  LOP3.LUT R12, R12, 0xffffdfff, RZ, 0xc0, !PT ;  /* 0xffffdfff0c0c7812 */ /* 0x000fe200078ec0ff */
[----:B------:R-:W-:Y:S01]  /*113690*/  UMOV UR4, UR9 ;  /* 0x0000000900047c82 */ /* 0x000fe20008000000 */
[----:B------:R-:W-:Y:S01]  /*1136a0*/  IADD3 R18, P0, R9, R21, RZ ;  /* 0x0000001509127210 */ /* 0x000fe20007f1e0ff */
[----:B------:R-:W-:Y:S01]  /*1136b0*/  ULDC.64 UR6, c[0x0][0x228] ;  /* 0x00008a0000067ab9 */ /* 0x000fe20000000a00 */
[----:B------:R-:W-:Y:S01]  /*1136c0*/  @P1 LOP3.LUT R12, R12, 0x2000, RZ, 0xfc, !PT ;  /* 0x000020000c0c1812 */ /* 0x000fe200078efcff */
[----:B------:R-:W-:-:S02]  /*1136d0*/  ULDC.64 UR8, c[0x0][0x228] ;  /* 0x00008a0000087ab9 */ /* 0x000fc40000000a00 */
[----:B0-----:R-:W-:-:S05]  /*1136e0*/  IMAD.X R19, R6, 0x1, R20, P0 ;  /* 0x0000000106137824 */ /* 0x001fca00000e0614 */
[----:B------:R0:W-:Y:S04]  /*1136f0*/  STL.64 [R1+0x47d8], R18 ;  /* 0x0047d81201007387 */ /* 0x0001e80000100a00 */
[----:B0-----:R-:W2:Y:S01]  /*113700*/  LDL.LU.64 R18, [R1+0x5dd0] ;  /* 0x005dd00001127983 */ /* 0x001ea20000300a00 */
[----:B---3--:R-:W-:Y:S01]  /*113710*/  ISETP.GE.AND P1, PT, R11, UR4, PT ;  /* 0x000000040b007c0c */ /* 0x008fe2000bf26270 */
[----:B------:R-:W-:Y:S01]  /*113720*/  IMAD.U32 R11, RZ, RZ, UR6 ;  /* 0x00000006ff0b7e24 */ /* 0x000fe2000f8e00ff */
[----:B------:R-:W-:Y:S01]  /*113730*/  LOP3.LUT R12, R12, 0xffffefff, RZ, 0xc0, !PT ;  /* 0xffffefff0c0c7812 */ /* 0x000fe200078ec0ff */
[----:B------:R-:W-:-:S03]  /*113740*/  UMOV UR6, UR7 ;  /* 0x0000000700067c82 */ /* 0x000fc60008000000 */
[----:B------:R-:W-:Y:S01]  /*113750*/  @P2 LOP3.LUT R12, R12, 0x1000, RZ, 0xfc, !PT ;  /* 0x000010000c0c2812 */ /* 0x000fe200078efcff */
[----:B------:R0:W-:Y:S01]  /*113760*/  STL [R1+0xf0], R11 ;  /* 0x0000f00b01007387 */ /* 0x0001e20000100800 */
[----:B----4-:R-:W-:Y:S01]  /*113770*/  ISETP.GE.AND P2, PT, R10, UR6, PT ;  /* 0x000000060a007c0c */ /* 0x010fe2000bf46270 */
[----:B------:R-:W-:Y:S01]  /*113780*/  UMOV UR4, UR9 ;  /* 0x0000000900047c82 */ /* 0x000fe20008000000 */
[----:B------:R-:W-:Y:S01]  /*113790*/  LOP3.LUT R12, R12, 0xfffff7ff, RZ, 0xc0, !PT ;  /* 0xfffff7ff0c0c7812 */ /* 0x000fe200078ec0ff */
[----:B------:R-:W-:Y:S01]  /*1137a0*/  ULDC.64 UR6, c[0x0][0x228] ;  /* 0x00008a0000067ab9 */ /* 0x000fe20000000a00 */
[----:B0-----:R-:W-:Y:S01]  /*1137b0*/  IMAD.U32 R11, RZ, RZ, UR8 ;  /* 0x00000008ff0b7e24 */ /* 0x001fe2000f8e00ff */
[----:B--2---:R-:W-:-:S04]  /*1137c0*/  IADD3 R10, P0, R9, R19, RZ ;  /* 0x00000013090a7210 */ /* 0x004fc80007f1e0ff */
[----:B------:R0:W-:Y:S01]  /*1137d0*/  STL [R1+0xec], R11 ;  /* 0x0000ec0b01007387 */ /* 0x0001e20000100800 */
[----:B------:R-:W-:Y:S01]  /*1137e0*/  @P1 LOP3.LUT R12, R12, 0x800, RZ, 0xfc, !PT ;  /* 0x000008000c0c1812 */ /* 0x000fe200078efcff */
[----:B------:R-:W-:Y:S01]  /*1137f0*/  IMAD.MOV.U32 R24, RZ, RZ, R4 ;  /* 0x000000ffff187224 */ /* 0x000fe200078e0004 */
[----:B------:R-:W-:Y:S01]  /*113800*/  ULDC.64 UR8, c[0x0][0x228] ;  /* 0x00008a0000087ab9 */ /* 0x000fe20000000a00 */
[----:B0-----:R-:W-:-:S05]  /*113810*/  IMAD.X R11, R6, 0x1, R18, P0 ;  /* 0x00000001060b7824 */ /* 0x001fca00000e0612 */
[----:B------:R0:W-:Y:S04]  /*113820*/  STL.64 [R1+0x47e0], R10 ;  /* 0x0047e00a01007387 */ /* 0x0001e80000100a00 */
[----:B0-----:R-:W2:Y:S01]  /*113830*/  LDL.LU R10, [R1+0x5dcc] ;  /* 0x005dcc00010a7983 */ /* 0x001ea20000300800 */
[----:B------:R-:W-:-:S03]  /*113840*/  ISETP.GE.AND P1, PT, R2, UR4, PT ;  /* 0x0000000402007c0c */ /* 0x000fc6000bf26270 */
[----:B------:R-:W3:Y:S01]  /*113850*/  LDL.LU R11, [R1+0x50c8] ;  /* 0x0050c800010b7983 */ /* 0x000ee20000300800 */
[----:B------:R-:W-:Y:S01]  /*113860*/  IMAD.U32 R4, RZ, RZ, UR6 ;  /* 0x00000006ff047e24 */ /* 0x000fe2000f8e00ff */
[----:B------:R-:W-:Y:S01]  /*113870*/  LOP3.LUT R12, R12, 0xfffffbff, RZ, 0xc0, !PT ;  /* 0xfffffbff0c0c7812 */ /* 0x000fe200078ec0ff */
[----:B--2---:R-:W-:Y:S02]  /*113880*/  IMAD.MOV.U32 R2, RZ, RZ, R10 ;  /* 0x000000ffff027224 */ /* 0x004fe400078e000a */
[----:B------:R-:W2:Y:S04]  /*113890*/  LDL.LU R10, [R1+0x50cc] ;  /* 0x0050cc00010a7983 */ /* 0x000ea80000300800 */
[----:B------:R0:W-:Y:S02]  /*1138a0*/  STL.64 [R1+0x5da0], R4 ;  /* 0x005da00401007387 */ /* 0x0001e40000100a00 */
[----:B0-----:R-:W-:-:S02]  /*1138b0*/  IMAD.MOV.U32 R5, RZ, RZ, R7 ;  /* 0x000000ffff057224 */ /* 0x001fc400078e0007 */
[----:B------:R-:W4:Y:S01]  /*1138c0*/  LDL.LU R7, [R1+0x5dc8] ;  /* 0x005dc80001077983 */ /* 0x000f220000300800 */
[----:B------:R-:W-:Y:S01]  /*1138d0*/  @P2 LOP3.LUT R12, R12, 0x400, RZ, 0xfc, !PT ;  /* 0x000004000c0c2812 */ /* 0x000fe200078efcff */
[----:B------:R-:W-:-:S03]  /*1138e0*/  UMOV UR4, UR9 ;  /* 0x0000000900047c82 */ /* 0x000fc60008000000 */
[----:B------:R-:W-:-:S04]  /*1138f0*/  LOP3.LUT R12, R12, 0xfffffdff, RZ, 0xc0, !PT ;  /* 0xfffffdff0c0c7812 */ /* 0x000fc800078ec0ff */
[----:B------:R-:W-:Y:S01]  /*113900*/  @P1 LOP3.LUT R12, R12, 0x200, RZ, 0xfc, !PT ;  /* 0x000002000c0c1812 */ /* 0x000fe200078efcff */
[----:B------:R-:W-:Y:S01]  /*113910*/  UMOV UR6, UR7 ;  /* 0x0000000700067c82 */ /* 0x000fe20008000000 */
[----:B------:R-:W-:Y:S01]  /*113920*/  IMAD.U32 R4, RZ, RZ, UR8 ;  /* 0x00000008ff047e24 */ /* 0x000fe2000f8e00ff */
[----:B---3--:R-:W-:Y:S01]  /*113930*/  ISETP.GE.AND P2, PT, R11, UR6, PT ;  /* 0x000000060b007c0c */ /* 0x008fe2000bf46270 */
[----:B------:R-:W-:Y:S01]  /*113940*/  ULDC.64 UR6, c[0x0][0x228] ;  /* 0x00008a0000067ab9 */ /* 0x000fe20000000a00 */
[----:B--2---:R-:W-:Y:S01]  /*113950*/  ISETP.GE.AND P1, PT, R10, UR4, PT ;  /* 0x000000040a007c0c */ /* 0x004fe2000bf26270 */
[----:B------:R-:W-:Y:S01]  /*113960*/  ULDC.64 UR8, c[0x0][0x228] ;  /* 0x00008a0000087ab9 */ /* 0x000fe20000000a00 */
[C---:B------:R-:W-:Y:S01]  /*113970*/  IADD3 R10, P0, R9.reuse, R17, RZ ;  /* 0x00000011090a7210 */ /* 0x040fe20007f1e0ff */
[----:B------:R0:W-:Y:S04]  /*113980*/  STL [R1+0xe4], R4 ;  /* 0x0000e40401007387 */ /* 0x0001e80000100800 */
[----:B------:R-:W-:Y:S01]  /*113990*/  IMAD.X R11, R6, 0x1, R15, P0 ;  /* 0x00000001060b7824 */ /* 0x000fe200000e060f */
[----:B0-----:R-:W2:Y:S04]  /*1139a0*/  LDL.LU R4, [R1+0x50d8] ;  /* 0x0050d80001047983 */ /* 0x001ea80000300800 */
[----:B------:R0:W-:Y:S04]  /*1139b0*/  STL.64 [R1+0x47f0], R10 ;  /* 0x0047f00a01007387 */ /* 0x0001e80000100a00 */
[----:B------:R4:W-:Y:S01]  /*1139c0*/  STL [R1+0x5cf0], R9 ;  /* 0x005cf00901007387 */ /* 0x0009e20000100800 */
[----:B0-----:R-:W-:Y:S01]  /*1139d0*/  IADD3 R10, P0, R9, R16, RZ ;  /* 0x00000010090a7210 */ /* 0x001fe20007f1e0ff */
[----:B----4-:R-:W-:-:S02]  /*1139e0*/  IMAD.MOV.U32 R9, RZ, RZ, R7 ;  /* 0x000000ffff097224 */ /* 0x010fc400078e0007 */
[----:B------:R-:W3:Y:S02]  /*1139f0*/  LDL.LU R7, [R1+0x5dc4] ;  /* 0x005dc40001077983 */ /* 0x000ee40000300800 */
[----:B------:R-:W-:Y:S02]  /*113a00*/  IMAD.X R11, R6, 0x1, R14, P0 ;  /* 0x00000001060b7824 */ /* 0x000fe400000e060e */
[----:B------:R-:W4:Y:S04]  /*113a10*/  LDL.LU R6, [R1+0x5dc0] ;  /* 0x005dc00001067983 */ /* 0x000f280000300800 */
[----:B------:R0:W-:Y:S02]  /*113a20*/  STL.64 [R1+0x4800], R10 ;  /* 0x0048000a01007387 */ /* 0x0001e40000100a00 */
[----:B0-----:R-:W-:-:S05]  /*113a30*/  IMAD.U32 R10, RZ, RZ, UR6 ;  /* 0x00000006ff0a7e24 */ /* 0x001fca000f8e00ff */
[----:B------:R0:W-:Y:S04]  /*113a40*/  STL [R1+0xe0], R10 ;  /* 0x0000e00a01007387 */ /* 0x0001e80000100800 */
[----:B------:R-:W3:Y:S04]  /*113a50*/  LDL.LU R11, [R1+0x50dc] ;  /* 0x0050dc00010b7983 */ /* 0x000ee80000300800 */
[----:B0-----:R-:W4:Y:S01]  /*113a60*/  LDL.LU R10, [R1+0x50e8] ;  /* 0x0050e800010a7983 */ /* 0x001f220000300800 */
[----:B------:R-:W-:Y:S01]  /*113a70*/  LOP3.LUT R12, R12, 0xfffffeff, RZ, 0xc0, !PT ;  /* 0xfffffeff0c0c7812 */ /* 0x000fe200078ec0ff */
[----:B------:R-:W-:Y:S01]  /*113a80*/  UMOV UR4, UR7 ;  /* 0x0000000700047c82 */ /* 0x000fe20008000000 */
[----:B------:R-:W-:-:S02]  /*113a90*/  ULDC.64 UR6, c[0x0][0x228] ;  /* 0x00008a0000067ab9 */ /* 0x000fc40000000a00 */
[----:B------:R-:W-:-:S04]  /*113aa0*/  @P2 LOP3.LUT R12, R12, 0x100, RZ, 0xfc, !PT ;  /* 0x000001000c0c2812 */ /* 0x000fc800078efcff */
[----:B------:R-:W-:-:S04]  /*113ab0*/  LOP3.LUT R12, R12, 0xffffff7f, RZ, 0xc0, !PT ;  /* 0xffffff7f0c0c7812 */ /* 0x000fc800078ec0ff */
[----:B------:R-:W-:-:S04]  /*113ac0*/  @P1 LOP3.LUT R12, R12, 0x80, RZ, 0xfc, !PT ;  /* 0x000000800c0c1812 */ /* 0x000fc800078efcff */
[----:B------:R-:W-:Y:S02]  /*113ad0*/  LOP3.LUT R12, R12, 0xffffffbf, RZ, 0xc0, !PT ;  /* 0xffffffbf0c0c7812 */ /* 0x000fe400078ec0ff */
[----:B--2---:R-:W-:Y:S01]  /*113ae0*/  ISETP.GE.AND P0, PT, R4, UR4, PT ;  /* 0x0000000404007c0c */ /* 0x004fe2000bf06270 */
[----:B------:R-:W-:Y:S01]  /*113af0*/  IMAD.U32 R4, RZ, RZ, UR6 ;  /* 0x00000006ff047e24 */ /* 0x000fe2000f8e00ff */
[----:B------:R-:W-:Y:S01]  /*113b00*/  UMOV UR6, UR7 ;  /* 0x0000000700067c82 */ /* 0x000fe20008000000 */
[----:B------:R-:W-:-:S10]  /*113b10*/  UMOV UR4, UR9 ;  /* 0x0000000900047c82 */ /* 0x000fd40008000000 */
[----:B------:R-:W-:Y:S01]  /*113b20*/  @P0 LOP3.LUT R12, R12, 0x40, RZ, 0xfc, !PT ;  /* 0x000000400c0c0812 */ /* 0x000fe200078efcff */
[----:B------:R-:W-:Y:S01]  /*113b30*/  STL [R1+0xdc], R4 ;  /* 0x0000dc0401007387 */ /* 0x000fe20000100800 */
[----:B---3--:R-:W-:Y:S01]  /*113b40*/  ISETP.GE.AND P2, PT, R11, UR6, PT ;  /* 0x000000060b007c0c */ /* 0x008fe2000bf46270 */
[----:B------:R-:W-:Y:S01]  /*113b50*/  ULDC.64 UR6, c[0x0][0x228] ;  /* 0x00008a0000067ab9 */ /* 0x000fe20000000a00 */
[----:B------:R-:W-:Y:S02]  /*113b60*/  SHF.R.S32.HI R11, RZ, 0x1f, R7 ;  /* 0x0000001fff0b7819 */ /* 0x000fe40000011407 */
[----:B----4-:R-:W-:Y:S02]  /*113b70*/  ISETP.GE.AND P1, PT, R10, UR4, PT ;  /* 0x000000040a007c0c */ /* 0x010fe4000bf26270 */
[----:B------:R-:W-:-:S05]  /*113b80*/  IADD3 R10, P0, R7, R29, RZ ;  /* 0x0000001d070a7210 */ /* 0x000fca0007f1e0ff */
[----:B------:R-:W-:-:S05]  /*113b90*/  IMAD.X R11, R11, 0x1, R28, P0 ;  /* 0x000000010b0b7824 */ /* 0x000fca00000e061c */
[----:B------:R0:W-:Y:S04]  /*113ba0*/  STL.64 [R1+0x4810], R10 ;  /* 0x0048100a01007387 */ /* 0x0001e80000100a00 */
[----:B0-----:R-:W2:Y:S04]  /*113bb0*/  LDL.LU R11, [R1+0x50ec] ;  /* 0x0050ec00010b7983 */ /* 0x001ea80000300800 */
[----:B------:R-:W3:Y:S04]  /*113bc0*/  LDL.LU R10, [R1+0x50f8] ;  /* 0x0050f800010a7983 */ /* 0x000ee80000300800 */
[----:B------:R0:W-:Y:S01]  /*113bd0*/  STL.64 [R1+0x5d90], R28 ;  /* 0x005d901c01007387 */ /* 0x0001e20000100a00 */
[----:B------:R-:W-:Y:S01]  /*113be0*/  IMAD.U32 R4, RZ, RZ, UR8 ;  /* 0x00000008ff047e24 */ /* 0x000fe2000f8e00ff */
[----:B------:R-:W-:Y:S01]  /*113bf0*/  ULDC.64 UR8, c[0x0][0x228] ;  /* 0x00008a0000087ab9 */ /* 0x000fe20000000a00 */
[----:B------:R-:W-:Y:S01]  /*113c00*/  LOP3.LUT R12, R12, 0xffffffdf, RZ, 0xc0, !PT ;  /* 0xffffffdf0c0c7812 */ /* 0x000fe200078ec0ff */
[----:B0-----:R-:W-:-:S02]  /*113c10*/  IMAD.MOV.U32 R28, RZ, RZ, R9 ;  /* 0x000000ffff1c7224 */ /* 0x001fc400078e0009 */
[----:B------:R-:W-:-:S05]  /*113c20*/  IMAD.U32 R9, RZ, RZ, UR6 ;  /* 0x00000006ff097e24 */ /* 0x000fca000f8e00ff */
[----:B------:R0:W-:Y:S01]  /*113c30*/  STL [R1+0xd4], R9 ;  /* 0x0000d40901007387 */ /* 0x0001e20000100800 */
[----:B------:R-:W-:Y:S01]  /*113c40*/  IMAD.MOV.U32 R29, RZ, RZ, R4 ;  /* 0x000000ffff1d7224 */ /* 0x000fe200078e0004 */
[----:B------:R-:W-:Y:S01]  /*113c50*/  @P2 LOP3.LUT R12, R12, 0x20, RZ, 0xfc, !PT ;  /* 0x000000200c0c2812 */ /* 0x000fe200078efcff */
[----:B------:R-:W-:Y:S02]  /*113c60*/  IMAD.MOV.U32 R4, RZ, RZ, R5 ;  /* 0x000000ffff047224 */ /* 0x000fe400078e0005 */
[----:B0-----:R-:W-:Y:S02]  /*113c70*/  IMAD.U32 R9, RZ, RZ, UR8 ;  /* 0x00000008ff097e24 */ /* 0x001fe4000f8e00ff */
[----:B------:R-:W-:Y:S01]  /*113c80*/  IMAD.MOV.U32 R5, RZ, RZ, R24 ;  /* 0x000000ffff057224 */ /* 0x000fe200078e0018 */
[----:B------:R-:W-:Y:S02]  /*113c90*/  IADD3 R24, P0, R7, R27, RZ ;  /* 0x0000001b07187210 */ /* 0x000fe40007f1e0ff */
[----:B------:R0:W-:Y:S01]  /*113ca0*/  STL [R1+0xd0], R9 ;  /* 0x0000d00901007387 */ /* 0x0001e20000100800 */
[----:B------:R-:W-:Y:S01]  /*113cb0*/  LOP3.LUT R12, R12, 0xffffffef, RZ, 0xc0, !PT ;  /* 0xffffffef0c0c7812 */ /* 0x000fe200078ec0ff */
[----:B------:R-:W-:Y:S01]  /*113cc0*/  UMOV UR6, UR7 ;  /* 0x0000000700067c82 */ /* 0x000fe20008000000 */
[----:B------:R-:W-:Y:S01]  /*113cd0*/  UMOV UR4, UR9 ;  /* 0x0000000900047c82 */ /* 0x000fe20008000000 */
[----:B------:R-:W-:Y:S01]  /*113ce0*/  ULDC.64 UR8, c[0x0][0x228] ;  /* 0x00008a0000087ab9 */ /* 0x000fe20000000a00 */
[----:B0-----:R-:W-:Y:S01]  /*113cf0*/  IMAD.MOV.U32 R9, RZ, RZ, R25 ;  /* 0x000000ffff097224 */ /* 0x001fe200078e0019 */
[----:B------:R-:W-:-:S02]  /*113d00*/  SHF.R.S32.HI R25, RZ, 0x1f, R7 ;  /* 0x0000001fff197819 */ /* 0x000fc40000011407 */
[----:B------:R-:W-:-:S03]  /*113d10*/  @P1 LOP3.LUT R12, R12, 0x10, RZ, 0xfc, !PT ;  /* 0x000000100c0c1812 */ /* 0x000fc600078efcff */
[----:B------:R-:W-:Y:S01]  /*113d20*/  IMAD.X R25, R25, 0x1, R26, P0 ;  /* 0x0000000119197824 */ /* 0x000fe200000e061a */
[----:B--2---:R-:W-:Y:S01]  /*113d30*/  ISETP.GE.AND P2, PT, R11, UR6, PT ;  /* 0x000000060b007c0c */ /* 0x004fe2000bf46270 */
[----:B------:R-:W-:Y:S01]  /*113d40*/  ULDC.64 UR6, c[0x0][0x228] ;  /* 0x00008a0000067ab9 */ /* 0x000fe20000000a00 */
[----:B------:R-:W2:Y:S01]  /*113d50*/  LDL.LU R11, [R1+0x50fc] ;  /* 0x0050fc00010b7983 */ /* 0x000ea20000300800 */
[----:B---3--:R-:W-:-:S03]  /*113d60*/  ISETP.GE.AND P1, PT, R10, UR4, PT ;  /* 0x000000040a007c0c */ /* 0x008fc6000bf26270 */
[----:B------:R-:W3:Y:S04]  /*113d70*/  LDL.LU R10, [R1+0x5108] ;  /* 0x00510800010a7983 */ /* 0x000ee80000300800 */
[----:B------:R0:W-:Y:S04]  /*113d80*/  STL.64 [R1+0x4818], R24 ;  /* 0x0048181801007387 */ /* 0x0001e80000100a00 */
[----:B0-----:R-:W4:Y:S01]  /*113d90*/  LDL.LU.64 R24, [R1+0x5db8] ;  /* 0x005db80001187983 */ /* 0x001f220000300a00 */
[----:B------:R-:W-:-:S04]  /*113da0*/  LOP3.LUT R12, R12, 0xfffffff7, RZ, 0xc0, !PT ;  /* 0xfffffff70c0c7812 */ /* 0x000fc800078ec0ff */
[----:B------:R-:W-:Y:S01]  /*113db0*/  @P2 LOP3.LUT R12, R12, 0x8, RZ, 0xfc, !PT ;  /* 0x000000080c0c2812 */ /* 0x000fe200078efcff */
[----:B------:R0:W-:Y:S03]  /*113dc0*/  STL.64 [R1+0x5d98], R26 ;  /* 0x005d981a01007387 */ /* 0x0001e60000100a00 */
[----:B------:R-:W-:Y:S01]  /*113dd0*/  LOP3.LUT R12, R12, 0xfffffffb, RZ, 0xc0, !PT ;  /* 0xfffffffb0c0c7812 */ /* 0x000fe200078ec0ff */
[----:B------:R-:W-:-:S03]  /*113de0*/  UMOV UR4, UR9 ;  /* 0x0000000900047c82 */ /* 0x000fc60008000000 */
[----:B------:R-:W-:Y:S01]  /*113df0*/  @P1 LOP3.LUT R12, R12, 0x4, RZ, 0xfc, !PT ;  /* 0x000000040c0c1812 */ /* 0x000fe200078efcff */
[----:B0-----:R-:W-:Y:S01]  /*113e00*/  IMAD.U32 R26, RZ, RZ, UR6 ;  /* 0x00000006ff1a7e24 */ /* 0x001fe2000f8e00ff */
[----:B------:R-:W-:-:S04]  /*113e10*/  UMOV UR6, UR7 ;  /* 0x0000000700067c82 */ /* 0x000fc80008000000 */
[----:B------:R0:W-:Y:S02]  /*113e20*/  STL [R1+0xcc], R26 ;  /* 0x0000cc1a01007387 */ /* 0x0001e40000100800 */
[----:B0-----:R-:W-:Y:S02]  /*113e30*/  SHF.R.S32.HI R26, RZ, 0x1f, R7 ;  /* 0x0000001fff1a7819 */ /* 0x001fe40000011407 */
[----:B---3--:R-:W-:Y:S02]  /*113e40*/  ISETP.GE.AND P1, PT, R10, UR4, PT ;  /* 0x000000040a007c0c */ /* 0x008fe4000bf26270 */
[----:B--2---:R-:W-:Y:S01]  /*113e50*/  ISETP.GE.AND P2, PT, R11, UR6, PT ;  /* 0x000000060b007c0c */ /* 0x004fe2000bf46270 */
[----:B------:R-:W-:Y:S01]  /*113e60*/  ULDC.64 UR6, c[0x0][0x228] ;  /* 0x00008a0000067ab9 */ /* 0x000fe20000000a00 */
[----:B----4-:R-:W-:-:S05]  /*113e70*/  IADD3 R10, P0, R7, R25, RZ ;  /* 0x00000019070a7210 */ /* 0x010fca0007f1e0ff */
[----:B------:R-:W-:-:S05]  /*113e80*/  IMAD.X R11, R26, 0x1, R24, P0 ;  /* 0x000000011a0b7824 */ /* 0x000fca00000e0618 */
[----:B------:R0:W-:Y:S04]  /*113e90*/  STL.64 [R1+0x4828], R10 ;  /* 0x0048280a01007387 */ /* 0x0001e80000100a00 */
[----:B0-----:R-:W2:Y:S04]  /*113ea0*/  LDL.LU.64 R10, [R1+0x5db0] ;  /* 0x005db000010a7983 */ /* 0x001ea80000300a00 */
[----:B------:R0:W-:Y:S04]  /*113eb0*/  STL.64 [R1+0x5d88], R24 ;  /* 0x005d881801007387 */ /* 0x0001e80000100a00 */
[----:B0-----:R-:W3:Y:S04]  /*113ec0*/  LDL.LU R24, [R1+0x510c] ;  /* 0x00510c0001187983 */ /* 0x001ee80000300800 */
[----:B------:R-:W4:Y:S01]  /*113ed0*/  LDL.LU R25, [R1+0x5110] ;  /* 0x0051100001197983 */ /* 0x000f220000300800 */
[----:B------:R-:W-:-:S04]  /*113ee0*/  LOP3.LUT R12, R12, 0xfffffffd, RZ, 0xc0, !PT ;  /* 0xfffffffd0c0c7812 */ /* 0x000fc800078ec0ff */
[----:B------:R-:W-:-:S04]  /*113ef0*/  @P2 LOP3.LUT R12, R12, 0x2, RZ, 0xfc, !PT ;  /* 0x000000020c0c2812 */ /* 0x000fc800078efcff */
[----:B------:R-:W-:-:S04]  /*113f00*/  LOP3.LUT R12, R12, 0xfffffffe, RZ, 0xc0, !PT ;  /* 0xfffffffe0c0c7812 */ /* 0x000fc800078ec0ff */
[----:B------:R-:W-:Y:S01]  /*113f10*/  @P1 LOP3.LUT R12, R12, 0x1, RZ, 0xfc, !PT ;  /* 0x000000010c0c1812 */ /* 0x000fe200078efcff */
[----:B------:R-:W-:-:S04]  /*113f20*/  IMAD.MOV.U32 R27, RZ, RZ, R28 ;  /* 0x000000ffff1b7224 */ /* 0x000fc800078e001c */
[----:B------:R0:W-:Y:S01]  /*113f30*/  STL [R1+0x5d18], R12 ;  /* 0x005d180c01007387 */ /* 0x0001e20000100800 */
[----:B------:R-:W-:Y:S01]  /*113f40*/  IMAD.U32 R28, RZ, RZ, UR8 ;  /* 0x00000008ff1c7e24 */ /* 0x000fe2000f8e00ff */
[----:B------:R-:W-:Y:S01]  /*113f50*/  ULDC.64 UR8, c[0x0][0x228] ;  /* 0x00008a0000087ab9 */ /* 0x000fe20000000a00 */
[----:B0-----:R-:W-:Y:S01]  /*113f60*/  IMAD.U32 R12, RZ, RZ, UR6 ;  /* 0x00000006ff0c7e24 */ /* 0x001fe2000f8e00ff */
[----:B------:R-:W-:Y:S01]  /*113f70*/  UMOV UR6, UR7 ;  /* 0x0000000700067c82 */ /* 0x000fe20008000000 */
[----:B------:R-:W-:-:S03]  /*113f80*/  UMOV UR4, UR9 ;  /* 0x0000000900047c82 */ /* 0x000fc60008000000 */
[----:B------:R0:W-:Y:S02]  /*113f90*/  STL [R1+0xc4], R12 ;  /* 0x0000c40c01007387 */ /* 0x0001e40000100800 */
[----:B0-----:R-:W-:Y:S01]  /*113fa0*/  IMAD.U32 R12, RZ, RZ, UR8 ;  /* 0x00000008ff0c7e24 */ /* 0x001fe2000f8e00ff */
[----:B------:R-:W-:-:S04]  /*113fb0*/  ULDC.64 UR8, c[0x0][0x228] ;  /* 0x00008a0000087ab9 */ /* 0x000fc80000000a00 */
[----:B------:R0:W-:Y:S01]  /*113fc0*/  STL [R1+0xc0], R12 ;  /* 0x0000c00c01007387 */ /* 0x0001e20000100800 */
[----:B---3--:R-:W-:Y:S01]  /*113fd0*/  ISETP.GE.AND P2, PT, R24, UR6, PT ;  /* 0x0000000618007c0c */ /* 0x008fe2000bf46270 */
[----:B------:R-:W-:Y:S01]  /*113fe0*/  ULDC.64 UR6, c[0x0][0x228] ;  /* 0x00008a0000067ab9 */ /* 0x000fe20000000a00 */
[----:B------:R-:W-:Y:S02]  /*113ff0*/  IADD3 R24, P0, R7, R23, RZ ;  /* 0x0000001707187210 */ /* 0x000fe40007f1e0ff */
[----:B----4-:R-:W-:-:S03]  /*114000*/  ISETP.GE.AND P1, PT, R25, UR4, PT ;  /* 0x0000000419007c0c */ /* 0x010fc6000bf26270 */
[----:B------:R-:W-:Y:S02]  /*114010*/  IMAD.X R25, R26, 0x1, R22, P0 ;  /* 0x000000011a197824 */ /* 0x000fe400000e0616 */
[----:B------:R-:W3:Y:S04]  /*114020*/  LDL.LU R26, [R1+0x5114] ;  /* 0x00511400011a7983 */ /* 0x000ee80000300800 */
[----:B0-----:R-:W4:Y:S01]  /*114030*/  LDL.LU R12, [R1+0x5120] ;  /* 0x00512000010c7983 */ /* 0x001f220000300800 */
[----:B--2---:R-:W-:-:S03]  /*114040*/  LOP3.LUT R11, R11, 0x7fffffff, RZ, 0xc0, !PT ;  /* 0x7fffffff0b0b7812 */ /* 0x004fc600078ec0ff */
[----:B------:R0:W-:Y:S01]  /*114050*/  STL.64 [R1+0x5d78], R22 ;  /* 0x005d781601007387 */ /* 0x0001e20000100a00 */
[----:B------:R-:W-:-:S03]  /*114060*/  @P2 LOP3.LUT R11, R11, 0x80000000, RZ, 0xfc, !PT ;  /* 0x800000000b0b2812 */ /* 0x000fc600078efcff */
[----:B------:R1:W-:Y:S01]  /*114070*/  STL.64 [R1+0x4838], R24 ;  /* 0x0048381801007387 */ /* 0x0003e20000100a00 */
[----:B------:R-:W-:Y:S01]  /*114080*/  LOP3.LUT R11, R11, 0xbfffffff, RZ, 0xc0, !PT ;  /* 0xbfffffff0b0b7812 */ /* 0x000fe200078ec0ff */
[----:B------:R-:W-:Y:S01]  /*114090*/  UMOV UR4, UR9 ;  /* 0x0000000900047c82 */ /* 0x000fe20008000000 */
[----:B0-----:R-:W-:Y:S02]  /*1140a0*/  IMAD.U32 R22, RZ, RZ, UR6 ;  /* 0x00000006ff167e24 */ /* 0x001fe4000f8e00ff */
[----:B-1----:R-:W-:Y:S02]  /*1140b0*/  IMAD.MOV.U32 R24, RZ, RZ, R9 ;  /* 0x000000ffff187224 */ /* 0x002fe400078e0009 */
[----:B------:R-:W-:Y:S01]  /*1140c0*/  IMAD.U32 R9, RZ, RZ, UR8 ;  /* 0x00000008ff097e24 */ /* 0x000fe2000f8e00ff */
[----:B------:R-:W-:Y:S01]  /*1140d0*/  @P1 LOP3.LUT R11, R11, 0x40000000, RZ, 0xfc, !PT ;  /* 0x400000000b0b1812 */ /* 0x000fe200078efcff */
[----:B------:R-:W-:Y:S01]  /*1140e0*/  STL [R1+0xbc], R22 ;  /* 0x0000bc1601007387 */ /* 0x000fe20000100800 */
[----:B------:R-:W-:Y:S01]  /*1140f0*/  IMAD.MOV.U32 R25, RZ, RZ, R27 ;  /* 0x000000ffff197224 */ /* 0x000fe200078e001b */
[----:B------:R-:W-:Y:S01]  /*114100*/  UMOV UR6, UR7 ;  /* 0x0000000700067c82 */ /* 0x000fe20008000000 */
[----:B------:R-:W-:Y:S01]  /*114110*/  SHF.R.S32.HI R23, RZ, 0x1f, R7 ;  /* 0x0000001fff177819 */ /* 0x000fe20000011407 */
[----:B------:R0:W-:Y:S01]  /*114120*/  STL [R1+0x5cfc], R9 ;  /* 0x005cfc0901007387 */ /* 0x0001e20000100800 */
[----:B------:R-:W-:Y:S01]  /*114130*/  ULDC.64 UR8, c[0x0][0x228] ;  /* 0x00008a0000087ab9 */ /* 0x000fe20000000a00 */
[----:B----4-:R-:W-:-:S02]  /*114140*/  ISETP.GE.AND P1, PT, R12, UR4, PT ;  /* 0x000000040c007c0c */ /* 0x010fc4000bf26270 */
[----:B------:R-:W2:Y:S04]  /*114150*/  LDL.LU R12, [R1+0x5124] ;  /* 0x00512400010c7983 */ /* 0x000ea80000300800 */
[----:B0-----:R-:W4:Y:S01]  /*114160*/  LDL.LU R9, [R1+0x5140] ;  /* 0x0051400001097983 */ /* 0x001f220000300800 */
[----:B------:R-:W-:Y:S01]  /*114170*/  IMAD.MOV.U32 R27, RZ, RZ, R2 ;  /* 0x000000ffff1b7224 */ /* 0x000fe200078e0002 */
[----:B---3--:R-:W-:Y:S02]  /*114180*/  ISETP.GE.AND P2, PT, R26, UR6, PT ;  /* 0x000000061a007c0c */ /* 0x008fe4000bf46270 */
[----:B------:R-:W-:Y:S01]  /*114190*/  IADD3 R2, P0, R7, R21, RZ ;  /* 0x0000001507027210 */ /* 0x000fe20007f1e0ff */
[----:B------:R-:W-:Y:S01]  /*1141a0*/  IMAD.MOV.U32 R26, RZ, RZ, R3 ;  /* 0x000000ffff1a7224 */ /* 0x000fe200078e0003 */
[----:B------:R-:W-:Y:S01]  /*1141b0*/  LOP3.LUT R11, R11, 0xdfffffff, RZ, 0xc0, !PT ;  /* 0xdfffffff0b0b7812 */ /* 0x000fe200078ec0ff */
[----:B------:R-:W-:-:S02]  /*1141c0*/  ULDC.64 UR6, c[0x0][0x228] ;  /* 0x00008a0000067ab9 */ /* 0x000fc40000000a00 */
[----:B------:R-:W-:-:S05]  /*1141d0*/  IMAD.X R3, R23, 0x1, R20, P0 ;  /* 0x0000000117037824 */ /* 0x000fca00000e0614 */
[----:B------:R0:W-:Y:S01]  /*1141e0*/  STL.64 [R1+0x4848], R2 ;  /* 0x0048480201007387 */ /* 0x0001e20000100a00 */
[----:B------:R-:W-:Y:S01]  /*1141f0*/  @P2 LOP3.LUT R11, R11, 0x20000000, RZ, 0xfc, !PT ;  /* 0x200000000b0b2812 */ /* 0x000fe200078efcff */
[----:B------:R-:W-:Y:S02]  /*114200*/  IMAD.MOV.U32 R22, RZ, RZ, R5 ;  /* 0x000000ffff167224 */ /* 0x000fe400078e0005 */
[----:B0-----:R-:W-:Y:S01]  /*114210*/  IMAD.U32 R2, RZ, RZ, UR6 ;  /* 0x00000006ff027e24 */ /* 0x001fe2000f8e00ff */
[----:B------:R-:W-:Y:S01]  /*114220*/  UMOV UR6, UR7 ;  /* 0x0000000700067c82 */ /* 0x000fe20008000000 */
[----:B------:R-:W3:Y:S04]  /*114230*/  LDL.LU R3, [R1+0x5da8] ;  /* 0x005da80001037983 */ /* 0x000ee80000300800 */
[----:B------:R0:W-:Y:S02]  /*114240*/  STL [R1+0xb4], R2 ;  /* 0x0000b40201007387 */ /* 0x0001e40000100800 */
[----:B0-----:R-:W-:-:S05]  /*114250*/  IMAD.U32 R2, RZ, RZ, UR8 ;  /* 0x00000008ff027e24 */ /* 0x001fca000f8e00ff */
[----:B------:R-:W-:Y:S01]  /*114260*/  STL [R1+0x5cf4], R2 ;  /* 0x005cf40201007387 */ /* 0x000fe20000100800 */
[----:B------:R-:W-:Y:S01]  /*114270*/  LOP3.LUT R11, R11, 0xefffffff, RZ, 0xc0, !PT ;  /* 0xefffffff0b0b7812 */ /* 0x000fe200078ec0ff */
[----:B------:R-:W-:Y:S01]  /*114280*/  UMOV UR4, UR9 ;  /* 0x0000000900047c82 */ /* 0x000fe20008000000 */
[----:B------:R-:W-:Y:S02]  /*114290*/  ULDC.64 UR8, c[0x0][0x228] ;  /* 0x00008a0000087ab9 */ /* 0x000fe40000000a00 */
[----:B------:R-:W-:Y:S02]  /*1142a0*/  @P1 LOP3.LUT R11, R11, 0x10000000, RZ, 0xfc, !PT ;  /* 0x100000000b0b1812 */ /* 0x000fe400078efcff */
[----:B--2---:R-:W-:Y:S01]  /*1142b0*/  ISETP.GE.AND P2, PT, R12, UR6, PT ;  /* 0x000000060c007c0c */ /* 0x004fe2000bf46270 */
[----:B------:R-:W-:Y:S01]  /*1142c0*/  IMAD.MOV.U32 R12, RZ, RZ, R4 ;  /* 0x000000ffff0c7224 */ /* 0x000fe200078e0004 */
[----:B------:R-:W-:Y:S01]  /*1142d0*/  IADD3 R4, P0, R7, R19, RZ ;  /* 0x0000001307047210 */ /* 0x000fe20007f1e0ff */
[----:B------:R-:W-:-:S04]  /*1142e0*/  ULDC.64 UR6, c[0x0][0x228] ;  /* 0x00008a0000067ab9 */ /* 0x000fc80000000a00 */
[----:B------:R-:W-:-:S05]  /*1142f0*/  IMAD.X R5, R23, 0x1, R18, P0 ;  /* 0x0000000117057824 */ /* 0x000fca00000e0612 */
[----:B------:R0:W-:Y:S04]  /*114300*/  STL.64 [R1+0x4858], R4 ;  /* 0x0048580401007387 */ /* 0x0001e80000100a00 */
[----:B0-----:R-:W2:Y:S01]  /*114310*/  LDL.LU.64 R4, [R1+0x5da0] ;  /* 0x005da00001047983 */ /* 0x001ea20000300a00 */
[----:B----4-:R-:W-:-:S03]  /*114320*/  ISETP.GE.AND P1, PT, R9, UR4, PT ;  /* 0x0000000409007c0c */ /* 0x010fc6000bf26270 */
[----:B------:R0:W-:Y:S04]  /*114330*/  STL.64 [R1+0x5d70], R18 ;  /* 0x005d701201007387 */ /* 0x0001e80000100a00 */
[----:B------:R-:W4:Y:S04]  /*114340*/  LDL.LU R9, [R1+0x5144] ;  /* 0x0051440001097983 */ /* 0x000f280000300800 */
[----:B------:R-:W4:Y:S01]  /*114350*/  LDL.LU R2, [R1+0x5148] ;  /* 0x0051480001027983 */ /* 0x000f220000300800 */
[----:B---3--:R-:W-:Y:S02]  /*114360*/  IMAD.MOV.U32 R23, RZ, RZ, R3 ;  /* 0x000000ffff177224 */ /* 0x008fe400078e0003 */
[----:B------:R-:W-:-:S05]  /*114370*/  IMAD.U32 R3, RZ, RZ, UR6 ;  /* 0x00000006ff037e24 */ /* 0x000fca000f8e00ff */
[----:B------:R2:W-:Y:S01]  /*114380*/  STL [R1+0x5cf8], R3 ;  /* 0x005cf80301007387 */ /* 0x0005e20000100800 */
[----:B0-----:R-:W-:Y:S01]  /*114390*/  IMAD.MOV.U32 R18, RZ, RZ, R26 ;  /* 0x000000ffff127224 */ /* 0x001fe200078e001a */
[----:B------:R-:W-:Y:S01]  /*1143a0*/  IADD3 R26, P0, R7, R17, RZ ;  /* 0x00000011071a7210 */ /* 0x000fe20007f1e0ff */
[----:B------:R-:W-:Y:S01]  /*1143b0*/  IMAD.MOV.U32 R19, RZ, RZ, R24 ;  /* 0x000000ffff137224 */ /* 0x000fe200078e0018 */
[----:B------:R-:W-:Y:S01]  /*1143c0*/  LOP3.LUT R11, R11, 0xf7ffffff, RZ, 0xc0, !PT ;  /* 0xf7ffffff0b0b7812 */ /* 0x000fe200078ec0ff */
[----:B------:R-:W-:Y:S02]  /*1143d0*/  IMAD.MOV.U32 R24, RZ, RZ, R25 ;  /* 0x000000ffff187224 */ /* 0x000fe400078e0019 */
[----:B------:R-:W-:Y:S01]  /*1143e0*/  IMAD.MOV.U32 R25, RZ, RZ, R27 ;  /* 0x000000ffff197224 */ /* 0x000fe200078e001b */
[----:B------:R-:W-:Y:S01]  /*1143f0*/  @P2 LOP3.LUT R11, R11, 0x8000000, RZ, 0xfc, !PT ;  /* 0x080000000b0b2812 */ /* 0x000fe200078efcff */
[----:B------:R-:W-:-:S03]  /*114400*/  UMOV UR6, UR7 ;  /* 0x0000000700067c82 */ /* 0x000fc60008000000 */
[----:B------:R-:W-:Y:S01]  /*114410*/  LOP3.LUT R11, R11, 0xfbffffff, RZ, 0xc0, !PT ;  /* 0xfbffffff0b0b7812 */ /* 0x000fe200078ec0ff */
[----:B------:R-:W-:-:S03]  /*114420*/  UMOV UR4, UR9 ;  /* 0x0000000900047c82 */ /* 0x000fc60008000000 */
[----:B------:R-:W-:Y:S01]  /*114430*/  @P1 LOP3.LUT R11, R11, 0x4000000, RZ, 0xfc, !PT ;  /* 0x040000000b0b1812 */ /* 0x000fe200078efcff */
[----:B--2---:R-:W-:Y:S02]  /*114440*/  IMAD.MOV.U32 R3, RZ, RZ, R5 ;  /* 0x000000ffff037224 */ /* 0x004fe400078e0005 */
[----:B------:R-:W-:-:S05]  /*114450*/  IMAD.U32 R5, RZ, RZ, UR8 ;  /* 0x00000008ff057e24 */ /* 0x000fca000f8e00ff */
[----:B------:R0:W-:Y:S02]  /*114460*/  STL [R1+0x5d00], R5 ;  /* 0x005d000501007387 */ /* 0x0001e40000100800 */
[----:B0-----:R-:W-:-:S05]  /*114470*/  SHF.R.S32.HI R5, RZ, 0x1f, R7 ;  /* 0x0000001fff057819 */ /* 0x001fca0000011407 */
[----:B------:R-:W-:Y:S01]  /*114480*/  IMAD.X R27, R5, 0x1, R15, P0 ;  /* 0x00000001051b7824 */ /* 0x000fe200000e060f */
[----:B----4-:R-:W-:Y:S01]  /*114490*/  ISETP.GE.AND P2, PT, R9, UR6, PT ;  /* 0x0000000609007c0c */ /* 0x010fe2000bf46270 */
[----:B------:R-:W-:-:S03]  /*1144a0*/  IMAD.MOV.U32 R9, RZ, RZ, R28 ;  /* 0x000000ffff097224 */ /* 0x000fc600078e001c */
[----:B------:R0:W-:Y:S01]  /*1144b0*/  STL.64 [R1+0x4878], R26 ;  /* 0x0048781a01007387 */ /* 0x0001e20000100a00 */
[----:B------:R-:W-:Y:S01]  /*1144c0*/  IADD3 R28, P0, R7, R16, RZ ;  /* 0x00000010071c7210 */ /* 0x000fe20007f1e0ff */
[----:B------:R-:W-:Y:S01]  /*1144d0*/  ULDC.64 UR6, c[0x0][0x228] ;  /* 0x00008a0000067ab9 */ /* 0x000fe20000000a00 */
[----:B------:R-:W-:Y:S01]  /*1144e0*/  ISETP.GE.AND P1, PT, R2, UR4, PT ;  /* 0x0000000402007c0c */ /* 0x000fe2000bf26270 */
[----:B------:R-:W-:Y:S01]  /*1144f0*/  IMAD.MOV.U32 R2, RZ, RZ, R29 ;  /* 0x000000ffff027224 */ /* 0x000fe200078e001d */
[----:B0-----:R-:W2:Y:S04]  /*114500*/  LDL.LU.64 R26, [R1+0x5d98] ;  /* 0x005d9800011a7983 */ /* 0x001ea80000300a00 */
[----:B------:R0:W-:Y:S01]  /*114510*/  STL.64 [R1+0x5d68], R16 ;  /* 0x005d681001007387 */ /* 0x0001e20000100a00 */
[----:B------:R-:W-:-:S03]  /*114520*/  IMAD.X R29, R5, 0x1, R14, P0 ;  /* 0x00000001051d7824 */ /* 0x000fc600000e060e */
[----:B0-----:R-:W3:Y:S04]  /*114530*/  LDL.LU R17, [R1+0x514c] ;  /* 0x00514c0001117983 */ /* 0x001ee80000300800 */
[----:B------:R-:W-:Y:S04]  /*114540*/  STL [R1+0x5d04], R7 ;  /* 0x005d040701007387 */ /* 0x000fe80000100800 */
[----:B------:R0:W-:Y:S04]  /*114550*/  STL.64 [R1+0x4870], R28 ;  /* 0x0048701c01007387 */ /* 0x0001e80000100a00 */
[----:B0-----:R-:W4:Y:S04]  /*114560*/  LDL.LU.64 R28, [R1+0x5d90] ;  /* 0x005d9000011c7983 */ /* 0x001f280000300a00 */
[----:B------:R-:W2:Y:S04]  /*114570*/  LDL.LU R16, [R1+0x5158] ;  /* 0x0051580001107983 */ /* 0x000ea80000300800 */
[----:B------:R-:W4:Y:S01]  /*114580*/  LDL.LU R7, [R1+0x515c] ;  /* 0x00515c0001077983 */ /* 0x000f220000300800 */
[----:B------:R-:W-:Y:S01]  /*114590*/  LOP3.LUT R11, R11, 0xfdffffff, RZ, 0xc0, !PT ;  /* 0xfdffffff0b0b7812 */ /* 0x000fe200078ec0ff */
[----:B------:R-:W-:-:S03]  /*1145a0*/  UMOV UR4, UR7 ;  /* 0x0000000700047c82 */ /* 0x000fc60008000000 */
[----:B------:R-:W-:-:S04]  /*1145b0*/  @P2 LOP3.LUT R11, R11, 0x2000000, RZ, 0xfc, !PT ;  /* 0x020000000b0b2812 */ /* 0x000fc800078efcff */
[----:B------:R-:W-:Y:S01]  /*1145c0*/  LOP3.LUT R11, R11, 0xfeffffff, RZ, 0xc0, !PT ;  /* 0xfeffffff0b0b7812 */ /* 0x000fe200078ec0ff */
[----:B------:R-:W-:Y:S02]  /*1145d0*/  IMAD.MOV.U32 R5, RZ, RZ, R3 ;  /* 0x000000ffff057224 */ /* 0x000fe400078e0003 */
[----:B------:R-:W-:Y:S01]  /*1145e0*/  IMAD.MOV.U32 R3, RZ, RZ, R19 ;  /* 0x000000ffff037224 */ /* 0x000fe200078e0013 */
[----:B------:R-:W-:Y:S01]  /*1145f0*/  @P1 LOP3.LUT R11, R11, 0x1000000, RZ, 0xfc, !PT ;  /* 0x010000000b0b1812 */ /* 0x000fe200078efcff */
[----:B------:R-:W-:Y:S02]  /*114600*/  IMAD.MOV.U32 R19, RZ, RZ, R4 ;  /* 0x000000ffff137224 */ /* 0x000fe400078e0004 */
[----:B------:R-:W-:Y:S01]  /*114610*/  IMAD.U32 R4, RZ, RZ, UR6 ;  /* 0x00000006ff047e24 */ /* 0x000fe2000f8e00ff */
[----:B------:R-:W-:Y:S01]  /*114620*/  ULDC.64 UR6, c[0x0][0x228] ;  /* 0x00008a0000067ab9 */ /* 0x000fe20000000a00 */
[----:B------:R-:W-:Y:S01]  /*114630*/  LOP3.LUT R11, R11, 0xff7fffff, RZ, 0xc0, !PT ;  /* 0xff7fffff0b0b7812 */ /* 0x000fe200078ec0ff */
[----:B------:R-:W-:-:S02]  /*114640*/  UMOV UR8, UR7 ;  /* 0x0000000700087c82 */ /* 0x000fc40008000000 */
[----:B------:R0:W-:Y:S02]  /*114650*/  STL [R1+0x5d08], R4 ;  /* 0x005d080401007387 */ /* 0x0001e40000100800 */
[----:B0-----:R-:W-:Y:S02]  /*114660*/  SHF.R.S32.HI R4, RZ, 0x1f, R6 ;  /* 0x0000001fff047819 */ /* 0x001fe40000011406 */
[----:B---3--:R-:W-:Y:S01]  /*114670*/  ISETP.GE.AND P0, PT, R17, UR4, PT ;  /* 0x0000000411007c0c */ /* 0x008fe2000bf06270 */
[----:B------:R-:W-:-:S12]  /*114680*/  UMOV UR4, UR11 ;  /* 0x0000000b00047c82 */ /* 0x000fd80008000000 */
[----:B------:R-:W-:Y:S02]  /*114690*/  @P0 LOP3.LUT R11, R11, 0x800000, RZ, 0xfc, !PT ;  /* 0x008000000b0b0812 */ /* 0x000fe400078efcff */
[----:B--2---:R-:W-:Y:S01]  /*1146a0*/  ISETP.GE.AND P2, PT, R16, UR8, PT ;  /* 0x0000000810007c0c */ /* 0x004fe2000bf46270 */
[----:B------:R-:W-:Y:S01]  /*1146b0*/  UMOV UR7, UR6 ;  /* 0x0000000600077c82 */ /* 0x000fe20008000000 */
[----:B----4-:R-:W-:Y:S01]  /*1146c0*/  IADD3 R16, P0, R6, R29, RZ ;  /* 0x0000001d06107210 */ /* 0x010fe20007f1e0ff */
[----:B------:R-:W-:Y:S01]  /*1146d0*/  ULDC.64 UR8, c[0x0][0x228] ;  /* 0x00008a0000087ab9 */ /* 0x000fe20000000a00 */
[----:B------:R-:W-:-:S03]  /*1146e0*/  ISETP.GE.AND P1, PT, R7, UR4, PT ;  /* 0x0000000407007c0c */ /* 0x000fc6000bf26270 */
[----:B------:R-:W-:Y:S02]  /*1146f0*/  IMAD.X R17, R4, 0x1, R28, P0 ;  /* 0x0000000104117824 */ /* 0x000fe400000e061c */
[----:B------:R-:W-:Y:S02]  /*114700*/  IMAD.MOV.U32 R7, RZ, RZ, R22 ;  /* 0x000000ffff077224 */ /* 0x000fe400078e0016 */
[----:B------:R-:W2:Y:S04]  /*114710*/  LDL.LU R22, [R1+0x5168] ;  /* 0x0051680001167983 */ /* 0x000ea80000300800 */
[----:B------:R0:W-:Y:S02]  /*114720*/  STL.64 [R1+0x4868], R16 ;  /* 0x0048681001007387 */ /* 0x0001e40000100a00 */
[----:B0-----:R-:W-:-:S02]  /*114730*/  IMAD.MOV.U32 R17, RZ, RZ, R24 ;  /* 0x000000ffff117224 */ /* 0x001fc400078e0018 */
[----:B------:R-:W3:Y:S01]  /*114740*/  LDL.LU R24, [R1+0x516c] ;  /* 0x00516c0001187983 */ /* 0x000ee20000300800 */
[----:B------:R-:W-:-:S04]  /*114750*/  LOP3.LUT R11, R11, 0xffbfffff, RZ, 0xc0, !PT ;  /* 0xffbfffff0b0b7812 */ /* 0x000fc800078ec0ff */
[----:B------:R-:W-:Y:S01]  /*114760*/  @P2 LOP3.LUT R11, R11, 0x400000, RZ, 0xfc, !PT ;  /* 0x004000000b0b2812 */ /* 0x000fe200078efcff */
[----:B------:R-:W-:Y:S01]  /*114770*/  UMOV UR6, UR10 ;  /* 0x0000000a00067c82 */ /* 0x000fe20008000000 */
[----:B------:R-:W-:Y:S02]  /*114780*/  UMOV UR10, UR9 ;  /* 0x00000009000a7c82 */ /* 0x000fe40008000000 */
[----:B------:R-:W-:Y:S01]  /*114790*/  LOP3.LUT R11, R11, 0xffdfffff, RZ, 0xc0, !PT ;  /* 0xffdfffff0b0b7812 */ /* 0x000fe200078ec0ff */
[----:B------:R-:W-:Y:S01]  /*1147a0*/  UMOV UR4, UR8 ;  /* 0x0000000800047c82 */ /* 0x000fe20008000000 */
[----:B------:R-:W-:Y:S01]  /*1147b0*/  ULDC.64 UR8, c[0x0][0x228] ;  /* 0x00008a0000087ab9 */ /* 0x000fe20000000a00 */
[----:B------:R-:W-:Y:S01]  /*1147c0*/  IMAD.MOV.U32 R4, RZ, RZ, R25 ;  /* 0x000000ffff047224 */ /* 0x000fe200078e0019 */
[----:B------:R-:W-:Y:S02]  /*1147d0*/  @P1 LOP3.LUT R11, R11, 0x200000, RZ, 0xfc, !PT ;  /* 0x002000000b0b1812 */ /* 0x000fe400078efcff */
[----:B------:R-:W-:Y:S01]  /*1147e0*/  SHF.R.S32.HI R25, RZ, 0x1f, R6 ;  /* 0x0000001fff197819 */ /* 0x000fe20000011406 */
[----:B------:R-:W-:-:S02]  /*1147f0*/  IMAD.MOV.U32 R16, RZ, RZ, R3 ;  /* 0x000000ffff107224 */ /* 0x000fc400078e0003 */
[----:B------:R-:W-:Y:S02]  /*114800*/  IMAD.MOV.U32 R3, RZ, RZ, R19 ;  /* 0x000000ffff037224 */ /* 0x000fe400078e0013 */
[----:B------:R-:W-:Y:S02]  /*114810*/  IMAD.MOV.U32 R19, RZ, RZ, R23 ;  /* 0x000000ffff137224 */ /* 0x000fe400078e0017 */
[----:B------:R-:W4:Y:S01]  /*114820*/  LDL.LU R23, [R1+0x5178] ;  /* 0x0051780001177983 */ /* 0x000f220000300800 */
[----:B--2---:R-:W-:Y:S01]  /*114830*/  ISETP.GE.AND P2, PT, R22, UR10, PT ;  /* 0x0000000a16007c0c */ /* 0x004fe2000bf46270 */
[----:B------:R-:W-:Y:S02]  /*114840*/  ULDC.64 UR10, c[0x0][0x228] ;  /* 0x00008a00000a7ab9 */ /* 0x000fe40000000a00 */
[----:B------:R-:W2:Y:S01]  /*114850*/  LDL.LU R22, [R1+0x517c] ;  /* 0x00517c0001167983 */ /* 0x000ea20000300800 */
[----:B---3--:R-:W-:Y:S02]  /*114860*/  ISETP.GE.AND P1, PT, R24, UR9, PT ;  /* 0x0000000918007c0c */ /* 0x008fe4000bf26270 */
[----:B------:R-:W-:-:S05]  /*114870*/  IADD3 R24, P0, R6, R27, RZ ;  /* 0x0000001b06187210 */ /* 0x000fca0007f1e0ff */
[----:B------:R-:W-:-:S05]  /*114880*/  IMAD.X R25, R25, 0x1, R26, P0 ;  /* 0x0000000119197824 */ /* 0x000fca00000e061a */
[----:B------:R0:W-:Y:S04]  /*114890*/  STL.64 [R1+0x4880], R24 ;  /* 0x0048801801007387 */ /* 0x0001e80000100a00 */
[----:B0-----:R-:W3:Y:S01]  /*1148a0*/  LDL.LU.64 R24, [R1+0x5d88] ;  /* 0x005d880001187983 */ /* 0x001ee20000300a00 */
[----:B------:R-:W-:-:S04]  /*1148b0*/  LOP3.LUT R11, R11, 0xffefffff, RZ, 0xc0, !PT ;  /* 0xffefffff0b0b7812 */ /* 0x000fc800078ec0ff */
[----:B------:R-:W-:-:S04]  /*1148c0*/  @P2 LOP3.LUT R11, R11, 0x100000, RZ, 0xfc, !PT ;  /* 0x001000000b0b2812 */ /* 0x000fc800078efcff */
[----:B------:R-:W-:Y:S01]  /*1148d0*/  LOP3.LUT R11, R11, 0xfff7ffff, RZ, 0xc0, !PT ;  /* 0xfff7ffff0b0b7812 */ /* 0x000fe200078ec0ff */
[----:B------:R0:W-:Y:S03]  /*1148e0*/  STL.64 [R1+0x5d60], R26 ;  /* 0x005d601a01007387 */ /* 0x0001e60000100a00 */
[----:B------:R-:W-:Y:S02]  /*1148f0*/  @P1 LOP3.LUT R11, R11, 0x80000, RZ, 0xfc, !PT ;  /* 0x000800000b0b1812 */ /* 0x000fe400078efcff */
[----:B----4-:R-:W-:Y:S02]  /*114900*/  ISETP.GE.AND P2, PT, R23, UR11, PT ;  /* 0x0000000b17007c0c */ /* 0x010fe4000bf46270 */
[----:B0-----:R-:W-:Y:S01]  /*114910*/  SHF.R.S32.HI R26, RZ, 0x1f, R6 ;  /* 0x0000001fff1a7819 */ /* 0x001fe20000011406 */
[----:B------:R-:W-:Y:S02]  /*114920*/  IMAD.MOV.U32 R27, RZ, RZ, R13 ;  /* 0x000000ffff1b7224 */ /* 0x000fe400078e000d */
[----:B------:R-:W4:Y:S01]  /*114930*/  LDL.LU R13, [R1+0x5d80] ;  /* 0x005d8000010d7983 */ /* 0x000f220000300800 */
[----:B--2---:R-:W-:-:S02]  /*114940*/  ISETP.GE.AND P1, PT, R22, UR13, PT ;  /* 0x0000000d16007c0c */ /* 0x004fc4000bf26270 */
[----:B---3--:R-:W-:-:S05]  /*114950*/  IADD3 R22, P0, R6, R25, RZ ;  /* 0x0000001906167210 */ /* 0x008fca0007f1e0ff */
[----:B------:R-:W-:Y:S02]  /*114960*/  IMAD.X R23, R26, 0x1, R24, P0 ;  /* 0x000000011a177824 */ /* 0x000fe400000e0618 */
[----:B------:R-:W-:Y:S02]  /*114970*/  IMAD.MOV.U32 R26, RZ, RZ, R4 ;  /* 0x000000ffff1a7224 */ /* 0x000fe400078e0004 */
[----:B------:R-:W-:Y:S01]  /*114980*/  IMAD.MOV.U32 R4, RZ, RZ, R16 ;  /* 0x000000ffff047224 */ /* 0x000fe200078e0010 */
[----:B------:R0:W-:Y:S01]  /*114990*/  STL.64 [R1+0x4890], R22 ;  /* 0x0048901601007387 */ /* 0x0001e20000100a00 */
[----:B------:R-:W-:Y:S02]  /*1149a0*/  IMAD.MOV.U32 R16, RZ, RZ, R17 ;  /* 0x000000ffff107224 */ /* 0x000fe400078e0011 */
[----:B------:R-:W-:Y:S01]  /*1149b0*/  IMAD.MOV.U32 R17, RZ, RZ, R18 ;  /* 0x000000ffff117224 */ /* 0x000fe200078e0012 */
[----:B0-----:R-:W2:Y:S04]  /*1149c0*/  LDL.LU.64 R22, [R1+0x5d78] ;  /* 0x005d780001167983 */ /* 0x001ea80000300a00 */
[----:B------:R-:W3:Y:S04]  /*1149d0*/  LDL.LU R18, [R1+0x5190] ;  /* 0x0051900001127983 */ /* 0x000ee80000300800 */
[----:B------:R0:W-:Y:S04]  /*1149e0*/  STL.64 [R1+0x5d58], R24 ;  /* 0x005d581801007387 */ /* 0x0001e80000100a00 */
[----:B0-----:R-:W4:Y:S04]  /*1149f0*/  LDL.LU R24, [R1+0x5188] ;  /* 0x0051880001187983 */ /* 0x001f280000300800 */
[----:B------:R-:W3:Y:S01]  /*114a00*/  LDL.LU R25, [R1+0x518c] ;  /* 0x00518c0001197983 */ /* 0x000ee20000300800 */
[----:B------:R-:W-:-:S04]  /*114a10*/  LOP3.LUT R11, R11, 0xfffbffff, RZ, 0xc0, !PT ;  /* 0xfffbffff0b0b7812 */ /* 0x000fc800078ec0ff */
[----:B------:R-:W-:-:S04]  /*114a20*/  @P2 LOP3.LUT R11, R11, 0x40000, RZ, 0xfc, !PT ;  /* 0x000400000b0b2812 */ /* 0x000fc800078efcff */
[----:B------:R-:W-:-:S04]  /*114a30*/  LOP3.LUT R11, R11, 0xfffdffff, RZ, 0xc0, !PT ;  /* 0xfffdffff0b0b7812 */ /* 0x000fc800078ec0ff */
[----:B------:R-:W-:Y:S01]  /*114a40*/  @P1 LOP3.LUT R11, R11, 0x20000, RZ, 0xfc, !PT ;  /* 0x000200000b0b1812 */ /* 0x000fe200078efcff */
[----:B--2---:R0:W-:Y:S01]  /*114a50*/  STL.64 [R1+0x5d48], R22 ;  /* 0x005d481601007387 */ /* 0x0041e20000100a00 */
[----:B----4-:R-:W-:Y:S02]  /*114a60*/  ISETP.GE.AND P2, PT, R24, UR15, PT ;  /* 0x0000000f18007c0c */ /* 0x010fe4000bf46270 */
[----:B------:R-:W-:Y:S02]  /*114a70*/  IADD3 R24, P0, R6, R23, RZ ;  /* 0x0000001706187210 */ /* 0x000fe40007f1e0ff */
[----:B---3--:R-:W-:Y:S02]  /*114a80*/  ISETP.GE.AND P1, PT, R25, UR17, PT ;  /* 0x0000001119007c0c */ /* 0x008fe4000bf26270 */
[----:B------:R-:W-:-:S05]  /*114a90*/  SHF.R.S32.HI R25, RZ, 0x1f, R6 ;  /* 0x0000001fff197819 */ /* 0x000fca0000011406 */
[----:B------:R-:W-:Y:S01]  /*114aa0*/  IMAD.X R25, R25, 0x1, R22, P0 ;  /* 0x0000000119197824 */ /* 0x000fe200000e0616 */
[----:B------:R-:W-:-:S04]  /*114ab0*/  ISETP.GE.AND P0, PT, R18, UR19, PT ;  /* 0x0000001312007c0c */ /* 0x000fc8000bf06270 */
[----:B------:R1:W-:Y:S04]  /*114ac0*/  STL.64 [R1+0x48a0], R24 ;  /* 0x0048a01801007387 */ /* 0x0003e80000100a00 */
[----:B------:R-:W2:Y:S01]  /*114ad0*/  LDL.LU R18, [R1+0x5194] ;  /* 0x0051940001127983 */ /* 0x000ea20000300800 */
[----:B------:R-:W-:-:S04]  /*114ae0*/  LOP3.LUT R11, R11, 0xfffeffff, RZ, 0xc0, !PT ;  /* 0xfffeffff0b0b7812 */ /* 0x000fc800078ec0ff */
[----:B------:R-:W-:-:S04]  /*114af0*/  @P2 LOP3.LUT R11, R11, 0x10000, RZ, 0xfc, !PT ;  /* 0x000100000b0b2812 */ /* 0x000fc800078efcff */
[----:B------:R-:W-:-:S04]  /*114b00*/  LOP3.LUT R11, R11, 0xffff7fff, RZ, 0xc0, !PT ;  /* 0xffff7fff0b0b7812 */ /* 0x000fc800078ec0ff */
[----:B------:R-:W-:-:S04]  /*114b10*/  @P1 LOP3.LUT R11, R11, 0x8000, RZ, 0xfc, !PT ;  /* 0x000080000b0b1812 */ /* 0x000fc800078efcff */
[----:B------:R-:W-:Y:S02]  /*114b20*/  LOP3.LUT R11, R11, 0xffffbfff, RZ, 0xc0, !PT ;  /* 0xffffbfff0b0b7812 */ /* 0x000fe400078ec0ff */
[----:B0-----:R-:W-:Y:S02]  /*114b30*/  SHF.R.S32.HI R22, RZ, 0x1f, R6 ;  /* 0x0000001fff167819 */ /* 0x001fe40000011406 */
[----:B------:R-:W-:Y:S01]  /*114b40*/  @P0 LOP3.LUT R11, R11, 0x4000, RZ, 0xfc, !PT ;  /* 0x000040000b0b0812 */ /* 0x000fe200078efcff */
[----:B-1----:R-:W-:Y:S02]  /*114b50*/  IMAD.MOV.U32 R24, RZ, RZ, R19 ;  /* 0x000000ffff187224 */ /* 0x002fe400078e0013 */
[----:B------:R-:W-:Y:S02]  /*114b60*/  IMAD.MOV.U32 R23, RZ, RZ, R4 ;  /* 0x000000ffff177224 */ /* 0x000fe400078e0004 */
[----:B------:R-:W-:Y:S02]  /*114b70*/  IMAD.MOV.U32 R4, RZ, RZ, R17 ;  /* 0x000000ffff047224 */ /* 0x000fe400078e0011 */
[----:B------:R-:W-:Y:S01]  /*114b80*/  IMAD.MOV.U32 R25, RZ, RZ, R16 ;  /* 0x000000ffff197224 */ /* 0x000fe200078e0010 */
[----:B------:R-:W3:Y:S04]  /*114b90*/  LDL.LU R17, [R1+0x51a0] ;  /* 0x0051a00001117983 */ /* 0x000ee80000300800 */
[----:B------:R-:W4:Y:S01]  /*114ba0*/  LDL.LU R16, [R1+0x51a4] ;  /* 0x0051a40001107983 */ /* 0x000f220000300800 */
[----:B--2---:R-:W-:-:S02]  /*114bb0*/  ISETP.GE.AND P1, PT, R18, UR21, PT ;  /* 0x0000001512007c0c */ /* 0x004fc4000bf26270 */
[----:B------:R-:W-:-:S05]  /*114bc0*/  IADD3 R18, P0, R6, R21, RZ ;  /* 0x0000001506127210 */ /* 0x000fca0007f1e0ff */
[----:B------:R-:W-:-:S05]  /*114bd0*/  IMAD.X R19, R22, 0x1, R20, P0 ;  /* 0x0000000116137824 */ /* 0x000fca00000e0614 */
[----:B------:R0:W-:Y:S04]  /*114be0*/  STL.64 [R1+0x48b0], R18 ;  /* 0x0048b01201007387 */ /* 0x0001e80000100a00 */
[----:B0-----:R-:W2:Y:S01]  /*114bf0*/  LDL.LU.64 R18, [R1+0x5d70] ;  /* 0x005d700001127983 */ /* 0x001ea20000300a00 */
[----:B------:R-:W-:Y:S01]  /*114c00*/  LOP3.LUT R11, R11, 0xffffdfff, RZ, 0xc0, !PT ;  /* 0xffffdfff0b0b7812 */ /* 0x000fe200078ec0ff */
[----:B------:R-:W-:Y:S01]  /*114c10*/  UMOV UR19, UR22 ;  /* 0x0000001600137c82 */ /* 0x000fe20008000000 */
[----:B------:R-:W-:Y:S02]  /*114c20*/  ULDC.64 UR22, c[0x0][0x228] ;  /* 0x00008a0000167ab9 */ /* 0x000fe40000000a00 */
[----:B------:R-:W-:Y:S02]  /*114c30*/  @P1 LOP3.LUT R11, R11, 0x2000, RZ, 0xfc, !PT ;  /* 0x000020000b0b1812 */ /* 0x000fe400078efcff */
[----:B----4-:R-:W-:-:S02]  /*114c40*/  ISETP.GE.AND P1, PT, R16, UR25, PT ;  /* 0x0000001910007c0c */ /* 0x010fc4000bf26270 */
[----:B---3--:R-:W-:Y:S01]  /*114c50*/  ISETP.GE.AND P2, PT, R17, UR23, PT ;  /* 0x0000001711007c0c */ /* 0x008fe2000bf46270 */
[----:B------:R0:W-:Y:S04]  /*114c60*/  STL.64 [R1+0x5d40], R20 ;  /* 0x005d401401007387 */ /* 0x0001e80000100a00 */
[----:B0-----:R-:W3:Y:S01]  /*114c70*/  LDL R21, [R1+0x8c] ;  /* 0x00008c0001157983 */ /* 0x001ee20000100800 */
[----:B--2---:R-:W-:-:S05]  /*114c80*/  IADD3 R16, P0, R6, R19, RZ ;  /* 0x0000001306107210 */ /* 0x004fca0007f1e0ff */
[----:B------:R-:W-:-:S05]  /*114c90*/  IMAD.X R17, R22, 0x1, R18, P0 ;  /* 0x0000000116117824 */ /* 0x000fca00000e0612 */
[----:B------:R0:W-:Y:S04]  /*114ca0*/  STL.64 [R1+0x48b8], R16 ;  /* 0x0048b81001007387 */ /* 0x0001e80000100a00 */
[----:B0-----:R-:W2:Y:S04]  /*114cb0*/  LDL.LU.64 R16, [R1+0x5d68] ;  /* 0x005d680001107983 */ /* 0x001ea80000300a00 */
[----:B------:R-:W4:Y:S04]  /*114cc0*/  LDL.LU R20, [R1+0x51c8] ;  /* 0x0051c80001147983 */ /* 0x000f280000300800 */
[----:B------:R0:W-:Y:S04]  /*114cd0*/  STL.64 [R1+0x5d38], R18 ;  /* 0x005d381201007387 */ /* 0x0001e80000100a00 */
[----:B0-----:R-:W3:Y:S04]  /*114ce0*/  LDL.LU R18, [R1+0x51c0] ;  /* 0x0051c00001127983 */ /* 0x001ee80000300800 */
[----:B------:R-:W4:Y:S01]  /*114cf0*/  LDL.LU R19, [R1+0x51c4] ;  /* 0x0051c40001137983 */ /* 0x000f220000300800 */
[----:B------:R-:W-:-:S04]  /*114d00*/  LOP3.LUT R11, R11, 0xffffefff, RZ, 0xc0, !PT ;  /* 0xffffefff0b0b7812 */ /* 0x000fc800078ec0ff */
[----:B------:R-:W-:-:S04]  /*114d10*/  @P2 LOP3.LUT R11, R11, 0x1000, RZ, 0xfc, !PT ;  /* 0x000010000b0b2812 */ /* 0x000fc800078efcff */
[----:B------:R-:W-:-:S04]  /*114d20*/  LOP3.LUT R11, R11, 0xfffff7ff, RZ, 0xc0, !PT ;  /* 0xfffff7ff0b0b7812 */ /* 0x000fc800078ec0ff */
[----:B------:R-:W-:Y:S02]  /*114d30*/  @P1 LOP3.LUT R11, R11, 0x800, RZ, 0xfc, !PT ;  /* 0x000008000b0b1812 */ /* 0x000fe400078efcff */
[----:B---3--:R-:W-:Y:S02]  /*114d40*/  ISETP.GE.AND P2, PT, R18, UR27, PT ;  /* 0x0000001b12007c0c */ /* 0x008fe4000bf46270 */
[----:B--2---:R-:W-:Y:S02]  /*114d50*/  IADD3 R18, P0, R6, R17, RZ ;  /* 0x0000001106127210 */ /* 0x004fe40007f1e0ff */
[----:B----4-:R-:W-:-:S03]  /*114d60*/  ISETP.GE.AND P1, PT, R19, UR29, PT ;  /* 0x0000001d13007c0c */ /* 0x010fc6000bf26270 */
[----:B------:R-:W-:-:S05]  /*114d70*/  IMAD.X R19, R22, 0x1, R15, P0 ;  /* 0x0000000116137824 */ /* 0x000fca00000e060f */
[----:B------:R0:W-:Y:S04]  /*114d80*/  STL.64 [R1+0x48d8], R18 ;  /* 0x0048d81201007387 */ /* 0x0001e80000100a00 */
[----:B------:R1:W-:Y:S01]  /*114d90*/  STL [R1+0x5d0c], R6 ;  /* 0x005d0c0601007387 */ /* 0x0003e20000100800 */
[----:B0-----:R-:W-:-:S03]  /*114da0*/  IADD3 R18, P0, R6, R16, RZ ;  /* 0x0000001006127210 */ /* 0x001fc60007f1e0ff */
[----:B-1----:R-:W2:Y:S01]  /*114db0*/  LDL.LU R6, [R1+0x51cc] ;  /* 0x0051cc0001067983 */ /* 0x002ea20000300800 */
[----:B------:R-:W-:Y:S01]  /*114dc0*/  LOP3.LUT R11, R11, 0xfffffbff, RZ, 0xc0, !PT ;  /* 0xfffffbff0b0b7812 */ /* 0x000fe200078ec0ff */
[----:B------:R-:W-:-:S03]  /*114dd0*/  IMAD.X R19, R22, 0x1, R14, P0 ;  /* 0x0000000116137824 */ /* 0x000fc600000e060e */
[----:B------:R-:W-:Y:S02]  /*114de0*/  @P2 LOP3.LUT R11, R11, 0x400, RZ, 0xfc, !PT ;  /* 0x000004000b0b2812 */ /* 0x000fe400078efcff */
[----:B------:R-:W-:Y:S02]  /*114df0*/  ISETP.GE.AND P0, PT, R20, UR31, PT ;  /* 0x0000001f14007c0c */ /* 0x000fe4000bf06270 */
[----:B------:R-:W-:-:S04]  /*114e00*/  LOP3.LUT R11, R11, 0xfffffdff, RZ, 0xc0, !PT ;  /* 0xfffffdff0b0b7812 */ /* 0x000fc800078ec0ff */
[----:B------:R-:W-:-:S04]  /*114e10*/  @P1 LOP3.LUT R11, R11, 0x200, RZ, 0xfc, !PT ;  /* 0x000002000b0b1812 */ /* 0x000fc800078efcff */
[----:B------:R-:W-:-:S04]  /*114e20*/  LOP3.LUT R11, R11, 0xfffffeff, RZ, 0xc0, !PT ;  /* 0xfffffeff0b0b7812 */ /* 0x000fc800078ec0ff */
[----:B------:R-:W-:Y:S01]  /*114e30*/  @P0 LOP3.LUT R11, R11, 0x100, RZ, 0xfc, !PT ;  /* 0x000001000b0b0812 */ /* 0x000fe200078efcff */
[----:B------:R0:W-:Y:S03]  /*114e40*/  STL.64 [R1+0x48d0], R18 ;  /* 0x0048d01201007387 */ /* 0x0001e60000100a00 */
[----:B------:R-:W-:Y:S01]  /*114e50*/  LOP3.LUT R11, R11, 0xffffff7f, RZ, 0xc0, !PT ;  /* 0xffffff7f0b0b7812 */ /* 0x000fe200078ec0ff */
[----:B------:R-:W-:Y:S01]  /*114e60*/  IMAD.MOV.U32 R20, RZ, RZ, R8 ;  /* 0x000000ffff147224 */ /* 0x000fe200078e0008 */
[----:B------:R-:W-:Y:S01]  /*114e70*/  SHF.R.S32.HI R8, RZ, 0x1f, R21 ;  /* 0x0000001fff087819 */ /* 0x000fe20000011415 */
[----:B0-----:R-:W3:Y:S01]  /*114e80*/  LDL.LU R18, [R1+0x51d8] ;  /* 0x0051d80001127983 */ /* 0x001ee20000300800 */
[----:B------:R-:W-:Y:S02]  /*114e90*/  IMAD.MOV.U32 R19, RZ, RZ, R23 ;  /* 0x000000ffff137224 */ /* 0x000fe400078e0017 */
[----:B------:R-:W-:-:S02]  /*114ea0*/  IMAD.MOV.U32 R23, RZ, RZ, R26 ;  /* 0x000000ffff177224 */ /* 0x000fc400078e001a */
[----:B------:R-:W-:Y:S01]  /*114eb0*/  IMAD.MOV.U32 R22, RZ, RZ, R27 ;  /* 0x000000ffff167224 */ /* 0x000fe200078e001b */
[----:B--2---:R-:W-:Y:S02]  /*114ec0*/  ISETP.GE.AND P0, PT, R6, UR33, PT ;  /* 0x0000002106007c0c */ /* 0x004fe4000bf06270 */
[----:B------:R-:W2:Y:S11]  /*114ed0*/  LDL.LU R6, [R1+0x51dc] ;  /* 0x0051dc0001067983 */ /* 0x000eb60000300800 */
[----:B------:R-:W-:-:S02]  /*114ee0*/  @P0 LOP3.LUT R11, R11, 0x80, RZ, 0xfc, !PT ;  /* 0x000000800b0b0812 */ /* 0x000fc400078efcff */
[----:B------:R-:W-:Y:S01]  /*114ef0*/  IADD3 R26, P0, R21, R29, RZ ;  /* 0x0000001d151a7210 */ /* 0x000fe20007f1e0ff */
[----:B------:R-:W-:Y:S04]  /*114f00*/  STL [R1+0x5cb8], R29 ;  /* 0x005cb81d01007387 */ /* 0x000fe80000100800 */
[----:B------:R-:W-:-:S05]  /*114f10*/  IMAD.X R27, R8, 0x1, R28, P0 ;  /* 0x00000001081b7824 */ /* 0x000fca00000e061c */
[----:B------:R0:W-:Y:S04]  /*114f20*/  STL.64 [R1+0x48c8], R26 ;  /* 0x0048c81a01007387 */ /* 0x0001e80000100a00 */
[----:B0-----:R-:W4:Y:S04]  /*114f30*/  LDL.LU.64 R26, [R1+0x5d60] ;  /* 0x005d6000011a7983 */ /* 0x001f280000300a00 */
[----:B------:R0:W-:Y:S02]  /*114f40*/  STL [R1+0x5cbc], R28 ;  /* 0x005cbc1c01007387 */ /* 0x0001e40000100800 */
[----:B0-----:R-:W-:-:S02]  /*114f50*/  IMAD.MOV.U32 R28, RZ, RZ, R19 ;  /* 0x000000ffff1c7224 */ /* 0x001fc400078e0013 */
[----:B------:R-:W-:Y:S02]  /*114f60*/  IMAD.MOV.U32 R19, RZ, RZ, R24 ;  /* 0x000000ffff137224 */ /* 0x000fe400078e0018 */
[----:B------:R-:W4:Y:S01]  /*114f70*/  LDL.LU R24, [R1+0x51e8] ;  /* 0x0051e80001187983 */ /* 0x000f220000300800 */
[----:B---3--:R-:W-:Y:S01]  /*114f80*/  ISETP.GE.AND P1, PT, R18, UR35, PT ;  /* 0x0000002312007c0c */ /* 0x008fe2000bf26270 */
[----:B------:R-:W-:Y:S01]  /*114f90*/  UMOV UR21, UR37 ;  /* 0x0000002500157c82 */ /* 0x000fe20008000000 */
[----:B------:R-:W-:Y:S01]  /*114fa0*/  UMOV UR29, UR36 ;  /* 0x00000024001d7c82 */ /* 0x000fe20008000000 */
[----:B------:R-:W-:Y:S01]  /*114fb0*/  ULDC.64 UR36, c[0x0][0x228] ;  /* 0x00008a0000247ab9 */ /* 0x000fe20000000a00 */
[----:B------:R-:W-:Y:S01]  /*114fc0*/  LOP3.LUT R11, R11, 0xffffffbf, RZ, 0xc0, !PT ;  /* 0xffffffbf0b0b7812 */ /* 0x000fe200078ec0ff */
[----:B------:R-:W-:Y:S01]  /*114fd0*/  UMOV UR33, UR39 ;  /* 0x0000002700217c82 */ /* 0x000fe20008000000 */
[----:B------:R-:W-:Y:S01]  /*114fe0*/  UMOV UR25, UR38 ;  /* 0x0000002600197c82 */ /* 0x000fe20008000000 */
[----:B------:R-:W-:Y:S01]  /*114ff0*/  ULDC.64 UR38, c[0x0][0x228] ;  /* 0x00008a0000267ab9 */ /* 0x000fe20000000a00 */
[----:B------:R-:W3:Y:S05]  /*115000*/  LDL.LU R29, [R1+0x51ec] ;  /* 0x0051ec00011d7983 */ /* 0x000eea0000300800 */
[----:B------:R-:W-:-:S04]  /*115010*/  @P1 LOP3.LUT R11, R11, 0x40, RZ, 0xfc, !PT ;  /* 0x000000400b0b1812 */ /* 0x000fc800078efcff */
[----:B------:R-:W-:Y:S01]  /*115020*/  LOP3.LUT R11, R11, 0xffffffdf, RZ, 0xc0, !PT ;  /* 0xffffffdf0b0b7812 */ /* 0x000fe200078ec0ff */
[----:B------:R-:W-:Y:S01]  /*115030*/  IMAD.MOV.U32 R18, RZ, RZ, R25 ;  /* 0x000000ffff127224 */ /* 0x000fe200078e0019 */
[----:B--2---:R-:W-:Y:S02]  /*115040*/  ISETP.GE.AND P0, PT, R6, UR37, PT ;  /* 0x0000002506007c0c */ /* 0x004fe4000bf06270 */
[----:B------:R-:W2:Y:S11]  /*115050*/  LDL.LU R6, [R1+0x51f8] ;  /* 0x0051f80001067983 */ /* 0x000eb60000300800 */
[----:B------:R-:W-:Y:S01]  /*115060*/  @P0 LOP3.LUT R11, R11, 0x20, RZ, 0xfc, !PT ;  /* 0x000000200b0b0812 */ /* 0x000fe200078efcff */
[----:B----4-:R-:W-:Y:S01]  /*115070*/  STL [R1+0x5cc0], R27 ;  /* 0x005cc01b01007387 */ /* 0x010fe20000100800 */
[----:B------:R-:W-:-:S02]  /*115080*/  ISETP.GE.AND P1, PT, R24, UR39, PT ;  /* 0x0000002718007c0c */ /* 0x000fc4000bf26270 */
[----:B------:R-:W-:-:S05]  /*115090*/  IADD3 R24, P0, R21, R27, RZ ;  /* 0x0000001b15187210 */ /* 0x000fca0007f1e0ff */
[----:B------:R-:W-:-:S05]  /*1150a0*/  IMAD.X R25, R8, 0x1, R26, P0 ;  /* 0x0000000108197824 */ /* 0x000fca00000e061a */
[----:B------:R0:W-:Y:S04]  /*1150b0*/  STL.64 [R1+0x48e8], R24 ;  /* 0x0048e81801007387 */ /* 0x0001e80000100a00 */
[----:B0-----:R-:W4:Y:S01]  /*1150c0*/  LDL.LU.64 R24, [R1+0x5d58] ;  /* 0x005d580001187983 */ /* 0x001f220000300a00 */
[----:B------:R-:W-:Y:S01]  /*1150d0*/  UMOV UR15, UR41 ;  /* 0x00000029000f7c82 */ /* 0x000fe20008000000 */
[----:B------:R-:W-:Y:S01]  /*1150e0*/  UMOV UR13, UR40 ;  /* 0x00000028000d7c82 */ /* 0x000fe20008000000 */
[----:B------:R-:W-:Y:S01]  /*1150f0*/  ULDC.64 UR40, c[0x0][0x228] ;  /* 0x00008a0000287ab9 */ /* 0x000fe20000000a00 */
[----:B------:R-:W-:Y:S02]  /*115100*/  LOP3.LUT R11, R11, 0xffffffef, RZ, 0xc0, !PT ;  /* 0xffffffef0b0b7812 */ /* 0x000fe400078ec0ff */
[----:B---3--:R-:W-:-:S02]  /*115110*/  ISETP.GE.AND P0, PT, R29, UR41, PT ;  /* 0x000000291d007c0c */ /* 0x008fc4000bf06270 */
[----:B------:R-:W-:Y:S01]  /*115120*/  @P1 LOP3.LUT R11, R11, 0x10, RZ, 0xfc, !PT ;  /* 0x000000100b0b1812 */ /* 0x000fe200078efcff */
[----:B------:R0:W-:Y:S03]  /*115130*/  STL [R1+0x5cc4], R26 ;  /* 0x005cc41a01007387 */ /* 0x0001e60000100800 */
[----:B------:R-:W-:Y:S01]  /*115140*/  LOP3.LUT R11, R11, 0xfffffff7, RZ, 0xc0, !PT ;  /* 0xfffffff70b0b7812 */ /* 0x000fe200078ec0ff */
[----:B------:R-:W-:Y:S01]  /*115150*/  IMAD.MOV.U32 R27, RZ, RZ, R22 ;  /* 0x000000ffff1b7224 */ /* 0x000fe200078e0016 */
[----:B------:R-:W-:Y:S01]  /*115160*/  UMOV UR23, UR43 ;  /* 0x0000002b00177c82 */ /* 0x000fe20008000000 */
[----:B------:R-:W-:Y:S01]  /*115170*/  UMOV UR17, UR42 ;  /* 0x0000002a00117c82 */ /* 0x000fe20008000000 */
[----:B------:R-:W-:Y:S01]  /*115180*/  ULDC.64 UR42, c[0x0][0x228] ;  /* 0x00008a00002a7ab9 */ /* 0x000fe20000000a00 */
[----:B0-----:R-:W3:Y:S02]  /*115190*/  LDL.LU R26, [R1+0x51fc] ;  /* 0x0051fc00011a7983 */ /* 0x001ee40000300800 */
[----:B------:R-:W-:Y:S01]  /*1151a0*/  @P0 LOP3.LUT R11, R11, 0x8, RZ, 0xfc, !PT ;  /* 0x000000080b0b0812 */ /* 0x000fe200078efcff */
[----:B------:R-:W-:-:S02]  /*1151b0*/  IMAD.MOV.U32 R29, RZ, RZ, R18 ;  /* 0x000000ffff1d7224 */ /* 0x000fc400078e0012 */
[----:B------:R-:W-:Y:S01]  /*1151c0*/  IMAD.MOV.U32 R18, RZ, RZ, R23 ;  /* 0x000000ffff127224 */ /* 0x000fe200078e0017 */
[----:B--2---:R-:W-:Y:S01]  /*1151d0*/  ISETP.GE.AND P1, PT, R6, UR43, PT ;  /* 0x0000002b06007c0c */ /* 0x004fe2000bf26270 */
[----:B------:R-:W-:Y:S02]  /*1151e0*/  IMAD.MOV.U32 R6, RZ, RZ, R19 ;  /* 0x000000ffff067224 */ /* 0x000fe400078e0013 */
[----:B------:R-:W-:Y:S02]  /*1151f0*/  IMAD.MOV.U32 R19, RZ, RZ, R20 ;  /* 0x000000ffff137224 */ /* 0x000fe400078e0014 */
[----:B------:R-:W2:Y:S01]  /*115200*/  LDL.LU R20, [R1+0x5208] ;  /* 0x0052080001147983 */ /* 0x000ea20000300800 */
[----:B----4-:R-:W-:-:S03]  /*115210*/  IADD3 R22, P0, R21, R25, RZ ;  /* 0x0000001915167210 */ /* 0x010fc60007f1e0ff */
[----:B------:R0:W-:Y:S02]  /*115220*/  STL [R1+0x5cc8], R25 ;  /* 0x005cc81901007387 */ /* 0x0001e40000100800 */
[----:B------:R-:W-:Y:S02]  /*115230*/  IMAD.X R23, R8, 0x1, R24, P0 ;  /* 0x0000000108177824 */ /* 0x000fe400000e0618 */
[----:B0-----:R-:W-:Y:S02]  /*115240*/  IMAD.MOV.U32 R25, RZ, RZ, R10 ;  /* 0x000000ffff197224 */ /* 0x001fe400078e000a */
[----:B------:R-:W4:Y:S04]  /*115250*/  LDL.LU R10, [R1+0x5d50] ;  /* 0x005d5000010a7983 */ /* 0x000f280000300800 */
[----:B------:R0:W-:Y:S04]  /*115260*/  STL.64 [R1+0x48f8], R22 ;  /* 0x0048f81601007387 */ /* 0x0001e80000100a00 */
[----:B0-----:R-:W4:Y:S01]  /*115270*/  LDL.LU.64 R22, [R1+0x5d48] ;  /* 0x005d480001167983 */ /* 0x001f220000300a00 */
[----:B------:R-:W-:Y:S01]  /*115280*/  UMOV UR27, UR45 ;  /* 0x0000002d001b7c82 */ /* 0x000fe20008000000 */
[----:B------:R-:W-:Y:S01]  /*115290*/  UMOV UR41, UR44 ;  /* 0x0000002c00297c82 */ /* 0x000fe20008000000 */
[----:B------:R-:W-:Y:S01]  /*1152a0*/  ULDC.64 UR44, c[0x0][0x228] ;  /* 0x00008a00002c7ab9 */ /* 0x000fe20000000a00 */
[----:B------:R-:W-:-:S02]  /*1152b0*/  LOP3.LUT R11, R11, 0xfffffffb, RZ, 0xc0, !PT ;  /* 0xfffffffb0b0b7812 */ /* 0x000fc400078ec0ff */
[----:B---3--:R-:W-:Y:S02]  /*1152c0*/  ISETP.GE.AND P0, PT, R26, UR45, PT ;  /* 0x0000002d1a007c0c */ /* 0x008fe4000bf06270 */
[----:B------:R-:W-:Y:S01]  /*1152d0*/  @P1 LOP3.LUT R11, R11, 0x4, RZ, 0xfc, !PT ;  /* 0x000000040b0b1812 */ /* 0x000fe200078efcff */
[----:B------:R-:W-:Y:S01]  /*1152e0*/  UMOV UR9, UR47 ;  /* 0x0000002f00097c82 */ /* 0x000fe20008000000 */
[----:B------:R-:W-:Y:S01]  /*1152f0*/  UMOV UR11, UR46 ;  /* 0x0000002e000b7c82 */ /* 0x000fe20008000000 */
[----:B------:R-:W-:Y:S01]  /*115300*/  ULDC.64 UR46, c[0x0][0x228] ;  /* 0x00008a00002e7ab9 */ /* 0x000fe20000000a00 */
[----:B------:R-:W-:-:S07]  /*115310*/  LOP3.LUT R11, R11, 0xfffffffd, RZ, 0xc0, !PT ;  /* 0xfffffffd0b0b7812 */ /* 0x000fce00078ec0ff */
[----:B------:R-:W-:Y:S01]  /*115320*/  @P0 LOP3.LUT R11, R11, 0x2, RZ, 0xfc, !PT ;  /* 0x000000020b0b0812 */ /* 0x000fe200078efcff */
[----:B------:R0:W-:Y:S01]  /*115330*/  STL [R1+0x5ccc], R24 ;  /* 0x005ccc1801007387 */ /* 0x0001e20000100800 */
[----:B------:R-:W-:Y:S02]  /*115340*/  IMAD.MOV.U32 R26, RZ, RZ, R18 ;  /* 0x000000ffff1a7224 */ /* 0x000fe400078e0012 */
[----:B0-----:R-:W-:Y:S02]  /*115350*/  IMAD.MOV.U32 R24, RZ, RZ, R28 ;  /* 0x000000ffff187224 */ /* 0x001fe400078e001c */
[----:B------:R-:W-:Y:S01]  /*115360*/  IMAD.MOV.U32 R28, RZ, RZ, R19 ;  /* 0x000000ffff1c7224 */ /* 0x000fe200078e0013 */
[----:B--2---:R-:W-:Y:S02]  /*115370*/  ISETP.GE.AND P1, PT, R20, UR47, PT ;  /* 0x0000002f14007c0c */ /* 0x004fe4000bf26270 */
[----:B----4-:R-:W-:Y:S01]  /*115380*/  IADD3 R20, P0, R21, R23, RZ ;  /* 0x0000001715147210 */ /* 0x010fe20007f1e0ff */
[----:B------:R-:W-:Y:S04]  /*115390*/  STL [R1+0x5cd0], R23 ;  /* 0x005cd01701007387 */ /* 0x000fe80000100800 */
[----:B------:R-:W-:-:S05]  /*1153a0*/  IMAD.X R21, R8, 0x1, R22, P0 ;  /* 0x0000000108157824 */ /* 0x000fca00000e0616 */
[----:B------:R0:W-:Y:S04]  /*1153b0*/  STL.64 [R1+0x4908], R20 ;  /* 0x0049081401007387 */ /* 0x0001e80000100a00 */
[----:B0-----:R-:W2:Y:S04]  /*1153c0*/  LDL.LU.64 R20, [R1+0x5d40] ;  /* 0x005d400001147983 */ /* 0x001ea80000300a00 */
[----:B------:R-:W3:Y:S04]  /*1153d0*/  LDL.LU R19, [R1+0x520c] ;  /* 0x00520c0001137983 */ /* 0x000ee80000300800 */
[----:B------:R-:W4:Y:S04]  /*1153e0*/  LDL.LU R18, [R1+0x5210] ;  /* 0x0052100001127983 */ /* 0x000f280000300800 */
[----:B------:R-:W2:Y:S04]  /*1153f0*/  LDL.LU R23, [R1+0x5214] ;  /* 0x0052140001177983 */ /* 0x000ea80000300800 */
[----:B------:R0:W-:Y:S04]  /*115400*/  STL [R1+0x5cd4], R22 ;  /* 0x005cd41601007387 */ /* 0x0001e80000100800 */
[----:B0-----:R-:W2:Y:S01]  /*115410*/  LDL R22, [R1+0x8c] ;  /* 0x00008c0001167983 */ /* 0x001ea20000100800 */
[----:B------:R-:W-:Y:S01]  /*115420*/  LOP3.LUT R11, R11, 0xfffffffe, RZ, 0xc0, !PT ;  /* 0xfffffffe0b0b7812 */ /* 0x000fe200078ec0ff */
[----:B------:R-:W-:-:S03]  /*115430*/  UMOV UR37, UR49 ;  /* 0x0000003100257c82 */ /* 0x000fc60008000000 */
[----:B------:R-:W-:Y:S01]  /*115440*/  @P1 LOP3.LUT R11, R11, 0x1, RZ, 0xfc, !PT ;  /* 0x000000010b0b1812 */ /* 0x000fe200078efcff */
[----:B------:R-:W-:Y:S01]  /*115450*/  UMOV UR45, UR48 ;  /* 0x00000030002d7c82 */ /* 0x000fe20008000000 */
[----:B------:R-:W-:-:S03]  /*115460*/  ULDC.64 UR48, c[0x0][0x228] ;  /* 0x00008a0000307ab9 */ /* 0x000fc60000000a00 */
[----:B------:R-:W-:Y:S01]  /*115470*/  STL [R1+0x5d10], R11 ;  /* 0x005d100b01007387 */ /* 0x000fe20000100800 */
[----:B----4-:R-:W-:Y:S02]  /*115480*/  ISETP.GE.AND P1, PT, R18, UR51, PT ;  /* 0x0000003312007c0c */ /* 0x010fe4000bf26270 */
[----:B---3--:R-:W-:Y:S01]  /*115490*/  ISETP.GE.AND P0, PT, R19, UR49, PT ;  /* 0x0000003113007c0c */ /* 0x008fe2000bf06270 */
[----:B--2---:R-:W-:Y:S01]  /*1154a0*/  STL [R1+0x5cd8], R21 ;  /* 0x005cd81501007387 */ /* 0x004fe20000100800 */
[----:B------:R-:W-:-:S05]  /*1154b0*/  IADD3 R18, P2, R22, R21, RZ ;  /* 0x0000001516127210 */ /* 0x000fca0007f5e0ff */
[----:B------:R-:W-:-:S05]  /*1154c0*/  IMAD.X R19, R8, 0x1, R20, P2 ;  /* 0x0000000108137824 */ /* 0x000fca00010e0614 */
[----:B------:R0:W-:Y:S04]  /*1154d0*/  STL.64 [R1+0x4918], R18 ;  /* 0x0049181201007387 */ /* 0x0001e80000100a00 */
[----:B0-----:R-:W2:Y:S04]  /*1154e0*/  LDL.LU.64 R18, [R1+0x5d38] ;  /* 0x005d380001127983 */ /* 0x001ea80000300a00 */
[----:B------:R0:W-:Y:S04]  /*1154f0*/  STL [R1+0x5d14], R20 ;  /* 0x005d141401007387 */ /* 0x0001e80000100800 */
[----:B0-----:R-:W3:Y:S04]  /*115500*/  LDL.LU R20, [R1+0x5220] ;  /* 0x0052200001147983 */ /* 0x001ee80000300800 */
[----:B------:R-:W4:Y:S01]  /*115510*/  LDL.LU R11, [R1+0x5224] ;  /* 0x00522400010b7983 */ /* 0x000f220000300800 */
[----:B------:R-:W-:Y:S01]  /*115520*/  ISETP.GE.AND P2, PT, R23, UR53, PT ;  /* 0x0000003517007c0c */ /* 0x000fe2000bf46270 */
[----:B------:R-:W-:-:S02]  /*115530*/  IMAD.MOV.U32 R23, RZ, RZ, R24 ;  /* 0x000000ffff177224 */ /* 0x000fc400078e0018 */
[----:B------:R-:W-:Y:S02]  /*115540*/  IMAD.MOV.U32 R24, RZ, RZ, R29 ;  /* 0x000000ffff187224 */ /* 0x000fe400078e001d */
[----:B------:R-:W4:Y:S01]  /*115550*/  LDL R29, [R1+0x2ecc] ;  /* 0x002ecc00011d7983 */ /* 0x000f220000100800 */
[----:B------:R-:W-:Y:S01]  /*115560*/  UMOV UR35, UR57 ;  /* 0x0000003900237c82 */ /* 0x000fe20008000000 */
[----:B------:R-:W-:-:S04]  /*115570*/  LOP3.LUT R10, R10, 0xffffbfff, RZ, 0xc0, !PT ;  /* 0xffffbfff0a0a7812 */ /* 0x000fc800078ec0ff */
[----:B------:R-:W-:Y:S01]  /*115580*/  @P0 LOP3.LUT R10, R10, 0x4000, RZ, 0xfc, !PT ;  /* 0x000040000a0a0812 */ /* 0x000fe200078efcff */
[----:B--2---:R-:W-:Y:S04]  /*115590*/  STL [R1+0x5d1c], R19 ;  /* 0x005d1c1301007387 */ /* 0x004fe80000100800 */
[----:B------:R0:W-:Y:S01]  /*1155a0*/  STL [R1+0x5d20], R18 ;  /* 0x005d201201007387 */ /* 0x0001e20000100800 */
[----:B---3--:R-:W-:Y:S02]  /*1155b0*/  ISETP.GE.AND P3, PT, R20, UR55, PT ;  /* 0x0000003714007c0c */ /* 0x008fe4000bf66270 */
[----:B------:R-:W-:-:S05]  /*1155c0*/  IADD3 R20, P4, R22, R19, RZ ;  /* 0x0000001316147210 */ /* 0x000fca0007f9e0ff */
[----:B------:R-:W-:Y:S01]  /*1155d0*/  IMAD.X R21, R8, 0x1, R18, P4 ;  /* 0x0000000108157824 */ /* 0x000fe200020e0612 */
[----:B------:R-:W-:Y:S01]  /*1155e0*/  UMOV UR55, UR56 ;  /* 0x0000003800377c82 */ /* 0x000fe20008000000 */
[----:B------:R-:W-:-:S03]  /*1155f0*/  ULDC.64 UR56, c[0x0][0x228] ;  /* 0x00008a0000387ab9 */ /* 0x000fc60000000a00 */
[----:B------:R-:W-:Y:S04]  /*115600*/  STL.64 [R1+0x4920], R20 ;  /* 0x0049201401007387 */ /* 0x000fe80000100a00 */
[----:B0-----:R-:W2:Y:S01]  /*115610*/  LDL.LU R18, [R1+0x5240] ;  /* 0x0052400001127983 */ /* 0x001ea20000300800 */
[----:B----4-:R-:W-:-:S03]  /*115620*/  ISETP.GE.AND P4, PT, R11, UR57, PT ;  /* 0x000000390b007c0c */ /* 0x010fc6000bf86270 */
[----:B------:R-:W3:Y:S01]  /*115630*/  LDL.LU R11, [R1+0x5244] ;  /* 0x00524400010b7983 */ /* 0x000ee20000300800 */
[----:B------:R-:W-:-:S04]  /*115640*/  LOP3.LUT R10, R10, 0xffffdfff, RZ, 0xc0, !PT ;  /* 0xffffdfff0a0a7812 */ /* 0x000fc800078ec0ff */
[----:B------:R-:W-:-:S04]  /*115650*/  @P1 LOP3.LUT R10, R10, 0x2000, RZ, 0xfc, !PT ;  /* 0x000020000a0a1812 */ /* 0x000fc800078efcff */
[----:B------:R-:W-:-:S04]  /*115660*/  LOP3.LUT R10, R10, 0xffff7fff, RZ, 0xc0, !PT ;  /* 0xffff7fff0a0a7812 */ /* 0x000fc800078ec0ff */
[----:B------:R-:W-:-:S04]  /*115670*/  @P2 LOP3.LUT R10, R10, 0x8000, RZ, 0xfc, !PT ;  /* 0x000080000a0a2812 */ /* 0x000fc800078efcff */
[----:B------:R-:W-:-:S04]  /*115680*/  LOP3.LUT R10, R10, 0xfffeffff, RZ, 0xc0, !PT ;  /* 0xfffeffff0a0a7812 */ /* 0x000fc800078ec0ff */
[----:B------:R-:W-:-:S04]  /*115690*/  @P3 LOP3.LUT R10, R10, 0x10000, RZ, 0xfc, !PT ;  /* 0x000100000a0a3812 */ /* 0x000fc800078efcff */
[----:B------:R-:W-:Y:S01]  /*1156a0*/  LOP3.LUT R10, R10, 0xfffdffff, RZ, 0xc0, !PT ;  /* 0xfffdffff0a0a7812 */ /* 0x000fe200078ec0ff */
[----:B------:R-:W-:Y:S01]  /*1156b0*/  UMOV UR31, UR59 ;  /* 0x0000003b001f7c82 */ /* 0x000fe20008000000 */
[----:B------:R-:W-:Y:S01]  /*1156c0*/  UMOV UR43, UR58 ;  /* 0x0000003a002b7c82 */ /* 0x000fe20008000000 */
[----:B------:R-:W-:Y:S01]  /*1156d0*/  ULDC.64 UR58, c[0x0][0x228] ;  /* 0x00008a00003a7ab9 */ /* 0x000fe20000000a00 */
[----:B------:R-:W-:Y:S01]  /*1156e0*/  @P4 LOP3.LUT R10, R10, 0x20000, RZ, 0xfc, !PT ;  /* 0x000200000a0a4812 */ /* 0x000fe200078efcff */
[----:B------:R-:W-:-:S04]  /*1156f0*/  UMOV UR57, UR61 ;  /* 0x0000003d00397c82 */ /* 0x000fc80008000000 */
[----:B------:R0:W-:Y:S04]  /*115700*/  STL [R1+0x5d24], R10 ;  /* 0x005d240a01007387 */ /* 0x0001e80000100800 */
[----:B------:R-:W-:Y:S01]  /*115710*/  STL [R1+0x5d28], R17 ;  /* 0x005d281101007387 */ /* 0x000fe20000100800 */
[----:B0-----:R-:W-:-:S03]  /*115720*/  IADD3 R10, P0, R22, R16, RZ ;  /* 0x00000010160a7210 */ /* 0x001fc60007f1e0ff */
[----:B------:R0:W-:Y:S01]  /*115730*/  STL [R1+0x5d2c], R15 ;  /* 0x005d2c0f01007387 */ /* 0x0001e20000100800 */
[----:B------:R-:W-:Y:S01]  /*115740*/  IMAD.MOV.U32 R20, RZ, RZ, R26 ;  /* 0x000000ffff147224 */ /* 0x000fe200078e001a */
[----:B--2---:R-:W-:Y:S02]  /*115750*/  ISETP.GE.AND P5, PT, R18, UR59, PT ;  /* 0x0000003b12007c0c */ /* 0x004fe4000bfa6270 */
[----:B------:R-:W-:Y:S01]  /*115760*/  IADD3 R18, P6, R22, R17, RZ ;  /* 0x0000001116127210 */ /* 0x000fe20007fde0ff */
[----:B------:R-:W-:Y:S01]  /*115770*/  UMOV UR59, UR60 ;  /* 0x0000003c003b7c82 */ /* 0x000fe20008000000 */
[----:B------:R-:W-:-:S03]  /*115780*/  ULDC.64 UR60, c[0x0][0x228] ;  /* 0x00008a00003c7ab9 */ /* 0x000fc60000000a00 */
[C---:B------:R-:W-:Y:S01]  /*115790*/  IMAD.X R19, R8.reuse, 0x1, R15, P6 ;  /* 0x0000000108137824 */ /* 0x040fe200030e060f */
[----:B---3--:R-:W-:Y:S01]  /*1157a0*/  ISETP.GE.AND P6, PT, R11, UR61, PT ;  /* 0x0000003d0b007c0c */ /* 0x008fe2000bfc6270 */
[----:B------:R-:W-:-:S03]  /*1157b0*/  IMAD.X R11, R8, 0x1, R14, P0 ;  /* 0x00000001080b7824 */ /* 0x000fc600000e060e */
[----:B------:R-:W-:Y:S04]  /*1157c0*/  STL.64 [R1+0x4930], R18 ;  /* 0x0049301201007387 */ /* 0x000fe80000100a00 */
[----:B------:R-:W2:Y:S04]  /*1157d0*/  LDL.LU R8, [R1+0x5d30] ;  /* 0x005d300001087983 */ /* 0x000ea80000300800 */
[----:B------:R1:W-:Y:S04]  /*1157e0*/  STL.64 [R1+0x4940], R10 ;  /* 0x0049400a01007387 */ /* 0x0003e80000100a00 */
[----:B0-----:R-:W3:Y:S04]  /*1157f0*/  LDL.LU R15, [R1+0x58] ;  /* 0x00005800010f7983 */ /* 0x001ee80000300800 */
[----:B------:R-:W4:Y:S04]  /*115800*/  LDL.LU R17, [R1+0x54] ;  /* 0x0000540001117983 */ /* 0x000f280000300800 */
[----:B------:R-:W2:Y:S01]  /*115810*/  LDL R26, [R1+0x2ec0] ;  /* 0x002ec000011a7983 */ /* 0x000ea20000100800 */
[----:B-1----:R-:W-:-:S03]  /*115820*/  IMAD.MOV.U32 R11, RZ, RZ, R27 ;  /* 0x000000ffff0b7224 */ /* 0x002fc600078e001b */
[----:B------:R-:W4:Y:S01]  /*115830*/  LDL R27, [R1+0x2ec4] ;  /* 0x002ec400011b7983 */ /* 0x000f220000100800 */
[----:B------:R-:W-:Y:S02]  /*115840*/  IMAD.MOV.U32 R18, RZ, RZ, R24 ;  /* 0x000000ffff127224 */ /* 0x000fe400078e0018 */
[----:B------:R-:W-:Y:S01]  /*115850*/  IMAD.MOV.U32 R24, RZ, RZ, R28 ;  /* 0x000000ffff187224 */ /* 0x000fe200078e001c */
[----:B------:R-:W4:Y:S04]  /*115860*/  LDL R21, [R1+0x2ed0] ;  /* 0x002ed00001157983 */ /* 0x000f280000100800 */
[----:B------:R-:W4:Y:S04]  /*115870*/  LDL R28, [R1+0x2ec8] ;  /* 0x002ec800011c7983 */ /* 0x000f280000100800 */
[----:B------:R-:W4:Y:S01]  /*115880*/  LDL R22, [R1+0x2ed4] ;  /* 0x002ed40001167983 */ /* 0x000f220000100800 */
[----:B------:R-:W-:-:S03]  /*115890*/  IMAD.MOV.U32 R10, RZ, RZ, R23 ;  /* 0x000000ffff0a7224 */ /* 0x000fc600078e0017 */
[----:B------:R-:W4:Y:S01]  /*1158a0*/  LDL R23, [R1+0x1468] ;  /* 0x0014680001177983 */ /* 0x000f220000100800 */
[----:B------:R-:W-:-:S03]  /*1158b0*/  IMAD.MOV.U32 R19, RZ, RZ, R25 ;  /* 0x000000ffff137224 */ /* 0x000fc600078e0019 */
[----:B------:R-:W4:Y:S01]  /*1158c0*/  LDL R25, [R1+0x146c] ;  /* 0x00146c0001197983 */ /* 0x000f220000100800 */
[----:B------:R-:W-:Y:S01]  /*1158d0*/  LOP3.LUT P1, RZ, R13, 0x1000, RZ, 0xc0, !PT ;  /* 0x000010000dff7812 */ /* 0x000fe2000782c0ff */
[----:B------:R-:W-:Y:S01]  /*1158e0*/  UMOV UR61, UR5 ;  /* 0x00000005003d7c82 */ /* 0x000fe20008000000 */
[----:B------:R-:W-:Y:S01]  /*1158f0*/  UMOV UR39, UR17 ;  /* 0x0000001100277c82 */ /* 0x000fe20008000000 */
[----:B------:R-:W-:Y:S01]  /*115900*/  ULDC UR17, c[0x0][0x228] ;  /* 0x00008a0000117ab9 */ /* 0x000fe20000000800 */
[----:B------:R-:W-:Y:S01]  /*115910*/  ISETP.LT.AND P2, PT, R29, UR61, !P1 ;  /* 0x0000003d1d007c0c */ /* 0x000fe2000cf41270 */
[----:B------:R-:W-:Y:S01]  /*115920*/  UMOV UR47, UR15 ;  /* 0x0000000f002f7c82 */ /* 0x000fe20008000000 */
[----:B------:R-:W-:Y:S01]  /*115930*/  ULDC UR15, c[0x0][0x228] ;  /* 0x00008a00000f7ab9 */ /* 0x000fe20000000800 */
[----:B------:R-:W-:Y:S01]  /*115940*/  UMOV UR49, UR13 ;  /* 0x0000000d00317c82 */ /* 0x000fe20008000000 */
[----:B------:R-:W-:Y:S01]  /*115950*/  ULDC UR13, c[0x0][0x228] ;  /* 0x00008a00000d7ab9 */ /* 0x000fe20000000800 */
[----:B------:R-:W-:Y:S01]  /*115960*/  UMOV UR53, UR27 ;  /* 0x0000001b00357c82 */ /* 0x000fe20008000000 */
[----:B------:R-:W-:Y:S01]  /*115970*/  UMOV UR27, UR11 ;  /* 0x0000000b001b7c82 */ /* 0x000fe20008000000 */
[----:B------:R-:W-:Y:S01]  /*115980*/  ULDC UR11, c[0x0][0x228] ;  /* 0x00008a00000b7ab9 */ /* 0x000fe20000000800 */
[----:B------:R-:W-:Y:S01]  /*115990*/  UMOV UR51, UR23 ;  /* 0x0000001700337c82 */ /* 0x000fe20008000000 */
[----:B------:R-:W-:Y:S01]  /*1159a0*/  UMOV UR23, UR9 ;  /* 0x0000000900177c82 */ /* 0x000fe20008000000 */
[----:B------:R-:W-:Y:S01]  /*1159b0*/  ULDC UR9, c[0x0][0x228] ;  /* 0x00008a0000097ab9 */ /* 0x000fe20000000800 */
[----:B------:R-:W-:Y:S01]  /*1159c0*/  ULDC UR5, c[0x0][0x228] ;  /* 0x00008a0000057ab9 */ /* 0x000fe20000000800 */
[----:B------:R-:W-:Y:S01]  /*1159d0*/  UMOV UR61, UR59 ;  /* 0x0000003b003d7c82 */ /* 0x000fe20008000000 */
[----:B------:R-:W-:Y:S01]  /*1159e0*/  UMOV UR59, UR57 ;  /* 0x00000039003b7c82 */ /* 0x000fe20008000000 */
[----:B------:R-:W-:Y:S01]  /*1159f0*/  UMOV UR57, UR55 ;  /* 0x0000003700397c82 */ /* 0x000fe20008000000 */
[----:B------:R-:W-:Y:S01]  /*115a00*/  UMOV UR55, UR53 ;  /* 0x0000003500377c82 */ /* 0x000fe20008000000 */
[----:B------:R-:W-:Y:S01]  /*115a10*/  UMOV UR53, UR45 ;  /* 0x0000002d00357c82 */ /* 0x000fe20008000000 */
[----:B------:R-:W-:Y:S01]  /*115a20*/  LOP3.LUT P0, RZ, R13, 0x800, RZ, 0xc0, !PT ;  /* 0x000008000dff7812 */ /* 0x000fe2000780c0ff */
[----:B------:R-:W-:Y:S01]  /*115a30*/  UMOV UR45, UR41 ;  /* 0x00000029002d7c82 */ /* 0x000fe20008000000 */
[----:B------:R-:W-:Y:S01]  /*115a40*/  UMOV UR41, UR19 ;  /* 0x0000001300297c82 */ /* 0x000fe20008000000 */
[----:B------:R-:W-:Y:S01]  /*115a50*/  ULDC UR19, c[0x0][0x228] ;  /* 0x00008a0000137ab9 */ /* 0x000fe20000000800 */
[----:B---3--:R-:W-:-:S02]  /*115a60*/  LOP3.LUT R15, R15, 0xffffffdf, RZ, 0xc0, !PT ;  /* 0xffffffdf0f0f7812 */ /* 0x008fc400078ec0ff */
[----:B--2---:R-:W-:Y:S01]  /*115a70*/  ISETP.LT.AND P3, PT, R26, UR17, !P1 ;  /* 0x000000111a007c0c */ /* 0x004fe2000cf61270 */
[----:B------:R-:W-:Y:S01]  /*115a80*/  ULDC UR17, c[0x0][0x228] ;  /* 0x00008a0000117ab9 */ /* 0x000fe20000000800 */
[----:B------:R-:W-:Y:S02]  /*115a90*/  @P2 LOP3.LUT R15, R15, 0x20, RZ, 0xfc, !PT ;  /* 0x000000200f0f2812 */ /* 0x000fe400078efcff */
[----:B----4-:R-:W-:Y:S01]  /*115aa0*/  ISETP.LT.AND P2, PT, R27, UR15, !P1 ;  /* 0x0000000f1b007c0c */ /* 0x010fe2000cf41270 */
[----:B------:R-:W-:Y:S01]  /*115ab0*/  ULDC UR15, c[0x0][0x228] ;  /* 0x00008a00000f7ab9 */ /* 0x000fe20000000800 */
[----:B------:R-:W-:-:S07]  /*115ac0*/  LOP3.LUT R15, R15, 0xfffffeff, RZ, 0xc0, !PT ;  /* 0xfffffeff0f0f7812 */ /* 0x000fce00078ec0ff */
        /* <DEDUP_REMOVED lines=27> */
[----:B------:R0:W-:Y:S04]  /*115c80*/  STL [R1+0x58], R15 ;  /* 0x0000580f01007387 */ /* 0x0001e80000100800 */
[----:B0-----:R-:W2:Y:S01]  /*115c90*/  LDL.LU R15, [R1+0x50] ;  /* 0x00005000010f7983 */ /* 0x001ea20000300800 */
[----:B------:R-:W-:Y:S01]  /*115ca0*/  ISETP.LT.AND P2, PT, R29, UR61, !P0 ;  /* 0x0000003d1d007c0c */ /* 0x000fe2000c741270 */
[----:B------:R-:W-:Y:S01]  /*115cb0*/  ULDC UR61, c[0x0][0x228] ;  /* 0x00008a00003d7ab9 */ /* 0x000fe20000000800 */
[----:B------:R-:W-:Y:S02]  /*115cc0*/  LOP3.LUT R17, R17, 0xdfffffff, RZ, 0xc0, !PT ;  /* 0xdfffffff11117812 */ /* 0x000fe400078ec0ff */
[----:B------:R-:W-:Y:S01]  /*115cd0*/  ISETP.LT.AND P4, PT, R28, UR13, !P0 ;  /* 0x0000000d1c007c0c */ /* 0x000fe2000c781270 */
[----:B------:R-:W-:-:S08]  /*115ce0*/  ULDC UR13, c[0x0][0x228] ;  /* 0x00008a00000d7ab9 */ /* 0x000fd00000000800 */
[----:B------:R-:W-:Y:S02]  /*115cf0*/  @P2 LOP3.LUT R17, R17, 0x20000000, RZ, 0xfc, !PT ;  /* 0x2000000011112812 */ /* 0x000fe400078efcff */
[----:B------:R-:W-:Y:S01]  /*115d00*/  ISETP.LT.AND P2, PT, R27, UR15, !P0 ;  /* 0x0000000f1b007c0c */ /* 0x000fe2000c741270 */
[----:B------:R-:W-:Y:S01]  /*115d10*/  ULDC UR15, c[0x0][0x228] ;  /* 0x00008a00000f7ab9 */ /* 0x000fe20000000800 */
[----:B------:R-:W-:Y:S02]  /*115d20*/  LOP3.LUT R17, R17, 0x7fffffff, RZ, 0xc0, !PT ;  /* 0x7fffffff11117812 */ /* 0x000fe400078ec0ff */
[----:B------:R-:W-:Y:S01]  /*115d30*/  ISETP.LT.AND P3, PT, R21, UR11, !P0 ;  /* 0x0000000b15007c0c */ /* 0x000fe2000c761270 */
[----:B------:R-:W-:-:S08]  /*115d40*/  ULDC UR11, c[0x0][0x228] ;  /* 0x00008a00000b7ab9 */ /* 0x000fd00000000800 */
[----:B------:R-:W-:-:S04]  /*115d50*/  @P2 LOP3.LUT R17, R17, 0x80000000, RZ, 0xfc, !PT ;  /* 0x8000000011112812 */ /* 0x000fc800078efcff */
        /* <DEDUP_REMOVED lines=8> */
[----:B------:R-:W-:Y:S02]  /*115de0*/  LOP3.LUT R17, R17, 0xf7ffffff, RZ, 0xc0, !PT ;  /* 0xf7ffffff11117812 */ /* 0x000fe400078ec0ff */
[----:B------:R-:W-:Y:S02]  /*115df0*/  LOP3.LUT P1, RZ, R13, 0x400, RZ, 0xc0, !PT ;  /* 0x000004000dff7812 */ /* 0x000fe4000782c0ff */
[----:B------:R-:W-:Y:S02]  /*115e00*/  @P2 LOP3.LUT R17, R17, 0x8000000, RZ, 0xfc, !PT ;  /* 0x0800000011112812 */ /* 0x000fe400078efcff */
[----:B------:R-:W-:-:S02]  /*115e10*/  ISETP.LT.AND P2, PT, R29, UR59, !P1 ;  /* 0x0000003b1d007c0c */ /* 0x000fc4000cf41270 */
        /* <DEDUP_REMOVED lines=72> */
[----:B------:R-:W-:Y:S01]  /*1162a0*/  ISETP.LT.AND P4, PT, R26, UR17, !P1 ;  /* 0x000000111a007c0c */ /* 0x000fe2000cf81270 */
[----:B------:R-:W-:Y:S01]  /*1162b0*/  ULDC UR17, c[0x0][0x228] ;  /* 0x00008a0000117ab9 */ /* 0x000fe20000000800 */
[----:B------:R-:W-:Y:S02]  /*1162c0*/  LOP3.LUT R17, R17, 0xfffffdff, RZ, 0xc0, !PT ;  /* 0xfffffdff11117812 */ /* 0x000fe400078ec0ff */
[----:B------:R-:W-:Y:S01]  /*1162d0*/  ISETP.LT.AND P3, PT, R27, UR15, !P1 ;  /* 0x0000000f1b007c0c */ /* 0x000fe2000cf61270 */
[----:B------:R-:W-:-:S06]  /*1162e0*/  ULDC UR15, c[0x0][0x228] ;  /* 0x00008a00000f7ab9 */ /* 0x000fcc0000000800 */
        /* <DEDUP_REMOVED lines=19> */
[----:B------:R-:W-:Y:S02]  /*116420*/  LOP3.LUT P0, RZ, R13, 0x80, RZ, 0xc0, !PT ;  /* 0x000000800dff7812 */ /* 0x000fe4000780c0ff */
[----:B------:R-:W-:-:S04]  /*116430*/  LOP3.LUT R17, R17, 0xfffffffb, RZ, 0xc0, !PT ;  /* 0xfffffffb11117812 */ /* 0x000fc800078ec0ff */
[----:B------:R-:W-:Y:S02]  /*116440*/  @P2 LOP3.LUT R17, R17, 0x4, RZ, 0xfc, !PT ;  /* 0x0000000411112812 */ /* 0x000fe400078efcff */
[----:B------:R-:W-:Y:S02]  /*116450*/  ISETP.LT.AND P2, PT, R29, UR53, !P0 ;  /* 0x000000351d007c0c */ /* 0x000fe4000c741270 */
[----:B------:R-:W-:Y:S01]  /*116460*/  ISETP.LT.AND P3, PT, R27, UR15, !P0 ;  /* 0x0000000f1b007c0c */ /* 0x000fe2000c761270 */
[----:B------:R-:W-:Y:S01]  /*116470*/  ULDC UR15, c[0x0][0x228] ;  /* 0x00008a00000f7ab9 */ /* 0x000fe20000000800 */
[----:B------:R-:W-:Y:S01]  /*116480*/  ISETP.LT.AND P4, PT, R26, UR17, !P0 ;  /* 0x000000111a007c0c */ /* 0x000fe2000c781270 */
[----:B------:R-:W-:Y:S01]  /*116490*/  ULDC UR17, c[0x0][0x228] ;  /* 0x00008a0000117ab9 */ /* 0x000fe20000000800 */
[----:B------:R-:W-:Y:S02]  /*1164a0*/  LOP3.LUT R17, R17, 0xfffffffd, RZ, 0xc0, !PT ;  /* 0xfffffffd11117812 */ /* 0x000fe400078ec0ff */
[----:B--2---:R-:W-:-:S05]  /*1164b0*/  LOP3.LUT R15, R15, 0xdfffffff, RZ, 0xc0, !PT ;  /* 0xdfffffff0f0f7812 */ /* 0x004fca00078ec0ff */
[----:B------:R-:W-:Y:S02]  /*1164c0*/  @P2 LOP3.LUT R15, R15, 0x20000000, RZ, 0xfc, !PT ;  /* 0x200000000f0f2812 */ /* 0x000fe400078efcff */
[----:B------:R-:W-:Y:S01]  /*1164d0*/  ISETP.LT.AND P2, PT, R25, UR19, !P0 ;  /* 0x0000001319007c0c */ /* 0x000fe2000c741270 */
[----:B------:R-:W-:Y:S01]  /*1164e0*/  ULDC UR19, c[0x0][0x228] ;  /* 0x00008a0000137ab9 */ /* 0x000fe20000000800 */
[----:B------:R-:W-:-:S04]  /*1164f0*/  LOP3.LUT R15, R15, 0x7fffffff, RZ, 0xc0, !PT ;  /* 0x7fffffff0f0f7812 */ /* 0x000fc800078ec0ff */
[----:B------:R-:W-:-:S07]  /*116500*/  @P3 LOP3.LUT R15, R15, 0x80000000, RZ, 0xfc, !PT ;  /* 0x800000000f0f3812 */ /* 0x000fce00078efcff */
[----:B------:R-:W-:Y:S02]  /*116510*/  @P2 LOP3.LUT R17, R17, 0x2, RZ, 0xfc, !PT ;  /* 0x0000000211112812 */ /* 0x000fe400078efcff */
[----:B------:R-:W-:Y:S01]  /*116520*/  ISETP.LT.AND P2, PT, R28, UR13, !P0 ;  /* 0x0000000d1c007c0c */ /* 0x000fe2000c741270 */
[----:B------:R-:W-:Y:S01]  /*116530*/  ULDC UR13, c[0x0][0x228] ;  /* 0x00008a00000d7ab9 */ /* 0x000fe20000000800 */
[----:B------:R-:W-:Y:S02]  /*116540*/  LOP3.LUT R17, R17, 0xfffffffe, RZ, 0xc0, !PT ;  /* 0xfffffffe11117812 */ /* 0x000fe400078ec0ff */
[----:B------:R-:W-:Y:S02]  /*116550*/  LOP3.LUT R15, R15, 0xbfffffff, RZ, 0xc0, !PT ;  /* 0xbfffffff0f0f7812 */ /* 0x000fe400078ec0ff */
[----:B------:R-:W-:Y:S02]  /*116560*/  @P4 LOP3.LUT R17, R17, 0x1, RZ, 0xfc, !PT ;  /* 0x0000000111114812 */ /* 0x000fe400078efcff */
[----:B------:R-:W-:Y:S01]  /*116570*/  ISETP.LT.AND P4, PT, R21, UR11, !P0 ;  /* 0x0000000b15007c0c */ /* 0x000fe2000c781270 */
[----:B------:R-:W-:Y:S01]  /*116580*/  ULDC UR11, c[0x0][0x228] ;  /* 0x00008a00000b7ab9 */ /* 0x000fe20000000800 */
[----:B------:R-:W-:-:S03]  /*116590*/  ISETP.LT.AND P3, PT, R22, UR9, !P0 ;  /* 0x0000000916007c0c */ /* 0x000fc6000c761270 */
[----:B------:R-:W-:Y:S01]  /*1165a0*/  @P2 LOP3.LUT R15, R15, 0x40000000, RZ, 0xfc, !PT ;  /* 0x400000000f0f2812 */ /* 0x000fe200078efcff */
[----:B------:R0:W-:Y:S01]  /*1165b0*/  STL [R1+0x54], R17 ;  /* 0x0000541101007387 */ /* 0x0001e20000100800 */
        /* <DEDUP_REMOVED lines=118> */
[----:B0-----:R-:W3:Y:S01]  /*116d20*/  LDL.LU R15, [R1+0x48] ;  /* 0x00004800010f7983 */ /* 0x001ee20000300800 */
[----:B------:R-:W-:Y:S02]  /*116d30*/  ISETP.LT.AND P1, PT, R29, UR45, !P2 ;  /* 0x0000002d1d007c0c */ /* 0x000fe4000d721270 */
[----:B------:R-:W-:Y:S01]  /*116d40*/  ISETP.LT.AND P3, PT, R28, UR13, !P2 ;  /* 0x0000000d1c007c0c */ /* 0x000fe2000d761270 */
[----:B------:R-:W-:Y:S01]  /*116d50*/  ULDC UR13, c[0x0][0x228] ;  /* 0x00008a00000d7ab9 */ /* 0x000fe20000000800 */
[----:B--2---:R-:W-:-:S09]  /*116d60*/  LOP3.LUT R17, R17, 0xdfffffff, RZ, 0xc0, !PT ;  /* 0xdfffffff11117812 */ /* 0x004fd200078ec0ff */
        /* <DEDUP_REMOVED lines=57> */
[----:B------:R-:W-:-:S09]  /*117100*/  LOP3.LUT R17, R17, 0xffffdfff, RZ, 0xc0, !PT ;  /* 0xffffdfff11117812 */ /* 0x000fd200078ec0ff */
        /* <DEDUP_REMOVED lines=63> */
[----:B---3--:R-:W-:-:S09]  /*117500*/  LOP3.LUT R15, R15, 0xdfffffff, RZ, 0xc0, !PT ;  /* 0xdfffffff0f0f7812 */ /* 0x008fd200078ec0ff */
        /* <DEDUP_REMOVED lines=11> */
[----:B------:R-:W-:Y:S01]  /*1175c0*/  LOP3.LUT R15, R15, 0x7fffffff, RZ, 0xc0, !PT ;  /* 0x7fffffff0f0f7812 */ /* 0x000fe200078ec0ff */
[----:B------:R0:W-:Y:S03]  /*1175d0*/  STL [R1+0x4c], R17 ;  /* 0x00004c1101007387 */ /* 0x0001e60000100800 */
[----:B------:R-:W-:Y:S01]  /*1175e0*/  @P4 LOP3.LUT R15, R15, 0x80000000, RZ, 0xfc, !PT ;  /* 0x800000000f0f4812 */ /* 0x000fe200078efcff */
[----:B0-----:R-:W2:Y:S01]  /*1175f0*/  LDL.LU R17, [R1+0x44] ;  /* 0x0000440001117983 */ /* 0x001ea20000300800 */
        /* <DEDUP_REMOVED lines=124> */
[----:B------:R-:W-:Y:S01]  /*117dc0*/  ISETP.LT.AND P3, PT, R28, UR13, !P1 ;  /* 0x0000000d1c007c0c */ /* 0x000fe2000cf61270 */
[----:B------:R-:W-:Y:S01]  /*117dd0*/  ULDC UR13, c[0x0][0x228] ;  /* 0x00008a00000d7ab9 */ /* 0x000fe20000000800 */
[----:B--2---:R-:W-:-:S07]  /*117de0*/  LOP3.LUT R17, R17, 0xdfffffff, RZ, 0xc0, !PT ;  /* 0xdfffffff11117812 */ /* 0x004fce00078ec0ff */
        /* <DEDUP_REMOVED lines=103> */
[----:B------:R-:W-:Y:S02]  /*118460*/  R2UR UR23, R10 ;  /* 0x000000000a1772ca */ /* 0x000fe400000e0000 */
[----:B------:R-:W2:Y:S01]  /*118470*/  LDL.LU R10, [R1+0x40] ;  /* 0x00004000010a7983 */ /* 0x000ea20000300800 */
        /* <DEDUP_REMOVED lines=20> */
[----:B------:R-:W-:Y:S02]  /*1185c0*/  @P3 LOP3.LUT R17, R17, 0x1, RZ, 0xfc, !PT ;  /* 0x0000000111113812 */ /* 0x000fe400078efcff */
[----:B---3--:R-:W-:Y:S02]  /*1185d0*/  R2UR UR21, R15 ;  /* 0x000000000f1572ca */ /* 0x008fe400000e0000 */
[----:B------:R-:W3:Y:S04]  /*1185e0*/  LDL.LU R15, [R1+0x5d2c] ;  /* 0x005d2c00010f7983 */ /* 0x000ee80000300800 */
[----:B------:R0:W-:Y:S04]  /*1185f0*/  STL [R1+0x44], R17 ;  /* 0x0000441101007387 */ /* 0x0001e80000100800 */
[----:B0-----:R-:W4:Y:S01]  /*118600*/  LDL.LU R17, [R1+0x190] ;  /* 0x0001900001117983 */ /* 0x001f220000300800 */
[----:B------:R-:W-:Y:S01]  /*118610*/  ISETP.LT.AND P4, PT, R27, UR15, !P2 ;  /* 0x0000000f1b007c0c */ /* 0x000fe2000d781270 */
[----:B------:R-:W-:Y:S01]  /*118620*/  ULDC UR15, c[0x0][0x228] ;  /* 0x00008a00000f7ab9 */ /* 0x000fe20000000800 */
[----:B------:R-:W-:Y:S01]  /*118630*/  ISETP.LT.AND P3, PT, R28, UR13, !P2 ;  /* 0x0000000d1c007c0c */ /* 0x000fe2000d761270 */
[----:B------:R-:W-:Y:S01]  /*118640*/  ULDC UR13, c[0x0][0x228] ;  /* 0x00008a00000d7ab9 */ /* 0x000fe20000000800 */
[----:B------:R-:W-:-:S02]  /*118650*/  LOP3.LUT P0, RZ, R8, 0x400000, RZ, 0xc0, !PT ;  /* 0x0040000008ff7812 */ /* 0x000fc4000780c0ff */
[----:B--2---:R-:W-:-:S04]  /*118660*/  LOP3.LUT R10, R10, 0xdfffffff, RZ, 0xc0, !PT ;  /* 0xdfffffff0a0a7812 */ /* 0x004fc800078ec0ff */
        /* <DEDUP_REMOVED lines=18> */
[----:B----4-:R-:W-:Y:S02]  /*118790*/  R2UR UR23, R17 ;  /* 0x00000000111772ca */ /* 0x010fe400000e0000 */
[----:B------:R-:W2:Y:S01]  /*1187a0*/  LDL.LU R17, [R1+0x18c] ;  /* 0x00018c0001117983 */ /* 0x000ea20000300800 */
[----:B------:R-:W-:Y:S01]  /*1187b0*/  ISETP.LT.AND P4, PT, R25, UR19, !P0 ;  /* 0x0000001319007c0c */ /* 0x000fe2000c781270 */
[----:B------:R-:W-:Y:S01]  /*1187c0*/  ULDC UR19, c[0x0][0x228] ;  /* 0x00008a0000137ab9 */ /* 0x000fe20000000800 */
[----:B------:R-:W-:-:S06]  /*1187d0*/  LOP3.LUT R10, R10, 0xffdfffff, RZ, 0xc0, !PT ;  /* 0xffdfffff0a0a7812 */ /* 0x000fcc00078ec0ff */
        /* <DEDUP_REMOVED lines=49> */
[----:B--2---:R-:W-:Y:S02]  /*118af0*/  R2UR UR21, R17 ;  /* 0x00000000111572ca */ /* 0x004fe400000e0000 */
[----:B------:R-:W2:Y:S01]  /*118b00*/  LDL.LU R17, [R1+0x184] ;  /* 0x0001840001117983 */ /* 0x000ea20000300800 */
        /* <DEDUP_REMOVED lines=32> */
[----:B------:R-:W4:Y:S01]  /*118d10*/  LDL.LU R18, [R1+0x3c] ;  /* 0x00003c0001127983 */ /* 0x000f220000300800 */
        /* <DEDUP_REMOVED lines=21> */
[----:B--2---:R-:W-:Y:S02]  /*118e70*/  R2UR UR21, R17 ;  /* 0x00000000111572ca */ /* 0x004fe400000e0000 */
[----:B------:R-:W2:Y:S04]  /*118e80*/  LDL.LU R17, [R1+0x5d28] ;  /* 0x005d280001117983 */ /* 0x000ea80000300800 */
[----:B------:R0:W-:Y:S04]  /*118e90*/  STL [R1+0x40], R10 ;  /* 0x0000400a01007387 */ /* 0x0001e80000100800 */
[----:B0-----:R-:W3:Y:S01]  /*118ea0*/  LDL.LU R10, [R1+0x180] ;  /* 0x00018000010a7983 */ /* 0x001ee20000300800 */
[----:B------:R-:W-:Y:S01]  /*118eb0*/  ISETP.LT.AND P4, PT, R27, UR15, !P0 ;  /* 0x0000000f1b007c0c */ /* 0x000fe2000c781270 */
[----:B------:R-:W-:Y:S01]  /*118ec0*/  ULDC UR15, c[0x0][0x228] ;  /* 0x00008a00000f7ab9 */ /* 0x000fe20000000800 */
[----:B------:R-:W-:Y:S01]  /*118ed0*/  ISETP.LT.AND P3, PT, R28, UR13, !P0 ;  /* 0x0000000d1c007c0c */ /* 0x000fe2000c761270 */
[----:B------:R-:W-:Y:S01]  /*118ee0*/  ULDC UR13, c[0x0][0x228] ;  /* 0x00008a00000d7ab9 */ /* 0x000fe20000000800 */
[----:B------:R-:W-:-:S02]  /*118ef0*/  LOP3.LUT P1, RZ, R8, 0x40000, RZ, 0xc0, !PT ;  /* 0x0004000008ff7812 */ /* 0x000fc4000782c0ff */
[----:B----4-:R-:W-:-:S04]  /*118f00*/  LOP3.LUT R18, R18, 0xdfffffff, RZ, 0xc0, !PT ;  /* 0xdfffffff12127812 */ /* 0x010fc800078ec0ff */
        /* <DEDUP_REMOVED lines=18> */
[----:B---3--:R-:W-:Y:S02]  /*119030*/  R2UR UR23, R10 ;  /* 0x000000000a1772ca */ /* 0x008fe400000e0000 */
[----:B------:R-:W3:Y:S01]  /*119040*/  LDL.LU R10, [R1+0x17c] ;  /* 0x00017c00010a7983 */ /* 0x000ee20000300800 */
        /* <DEDUP_REMOVED lines=52> */
[----:B---3--:R-:W-:Y:S02]  /*119390*/  R2UR UR21, R10 ;  /* 0x000000000a1572ca */ /* 0x008fe400000e0000 */
[----:B------:R-:W3:Y:S01]  /*1193a0*/  LDL.LU R10, [R1+0x174] ;  /* 0x00017400010a7983 */ /* 0x000ee20000300800 */
        /* <DEDUP_REMOVED lines=57> */
[----:B0-----:R-:W2:Y:S01]  /*119740*/  LDL.LU R18, [R1+0x170] ;  /* 0x0001700001127983 */ /* 0x001ea20000300800 */
        /* <DEDUP_REMOVED lines=24> */
[----:B--2---:R-:W-:Y:S02]  /*1198d0*/  R2UR UR23, R18 ;  /* 0x00000000121772ca */ /* 0x004fe400000e0000 */
        /* <DEDUP_REMOVED lines=86> */
[----:B------:R-:W-:Y:S01]  /*119e40*/  R2UR UR23, R20 ;  /* 0x00000000141772ca */ /* 0x000fe200000e0000 */
[----:B------:R-:W-:Y:S01]  /*119e50*/  IMAD.MOV.U32 R20, RZ, RZ, R11 ;  /* 0x000000ffff147224 */ /* 0x000fe200078e000b */
[----:B------:R-:W-:Y:S01]  /*119e60*/  @P3 LOP3.LUT R19, R19, 0x40, RZ, 0xfc, !PT ;  /* 0x0000004013133812 */ /* 0x000fe200078efcff */
[----:B------:R-:W4:Y:S01]  /*119e70*/  LDL.LU R11, [R1+0x34] ;  /* 0x00003400010b7983 */ /* 0x000f220000300800 */
        /* <DEDUP_REMOVED lines=240> */
[----:B---3--:R-:W-:Y:S01]  /*11ad80*/  R2UR UR21, R11 ;  /* 0x000000000b1572ca */ /* 0x008fe200000e0000 */
[----:B------:R-:W-:Y:S02]  /*11ad90*/  IMAD.MOV.U32 R11, RZ, RZ, R6 ;  /* 0x000000ffff0b7224 */ /* 0x000fe400078e0006 */
[----:B------:R-:W-:Y:S02]  /*11ada0*/  IMAD.MOV.U32 R6, RZ, RZ, R12 ;  /* 0x000000ffff067224 */ /* 0x000fe400078e000c */
        /* <DEDUP_REMOVED lines=180> */
[----:B---3--:R-:W-:Y:S02]  /*11b8f0*/  LOP3.LUT P2, RZ, R12, 0x80000000, RZ, 0xc0, !PT ;  /* 0x800000000cff7812 */ /* 0x008fe4000784c0ff */
        /* <DEDUP_REMOVED lines=118> */
[----:B------:R-:W-:Y:S02]  /*11c060*/  R2UR UR23, R6 ;  /* 0x00000000061772ca */ /* 0x000fe400000e0000 */
[----:B------:R-:W-:Y:S01]  /*11c070*/  LOP3.LUT R11, R11, 0xfffffeff, RZ, 0xc0, !PT ;  /* 0xfffffeff0b0b7812 */ /* 0x000fe200078ec0ff */
[----:B------:R-:W4:Y:S03]  /*11c080*/  LDL.LU R6, [R1+0x24] ;  /* 0x0000240001067983 */ /* 0x000f260000300800 */
        /* <DEDUP_REMOVED lines=21> */
[----:B---3--:R-:W-:Y:S02]  /*11c1e0*/  R2UR UR21, R24 ;  /* 0x00000000181572ca */ /* 0x008fe400000e0000 */
[----:B------:R-:W3:Y:S01]  /*11c1f0*/  LDL.LU R24, [R1+0x120] ;  /* 0x0001200001187983 */ /* 0x000ee20000300800 */
        /* <DEDUP_REMOVED lines=12> */
[----:B----4-:R-:W-:-:S04]  /*11c2c0*/  LOP3.LUT R6, R6, 0xdfffffff, RZ, 0xc0, !PT ;  /* 0xdfffffff06067812 */ /* 0x010fc800078ec0ff */
[----:B------:R-:W-:-:S04]  /*11c2d0*/  @P2 LOP3.LUT R6, R6, 0x20000000, RZ, 0xfc, !PT ;  /* 0x2000000006062812 */ /* 0x000fc800078efcff */
[----:B------:R-:W-:-:S04]  /*11c2e0*/  LOP3.LUT R6, R6, 0x7fffffff, RZ, 0xc0, !PT ;  /* 0x7fffffff06067812 */ /* 0x000fc800078ec0ff */
[----:B------:R-:W-:Y:S02]  /*11c2f0*/  @P4 LOP3.LUT R6, R6, 0x80000000, RZ, 0xfc, !PT ;  /* 0x8000000006064812 */ /* 0x000fe400078efcff */
[----:B------:R-:W-:Y:S02]  /*11c300*/  ISETP.LT.AND P4, PT, R21, UR11, !P0 ;  /* 0x0000000b15007c0c */ /* 0x000fe4000c781270 */
[----:B------:R-:W-:Y:S01]  /*11c310*/  LOP3.LUT P1, RZ, R12, 0x4000000, RZ, 0xc0, !PT ;  /* 0x040000000cff7812 */ /* 0x000fe2000782c0ff */
[----:B------:R0:W-:Y:S01]  /*11c320*/  STL [R1+0x28], R11 ;  /* 0x0000280b01007387 */ /* 0x0001e20000100800 */
[----:B------:R-:W-:Y:S01]  /*11c330*/  LOP3.LUT R6, R6, 0xbfffffff, RZ, 0xc0, !PT ;  /* 0xbfffffff06067812 */ /* 0x000fe200078ec0ff */
[----:B------:R-:W-:-:S03]  /*11c340*/  ULDC UR11, c[0x0][0x228] ;  /* 0x00008a00000b7ab9 */ /* 0x000fc60000000800 */
[----:B------:R-:W-:Y:S02]  /*11c350*/  @P3 LOP3.LUT R6, R6, 0x40000000, RZ, 0xfc, !PT ;  /* 0x4000000006063812 */ /* 0x000fe400078efcff */
[----:B------:R-:W-:Y:S01]  /*11c360*/  ISETP.LT.AND P3, PT, R22, UR9, !P0 ;  /* 0x0000000916007c0c */ /* 0x000fe2000c761270 */
[----:B------:R-:W-:Y:S01]  /*11c370*/  ULDC UR9, c[0x0][0x228] ;  /* 0x00008a0000097ab9 */ /* 0x000fe20000000800 */
[----:B------:R-:W-:Y:S01]  /*11c380*/  LOP3.LUT R6, R6, 0xefffffff, RZ, 0xc0, !PT ;  /* 0xefffffff06067812 */ /* 0x000fe200078ec0ff */
[----:B0-----:R-:W4:Y:S03]  /*11c390*/  LDL.LU R11, [R1+0x5d10] ;  /* 0x005d1000010b7983 */ /* 0x001f260000300800 */
        /* <DEDUP_REMOVED lines=88> */
[----:B------:R-:W2:Y:S03]  /*11c920*/  LDL.LU R4, [R1+0x20] ;  /* 0x0000200001047983 */ /* 0x000ea60000300800 */
        /* <DEDUP_REMOVED lines=231> */
[----:B------:R-:W-:-:S03]  /*11d7a0*/  R2UR UR25, R5 ;  /* 0x00000000051972ca */ /* 0x000fc600000e0000 */
        /* <DEDUP_REMOVED lines=41> */
[----:B---3--:R-:W-:Y:S02]  /*11da40*/  R2UR UR31, R24 ;  /* 0x00000000181f72ca */ /* 0x008fe400000e0000 */
[----:B------:R-:W3:Y:S01]  /*11da50*/  LDL.LU R24, [R1+0xf0] ;  /* 0x0000f00001187983 */ /* 0x000ee20000300800 */
        /* <DEDUP_REMOVED lines=28> */
[----:B--2---:R-:W-:Y:S02]  /*11dc20*/  LOP3.LUT R5, R5, 0xdfffffff, RZ, 0xc0, !PT ;  /* 0xdfffffff05057812 */ /* 0x004fe400078ec0ff */
[----:B------:R-:W-:Y:S02]  /*11dc30*/  LOP3.LUT R7, R7, 0xfffffffd, RZ, 0xc0, !PT ;  /* 0xfffffffd07077812 */ /* 0x000fe400078ec0ff */
[----:B------:R-:W-:Y:S02]  /*11dc40*/  @P3 LOP3.LUT R5, R5, 0x20000000, RZ, 0xfc, !PT ;  /* 0x2000000005053812 */ /* 0x000fe400078efcff */
[----:B------:R-:W-:Y:S01]  /*11dc50*/  ISETP.LT.AND P3, PT, R26, UR17, !P0 ;  /* 0x000000111a007c0c */ /* 0x000fe2000c761270 */
[----:B------:R-:W-:-:S04]  /*11dc60*/  ULDC UR17, c[0x0][0x228] ;  /* 0x00008a0000117ab9 */ /* 0x000fc80000000800 */
[----:B------:R-:W-:-:S04]  /*11dc70*/  @P2 LOP3.LUT R7, R7, 0x2, RZ, 0xfc, !PT ;  /* 0x0000000207072812 */ /* 0x000fc800078efcff */
[----:B------:R-:W-:-:S04]  /*11dc80*/  LOP3.LUT R7, R7, 0xfffffffe, RZ, 0xc0, !PT ;  /* 0xfffffffe07077812 */ /* 0x000fc800078ec0ff */
[----:B------:R-:W-:-:S05]  /*11dc90*/  @P3 LOP3.LUT R7, R7, 0x1, RZ, 0xfc, !PT ;  /* 0x0000000107073812 */ /* 0x000fca00078efcff */
[----:B------:R0:W-:Y:S04]  /*11dca0*/  STL [R1+0x1c], R7 ;  /* 0x00001c0701007387 */ /* 0x0001e80000100800 */
[----:B0-----:R-:W2:Y:S01]  /*11dcb0*/  LDL.LU R7, [R1+0x5d04] ;  /* 0x005d040001077983 */ /* 0x001ea20000300800 */
[----:B---3--:R-:W-:-:S03]  /*11dcc0*/  R2UR UR29, R24 ;  /* 0x00000000181d72ca */ /* 0x008fc600000e0000 */
[----:B------:R-:W3:Y:S01]  /*11dcd0*/  LDL.LU R24, [R1+0xec] ;  /* 0x0000ec0001187983 */ /* 0x000ee20000300800 */
[----:B------:R-:W-:Y:S01]  /*11dce0*/  R2UR UR33, R3 ;  /* 0x00000000032172ca */ /* 0x000fe200000e0000 */
[----:B------:R-:W-:Y:S02]  /*11dcf0*/  IMAD.MOV.U32 R3, RZ, RZ, R2 ;  /* 0x000000ffff037224 */ /* 0x000fe400078e0002 */
[----:B------:R-:W-:Y:S01]  /*11dd00*/  IMAD.MOV.U32 R2, RZ, RZ, R9 ;  /* 0x000000ffff027224 */ /* 0x000fe200078e0009 */
[----:B---3--:R-:W-:Y:S02]  /*11dd10*/  R2UR UR35, R24 ;  /* 0x00000000182372ca */ /* 0x008fe400000e0000 */
[----:B------:R-:W3:Y:S04]  /*11dd20*/  LDL.LU R24, [R1+0xe4] ;  /* 0x0000e40001187983 */ /* 0x000ee80000300800 */
[----:B------:R-:W4:Y:S01]  /*11dd30*/  LDL.LU R9, [R1+0x14] ;  /* 0x0000140001097983 */ /* 0x000f220000300800 */
        /* <DEDUP_REMOVED lines=125> */
[----:B----4-:R-:W-:Y:S02]  /*11e510*/  LOP3.LUT R9, R9, 0xdfffffff, RZ, 0xc0, !PT ;  /* 0xdfffffff09097812 */ /* 0x010fe400078ec0ff */
        /* <DEDUP_REMOVED lines=8> */
[----:B0-----:R-:W4:Y:S01]  /*11e5a0*/  LDL.LU R5, [R1+0x5d00] ;  /* 0x005d000001057983 */ /* 0x001f220000300800 */
[----:B---3--:R-:W-:-:S03]  /*11e5b0*/  R2UR UR35, R24 ;  /* 0x00000000182372ca */ /* 0x008fc600000e0000 */
[----:B------:R-:W3:Y:S01]  /*11e5c0*/  LDL.LU R24, [R1+0xdc] ;  /* 0x0000dc0001187983 */ /* 0x000ee20000300800 */
[----:B------:R-:W-:Y:S02]  /*11e5d0*/  R2UR UR45, R3 ;  /* 0x00000000032d72ca */ /* 0x000fe400000e0000 */
[----:B---3--:R-:W-:Y:S02]  /*11e5e0*/  R2UR UR39, R24 ;  /* 0x00000000182772ca */ /* 0x008fe400000e0000 */
[----:B------:R-:W3:Y:S04]  /*11e5f0*/  LDL.LU R24, [R1+0xd4] ;  /* 0x0000d40001187983 */ /* 0x000ee80000300800 */
[----:B------:R-:W2:Y:S01]  /*11e600*/  LDL.LU R3, [R1+0x10] ;  /* 0x0000100001037983 */ /* 0x000ea20000300800 */
        /* <DEDUP_REMOVED lines=191> */
[----:B------:R-:W-:-:S11]  /*11f200*/  LOP3.LUT R3, R3, 0xfffbffff, RZ, 0xc0, !PT ;  /* 0xfffbffff03037812 */ /* 0x000fd600078ec0ff */
        /* <DEDUP_REMOVED lines=33> */
[----:B------:R-:W-:Y:S02]  /*11f420*/  LOP3.LUT R3, R3, 0xfffffbff, RZ, 0xc0, !PT ;  /* 0xfffffbff03037812 */ /* 0x000fe400078ec0ff */
[----:B------:R-:W-:Y:S01]  /*11f430*/  R2UR UR51, R2 ;  /* 0x00000000023372ca */ /* 0x000fe200000e0000 */
[----:B--2---:R-:W-:Y:S01]  /*11f440*/  IMAD.MOV.U32 R2, RZ, RZ, R9 ;  /* 0x000000ffff027224 */ /* 0x004fe200078e0009 */
[----:B------:R-:W-:Y:S01]  /*11f450*/  @P1 LOP3.LUT R3, R3, 0x400, RZ, 0xfc, !PT ;  /* 0x0000040003031812 */ /* 0x000fe200078efcff */
        /* <DEDUP_REMOVED lines=33> */
[----:B------:R-:W-:-:S11]  /*11f670*/  LOP3.LUT R3, R3, 0xfffffffb, RZ, 0xc0, !PT ;  /* 0xfffffffb03037812 */ /* 0x000fd600078ec0ff */
[----:B------:R-:W-:Y:S02]  /*11f680*/  @P2 LOP3.LUT R3, R3, 0x4, RZ, 0xfc, !PT ;  /* 0x0000000403032812 */ /* 0x000fe400078efcff */
[----:B------:R-:W-:Y:S01]  /*11f690*/  ISETP.LT.AND P2, PT, R25, UR49, !P0 ;  /* 0x0000003119007c0c */ /* 0x000fe2000c741270 */
[----:B------:R-:W-:Y:S01]  /*11f6a0*/  ULDC UR49, c[0x0][0x228] ;  /* 0x00008a0000317ab9 */ /* 0x000fe20000000800 */
[----:B------:R-:W-:Y:S02]  /*11f6b0*/  LOP3.LUT R3, R3, 0xfffffffd, RZ, 0xc0, !PT ;  /* 0xfffffffd03037812 */ /* 0x000fe400078ec0ff */
[----:B------:R-:W-:Y:S01]  /*11f6c0*/  ISETP.LT.AND P4, PT, R27, UR45, !P0 ;  /* 0x0000002d1b007c0c */ /* 0x000fe2000c781270 */
[----:B------:R-:W-:-:S08]  /*11f6d0*/  ULDC UR45, c[0x0][0x228] ;  /* 0x00008a00002d7ab9 */ /* 0x000fd00000000800 */
[----:B------:R-:W-:-:S04]  /*11f6e0*/  @P2 LOP3.LUT R3, R3, 0x2, RZ, 0xfc, !PT ;  /* 0x0000000203032812 */ /* 0x000fc800078efcff */
[----:B------:R-:W-:Y:S02]  /*11f6f0*/  LOP3.LUT R3, R3, 0xfffffffe, RZ, 0xc0, !PT ;  /* 0xfffffffe03037812 */ /* 0x000fe400078ec0ff */
[----:B--2---:R-:W-:-:S04]  /*11f700*/  LOP3.LUT R9, R9, 0xdfffffff, RZ, 0xc0, !PT ;  /* 0xdfffffff09097812 */ /* 0x004fc800078ec0ff */
        /* <DEDUP_REMOVED lines=8> */
[----:B------:R-:W-:Y:S02]  /*11f790*/  ISETP.LT.AND P4, PT, R21, UR37, !P0 ;  /* 0x0000002515007c0c */ /* 0x000fe4000c781270 */
[----:B------:R-:W-:Y:S02]  /*11f7a0*/  LOP3.LUT R9, R9, 0xbfffffff, RZ, 0xc0, !PT ;  /* 0xbfffffff09097812 */ /* 0x000fe400078ec0ff */
[C---:B------:R-:W-:Y:S01]  /*11f7b0*/  LOP3.LUT P1, RZ, R12.reuse, 0x4, RZ, 0xc0, !PT ;  /* 0x000000040cff7812 */ /* 0x040fe2000782c0ff */
[----:B------:R0:W-:Y:S01]  /*11f7c0*/  STL [R1+0x10], R3 ;  /* 0x0000100301007387 */ /* 0x0001e20000100800 */
[----:B------:R-:W-:Y:S01]  /*11f7d0*/  LOP3.LUT P2, RZ, R12, 0x2, RZ, 0xc0, !PT ;  /* 0x000000020cff7812 */ /* 0x000fe2000784c0ff */
[----:B------:R-:W-:-:S04]  /*11f7e0*/  ULDC UR37, c[0x0][0x228] ;  /* 0x00008a0000257ab9 */ /* 0x000fc80000000800 */
        /* <DEDUP_REMOVED lines=78> */
[----:B------:R-:W-:Y:S02]  /*11fcd0*/  R2UR UR51, R2 ;  /* 0x00000000023372ca */ /* 0x000fe400000e0000 */
[----:B------:R-:W4:Y:S01]  /*11fce0*/  LDL.LU R2, [R1+0xb4] ;  /* 0x0000b40001027983 */ /* 0x000f220000300800 */
[----:B---3--:R-:W-:-:S03]  /*11fcf0*/  R2UR UR53, R24 ;  /* 0x00000000183572ca */ /* 0x008fc600000e0000 */
[----:B------:R-:W3:Y:S01]  /*11fd00*/  LDL.LU R24, [R1+0x8] ;  /* 0x0000080001187983 */ /* 0x000ee20000300800 */
[----:B------:R-:W-:Y:S01]  /*11fd10*/  ISETP.LT.AND P4, PT, R25, UR47, !P0 ;  /* 0x0000002f19007c0c */ /* 0x000fe2000c781270 */
[----:B------:R-:W-:Y:S01]  /*11fd20*/  ULDC UR47, c[0x0][0x228] ;  /* 0x00008a00002f7ab9 */ /* 0x000fe20000000800 */
[----:B------:R-:W-:Y:S02]  /*11fd30*/  LOP3.LUT R9, R9, 0xffffffdf, RZ, 0xc0, !PT ;  /* 0xffffffdf09097812 */ /* 0x000fe400078ec0ff */
[----:B----4-:R-:W-:Y:S02]  /*11fd40*/  R2UR UR59, R2 ;  /* 0x00000000023b72ca */ /* 0x010fe400000e0000 */
[----:B------:R-:W4:Y:S01]  /*11fd50*/  LDL.LU R2, [R1+0x5cf4] ;  /* 0x005cf40001027983 */ /* 0x000f220000300800 */
        /* <DEDUP_REMOVED lines=21> */
[----:B------:R-:W-:Y:S02]  /*11feb0*/  LOP3.LUT R9, R9, 0xfffffff7, RZ, 0xc0, !PT ;  /* 0xfffffff709097812 */ /* 0x000fe400078ec0ff */
[----:B------:R-:W-:Y:S01]  /*11fec0*/  ISETP.LT.AND P0, PT, R23, UR35, !P0 ;  /* 0x0000002317007c0c */ /* 0x000fe2000c701270 */
[----:B------:R-:W-:Y:S01]  /*11fed0*/  ULDC UR35, c[0x0][0x228] ;  /* 0x00008a0000237ab9 */ /* 0x000fe20000000800 */
[----:B------:R-:W-:Y:S02]  /*11fee0*/  @P3 LOP3.LUT R9, R9, 0x8, RZ, 0xfc, !PT ;  /* 0x0000000809093812 */ /* 0x000fe400078efcff */
[----:B------:R-:W-:Y:S01]  /*11fef0*/  ISETP.LT.AND P3, PT, R29, UR53, !P1 ;  /* 0x000000351d007c0c */ /* 0x000fe2000cf61270 */
[----:B------:R-:W-:Y:S01]  /*11ff00*/  ULDC UR53, c[0x0][0x228] ;  /* 0x00008a0000357ab9 */ /* 0x000fe20000000800 */
[----:B------:R-:W-:Y:S01]  /*11ff10*/  ISETP.LT.AND P4, PT, R25, UR15, !P1 ;  /* 0x0000000f19007c0c */ /* 0x000fe2000cf81270 */
[----:B------:R-:W-:Y:S01]  /*11ff20*/  ULDC UR15, c[0x0][0x228] ;  /* 0x00008a00000f7ab9 */ /* 0x000fe20000000800 */
[----:B------:R-:W-:-:S05]  /*11ff30*/  LOP3.LUT R9, R9, 0xfffffffb, RZ, 0xc0, !PT ;  /* 0xfffffffb09097812 */ /* 0x000fca00078ec0ff */
[----:B------:R-:W-:-:S04]  /*11ff40*/  @P0 LOP3.LUT R9, R9, 0x4, RZ, 0xfc, !PT ;  /* 0x0000000409090812 */ /* 0x000fc800078efcff */
[----:B------:R-:W-:-:S04]  /*11ff50*/  LOP3.LUT R9, R9, 0xfffffffd, RZ, 0xc0, !PT ;  /* 0xfffffffd09097812 */ /* 0x000fc800078ec0ff */
[----:B------:R-:W-:Y:S02]  /*11ff60*/  @P4 LOP3.LUT R9, R9, 0x2, RZ, 0xfc, !PT ;  /* 0x0000000209094812 */ /* 0x000fe400078efcff */
[----:B------:R-:W-:Y:S01]  /*11ff70*/  ISETP.LT.AND P4, PT, R27, UR9, !P1 ;  /* 0x000000091b007c0c */ /* 0x000fe2000cf81270 */
[----:B------:R-:W-:Y:S01]  /*11ff80*/  ULDC UR9, c[0x0][0x228] ;  /* 0x00008a0000097ab9 */ /* 0x000fe20000000800 */
[----:B------:R-:W-:Y:S02]  /*11ff90*/  LOP3.LUT R9, R9, 0xfffffffe, RZ, 0xc0, !PT ;  /* 0xfffffffe09097812 */ /* 0x000fe400078ec0ff */
[C---:B------:R-:W-:Y:S02]  /*11ffa0*/  LOP3.LUT P2, RZ, R11.reuse, 0x40000000, RZ, 0xc0, !PT ;  /* 0x400000000bff7812 */ /* 0x040fe4000784c0ff */
[----:B------:R-:W-:Y:S02]  /*11ffb0*/  LOP3.LUT P0, RZ, R11, 0x20000000, RZ, 0xc0, !PT ;  /* 0x200000000bff7812 */ /* 0x000fe4000780c0ff */
[----:B---3--:R-:W-:-:S04]  /*11ffc0*/  LOP3.LUT R24, R24, 0xdfffffff, RZ, 0xc0, !PT ;  /* 0xdfffffff18187812 */ /* 0x008fc800078ec0ff */
        /* <DEDUP_REMOVED lines=9> */
[----:B------:R-:W-:Y:S01]  /*120060*/  LOP3.LUT R24, R24, 0xbfffffff, RZ, 0xc0, !PT ;  /* 0xbfffffff18187812 */ /* 0x000fe200078ec0ff */
[----:B------:R0:W-:Y:S01]  /*120070*/  STL [R1+0xc], R9 ;  /* 0x00000c0901007387 */ /* 0x0001e20000100800 */
[----:B--2---:R-:W-:Y:S01]  /*120080*/  R2UR UR45, R3 ;  /* 0x00000000032d72ca */ /* 0x004fe200000e0000 */
[----:B------:R-:W-:-:S06]  /*120090*/  ULDC UR17, c[0x0][0x228] ;  /* 0x00008a0000117ab9 */ /* 0x000fcc0000000800 */
[----:B------:R-:W-:Y:S02]  /*1200a0*/  @P3 LOP3.LUT R24, R24, 0x40000000, RZ, 0xfc, !PT ;  /* 0x4000000018183812 */ /* 0x000fe400078efcff */
[----:B------:R-:W-:Y:S01]  /*1200b0*/  ISETP.LT.AND P3, PT, R22, UR19, !P1 ;  /* 0x0000001316007c0c */ /* 0x000fe2000cf61270 */
[----:B0-----:R-:W2:Y:S01]  /*1200c0*/  LDL.LU R9, [R1+0x5cf0] ;  /* 0x005cf00001097983 */ /* 0x001ea20000300800 */
[----:B------:R-:W-:Y:S01]  /*1200d0*/  LOP3.LUT R24, R24, 0xefffffff, RZ, 0xc0, !PT ;  /* 0xefffffff18187812 */ /* 0x000fe200078ec0ff */
[----:B------:R-:W-:-:S03]  /*1200e0*/  ULDC UR19, c[0x0][0x228] ;  /* 0x00008a0000137ab9 */ /* 0x000fc60000000800 */
        /* <DEDUP_REMOVED lines=66> */
[----:B----4-:R-:W-:Y:S02]  /*120510*/  R2UR UR31, R2 ;  /* 0x00000000021f72ca */ /* 0x010fe400000e0000 */
[----:B------:R-:W-:Y:S01]  /*120520*/  @P3 LOP3.LUT R24, R24, 0x800, RZ, 0xfc, !PT ;  /* 0x0000080018183812 */ /* 0x000fe200078efcff */
[----:B------:R-:W3:Y:S01]  /*120530*/  LDL.LU R2, [R1+0x5cec] ;  /* 0x005cec0001027983 */ /* 0x000ee20000300800 */
[----:B------:R-:W-:-:S02]  /*120540*/  ISETP.LT.AND P3, PT, R25, UR61, !P1 ;  /* 0x0000003d19007c0c */ /* 0x000fc4000cf61270 */
[----:B------:R-:W-:Y:S01]  /*120550*/  R2UR UR61, R5 ;  /* 0x00000000053d72ca */ /* 0x000fe200000e0000 */
[----:B------:R-:W4:Y:S04]  /*120560*/  LDL.LU R3, [R1+0x5ce8] ;  /* 0x005ce80001037983 */ /* 0x000f280000300800 */
[----:B------:R-:W2:Y:S01]  /*120570*/  LDL.LU R5, [R1+0x4] ;  /* 0x0000040001057983 */ /* 0x000ea20000300800 */
        /* <DEDUP_REMOVED lines=49> */
[----:B------:R-:W-:Y:S01]  /*120890*/  LOP3.LUT P2, RZ, R11, 0x4000000, RZ, 0xc0, !PT ;  /* 0x040000000bff7812 */ /* 0x000fe2000784c0ff */
[----:B------:R0:W-:Y:S01]  /*1208a0*/  STL [R1+0x8], R24 ;  /* 0x0000081801007387 */ /* 0x0001e20000100800 */
        /* <DEDUP_REMOVED lines=83> */
[----:B------:R-:W3:Y:S01]  /*120de0*/  LDL.LU R0, [R1+0x1a0] ;  /* 0x0001a00001007983 */ /* 0x000ee20000300800 */
[----:B------:R-:W-:Y:S01]  /*120df0*/  ISETP.LT.AND P1, PT, R23, UR37, !P1 ;  /* 0x0000002517007c0c */ /* 0x000fe2000cf21270 */
[----:B------:R-:W-:Y:S01]  /*120e00*/  ULDC UR37, c[0x0][0x228] ;  /* 0x00008a0000257ab9 */ /* 0x000fe20000000800 */
[----:B------:R-:W-:Y:S01]  /*120e10*/  LOP3.LUT R5, R5, 0xfffffbff, RZ, 0xc0, !PT ;  /* 0xfffffbff05057812 */ /* 0x000fe200078ec0ff */
[----:B0-----:R-:W4:Y:S01]  /*120e20*/  LDL.LU R24, [R1] ;  /* 0x0000000001187983 */ /* 0x001f220000300800 */
        /* <DEDUP_REMOVED lines=31> */
[----:B---3--:R-:W-:Y:S02]  /*121020*/  R2UR UR6, R0 ;  /* 0x00000000000672ca */ /* 0x008fe400000e0000 */
[----:B------:R-:W3:Y:S01]  /*121030*/  LDL.LU R0, [R1+0x19c] ;  /* 0x00019c0001007983 */ /* 0x000ee20000300800 */
[----:B------:R-:W-:-:S08]  /*121040*/  LOP3.LUT R5, R5, 0xfffffffb, RZ, 0xc0, !PT ;  /* 0xfffffffb05057812 */ /* 0x000fd000078ec0ff */
[----:B------:R-:W-:Y:S02]  /*121050*/  @P0 LOP3.LUT R5, R5, 0x4, RZ, 0xfc, !PT ;  /* 0x0000000405050812 */ /* 0x000fe400078efcff */
[----:B------:R-:W-:Y:S01]  /*121060*/  ISETP.LT.AND P0, PT, R25, UR45, !P2 ;  /* 0x0000002d19007c0c */ /* 0x000fe2000d701270 */
[----:B------:R-:W-:Y:S01]  /*121070*/  ULDC UR45, c[0x0][0x228] ;  /* 0x00008a00002d7ab9 */ /* 0x000fe20000000800 */
[----:B----4-:R-:W-:Y:S02]  /*121080*/  LOP3.LUT R24, R24, 0xdfffffff, RZ, 0xc0, !PT ;  /* 0xdfffffff18187812 */ /* 0x010fe400078ec0ff */
[----:B------:R-:W-:Y:S02]  /*121090*/  LOP3.LUT R5, R5, 0xfffffffd, RZ, 0xc0, !PT ;  /* 0xfffffffd05057812 */ /* 0x000fe400078ec0ff */
[----:B------:R-:W-:Y:S02]  /*1210a0*/  @P3 LOP3.LUT R24, R24, 0x20000000, RZ, 0xfc, !PT ;  /* 0x2000000018183812 */ /* 0x000fe400078efcff */
[----:B------:R-:W-:Y:S01]  /*1210b0*/  ISETP.LT.AND P3, PT, R26, UR43, !P2 ;  /* 0x0000002b1a007c0c */ /* 0x000fe2000d761270 */
[----:B------:R-:W-:Y:S01]  /*1210c0*/  ULDC UR43, c[0x0][0x228] ;  /* 0x00008a00002b7ab9 */ /* 0x000fe20000000800 */
[----:B------:R-:W-:Y:S01]  /*1210d0*/  ISETP.LT.AND P4, PT, R27, UR41, !P2 ;  /* 0x000000291b007c0c */ /* 0x000fe2000d781270 */
[----:B------:R-:W-:-:S02]  /*1210e0*/  ULDC UR41, c[0x0][0x228] ;  /* 0x00008a0000297ab9 */ /* 0x000fc40000000800 */
[----:B------:R-:W-:-:S04]  /*1210f0*/  @P0 LOP3.LUT R5, R5, 0x2, RZ, 0xfc, !PT ;  /* 0x0000000205050812 */ /* 0x000fc800078efcff */
[----:B------:R-:W-:Y:S02]  /*121100*/  LOP3.LUT R5, R5, 0xfffffffe, RZ, 0xc0, !PT ;  /* 0xfffffffe05057812 */ /* 0x000fe400078ec0ff */
[----:B------:R-:W-:Y:S02]  /*121110*/  LOP3.LUT R24, R24, 0x7fffffff, RZ, 0xc0, !PT ;  /* 0x7fffffff18187812 */ /* 0x000fe400078ec0ff */
[----:B------:R-:W-:Y:S02]  /*121120*/  @P3 LOP3.LUT R5, R5, 0x1, RZ, 0xfc, !PT ;  /* 0x0000000105053812 */ /* 0x000fe400078efcff */
[----:B------:R-:W-:Y:S01]  /*121130*/  ISETP.LT.AND P3, PT, R28, UR15, !P2 ;  /* 0x0000000f1c007c0c */ /* 0x000fe2000d761270 */
[----:B------:R-:W-:Y:S01]  /*121140*/  ULDC UR15, c[0x0][0x228] ;  /* 0x00008a00000f7ab9 */ /* 0x000fe20000000800 */
[----:B------:R-:W-:Y:S02]  /*121150*/  @P4 LOP3.LUT R24, R24, 0x80000000, RZ, 0xfc, !PT ;  /* 0x8000000018184812 */ /* 0x000fe400078efcff */
[----:B------:R-:W-:-:S02]  /*121160*/  ISETP.LT.AND P4, PT, R21, UR39, !P2 ;  /* 0x0000002715007c0c */ /* 0x000fc4000d781270 */
[----:B------:R-:W-:Y:S01]  /*121170*/  LOP3.LUT P1, RZ, R11, 0x400000, RZ, 0xc0, !PT ;  /* 0x004000000bff7812 */ /* 0x000fe2000782c0ff */
[----:B------:R0:W-:Y:S01]  /*121180*/  STL [R1+0x4], R5 ;  /* 0x0000040501007387 */ /* 0x0001e20000100800 */
[----:B------:R-:W-:Y:S01]  /*121190*/  LOP3.LUT R24, R24, 0xbfffffff, RZ, 0xc0, !PT ;  /* 0xbfffffff18187812 */ /* 0x000fe200078ec0ff */
[----:B------:R-:W-:-:S04]  /*1211a0*/  ULDC UR39, c[0x0][0x228] ;  /* 0x00008a0000277ab9 */ /* 0x000fc80000000800 */
        /* <DEDUP_REMOVED lines=83> */
[----:B------:R-:W-:Y:S01]  /*1216e0*/  ULDC UR10, c[0x0][0x228] ;  /* 0x00008a00000a7ab9 */ /* 0x000fe20000000800 */
        /* <DEDUP_REMOVED lines=42> */
[----:B------:R-:W-:Y:S02]  /*121990*/  LOP3.LUT P0, RZ, R11, 0x40000, RZ, 0xc0, !PT ;  /* 0x000400000bff7812 */ /* 0x000fe4000780c0ff */
[----:B---3--:R-:W-:-:S04]  /*1219a0*/  LOP3.LUT R0, R0, 0xdfffffff, RZ, 0xc0, !PT ;  /* 0xdfffffff00007812 */ /* 0x008fc800078ec0ff */
        /* <DEDUP_REMOVED lines=122> */
[----:B------:R-:W-:Y:S01]  /*122150*/  ULDC UR10, c[0x0][0x228] ;  /* 0x00008a00000a7ab9 */ /* 0x000fe20000000800 */
[----:B------:R-:W-:-:S05]  /*122160*/  LOP3.LUT R0, R0, 0xfffffffd, RZ, 0xc0, !PT ;  /* 0xfffffffd00007812 */ /* 0x000fca00078ec0ff */
[----:B------:R-:W-:Y:S02]  /*122170*/  @P1 LOP3.LUT R2, R2, 0x20000000, RZ, 0xfc, !PT ;  /* 0x2000000002021812 */ /* 0x000fe400078efcff */
[----:B------:R-:W-:Y:S01]  /*122180*/  ISETP.LT.AND P1, PT, R27, UR5, !P0 ;  /* 0x000000051b007c0c */ /* 0x000fe2000c721270 */
[----:B------:R-:W-:Y:S01]  /*122190*/  ULDC UR5, c[0x0][0x228] ;  /* 0x00008a0000057ab9 */ /* 0x000fe20000000800 */
[----:B------:R-:W-:Y:S02]  /*1221a0*/  @P3 LOP3.LUT R0, R0, 0x2, RZ, 0xfc, !PT ;  /* 0x0000000200003812 */ /* 0x000fe400078efcff */
[----:B------:R-:W-:Y:S01]  /*1221b0*/  ISETP.LT.AND P3, PT, R28, UR9, !P0 ;  /* 0x000000091c007c0c */ /* 0x000fe2000c761270 */
[----:B------:R-:W-:Y:S01]  /*1221c0*/  ULDC UR9, c[0x0][0x228] ;  /* 0x00008a0000097ab9 */ /* 0x000fe20000000800 */
[----:B------:R-:W-:Y:S02]  /*1221d0*/  LOP3.LUT R2, R2, 0x7fffffff, RZ, 0xc0, !PT ;  /* 0x7fffffff02027812 */ /* 0x000fe400078ec0ff */
[----:B------:R-:W-:-:S05]  /*1221e0*/  LOP3.LUT R0, R0, 0xfffffffe, RZ, 0xc0, !PT ;  /* 0xfffffffe00007812 */ /* 0x000fca00078ec0ff */
[----:B------:R-:W-:Y:S02]  /*1221f0*/  @P1 LOP3.LUT R2, R2, 0x80000000, RZ, 0xfc, !PT ;  /* 0x8000000002021812 */ /* 0x000fe400078efcff */
        /* <DEDUP_REMOVED lines=127> */
[----:B------:R-:W-:Y:S02]  /*1229f0*/  LOP3.LUT R2, R2, 0xfffffffe, RZ, 0xc0, !PT ;  /* 0xfffffffe02027812 */ /* 0x000fe400078ec0ff */
[----:B------:R-:W-:Y:S02]  /*122a00*/  LOP3.LUT R3, R3, 0x7fffffff, RZ, 0xc0, !PT ;  /* 0x7fffffff03037812 */ /* 0x000fe400078ec0ff */
[----:B------:R-:W-:Y:S02]  /*122a10*/  @P4 LOP3.LUT R2, R2, 0x1, RZ, 0xfc, !PT ;  /* 0x0000000102024812 */ /* 0x000fe400078efcff */
[----:B------:R-:W-:Y:S01]  /*122a20*/  ISETP.LT.AND P4, PT, R28, UR61, !P3 ;  /* 0x0000003d1c007c0c */ /* 0x000fe2000df81270 */
[----:B------:R-:W-:-:S04]  /*122a30*/  ULDC UR61, c[0x0][0x228] ;  /* 0x00008a00003d7ab9 */ /* 0x000fc80000000800 */
        /* <DEDUP_REMOVED lines=111> */
[----:B------:R-:W-:Y:S01]  /*123130*/  ISETP.LT.AND P4, PT, R29, UR36, !P2 ;  /* 0x000000241d007c0c */ /* 0x000fe2000d781270 */
[----:B------:R-:W-:Y:S01]  /*123140*/  ULDC UR36, c[0x0][0x228] ;  /* 0x00008a0000247ab9 */ /* 0x000fe20000000800 */
[----:B------:R-:W-:-:S04]  /*123150*/  LOP3.LUT R3, R3, 0xfffffff7, RZ, 0xc0, !PT ;  /* 0xfffffff703037812 */ /* 0x000fc800078ec0ff */
[----:B------:R-:W-:Y:S02]  /*123160*/  @P3 LOP3.LUT R3, R3, 0x8, RZ, 0xfc, !PT ;  /* 0x0000000803033812 */ /* 0x000fe400078efcff */
[----:B------:R-:W-:Y:S02]  /*123170*/  ISETP.LT.AND P3, PT, R25, UR57, !P2 ;  /* 0x0000003919007c0c */ /* 0x000fe4000d761270 */
[----:B--2---:R-:W-:Y:S02]  /*123180*/  LOP3.LUT R4, R4, 0xdfffffff, RZ, 0xc0, !PT ;  /* 0xdfffffff04047812 */ /* 0x004fe400078ec0ff */
[----:B----4-:R-:W-:Y:S02]  /*123190*/  LOP3.LUT R5, R5, 0xdfffffff, RZ, 0xc0, !PT ;  /* 0xdfffffff05057812 */ /* 0x010fe400078ec0ff */
[----:B------:R-:W-:Y:S01]  /*1231a0*/  LOP3.LUT R6, R6, 0xdfffffff, RZ, 0xc0, !PT ;  /* 0xdfffffff06067812 */ /* 0x000fe200078ec0ff */
[----:B------:R0:W-:Y:S01]  /*1231b0*/  STL [R1], R24 ;  /* 0x0000001801007387 */ /* 0x0001e20000100800 */
[----:B------:R-:W-:Y:S01]  /*1231c0*/  LOP3.LUT R3, R3, 0xfffffffb, RZ, 0xc0, !PT ;  /* 0xfffffffb03037812 */ /* 0x000fe200078ec0ff */
[----:B------:R-:W-:Y:S01]  /*1231d0*/  ULDC UR57, c[0x0][0x228] ;  /* 0x00008a0000397ab9 */ /* 0x000fe20000000800 */
[----:B------:R-:W-:-:S02]  /*1231e0*/  @P4 LOP3.LUT R4, R4, 0x20000000, RZ, 0xfc, !PT ;  /* 0x2000000004044812 */ /* 0x000fc400078efcff */
[----:B------:R-:W-:Y:S02]  /*1231f0*/  @P1 LOP3.LUT R3, R3, 0x4, RZ, 0xfc, !PT ;  /* 0x0000000403031812 */ /* 0x000fe400078efcff */
[----:B------:R-:W-:Y:S01]  /*123200*/  ISETP.LT.AND P4, PT, R27, UR27, !P2 ;  /* 0x0000001b1b007c0c */ /* 0x000fe2000d781270 */
[----:B------:R-:W-:Y:S01]  /*123210*/  ULDC UR27, c[0x0][0x228] ;  /* 0x00008a00001b7ab9 */ /* 0x000fe20000000800 */
[----:B------:R-:W-:Y:S01]  /*123220*/  LOP3.LUT R3, R3, 0xfffffffd, RZ, 0xc0, !PT ;  /* 0xfffffffd03037812 */ /* 0x000fe200078ec0ff */
[----:B0-----:R-:W2:Y:S01]  /*123230*/  LDL.LU R24, [R1+0x5248] ;  /* 0x0052480001187983 */ /* 0x001ea20000300800 */
        /* <DEDUP_REMOVED lines=12> */
[----:B------:R-:W-:Y:S01]  /*123300*/  ISETP.LT.AND P1, PT, R26, UR15, !P2 ;  /* 0x0000000f1a007c0c */ /* 0x000fe2000d721270 */
[----:B------:R-:W-:Y:S01]  /*123310*/  ULDC UR15, c[0x0][0x228] ;  /* 0x00008a00000f7ab9 */ /* 0x000fe20000000800 */
[----:B------:R-:W-:Y:S02]  /*123320*/  @P4 LOP3.LUT R4, R4, 0x10000000, RZ, 0xfc, !PT ;  /* 0x1000000004044812 */ /* 0x000fe400078efcff */
[----:B------:R-:W-:Y:S01]  /*123330*/  ISETP.LT.AND P2, PT, R23, UR24, !P2 ;  /* 0x0000001817007c0c */ /* 0x000fe2000d741270 */
[----:B------:R-:W-:Y:S01]  /*123340*/  ULDC UR24, c[0x0][0x228] ;  /* 0x00008a0000187ab9 */ /* 0x000fe20000000800 */
[----:B------:R-:W-:-:S02]  /*123350*/  LOP3.LUT R4, R4, 0xf7ffffff, RZ, 0xc0, !PT ;  /* 0xf7ffffff04047812 */ /* 0x000fc400078ec0ff */
        /* <DEDUP_REMOVED lines=33> */
[----:B------:R-:W-:-:S02]  /*123570*/  LOP3.LUT R4, R4, 0xfff7ffff, RZ, 0xc0, !PT ;  /* 0xfff7ffff04047812 */ /* 0x000fc400078ec0ff */
[----:B------:R-:W-:Y:S02]  /*123580*/  @P1 LOP3.LUT R3, R3, 0x1, RZ, 0xfc, !PT ;  /* 0x0000000103031812 */ /* 0x000fe400078efcff */
        /* <DEDUP_REMOVED lines=82> */
[----:B------:R-:W-:-:S04]  /*123ab0*/  @P1 LOP3.LUT R5, R5, 0x20000000, RZ, 0xfc, !PT ;  /* 0x2000000005051812 */ /* 0x000fc800078efcff */
[----:B------:R-:W-:-:S07]  /*123ac0*/  LOP3.LUT R5, R5, 0x7fffffff, RZ, 0xc0, !PT ;  /* 0x7fffffff05057812 */ /* 0x000fce00078ec0ff */
        /* <DEDUP_REMOVED lines=11> */
[----:B------:R-:W-:Y:S01]  /*123b80*/  ISETP.LT.AND P3, PT, R23, UR11, !P3 ;  /* 0x0000000b17007c0c */ /* 0x000fe2000df61270 */
[----:B------:R-:W-:Y:S01]  /*123b90*/  ULDC UR11, c[0x0][0x228] ;  /* 0x00008a00000b7ab9 */ /* 0x000fe20000000800 */
[----:B------:R-:W-:Y:S02]  /*123ba0*/  LOP3.LUT R5, R5, 0xf7ffffff, RZ, 0xc0, !PT ;  /* 0xf7ffffff05057812 */ /* 0x000fe400078ec0ff */
[----:B------:R-:W-:-:S07]  /*123bb0*/  LOP3.LUT P2, RZ, R11, 0x4, RZ, 0xc0, !PT ;  /* 0x000000040bff7812 */ /* 0x000fce000784c0ff */
        /* <DEDUP_REMOVED lines=88> */
[----:B------:R-:W-:Y:S02]  /*124140*/  ISETP.LT.AND P0, PT, R21, UR39, !P1 ;  /* 0x0000002715007c0c */ /* 0x000fe4000cf01270 */
[----:B------:R-:W-:-:S11]  /*124150*/  LOP3.LUT R5, R5, 0xffffffef, RZ, 0xc0, !PT ;  /* 0xffffffef05057812 */ /* 0x000fd600078ec0ff */
[----:B------:R-:W-:Y:S02]  /*124160*/  @P0 LOP3.LUT R5, R5, 0x10, RZ, 0xfc, !PT ;  /* 0x0000001005050812 */ /* 0x000fe400078efcff */
[----:B------:R-:W-:Y:S01]  /*124170*/  ISETP.LT.AND P0, PT, R22, UR41, !P1 ;  /* 0x0000002916007c0c */ /* 0x000fe2000cf01270 */
[----:B------:R-:W-:Y:S01]  /*124180*/  ULDC UR41, c[0x0][0x228] ;  /* 0x00008a0000297ab9 */ /* 0x000fe20000000800 */
[----:B------:R-:W-:Y:S01]  /*124190*/  ISETP.LT.AND P1, PT, R23, UR14, !P1 ;  /* 0x0000000e17007c0c */ /* 0x000fe2000cf21270 */
[----:B------:R-:W-:Y:S01]  /*1241a0*/  ULDC UR14, c[0x0][0x228] ;  /* 0x00008a00000e7ab9 */ /* 0x000fe20000000800 */
[----:B------:R-:W-:-:S09]  /*1241b0*/  LOP3.LUT R5, R5, 0xfffffff7, RZ, 0xc0, !PT ;  /* 0xfffffff705057812 */ /* 0x000fd200078ec0ff */
        /* <DEDUP_REMOVED lines=61> */
[----:B------:R-:W-:-:S09]  /*124590*/  LOP3.LUT P2, RZ, R10, 0x8000, RZ, 0xc0, !PT ;  /* 0x000080000aff7812 */ /* 0x000fd2000784c0ff */
        /* <DEDUP_REMOVED lines=48> */
[----:B------:R-:W-:Y:S01]  /*1248a0*/  ULDC.64 UR36, c[0x0][0x228] ;  /* 0x00008a0000247ab9 */ /* 0x000fe20000000a00 */
[----:B------:R-:W-:-:S04]  /*1248b0*/  LOP3.LUT R6, R6, 0xfffffeff, RZ, 0xc0, !PT ;  /* 0xfffffeff06067812 */ /* 0x000fc800078ec0ff */
[----:B------:R-:W-:Y:S02]  /*1248c0*/  @P0 LOP3.LUT R6, R6, 0x100, RZ, 0xfc, !PT ;  /* 0x0000010006060812 */ /* 0x000fe400078efcff */
[----:B------:R-:W-:Y:S02]  /*1248d0*/  ISETP.LT.AND P0, PT, R28, UR33, !P3 ;  /* 0x000000211c007c0c */ /* 0x000fe4000df01270 */
[----:B------:R-:W-:-:S04]  /*1248e0*/  LOP3.LUT R6, R6, 0xffffff7f, RZ, 0xc0, !PT ;  /* 0xffffff7f06067812 */ /* 0x000fc800078ec0ff */
[----:B------:R-:W-:Y:S02]  /*1248f0*/  @P1 LOP3.LUT R6, R6, 0x80, RZ, 0xfc, !PT ;  /* 0x0000008006061812 */ /* 0x000fe400078efcff */
[----:B------:R-:W-:Y:S01]  /*124900*/  ISETP.LT.AND P2, PT, R21, UR34, !P3 ;  /* 0x0000002215007c0c */ /* 0x000fe2000df41270 */
[----:B------:R-:W-:Y:S01]  /*124910*/  ULDC.64 UR34, c[0x0][0x228] ;  /* 0x00008a0000227ab9 */ /* 0x000fe20000000a00 */
        /* <DEDUP_REMOVED lines=23> */
[----:B------:R-:W-:Y:S01]  /*124a90*/  ULDC UR41, c[0x0][0x228] ;  /* 0x00008a0000297ab9 */ /* 0x000fe20000000800 */
[----:B------:R-:W-:-:S07]  /*124aa0*/  LOP3.LUT R6, R6, 0xfffffffd, RZ, 0xc0, !PT ;  /* 0xfffffffd06067812 */ /* 0x000fce00078ec0ff */
[----:B------:R-:W-:Y:S02]  /*124ab0*/  @P0 LOP3.LUT R7, R7, 0x80000000, RZ, 0xfc, !PT ;  /* 0x8000000007070812 */ /* 0x000fe400078efcff */
[----:B------:R-:W-:Y:S02]  /*124ac0*/  ISETP.LT.AND P0, PT, R28, UR40, !P4 ;  /* 0x000000281c007c0c */ /* 0x000fe4000e701270 */
[----:B------:R-:W-:Y:S02]  /*124ad0*/  @P2 LOP3.LUT R6, R6, 0x2, RZ, 0xfc, !PT ;  /* 0x0000000206062812 */ /* 0x000fe400078efcff */
[----:B------:R-:W-:Y:S01]  /*124ae0*/  ISETP.LT.AND P2, PT, R21, UR43, !P4 ;  /* 0x0000002b15007c0c */ /* 0x000fe2000e741270 */
[----:B------:R-:W-:Y:S01]  /*124af0*/  ULDC.64 UR42, c[0x0][0x228] ;  /* 0x00008a00002a7ab9 */ /* 0x000fe20000000a00 */
[----:B------:R-:W-:Y:S02]  /*124b00*/  LOP3.LUT R7, R7, 0xbfffffff, RZ, 0xc0, !PT ;  /* 0xbfffffff07077812 */ /* 0x000fe400078ec0ff */
[----:B------:R-:W-:-:S05]  /*124b10*/  LOP3.LUT R6, R6, 0xfffffffe, RZ, 0xc0, !PT ;  /* 0xfffffffe06067812 */ /* 0x000fca00078ec0ff */
[----:B------:R-:W-:Y:S02]  /*124b20*/  @P0 LOP3.LUT R7, R7, 0x40000000, RZ, 0xfc, !PT ;  /* 0x4000000007070812 */ /* 0x000fe400078efcff */
        /* <DEDUP_REMOVED lines=56> */
[----:B------:R-:W-:-:S04]  /*124eb0*/  LOP3.LUT R7, R7, 0xffffefff, RZ, 0xc0, !PT ;  /* 0xffffefff07077812 */ /* 0x000fc800078ec0ff */
[----:B------:R-:W-:Y:S02]  /*124ec0*/  @P0 LOP3.LUT R7, R7, 0x1000, RZ, 0xfc, !PT ;  /* 0x0000100007070812 */ /* 0x000fe400078efcff */
[----:B--2---:R-:W-:Y:S02]  /*124ed0*/  ISETP.GE.AND P0, PT, R24, UR39, PT ;  /* 0x0000002718007c0c */ /* 0x004fe4000bf06270 */
[----:B------:R-:W2:Y:S01]  /*124ee0*/  LDL.LU R24, [R1+0x524c] ;  /* 0x00524c0001187983 */ /* 0x000ea20000300800 */
[----:B------:R-:W-:Y:S02]  /*124ef0*/  ISETP.LT.AND P2, PT, R22, UR5, !P6 ;  /* 0x0000000516007c0c */ /* 0x000fe4000f741270 */
[----:B------:R-:W-:Y:S02]  /*124f00*/  ISETP.LT.AND P1, PT, R23, UR14, !P6 ;  /* 0x0000000e17007c0c */ /* 0x000fe4000f721270 */
[----:B------:R-:W-:-:S09]  /*124f10*/  LOP3.LUT R7, R7, 0xfffff7ff, RZ, 0xc0, !PT ;  /* 0xfffff7ff07077812 */ /* 0x000fd200078ec0ff */
        /* <DEDUP_REMOVED lines=18> */
[----:B------:R-:W-:Y:S02]  /*125040*/  @P1 LOP3.LUT R7, R7, 0x40, RZ, 0xfc, !PT ;  /* 0x0000004007071812 */ /* 0x000fe400078efcff */
[----:B------:R-:W-:Y:S02]  /*125050*/  ISETP.LT.AND P2, PT, R22, UR27, !P0 ;  /* 0x0000001b16007c0c */ /* 0x000fe4000c741270 */
[----:B------:R-:W-:Y:S02]  /*125060*/  ISETP.LT.AND P1, PT, R23, UR28, !P0 ;  /* 0x0000001c17007c0c */ /* 0x000fe4000c721270 */
[----:B--2---:R-:W-:-:S02]  /*125070*/  ISETP.GE.AND P0, PT, R24, UR37, PT ;  /* 0x0000002518007c0c */ /* 0x004fc4000bf06270 */
[----:B------:R-:W2:Y:S01]  /*125080*/  LDL.LU R24, [R1+0x5258] ;  /* 0x0052580001187983 */ /* 0x000ea20000300800 */
[----:B------:R-:W-:-:S04]  /*125090*/  LOP3.LUT R7, R7, 0xffffffef, RZ, 0xc0, !PT ;  /* 0xffffffef07077812 */ /* 0x000fc800078ec0ff */
[----:B------:R-:W-:-:S04]  /*1250a0*/  @P3 LOP3.LUT R7, R7, 0x10, RZ, 0xfc, !PT ;  /* 0x0000001007073812 */ /* 0x000fc800078efcff */
[----:B------:R-:W-:-:S04]  /*1250b0*/  LOP3.LUT R7, R7, 0xfffffff7, RZ, 0xc0, !PT ;  /* 0xfffffff707077812 */ /* 0x000fc800078ec0ff */
[----:B------:R-:W-:Y:S02]  /*1250c0*/  @P2 LOP3.LUT R7, R7, 0x8, RZ, 0xfc, !PT ;  /* 0x0000000807072812 */ /* 0x000fe400078efcff */
[----:B------:R-:W-:Y:S02]  /*1250d0*/  ISETP.LT.AND P2, PT, R29, UR32, !P0 ;  /* 0x000000201d007c0c */ /* 0x000fe4000c741270 */
[----:B------:R-:W-:Y:S02]  /*1250e0*/  LOP3.LUT R7, R7, 0xfffffffb, RZ, 0xc0, !PT ;  /* 0xfffffffb07077812 */ /* 0x000fe400078ec0ff */
[----:B------:R-:W-:Y:S02]  /*1250f0*/  LOP3.LUT R9, R9, 0xdfffffff, RZ, 0xc0, !PT ;  /* 0xdfffffff09097812 */ /* 0x000fe400078ec0ff */
[----:B------:R-:W-:Y:S02]  /*125100*/  @P1 LOP3.LUT R7, R7, 0x4, RZ, 0xfc, !PT ;  /* 0x0000000407071812 */ /* 0x000fe400078efcff */
[----:B------:R-:W-:-:S05]  /*125110*/  ISETP.LT.AND P1, PT, R25, UR48, !P0 ;  /* 0x0000003019007c0c */ /* 0x000fca000c721270 */
[----:B------:R-:W-:Y:S02]  /*125120*/  @P2 LOP3.LUT R9, R9, 0x20000000, RZ, 0xfc, !PT ;  /* 0x2000000009092812 */ /* 0x000fe400078efcff */
[----:B------:R-:W-:Y:S02]  /*125130*/  ISETP.LT.AND P2, PT, R27, UR31, !P0 ;  /* 0x0000001f1b007c0c */ /* 0x000fe4000c741270 */
[----:B------:R-:W-:Y:S02]  /*125140*/  LOP3.LUT R7, R7, 0xfffffffd, RZ, 0xc0, !PT ;  /* 0xfffffffd07077812 */ /* 0x000fe400078ec0ff */
[----:B------:R-:W-:Y:S02]  /*125150*/  ISETP.LT.AND P3, PT, R26, UR46, !P0 ;  /* 0x0000002e1a007c0c */ /* 0x000fe4000c761270 */
[----:B------:R-:W-:Y:S02]  /*125160*/  @P1 LOP3.LUT R7, R7, 0x2, RZ, 0xfc, !PT ;  /* 0x0000000207071812 */ /* 0x000fe400078efcff */
[----:B------:R-:W-:-:S02]  /*125170*/  ISETP.LT.AND P1, PT, R28, UR30, !P0 ;  /* 0x0000001e1c007c0c */ /* 0x000fc4000c721270 */
[----:B------:R-:W-:-:S04]  /*125180*/  LOP3.LUT R9, R9, 0x7fffffff, RZ, 0xc0, !PT ;  /* 0x7fffffff09097812 */ /* 0x000fc800078ec0ff */
[----:B------:R-:W-:Y:S02]  /*125190*/  @P2 LOP3.LUT R9, R9, 0x80000000, RZ, 0xfc, !PT ;  /* 0x8000000009092812 */ /* 0x000fe400078efcff */
[----:B------:R-:W-:Y:S02]  /*1251a0*/  LOP3.LUT R7, R7, 0xfffffffe, RZ, 0xc0, !PT ;  /* 0xfffffffe07077812 */ /* 0x000fe400078ec0ff */
[----:B------:R-:W-:Y:S02]  /*1251b0*/  LOP3.LUT R9, R9, 0xbfffffff, RZ, 0xc0, !PT ;  /* 0xbfffffff09097812 */ /* 0x000fe400078ec0ff */
[----:B------:R-:W-:Y:S02]  /*1251c0*/  @P3 LOP3.LUT R7, R7, 0x1, RZ, 0xfc, !PT ;  /* 0x0000000107073812 */ /* 0x000fe400078efcff */
[----:B------:R-:W-:Y:S02]  /*1251d0*/  @P1 LOP3.LUT R9, R9, 0x40000000, RZ, 0xfc, !PT ;  /* 0x4000000009091812 */ /* 0x000fe400078efcff */
[----:B------:R-:W-:-:S02]  /*1251e0*/  ISETP.LT.AND P3, PT, R21, UR29, !P0 ;  /* 0x0000001d15007c0c */ /* 0x000fc4000c761270 */
[----:B------:R-:W-:Y:S02]  /*1251f0*/  ISETP.LT.AND P2, PT, R22, UR26, !P0 ;  /* 0x0000001a16007c0c */ /* 0x000fe4000c741270 */
[----:B------:R-:W-:Y:S02]  /*125200*/  ISETP.LT.AND P1, PT, R23, UR25, !P0 ;  /* 0x0000001917007c0c */ /* 0x000fe4000c721270 */
[----:B------:R-:W-:Y:S02]  /*125210*/  LOP3.LUT R9, R9, 0xefffffff, RZ, 0xc0, !PT ;  /* 0xefffffff09097812 */ /* 0x000fe400078ec0ff */
[----:B--2---:R-:W-:Y:S02]  /*125220*/  ISETP.GE.AND P0, PT, R24, UR35, PT ;  /* 0x0000002318007c0c */ /* 0x004fe4000bf06270 */
[----:B------:R-:W2:Y:S03]  /*125230*/  LDL.LU R24, [R1+0x525c] ;  /* 0x00525c0001187983 */ /* 0x000ea60000300800 */
        /* <DEDUP_REMOVED lines=23> */
[----:B------:R-:W-:-:S05]  /*1253b0*/  LOP3.LUT R9, R9, 0xffefffff, RZ, 0xc0, !PT ;  /* 0xffefffff09097812 */ /* 0x000fca00078ec0ff */
[----:B------:R-:W-:Y:S02]  /*1253c0*/  @P3 LOP3.LUT R9, R9, 0x100000, RZ, 0xfc, !PT ;  /* 0x0010000009093812 */ /* 0x000fe400078efcff */
[----:B--2---:R-:W-:Y:S02]  /*1253d0*/  ISETP.GE.AND P0, PT, R24, UR33, PT ;  /* 0x0000002118007c0c */ /* 0x004fe4000bf06270 */
[----:B------:R-:W2:Y:S01]  /*1253e0*/  LDL.LU R24, [R1+0x5268] ;  /* 0x0052680001187983 */ /* 0x000ea20000300800 */
        /* <DEDUP_REMOVED lines=19> */
[----:B------:R-:W3:Y:S03]  /*125520*/  LDL.LU R21, [R1+0x5cd8] ;  /* 0x005cd80001157983 */ /* 0x000ee60000300800 */
[----:B------:R-:W-:Y:S02]  /*125530*/  @P1 LOP3.LUT R9, R9, 0x2000, RZ, 0xfc, !PT ;  /* 0x0000200009091812 */ /* 0x000fe400078efcff */
[----:B------:R-:W-:-:S02]  /*125540*/  ISETP.LT.AND P2, PT, R22, UR56, !P0 ;  /* 0x0000003816007c0c */ /* 0x000fc4000c741270 */
[----:B------:R-:W-:Y:S01]  /*125550*/  LOP3.LUT R9, R9, 0xffffefff, RZ, 0xc0, !PT ;  /* 0xffffefff09097812 */ /* 0x000fe200078ec0ff */
[----:B------:R-:W4:Y:S03]  /*125560*/  LDL.LU R22, [R1+0x5cd4] ;  /* 0x005cd40001167983 */ /* 0x000f260000300800 */
[----:B------:R-:W-:Y:S02]  /*125570*/  @P3 LOP3.LUT R9, R9, 0x1000, RZ, 0xfc, !PT ;  /* 0x0000100009093812 */ /* 0x000fe400078efcff */
[----:B------:R-:W-:Y:S02]  /*125580*/  ISETP.LT.AND P1, PT, R23, UR23, !P0 ;  /* 0x0000001717007c0c */ /* 0x000fe4000c721270 */
[----:B------:R-:W-:Y:S01]  /*125590*/  LOP3.LUT R9, R9, 0xfffff7ff, RZ, 0xc0, !PT ;  /* 0xfffff7ff09097812 */ /* 0x000fe200078ec0ff */
[----:B------:R-:W4:Y:S03]  /*1255a0*/  LDL.LU R23, [R1+0x5cd0] ;  /* 0x005cd00001177983 */ /* 0x000f260000300800 */
[----:B------:R-:W-:-:S04]  /*1255b0*/  @P2 LOP3.LUT R9, R9, 0x800, RZ, 0xfc, !PT ;  /* 0x0000080009092812 */ /* 0x000fc800078efcff */
[----:B------:R-:W-:-:S04]  /*1255c0*/  LOP3.LUT R9, R9, 0xfffffbff, RZ, 0xc0, !PT ;  /* 0xfffffbff09097812 */ /* 0x000fc800078ec0ff */
[----:B------:R-:W-:-:S04]  /*1255d0*/  @P1 LOP3.LUT R9, R9, 0x400, RZ, 0xfc, !PT ;  /* 0x0000040009091812 */ /* 0x000fc800078efcff */
[----:B------:R-:W-:Y:S02]  /*1255e0*/  LOP3.LUT R9, R9, 0xfffffdff, RZ, 0xc0, !PT ;  /* 0xfffffdff09097812 */ /* 0x000fe400078ec0ff */
[----:B--2---:R-:W-:Y:S02]  /*1255f0*/  ISETP.GE.AND P0, PT, R24, UR41, PT ;  /* 0x0000002918007c0c */ /* 0x004fe4000bf06270 */
[----:B------:R-:W2:Y:S02]  /*125600*/  LDL.LU R24, [R1+0x5ccc] ;  /* 0x005ccc0001187983 */ /* 0x000ea40000300800 */
[----:B------:R-:W-:Y:S02]  /*125610*/  ISETP.LT.AND P2, PT, R25, UR21, !P0 ;  /* 0x0000001519007c0c */ /* 0x000fe4000c741270 */
[----:B------:R-:W-:Y:S01]  /*125620*/  ISETP.LT.AND P1, PT, R26, UR18, !P0 ;  /* 0x000000121a007c0c */ /* 0x000fe2000c721270 */
[----:B------:R-:W4:Y:S01]  /*125630*/  LDL.LU R25, [R1+0x5cc8] ;  /* 0x005cc80001197983 */ /* 0x000f220000300800 */
[----:B------:R-:W-:-:S03]  /*125640*/  ISETP.LT.AND P3, PT, R27, UR8, !P0 ;  /* 0x000000081b007c0c */ /* 0x000fc6000c761270 */
[----:B------:R-:W2:Y:S04]  /*125650*/  LDL.LU R26, [R1+0x5cc4] ;  /* 0x005cc400011a7983 */ /* 0x000ea80000300800 */
[----:B------:R-:W4:Y:S02]  /*125660*/  LDL.LU R27, [R1+0x5cc0] ;  /* 0x005cc000011b7983 */ /* 0x000f240000300800 */
[----:B------:R-:W-:-:S04]  /*125670*/  @P2 LOP3.LUT R9, R9, 0x200, RZ, 0xfc, !PT ;  /* 0x0000020009092812 */ /* 0x000fc800078efcff */
[----:B------:R-:W-:Y:S02]  /*125680*/  LOP3.LUT R9, R9, 0xfffffeff, RZ, 0xc0, !PT ;  /* 0xfffffeff09097812 */ /* 0x000fe400078ec0ff */
[----:B------:R-:W-:Y:S02]  /*125690*/  ISETP.LT.AND P2, PT, R28, UR58, !P0 ;  /* 0x0000003a1c007c0c */ /* 0x000fe4000c741270 */
[----:B------:R-:W-:Y:S01]  /*1256a0*/  @P1 LOP3.LUT R9, R9, 0x100, RZ, 0xfc, !PT ;  /* 0x0000010009091812 */ /* 0x000fe200078efcff */
[----:B------:R-:W2:Y:S01]  /*1256b0*/  LDL.LU R28, [R1+0x5cbc] ;  /* 0x005cbc00011c7983 */ /* 0x000ea20000300800 */
[----:B------:R-:W-:-:S03]  /*1256c0*/  ISETP.LT.AND P1, PT, R29, UR44, !P0 ;  /* 0x0000002c1d007c0c */ /* 0x000fc6000c721270 */
[----:B------:R-:W4:Y:S01]  /*1256d0*/  LDL.LU R29, [R1+0x5cb8] ;  /* 0x005cb800011d7983 */ /* 0x000f220000300800 */
[----:B------:R-:W-:-:S04]  /*1256e0*/  LOP3.LUT R9, R9, 0xffffff7f, RZ, 0xc0, !PT ;  /* 0xffffff7f09097812 */ /* 0x000fc800078ec0ff */
[----:B------:R-:W-:-:S04]  /*1256f0*/  @P3 LOP3.LUT R9, R9, 0x80, RZ, 0xfc, !PT ;  /* 0x0000008009093812 */ /* 0x000fc800078efcff */
[----:B------:R-:W-:-:S04]  /*125700*/  LOP3.LUT R9, R9, 0xffffffdf, RZ, 0xc0, !PT ;  /* 0xffffffdf09097812 */ /* 0x000fc800078ec0ff */
[----:B------:R-:W-:-:S04]  /*125710*/  LOP3.LUT R9, R9, 0xffffffbf, RZ, 0xc0, !PT ;  /* 0xffffffbf09097812 */ /* 0x000fc800078ec0ff */
[----:B------:R-:W-:-:S04]  /*125720*/  @P2 LOP3.LUT R9, R9, 0x40, RZ, 0xfc, !PT ;  /* 0x0000004009092812 */ /* 0x000fc800078efcff */
[----:B------:R-:W-:Y:S01]  /*125730*/  @P1 LOP3.LUT R9, R9, 0x20, RZ, 0xfc, !PT ;  /* 0x0000002009091812 */ /* 0x000fe200078efcff */
[----:B---3--:R0:W-:Y:S01]  /*125740*/  STL.64 [R1+0x6ba8], R20 ;  /* 0x006ba81401007387 */ /* 0x0081e20000100a00 */
        /* <DEDUP_REMOVED lines=11> */
[----:B0-----:R-:W3:Y:S01]  /*125800*/  LDL.LU R20, [R1+0xaa0] ;  /* 0x000aa00001147983 */ /* 0x001ee20000300800 */
[----:B------:R-:W-:Y:S01]  /*125810*/  ULDC UR18, c[0x0][0x228] ;  /* 0x00008a0000127ab9 */ /* 0x000fe20000000800 */
[----:B------:R-:W-:Y:S01]  /*125820*/  ULDC UR20, c[0x0][0x228] ;  /* 0x00008a0000147ab9 */ /* 0x000fe20000000800 */
[----:B------:R-:W-:Y:S01]  /*125830*/  ULDC UR21, c[0x0][0x228] ;  /* 0x00008a0000157ab9 */ /* 0x000fe20000000800 */
[----:B------:R-:W3:Y:S01]  /*125840*/  LDL.LU R21, [R1+0xaa4] ;  /* 0x000aa40001157983 */ /* 0x000ee20000300800 */
[----:B------:R-:W-:Y:S01]  /*125850*/  ULDC UR27, c[0x0][0x228] ;  /* 0x00008a00001b7ab9 */ /* 0x000fe20000000800 */
[----:B------:R-:W-:Y:S01]  /*125860*/  ULDC UR28, c[0x0][0x228] ;  /* 0x00008a00001c7ab9 */ /* 0x000fe20000000800 */
[----:B------:R-:W-:Y:S01]  /*125870*/  ULDC UR29, c[0x0][0x228] ;  /* 0x00008a00001d7ab9 */ /* 0x000fe20000000800 */
[----:B------:R0:W-:Y:S01]  /*125880*/  STL.64 [R1+0x6ba0], R18 ;  /* 0x006ba01201007387 */ /* 0x0001e20000100a00 */
        /* <DEDUP_REMOVED lines=11> */
[----:B0-----:R-:W2:Y:S01]  /*125940*/  LDL.LU R18, [R1+0xa70] ;  /* 0x000a700001127983 */ /* 0x001ea20000300800 */
[----:B------:R-:W-:Y:S01]  /*125950*/  ULDC UR36, c[0x0][0x228] ;  /* 0x00008a0000247ab9 */ /* 0x000fe20000000800 */
[----:B------:R-:W-:Y:S01]  /*125960*/  ULDC UR16, c[0x0][0x228] ;  /* 0x00008a0000107ab9 */ /* 0x000fe20000000800 */
[----:B------:R-:W-:Y:S01]  /*125970*/  ULDC UR15, c[0x0][0x228] ;  /* 0x00008a00000f7ab9 */ /* 0x000fe20000000800 */
[----:B------:R-:W2:Y:S01]  /*125980*/  LDL.LU R19, [R1+0xa74] ;  /* 0x000a740001137983 */ /* 0x000ea20000300800 */
        /* <DEDUP_REMOVED lines=15> */
[----:B0-----:R-:W4:Y:S01]  /*125a80*/  LDL.LU R17, [R1+0x8c] ;  /* 0x00008c0001117983 */ /* 0x001f220000300800 */
        /* <DEDUP_REMOVED lines=9> */
[----:B0-----:R-:W2:Y:S04]  /*125b20*/  LDL.LU R14, [R1+0xa90] ;  /* 0x000a9000010e7983 */ /* 0x001ea80000300800 */
[----:B------:R-:W2:Y:S04]  /*125b30*/  LDL.LU R15, [R1+0xa94] ;  /* 0x000a9400010f7983 */ /* 0x000ea80000300800 */
[----:B------:R-:W-:Y:S04]  /*125b40*/  STL [R1+0x63d0], R0 ;  /* 0x0063d00001007387 */ /* 0x000fe80000100800 */
[----:B------:R0:W-:Y:S04]  /*125b50*/  STL [R1+0x5ce8], R9 ;  /* 0x005ce80901007387 */ /* 0x0001e80000100800 */
[----:B0-----:R-:W2:Y:S04]  /*125b60*/  LDL.LU R9, [R1+0xa8c] ;  /* 0x000a8c0001097983 */ /* 0x001ea80000300800 */
[----:B------:R0:W-:Y:S04]  /*125b70*/  STL [R1+0x5ce4], R13 ;  /* 0x005ce40d01007387 */ /* 0x0001e80000100800 */
[----:B0-----:R-:W2:Y:S04]  /*125b80*/  LDL.LU R13, [R1+0xaac] ;  /* 0x000aac00010d7983 */ /* 0x001ea80000300800 */
[----:B------:R0:W-:Y:S04]  /*125b90*/  STL [R1+0x5ce0], R8 ;  /* 0x005ce00801007387 */ /* 0x0001e80000100800 */
[----:B0-----:R-:W2:Y:S04]  /*125ba0*/  LDL.LU R8, [R1+0xa88] ;  /* 0x000a880001087983 */ /* 0x001ea80000300800 */
[----:B------:R0:W-:Y:S04]  /*125bb0*/  STL [R1+0x5cdc], R12 ;  /* 0x005cdc0c01007387 */ /* 0x0001e80000100800 */
[----:B0-----:R-:W2:Y:S04]  /*125bc0*/  LDL.LU R12, [R1+0xaa8] ;  /* 0x000aa800010c7983 */ /* 0x001ea80000300800 */
[----:B------:R-:W-:Y:S04]  /*125bd0*/  STL [R1+0x5cd8], R11 ;  /* 0x005cd80b01007387 */ /* 0x000fe80000100800 */
[----:B------:R0:W-:Y:S04]  /*125be0*/  STL [R1+0x5cd0], R10 ;  /* 0x005cd00a01007387 */ /* 0x0001e80000100800 */
[----:B0-----:R-:W2:Y:S04]  /*125bf0*/  LDL.LU R10, [R1+0xa84] ;  /* 0x000a8400010a7983 */ /* 0x001ea80000300800 */
[----:B------:R-:W-:Y:S04]  /*125c00*/  STL [R1+0x5ccc], R7 ;  /* 0x005ccc0701007387 */ /* 0x000fe80000100800 */
        /* <DEDUP_REMOVED lines=8> */
[----:B------:R-:W2:Y:S04]  /*125c90*/  LDL.LU R7, [R1+0xa78] ;  /* 0x000a780001077983 */ /* 0x000ea80000300800 */
[----:B------:R-:W2:Y:S01]  /*125ca0*/  LDL.LU R11, [R1+0xa7c] ;  /* 0x000a7c00010b7983 */ /* 0x000ea20000300800 */
[----:B---3--:R-:W-:-:S05]  /*125cb0*/  F2FP.SATFINITE.E5M2.F32.PACK_AB_MERGE_C R2, R21, R20, RZ ;  /* 0x000000141502723e */ /* 0x008fca00048060ff */
[----:B------:R0:W-:Y:S04]  /*125cc0*/  STL [R1+0xaa0], R2 ;  /* 0x000aa00201007387 */ /* 0x0001e80000100800 */
[----:B------:R-:W3:Y:S01]  /*125cd0*/  LDL.LU R16, [R1+0xa60] ;  /* 0x000a600001107983 */ /* 0x000ee20000300800 */
[----:B----4-:R-:W-:Y:S01]  /*125ce0*/  VIADD R0, R17, UR5 ;  /* 0x0000000511007c36 */ /* 0x010fe20008000000 */
[----:B------:R-:W-:Y:S02]  /*125cf0*/  ULDC UR5, c[0x0][0x248] ;  /* 0x0000920000057ab9 */ /* 0x000fe40000000800 */
[----:B------:R-:W3:Y:S02]  /*125d00*/  LDL.LU R17, [R1+0xa64] ;  /* 0x000a640001117983 */ /* 0x000ee40000300800 */
[----:B0-----:R-:W-:-:S02]  /*125d10*/  SHF.R.S32.HI R2, RZ, 0x1f, R0 ;  /* 0x0000001fff027819 */ /* 0x001fc40000011400 */
[----:B------:R-:W-:-:S05]  /*125d20*/  IADD3 R20, P1, R0, R29, RZ ;  /* 0x0000001d00147210 */ /* 0x000fca0007f3e0ff */
[----:B--2---:R-:W-:Y:S01]  /*125d30*/  IMAD.X R21, R2, 0x1, R28, P1 ;  /* 0x0000000102157824 */ /* 0x004fe200008e061c */
[----:B------:R-:W-:Y:S02]  /*125d40*/  F2FP.SATFINITE.E5M2.F32.PACK_AB_MERGE_C R3, R15, R14, RZ ;  /* 0x0000000e0f03723e */ /* 0x000fe400048060ff */
[----:B------:R-:W-:Y:S02]  /*125d50*/  IADD3 R14, P1, R0, R27, RZ ;  /* 0x0000001b000e7210 */ /* 0x000fe40007f3e0ff */
[----:B------:R0:W-:Y:S03]  /*125d60*/  STL.64 [R1+0x5688], R20 ;  /* 0x0056881401007387 */ /* 0x0001e60000100a00 */
[----:B------:R-:W-:Y:S01]  /*125d70*/  IMAD.X R15, R2, 0x1, R26, P1 ;  /* 0x00000001020f7824 */ /* 0x000fe200008e061a */
[----:B0-----:R-:W2:Y:S01]  /*125d80*/  LDL.LU.64 R20, [R1+0x6ba8] ;  /* 0x006ba80001147983 */ /* 0x001ea20000300a00 */
[----:B------:R-:W-:-:S03]  /*125d90*/  F2FP.SATFINITE.E5M2.F32.PACK_AB_MERGE_C R13, R13, R12, RZ ;  /* 0x0000000c0d0d723e */ /* 0x000fc600048060ff */
[----:B------:R-:W4:Y:S04]  /*125da0*/  LDL.LU R12, [R1+0xa68] ;  /* 0x000a6800010c7983 */ /* 0x000f280000300800 */
[----:B------:R0:W-:Y:S04]  /*125db0*/  STL [R1+0xaa4], R13 ;  /* 0x000aa40d01007387 */ /* 0x0001e80000100800 */
[----:B0-----:R-:W4:Y:S04]  /*125dc0*/  LDL.LU R13, [R1+0xa6c] ;  /* 0x000a6c00010d7983 */ /* 0x001f280000300800 */
[----:B------:R-:W-:Y:S04]  /*125dd0*/  STL [R1+0xa90], R3 ;  /* 0x000a900301007387 */ /* 0x000fe80000100800 */
[----:B------:R0:W-:Y:S04]  /*125de0*/  STL.64 [R1+0x5680], R14 ;  /* 0x0056800e01007387 */ /* 0x0001e80000100a00 */
[----:B0-----:R-:W4:Y:S01]  /*125df0*/  LDL.LU R14, [R1+0xa50] ;  /* 0x000a5000010e7983 */ /* 0x001f220000300800 */
[----:B------:R-:W-:-:S03]  /*125e00*/  F2FP.SATFINITE.E5M2.F32.PACK_AB_MERGE_C R3, R10, R6, RZ ;  /* 0x000000060a03723e */ /* 0x000fc600048060ff */
[----:B------:R-:W4:Y:S04]  /*125e10*/  LDL.LU R15, [R1+0xa54] ;  /* 0x000a5400010f7983 */ /* 0x000f280000300800 */
[----:B------:R-:W4:Y:S01]  /*125e20*/  LDL.LU R10, [R1+0xa4c] ;  /* 0x000a4c00010a7983 */ /* 0x000f220000300800 */
[----:B------:R-:W-:-:S05]  /*125e30*/  F2FP.SATFINITE.E5M2.F32.PACK_AB_MERGE_C R4, R5, R4, RZ ;  /* 0x000000040504723e */ /* 0x000fca00048060ff */
[----:B------:R0:W-:Y:S04]  /*125e40*/  STL [R1+0xa94], R4 ;  /* 0x000a940401007387 */ /* 0x0001e80000100800 */
[----:B------:R1:W-:Y:S01]  /*125e50*/  STL [R1+0x8a4], R3 ;  /* 0x0008a40301007387 */ /* 0x0003e20000100800 */
[----:B0-----:R-:W-:-:S03]  /*125e60*/  IADD3 R4, P1, R0, R25, RZ ;  /* 0x0000001900047210 */ /* 0x001fc60007f3e0ff */
[----:B------:R0:W-:Y:S02]  /*125e70*/  STL.64 [R1+0x6b88], R24 ;  /* 0x006b881801007387 */ /* 0x0001e40000100a00 */
[----:B------:R-:W-:Y:S01]  /*125e80*/  IMAD.X R5, R2, 0x1, R24, P1 ;  /* 0x0000000102057824 */ /* 0x000fe200008e0618 */
[----:B-1----:R-:W-:Y:S01]  /*125e90*/  F2FP.SATFINITE.E5M2.F32.PACK_AB_MERGE_C R3, R19, R18, RZ ;  /* 0x000000121303723e */ /* 0x002fe200048060ff */
[----:B0-----:R-:W4:Y:S04]  /*125ea0*/  LDL.LU R24, [R1+0xa44] ;  /* 0x000a440001187983 */ /* 0x001f280000300800 */
[----:B------:R-:W4:Y:S04]  /*125eb0*/  LDL.LU R25, [R1+0xa48] ;  /* 0x000a480001197983 */ /* 0x000f280000300800 */
[----:B------:R0:W-:Y:S01]  /*125ec0*/  STL.64 [R1+0x5678], R4 ;  /* 0x0056780401007387 */ /* 0x0001e20000100a00 */
[----:B------:R-:W-:-:S02]  /*125ed0*/  IADD3 R18, P1, R0, R23, RZ ;  /* 0x0000001700127210 */ /* 0x000fc40007f3e0ff */
[----:B0-----:R-:W-:Y:S01]  /*125ee0*/  F2FP.SATFINITE.E5M2.F32.PACK_AB_MERGE_C R5, R9, R8, RZ ;  /* 0x000000080905723e */ /* 0x001fe200048060ff */
[----:B------:R-:W4:Y:S04]  /*125ef0*/  LDL.LU R4, [R1+0xa30] ;  /* 0x000a300001047983 */ /* 0x000f280000300800 */
[----:B------:R0:W-:Y:S01]  /*125f00*/  STL [R1+0x8bc], R5 ;  /* 0x0008bc0501007387 */ /* 0x0001e20000100800 */
[----:B------:R-:W-:-:S03]  /*125f10*/  IMAD.X R19, R2, 0x1, R22, P1 ;  /* 0x0000000102137824 */ /* 0x000fc600008e0616 */
[----:B0-----:R-:W4:Y:S04]  /*125f20*/  LDL.LU R5, [R1+0xa34] ;  /* 0x000a340001057983 */ /* 0x001f280000300800 */
[----:B------:R0:W-:Y:S04]  /*125f30*/  STL [R1+0x840], R3 ;  /* 0x0008400301007387 */ /* 0x0001e80000100800 */
[----:B0-----:R-:W4:Y:S04]  /*125f40*/  LDL.LU R3, [R1+0xa38] ;  /* 0x000a380001037983 */ /* 0x001f280000300800 */
[----:B------:R-:W4:Y:S04]  /*125f50*/  LDL.LU R6, [R1+0xa3c] ;  /* 0x000a3c0001067983 */ /* 0x000f280000300800 */
[----:B------:R-:W4:Y:S04]  /*125f60*/  LDL.LU R8, [R1+0xa20] ;  /* 0x000a200001087983 */ /* 0x000f280000300800 */
[----:B------:R-:W4:Y:S04]  /*125f70*/  LDL.LU R9, [R1+0xa24] ;  /* 0x000a240001097983 */ /* 0x000f280000300800 */
[----:B------:R0:W-:Y:S04]  /*125f80*/  STL [R1+0x6b78], R23 ;  /* 0x006b781701007387 */ /* 0x0001e80000100800 */
[----:B0-----:R-:W4:Y:S04]  /*125f90*/  LDL.LU R23, [R1+0xa40] ;  /* 0x000a400001177983 */ /* 0x001f280000300800 */
[----:B------:R0:W-:Y:S04]  /*125fa0*/  STL.64 [R1+0x5670], R18 ;  /* 0x0056701201007387 */ /* 0x0001e80000100a00 */
[----:B0-----:R-:W4:Y:S01]  /*125fb0*/  LDL.LU.64 R18, [R1+0x6ba0] ;  /* 0x006ba00001127983 */ /* 0x001f220000300a00 */
[----:B------:R-:W-:-:S05]  /*125fc0*/  F2FP.SATFINITE.E5M2.F32.PACK_AB_MERGE_C R11, R11, R7, RZ ;  /* 0x000000070b0b723e */ /* 0x000fca00048060ff */
[----:B------:R-:W-:Y:S01]  /*125fd0*/  STL [R1+0x860], R11 ;  /* 0x0008600b01007387 */ /* 0x000fe20000100800 */
[----:B---3--:R-:W-:-:S05]  /*125fe0*/  F2FP.SATFINITE.E5M2.F32.PACK_AB_MERGE_C R7, R17, R16, RZ ;  /* 0x000000101107723e */ /* 0x008fca00048060ff */
[----:B------:R-:W-:Y:S01]  /*125ff0*/  STL [R1+0x7d8], R7 ;  /* 0x0007d80701007387 */ /* 0x000fe20000100800 */
[----:B--2---:R-:W-:-:S05]  /*126000*/  IADD3 R16, P1, R0, R21, RZ ;  /* 0x0000001500107210 */ /* 0x004fca0007f3e0ff */
[----:B------:R-:W-:-:S05]  /*126010*/  IMAD.X R17, R2, 0x1, R20, P1 ;  /* 0x0000000102117824 */ /* 0x000fca00008e0614 */
[----:B------:R0:W-:Y:S04]  /*126020*/  STL.64 [R1+0x5668], R16 ;  /* 0x0056681001007387 */ /* 0x0001e80000100a00 */
[----:B0-----:R-:W2:Y:S04]  /*126030*/  LDL.LU.64 R16, [R1+0x6b98] ;  /* 0x006b980001107983 */ /* 0x001ea80000300a00 */
[----:B------:R0:W-:Y:S04]  /*126040*/  STL.64 [R1+0x6b80], R20 ;  /* 0x006b801401007387 */ /* 0x0001e80000100a00 */
[----:B0-----:R-:W3:Y:S04]  /*126050*/  LDL.LU R20, [R1+0xa58] ;  /* 0x000a580001147983 */ /* 0x001ee80000300800 */
[----:B------:R-:W3:Y:S04]  /*126060*/  LDL.LU R21, [R1+0xa5c] ;  /* 0x000a5c0001157983 */ /* 0x000ee80000300800 */
[----:B------:R-:W2:Y:S04]  /*126070*/  LDL.LU R7, [R1+0xa28] ;  /* 0x000a280001077983 */ /* 0x000ea80000300800 */
[----:B------:R-:W2:Y:S01]  /*126080*/  LDL.LU R11, [R1+0xa2c] ;  /* 0x000a2c00010b7983 */ /* 0x000ea20000300800 */
[----:B----4-:R-:W-:-:S05]  /*126090*/  F2FP.SATFINITE.E5M2.F32.PACK_AB_MERGE_C R12, R13, R12, RZ ;  /* 0x0000000c0d0c723e */ /* 0x010fca00048060ff */
[----:B------:R0:W-:Y:S04]  /*1260a0*/  STL [R1+0x7f0], R12 ;  /* 0x0007f00c01007387 */ /* 0x0001e80000100800 */
[----:B0-----:R-:W4:Y:S04]  /*1260b0*/  LDL.LU R12, [R1+0xa10] ;  /* 0x000a1000010c7983 */ /* 0x001f280000300800 */
[----:B------:R-:W4:Y:S01]  /*1260c0*/  LDL.LU R13, [R1+0xa14] ;  /* 0x000a1400010d7983 */ /* 0x000f220000300800 */
[----:B------:R-:W-:-:S05]  /*1260d0*/  F2FP.SATFINITE.E5M2.F32.PACK_AB_MERGE_C R14, R15, R14, RZ ;  /* 0x0000000e0f0e723e */ /* 0x000fca00048060ff */
[----:B------:R0:W-:Y:S02]  /*1260e0*/  STL [R1+0x778], R14 ;  /* 0x0007780e01007387 */ /* 0x0001e40000100800 */
[----:B0-----:R-:W-:-:S05]  /*1260f0*/  IADD3 R14, P1, R0, R19, RZ ;  /* 0x00000013000e7210 */ /* 0x001fca0007f3e0ff */
[----:B------:R-:W-:-:S05]  /*126100*/  IMAD.X R15, R2, 0x1, R18, P1 ;  /* 0x00000001020f7824 */ /* 0x000fca00008e0612 */
[----:B------:R0:W-:Y:S04]  /*126110*/  STL.64 [R1+0x5660], R14 ;  /* 0x0056600e01007387 */ /* 0x0001e80000100a00 */
[----:B0-----:R-:W4:Y:S01]  /*126120*/  LDL.LU.64 R14, [R1+0x6b90] ;  /* 0x006b9000010e7983 */ /* 0x001f220000300a00 */
[----:B------:R-:W-:Y:S02]  /*126130*/  F2FP.SATFINITE.E5M2.F32.PACK_AB_MERGE_C R23, R24, R23, RZ ;  /* 0x000000171817723e */ /* 0x000fe400048060ff */
[----:B------:R-:W-:Y:S02]  /*126140*/  F2FP.SATFINITE.E5M2.F32.PACK_AB_MERGE_C R10, R10, R25, RZ ;  /* 0x000000190a0a723e */ /* 0x000fe400048060ff */
[----:B---3--:R-:W-:Y:S02]  /*126150*/  F2FP.SATFINITE.E5M2.F32.PACK_AB_MERGE_C R21, R21, R20, RZ ;  /* 0x000000141515723e */ /* 0x008fe400048060ff */
[----:B--2---:R-:W-:-:S03]  /*126160*/  IADD3 R20, P1, R0, R17, RZ ;  /* 0x0000001100147210 */ /* 0x004fc60007f3e0ff */
[----:B------:R4:W-:Y:S04]  /*126170*/  STL [R1+0x78c], R21 ;  /* 0x00078c1501007387 */ /* 0x0009e80000100800 */
[----:B------:R-:W-:Y:S01]  /*126180*/  STL [R1+0x724], R23 ;  /* 0x0007241701007387 */ /* 0x000fe20000100800 */
[----:B----4-:R-:W-:-:S05]  /*126190*/  IMAD.X R21, R2, 0x1, R15, P1 ;  /* 0x0000000102157824 */ /* 0x010fca00008e060f */
[----:B------:R0:W-:Y:S04]  /*1261a0*/  STL.64 [R1+0x5658], R20 ;  /* 0x0056581401007387 */ /* 0x0001e80000100a00 */
[----:B------:R-:W-:Y:S01]  /*1261b0*/  STL.64 [R1+0x6b70], R16 ;  /* 0x006b701001007387 */ /* 0x000fe20000100a00 */
[----:B0-----:R-:W-:-:S03]  /*1261c0*/  IADD3 R20, P1, R0, R16, RZ ;  /* 0x0000001000147210 */ /* 0x001fc60007f3e0ff */
[----:B------:R-:W-:Y:S02]  /*1261d0*/  STL [R1+0x734], R10 ;  /* 0x0007340a01007387 */ /* 0x000fe40000100800 */
[----:B------:R-:W-:Y:S01]  /*1261e0*/  IMAD.X R21, R2, 0x1, R14, P1 ;  /* 0x0000000102157824 */ /* 0x000fe200008e060e */
[----:B------:R-:W-:-:S04]  /*1261f0*/  F2FP.SATFINITE.E5M2.F32.PACK_AB_MERGE_C R2, R5, R4, RZ ;  /* 0x000000040502723e */ /* 0x000fc800048060ff */
[----:B------:R0:W-:Y:S01]  /*126200*/  STL.64 [R1+0x5650], R20 ;  /* 0x0056501401007387 */ /* 0x0001e20000100a00 */
[----:B------:R-:W-:Y:S01]  /*126210*/  VIADD R0, R0, UR5 ;  /* 0x0000000500007c36 */ /* 0x000fe20008000000 */
[----:B------:R-:W-:Y:S02]  /*126220*/  ULDC UR5, c[0x0][0x248] ;  /* 0x0000920000057ab9 */ /* 0x000fe40000000800 */
[----:B0-----:R-:W2:Y:S04]  /*126230*/  LDL.LU R21, [R1+0xa18] ;  /* 0x000a180001157983 */ /* 0x001ea80000300800 */
[----:B------:R-:W2:Y:S04]  /*126240*/  LDL.LU R10, [R1+0xa1c] ;  /* 0x000a1c00010a7983 */ /* 0x000ea80000300800 */
[----:B------:R-:W3:Y:S04]  /*126250*/  LDL.LU R4, [R1+0xa00] ;  /* 0x000a000001047983 */ /* 0x000ee80000300800 */
[----:B------:R-:W3:Y:S04]  /*126260*/  LDL.LU R5, [R1+0xa04] ;  /* 0x000a040001057983 */ /* 0x000ee80000300800 */
[----:B------:R0:W-:Y:S01]  /*126270*/  STL [R1+0x694], R2 ;  /* 0x0006940201007387 */ /* 0x0001e20000100800 */
[----:B------:R-:W-:-:S02]  /*126280*/  IADD3 R16, P1, R0, R29, RZ ;  /* 0x0000001d00107210 */ /* 0x000fc40007f3e0ff */
[----:B0-----:R-:W-:Y:S02]  /*126290*/  F2FP.SATFINITE.E5M2.F32.PACK_AB_MERGE_C R2, R6, R3, RZ ;  /* 0x000000030602723e */ /* 0x001fe400048060ff */
[----:B------:R-:W-:-:S03]  /*1262a0*/  F2FP.SATFINITE.E5M2.F32.PACK_AB_MERGE_C R3, R9, R8, RZ ;  /* 0x000000080903723e */ /* 0x000fc600048060ff */
[----:B------:R0:W-:Y:S04]  /*1262b0*/  STL [R1+0x6a8], R2 ;  /* 0x0006a80201007387 */ /* 0x0001e80000100800 */
[----:B------:R-:W4:Y:S04]  /*1262c0*/  LDL.LU R23, [R1+0xa08] ;  /* 0x000a080001177983 */ /* 0x000f280000300800 */
[----:B0-----:R-:W4:Y:S04]  /*1262d0*/  LDL.LU R2, [R1+0xa0c] ;  /* 0x000a0c0001027983 */ /* 0x001f280000300800 */
[----:B------:R0:W-:Y:S04]  /*1262e0*/  STL [R1+0x644], R3 ;  /* 0x0006440301007387 */ /* 0x0001e80000100800 */
[----:B------:R-:W4:Y:S04]  /*1262f0*/  LDL.LU R8, [R1+0x9f0] ;  /* 0x0009f00001087983 */ /* 0x000f280000300800 */
[----:B------:R-:W4:Y:S01]  /*126300*/  LDL.LU R9, [R1+0x9f4] ;  /* 0x0009f40001097983 */ /* 0x000f220000300800 */
[----:B0-----:R-:W-:-:S03]  /*126310*/  SHF.R.S32.HI R3, RZ, 0x1f, R0 ;  /* 0x0000001fff037819 */ /* 0x001fc60000011400 */
[----:B------:R0:W-:Y:S02]  /*126320*/  STL.64 [R1+0x6b60], R28 ;  /* 0x006b601c01007387 */ /* 0x0001e40000100a00 */
[----:B------:R-:W-:Y:S01]  /*126330*/  IMAD.X R17, R3, 0x1, R28, P1 ;  /* 0x0000000103117824 */ /* 0x000fe200008e061c */
[----:B------:R-:W-:Y:S01]  /*126340*/  F2FP.SATFINITE.E5M2.F32.PACK_AB_MERGE_C R3, R11, R7, RZ ;  /* 0x000000070b03723e */ /* 0x000fe200048060ff */
[----:B0-----:R-:W4:Y:S04]  /*126350*/  LDL.LU R28, [R1+0x9fc] ;  /* 0x0009fc00011c7983 */ /* 0x001f280000300800 */
[----:B------:R0:W-:Y:S04]  /*126360*/  STL.64 [R1+0x5648], R16 ;  /* 0x0056481001007387 */ /* 0x0001e80000100a00 */
[----:B0-----:R-:W4:Y:S04]  /*126370*/  LDL.LU R16, [R1+0x9e0] ;  /* 0x0009e00001107983 */ /* 0x001f280000300800 */
[----:B------:R0:W-:Y:S04]  /*126380*/  STL [R1+0x65c], R3 ;  /* 0x00065c0301007387 */ /* 0x0001e80000100800 */
[----:B------:R-:W4:Y:S04]  /*126390*/  LDL.LU R17, [R1+0x9e4] ;  /* 0x0009e40001117983 */ /* 0x000f280000300800 */
[----:B------:R-:W4:Y:S01]  /*1263a0*/  LDL.LU R6, [R1+0x9e8] ;  /* 0x0009e80001067983 */ /* 0x000f220000300800 */
[----:B0-----:R-:W-:-:S03]  /*1263b0*/  F2FP.SATFINITE.E5M2.F32.PACK_AB_MERGE_C R3, R13, R12, RZ ;  /* 0x0000000c0d03723e */ /* 0x001fc600048060ff */
[----:B------:R-:W4:Y:S04]  /*1263c0*/  LDL.LU R13, [R1+0x9ec] ;  /* 0x0009ec00010d7983 */ /* 0x000f280000300800 */
[----:B------:R0:W-:Y:S01]  /*1263d0*/  STL [R1+0x634], R3 ;  /* 0x0006340301007387 */ /* 0x0001e20000100800 */
[----:B------:R-:W-:-:S03]  /*1263e0*/  IADD3 R24, P1, R0, R27, RZ ;  /* 0x0000001b00187210 */ /* 0x000fc60007f3e0ff */
[----:B0-----:R-:W4:Y:S04]  /*1263f0*/  LDL.LU R3, [R1+0x9d0] ;  /* 0x0009d00001037983 */ /* 0x001f280000300800 */
[----:B------:R-:W4:Y:S04]  /*126400*/  LDL.LU R7, [R1+0x9d4] ;  /* 0x0009d40001077983 */ /* 0x000f280000300800 */
[----:B------:R-:W4:Y:S04]  /*126410*/  LDL.LU R11, [R1+0x9d8] ;  /* 0x0009d800010b7983 */ /* 0x000f280000300800 */
[----:B------:R-:W4:Y:S04]  /*126420*/  LDL.LU R12, [R1+0x9dc] ;  /* 0x0009dc00010c7983 */ /* 0x000f280000300800 */
[----:B------:R0:W-:Y:S02]  /*126430*/  STL [R1+0x6b68], R27 ;  /* 0x006b681b01007387 */ /* 0x0001e40000100800 */
[----:B0-----:R-:W-:-:S05]  /*126440*/  SHF.R.S32.HI R27, RZ, 0x1f, R0 ;  /* 0x0000001fff1b7819 */ /* 0x001fca0000011400 */
[----:B------:R-:W-:-:S05]  /*126450*/  IMAD.X R25, R27, 0x1, R26, P1 ;  /* 0x000000011b197824 */ /* 0x000fca00008e061a */
[----:B------:R0:W-:Y:S04]  /*126460*/  STL.64 [R1+0x5640], R24 ;  /* 0x0056401801007387 */ /* 0x0001e80000100a00 */
[----:B0-----:R-:W4:Y:S04]  /*126470*/  LDL.LU.64 R24, [R1+0x6b88] ;  /* 0x006b880001187983 */ /* 0x001f280000300a00 */
[----:B------:R-:W4:Y:S01]  /*126480*/  LDL.LU R29, [R1+0x9c0] ;  /* 0x0009c000011d7983 */ /* 0x000f220000300800 */
[----:B--2---:R-:W-:-:S03]  /*126490*/  F2FP.SATFINITE.E5M2.F32.PACK_AB_MERGE_C R20, R10, R21, RZ ;  /* 0x000000150a14723e */ /* 0x004fc600048060ff */
[----:B------:R-:W2:Y:S04]  /*1264a0*/  LDL.LU R10, [R1+0x9c4] ;  /* 0x0009c400010a7983 */ /* 0x000ea80000300800 */
[----:B------:R3:W-:Y:S02]  /*1264b0*/  STL [R1+0x63c], R20 ;  /* 0x00063c1401007387 */ /* 0x0007e40000100800 */
[----:B---3--:R-:W-:Y:S02]  /*1264c0*/  F2FP.SATFINITE.E5M2.F32.PACK_AB_MERGE_C R20, R5, R4, RZ ;  /* 0x000000040514723e */ /* 0x008fe400048060ff */
[----:B------:R-:W3:Y:S04]  /*1264d0*/  LDL.LU R4, [R1+0x9c8] ;  /* 0x0009c80001047983 */ /* 0x000ee80000300800 */
[----:B------:R-:W3:Y:S04]  /*1264e0*/  LDL.LU R5, [R1+0x9cc] ;  /* 0x0009cc0001057983 */ /* 0x000ee80000300800 */
[----:B------:R0:W-:Y:S01]  /*1264f0*/  STL [R1+0x610], R20 ;  /* 0x0006101401007387 */ /* 0x0001e20000100800 */
[----:B----4-:R-:W-:-:S02]  /*126500*/  F2FP.SATFINITE.E5M2.F32.PACK_AB_MERGE_C R2, R2, R23, RZ ;  /* 0x000000170202723e */ /* 0x010fc400048060ff */
[----:B0-----:R-:W-:Y:S01]  /*126510*/  IADD3 R20, P1, R0, R25, RZ ;  /* 0x0000001900147210 */ /* 0x001fe20007f3e0ff */
[----:B------:R0:W-:Y:S04]  /*126520*/  STL [R1+0x6b50], R25 ;  /* 0x006b501901007387 */ /* 0x0001e80000100800 */
[----:B------:R-:W-:Y:S01]  /*126530*/  IMAD.X R21, R27, 0x1, R24, P1 ;  /* 0x000000011b157824 */ /* 0x000fe200008e0618 */
[----:B0-----:R-:W4:Y:S04]  /*126540*/  LDL.LU R25, [R1+0x9f8] ;  /* 0x0009f80001197983 */ /* 0x001f280000300800 */
[----:B------:R0:W-:Y:S04]  /*126550*/  STL.64 [R1+0x5638], R20 ;  /* 0x0056381401007387 */ /* 0x0001e80000100a00 */
[----:B0-----:R-:W2:Y:S04]  /*126560*/  LDL.LU.64 R20, [R1+0x6b80] ;  /* 0x006b800001147983 */ /* 0x001ea80000300a00 */
[----:B------:R-:W3:Y:S01]  /*126570*/  LDL.LU R23, [R1+0x6b78] ;  /* 0x006b780001177983 */ /* 0x000ee20000300800 */
[----:B------:R-:W-:-:S03]  /*126580*/  F2FP.SATFINITE.E5M2.F32.PACK_AB_MERGE_C R9, R9, R8, RZ ;  /* 0x000000080909723e */ /* 0x000fc600048060ff */
[----:B------:R0:W-:Y:S04]  /*126590*/  STL [R1+0x614], R2 ;  /* 0x0006140201007387 */ /* 0x0001e80000100800 */
[----:B0-----:R-:W2:Y:S04]  /*1265a0*/  LDL.LU R2, [R1+0x9b4] ;  /* 0x0009b40001027983 */ /* 0x001ea80000300800 */
[----:B------:R0:W-:Y:S01]  /*1265b0*/  STL [R1+0x5f4], R9 ;  /* 0x0005f40901007387 */ /* 0x0001e20000100800 */
[----:B------:R-:W-:Y:S02]  /*1265c0*/  F2FP.SATFINITE.E5M2.F32.PACK_AB_MERGE_C R3, R7, R3, RZ ;  /* 0x000000030703723e */ /* 0x000fe400048060ff */
[----:B----4-:R-:W-:-:S02]  /*1265d0*/  F2FP.SATFINITE.E5M2.F32.PACK_AB_MERGE_C R25, R28, R25, RZ ;  /* 0x000000191c19723e */ /* 0x010fc400048060ff */
[----:B---3--:R-:W-:-:S05]  /*1265e0*/  IADD3 R8, P1, R0, R23, RZ ;  /* 0x0000001700087210 */ /* 0x008fca0007f3e0ff */
[----:B0-----:R-:W-:-:S05]  /*1265f0*/  IMAD.X R9, R27, 0x1, R22, P1 ;  /* 0x000000011b097824 */ /* 0x001fca00008e0616 */
[----:B------:R0:W-:Y:S04]  /*126600*/  STL.64 [R1+0x5630], R8 ;  /* 0x0056300801007387 */ /* 0x0001e80000100a00 */
[----:B0-----:R-:W3:Y:S04]  /*126610*/  LDL.LU R8, [R1+0x9b8] ;  /* 0x0009b80001087983 */ /* 0x001ee80000300800 */
[----:B------:R-:W3:Y:S04]  /*126620*/  LDL.LU R9, [R1+0x9bc] ;  /* 0x0009bc0001097983 */ /* 0x000ee80000300800 */
[----:B------:R0:W-:Y:S02]  /*126630*/  STL.64 [R1+0x6b58], R22 ;  /* 0x006b581601007387 */ /* 0x0001e40000100a00 */
[----:B0-----:R-:W-:-:S02]  /*126640*/  F2FP.SATFINITE.E5M2.F32.PACK_AB_MERGE_C R22, R17, R16, RZ ;  /* 0x000000101116723e */ /* 0x001fc400048060ff */
[----:B------:R-:W4:Y:S01]  /*126650*/  LDL.LU R23, [R1+0x9b0] ;  /* 0x0009b00001177983 */ /* 0x000f220000300800 */
[----:B--2---:R-:W-:-:S05]  /*126660*/  IADD3 R16, P1, R0, R21, RZ ;  /* 0x0000001500107210 */ /* 0x004fca0007f3e0ff */
[----:B------:R-:W-:Y:S01]  /*126670*/  IMAD.X R17, R27, 0x1, R20, P1 ;  /* 0x000000011b117824 */ /* 0x000fe200008e0614 */
[----:B------:R-:W-:Y:S04]  /*126680*/  STL [R1+0x5f8], R25 ;  /* 0x0005f81901007387 */ /* 0x000fe80000100800 */
[----:B------:R-:W-:Y:S04]  /*126690*/  STL [R1+0x5ec], R22 ;  /* 0x0005ec1601007387 */ /* 0x000fe80000100800 */
[----:B------:R0:W-:Y:S02]  /*1266a0*/  STL.64 [R1+0x5628], R16 ;  /* 0x0056281001007387 */ /* 0x0001e40000100a00 */
[----:B0-----:R-:W-:-:S02]  /*1266b0*/  F2FP.SATFINITE.E5M2.F32.PACK_AB_MERGE_C R16, R13, R6, RZ ;  /* 0x000000060d10723e */ /* 0x001fc400048060ff */
[----:B------:R-:W2:Y:S04]  /*1266c0*/  LDL.LU R6, [R1+0x9a0] ;  /* 0x0009a00001067983 */ /* 0x000ea80000300800 */
[----:B------:R-:W2:Y:S04]  /*1266d0*/  LDL.LU R13, [R1+0x9a4] ;  /* 0x0009a400010d7983 */ /* 0x000ea80000300800 */
[----:B------:R0:W-:Y:S02]  /*1266e0*/  STL [R1+0x5e8], R16 ;  /* 0x0005e81001007387 */ /* 0x0001e40000100800 */
[----:B0-----:R-:W-:-:S02]  /*1266f0*/  IADD3 R16, P1, R0, R19, RZ ;  /* 0x0000001300107210 */ /* 0x001fc40007f3e0ff */
[----:B------:R-:W-:Y:S03]  /*126700*/  STL [R1+0x5dc], R3 ;  /* 0x0005dc0301007387 */ /* 0x000fe60000100800 */
[----:B------:R-:W-:-:S05]  /*126710*/  IMAD.X R17, R27, 0x1, R18, P1 ;  /* 0x000000011b117824 */ /* 0x000fca00008e0612 */
[----:B------:R0:W-:Y:S04]  /*126720*/  STL.64 [R1+0x5620], R16 ;  /* 0x0056201001007387 */ /* 0x0001e80000100a00 */
[----:B0-----:R-:W3:Y:S01]  /*126730*/  LDL.LU.64 R16, [R1+0x6b70] ;  /* 0x006b700001107983 */ /* 0x001ee20000300a00 */
[----:B------:R-:W-:Y:S02]  /*126740*/  F2FP.SATFINITE.E5M2.F32.PACK_AB_MERGE_C R11, R12, R11, RZ ;  /* 0x0000000b0c0b723e */ /* 0x000fe400048060ff */
[----:B------:R-:W-:Y:S01]  /*126750*/  F2FP.SATFINITE.E5M2.F32.PACK_AB_MERGE_C R10, R10, R29, RZ ;  /* 0x0000001d0a0a723e */ /* 0x000fe200048060ff */
[----:B------:R-:W2:Y:S04]  /*126760*/  LDL.LU R3, [R1+0x9a8] ;  /* 0x0009a80001037983 */ /* 0x000ea80000300800 */
[----:B------:R-:W2:Y:S04]  /*126770*/  LDL.LU R7, [R1+0x9ac] ;  /* 0x0009ac0001077983 */ /* 0x000ea80000300800 */
[----:B------:R0:W-:Y:S01]  /*126780*/  STL [R1+0x5d8], R11 ;  /* 0x0005d80b01007387 */ /* 0x0001e20000100800 */
[----:B------:R-:W-:-:S03]  /*126790*/  F2FP.SATFINITE.E5M2.F32.PACK_AB_MERGE_C R5, R5, R4, RZ ;  /* 0x000000040505723e */ /* 0x000fc600048060ff */
[----:B0-----:R-:W2:Y:S04]  /*1267a0*/  LDL.LU R11, [R1+0x990] ;  /* 0x00099000010b7983 */ /* 0x001ea80000300800 */
[----:B------:R-:W2:Y:S04]  /*1267b0*/  LDL.LU R12, [R1+0x994] ;  /* 0x00099400010c7983 */ /* 0x000ea80000300800 */
[----:B------:R4:W-:Y:S04]  /*1267c0*/  STL [R1+0x6320], R10 ;  /* 0x0063200a01007387 */ /* 0x0009e80000100800 */
[----:B------:R-:W2:Y:S04]  /*1267d0*/  LDL.LU R25, [R1+0x998] ;  /* 0x0009980001197983 */ /* 0x000ea80000300800 */
[----:B------:R-:W2:Y:S01]  /*1267e0*/  LDL.LU R4, [R1+0x8e0] ;  /* 0x0008e00001047983 */ /* 0x000ea20000300800 */
[----:B----4-:R-:W-:-:S02]  /*1267f0*/  F2FP.SATFINITE.E5M2.F32.PACK_AB_MERGE_C R10, R2, R23, RZ ;  /* 0x00000017020a723e */ /* 0x010fc400048060ff */
[----:B---3--:R-:W-:-:S05]  /*126800*/  IADD3 R28, P1, R0, R17, RZ ;  /* 0x00000011001c7210 */ /* 0x008fca0007f3e0ff */
[----:B------:R-:W-:-:S05]  /*126810*/  IMAD.X R29, R27, 0x1, R15, P1 ;  /* 0x000000011b1d7824 */ /* 0x000fca00008e060f */
[----:B------:R0:W-:Y:S04]  /*126820*/  STL.64 [R1+0x5618], R28 ;  /* 0x0056181c01007387 */ /* 0x0001e80000100a00 */
[----:B------:R1:W-:Y:S01]  /*126830*/  STL [R1+0x5cc], R5 ;  /* 0x0005cc0501007387 */ /* 0x0003e20000100800 */
[----:B0-----:R-:W-:-:S03]  /*126840*/  IADD3 R28, P1, R0, R16, RZ ;  /* 0x00000010001c7210 */ /* 0x001fc60007f3e0ff */
[----:B-1----:R-:W3:Y:S02]  /*126850*/  LDL.LU R5, [R1+0x8e4] ;  /* 0x0008e40001057983 */ /* 0x002ee40000300800 */
[----:B------:R-:W-:Y:S02]  /*126860*/  IMAD.X R29, R27, 0x1, R14, P1 ;  /* 0x000000011b1d7824 */ /* 0x000fe400008e060e */
[----:B------:R-:W-:Y:S04]  /*126870*/  STL.64 [R1+0x6b48], R16 ;  /* 0x006b481001007387 */ /* 0x000fe80000100a00 */
[----:B------:R-:W4:Y:S04]  /*126880*/  LDL.LU R27, [R1+0x6b68] ;  /* 0x006b6800011b7983 */ /* 0x000f280000300800 */
[----:B------:R0:W-:Y:S04]  /*126890*/  STL.64 [R1+0x5610], R28 ;  /* 0x0056101c01007387 */ /* 0x0001e80000100a00 */
[----:B0-----:R-:W3:Y:S04]  /*1268a0*/  LDL.LU.64 R28, [R1+0x6b60] ;  /* 0x006b6000011c7983 */ /* 0x001ee80000300a00 */
[----:B------:R0:W-:Y:S04]  /*1268b0*/  STL [R1+0x6358], R10 ;  /* 0x0063580a01007387 */ /* 0x0001e80000100800 */
[----:B0-----:R-:W4:Y:S01]  /*1268c0*/  LDL.LU R10, [R1+0x99c] ;  /* 0x00099c00010a7983 */ /* 0x001f220000300800 */
[----:B------:R-:W-:-:S03]  /*1268d0*/  F2FP.SATFINITE.E5M2.F32.PACK_AB_MERGE_C R2, R9, R8, RZ ;  /* 0x000000080902723e */ /* 0x000fc600048060ff */
[----:B------:R-:W4:Y:S01]  /*1268e0*/  LDL.LU R16, [R1+0x8ec] ;  /* 0x0008ec0001107983 */ /* 0x000f220000300800 */
[----:B--2---:R-:W-:-:S03]  /*1268f0*/  F2FP.SATFINITE.E5M2.F32.PACK_AB_MERGE_C R22, R13, R6, RZ ;  /* 0x000000060d16723e */ /* 0x004fc600048060ff */
[----:B------:R-:W2:Y:S01]  /*126900*/  LDL.LU R17, [R1+0x980] ;  /* 0x0009800001117983 */ /* 0x000ea20000300800 */
[----:B------:R-:W-:Y:S01]  /*126910*/  VIADD R0, R0, UR5 ;  /* 0x0000000500007c36 */ /* 0x000fe20008000000 */
[----:B------:R-:W-:Y:S01]  /*126920*/  F2FP.SATFINITE.E5M2.F32.PACK_AB_MERGE_C R7, R7, R3, RZ ;  /* 0x000000030707723e */ /* 0x000fe200048060ff */
[----:B------:R-:W-:Y:S01]  /*126930*/  ULDC UR5, c[0x0][0x248] ;  /* 0x0000920000057ab9 */ /* 0x000fe20000000800 */
[----:B------:R0:W-:Y:S04]  /*126940*/  STL [R1+0x5b4], R2 ;  /* 0x0005b40201007387 */ /* 0x0001e80000100800 */
[----:B0-----:R-:W2:Y:S04]  /*126950*/  LDL.LU R2, [R1+0x984] ;  /* 0x0009840001027983 */ /* 0x001ea80000300800 */
[----:B------:R-:W2:Y:S04]  /*126960*/  LDL.LU R8, [R1+0x988] ;  /* 0x0009880001087983 */ /* 0x000ea80000300800 */
[----:B------:R-:W2:Y:S04]  /*126970*/  LDL.LU R9, [R1+0x98c] ;  /* 0x00098c0001097983 */ /* 0x000ea80000300800 */
[----:B------:R-:W2:Y:S04]  /*126980*/  LDL.LU R6, [R1+0x970] ;  /* 0x0009700001067983 */ /* 0x000ea80000300800 */
[----:B------:R-:W2:Y:S04]  /*126990*/  LDL.LU R13, [R1+0x974] ;  /* 0x00097400010d7983 */ /* 0x000ea80000300800 */
[----:B------:R3:W-:Y:S01]  /*1269a0*/  STL [R1+0x598], R22 ;  /* 0x0005981601007387 */ /* 0x0007e20000100800 */
[----:B------:R-:W-:-:S02]  /*1269b0*/  F2FP.SATFINITE.E5M2.F32.PACK_AB_MERGE_C R11, R12, R11, RZ ;  /* 0x0000000b0c0b723e */ /* 0x000fc400048060ff */
[----:B---3--:R-:W-:Y:S01]  /*1269c0*/  IADD3 R22, P1, R0, R29, RZ ;  /* 0x0000001d00167210 */ /* 0x008fe20007f3e0ff */
[----:B------:R0:W-:Y:S04]  /*1269d0*/  STL [R1+0x6b40], R29 ;  /* 0x006b401d01007387 */ /* 0x0001e80000100800 */
[----:B------:R-:W3:Y:S01]  /*1269e0*/  LDL.LU R3, [R1+0x978] ;  /* 0x0009780001037983 */ /* 0x000ee20000300800 */
[----:B0-----:R-:W-:-:S05]  /*1269f0*/  SHF.R.S32.HI R29, RZ, 0x1f, R0 ;  /* 0x0000001fff1d7819 */ /* 0x001fca0000011400 */
[----:B------:R-:W-:-:S05]  /*126a00*/  IMAD.X R23, R29, 0x1, R28, P1 ;  /* 0x000000011d177824 */ /* 0x000fca00008e061c */
[----:B------:R4:W-:Y:S04]  /*126a10*/  STL.64 [R1+0x5608], R22 ;  /* 0x0056081601007387 */ /* 0x0009e80000100a00 */
[----:B------:R0:W-:Y:S01]  /*126a20*/  STL [R1+0x5a0], R7 ;  /* 0x0005a00701007387 */ /* 0x0001e20000100800 */
[----:B----4-:R-:W-:-:S03]  /*126a30*/  IADD3 R22, P1, R0, R27, RZ ;  /* 0x0000001b00167210 */ /* 0x010fc60007f3e0ff */
[----:B0-----:R-:W3:Y:S02]  /*126a40*/  LDL.LU R7, [R1+0x97c] ;  /* 0x00097c0001077983 */ /* 0x001ee40000300800 */
[----:B------:R-:W-:Y:S02]  /*126a50*/  IMAD.X R23, R29, 0x1, R26, P1 ;  /* 0x000000011d177824 */ /* 0x000fe400008e061a */
[----:B------:R0:W-:Y:S01]  /*126a60*/  STL [R1+0x574], R11 ;  /* 0x0005740b01007387 */ /* 0x0001e20000100800 */
[----:B------:R-:W-:-:S03]  /*126a70*/  F2FP.SATFINITE.E5M2.F32.PACK_AB_MERGE_C R10, R10, R25, RZ ;  /* 0x000000190a0a723e */ /* 0x000fc600048060ff */
[----:B0-----:R-:W4:Y:S04]  /*126a80*/  LDL.LU R11, [R1+0x960] ;  /* 0x00096000010b7983 */ /* 0x001f280000300800 */
[----:B------:R-:W4:Y:S04]  /*126a90*/  LDL.LU R12, [R1+0x964] ;  /* 0x00096400010c7983 */ /* 0x000f280000300800 */
[----:B------:R0:W-:Y:S04]  /*126aa0*/  STL.64 [R1+0x5600], R22 ;  /* 0x0056001601007387 */ /* 0x0001e80000100a00 */
[----:B0-----:R-:W4:Y:S04]  /*126ab0*/  LDL.LU.64 R22, [R1+0x6b58] ;  /* 0x006b580001167983 */ /* 0x001f280000300a00 */
[----:B------:R-:W2:Y:S01]  /*126ac0*/  LDL.LU R25, [R1+0x6b50] ;  /* 0x006b500001197983 */ /* 0x000ea20000300800 */
[----:B------:R-:W-:-:S03]  /*126ad0*/  F2FP.SATFINITE.E5M2.F32.PACK_AB_MERGE_C R5, R5, R4, RZ ;  /* 0x000000040505723e */ /* 0x000fc600048060ff */
[----:B------:R0:W-:Y:S04]  /*126ae0*/  STL [R1+0x57c], R10 ;  /* 0x00057c0a01007387 */ /* 0x0001e80000100800 */
[----:B0-----:R-:W4:Y:S04]  /*126af0*/  LDL.LU R10, [R1+0x954] ;  /* 0x00095400010a7983 */ /* 0x001f280000300800 */
[----:B------:R0:W-:Y:S01]  /*126b00*/  STL [R1+0x26c], R5 ;  /* 0x00026c0501007387 */ /* 0x0001e20000100800 */
[----:B--2---:R-:W-:-:S05]  /*126b10*/  IADD3 R4, P1, R0, R25, RZ ;  /* 0x0000001900047210 */ /* 0x004fca0007f3e0ff */
[----:B0-----:R-:W-:-:S05]  /*126b20*/  IMAD.X R5, R29, 0x1, R24, P1 ;  /* 0x000000011d057824 */ /* 0x001fca00008e0618 */
[----:B------:R0:W-:Y:S04]  /*126b30*/  STL.64 [R1+0x55f8], R4 ;  /* 0x0055f80401007387 */ /* 0x0001e80000100a00 */
[----:B0-----:R-:W2:Y:S04]  /*126b40*/  LDL.LU R4, [R1+0x958] ;  /* 0x0009580001047983 */ /* 0x001ea80000300800 */
[----:B------:R-:W2:Y:S04]  /*126b50*/  LDL.LU R5, [R1+0x95c] ;  /* 0x00095c0001057983 */ /* 0x000ea80000300800 */
[----:B------:R0:W-:Y:S04]  /*126b60*/  STL.64 [R1+0x6b38], R24 ;  /* 0x006b381801007387 */ /* 0x0001e80000100a00 */
[----:B0-----:R-:W2:Y:S01]  /*126b70*/  LDL.LU R25, [R1+0x8e8] ;  /* 0x0008e80001197983 */ /* 0x001ea20000300800 */
[----:B------:R-:W-:-:S02]  /*126b80*/  F2FP.SATFINITE.E5M2.F32.PACK_AB_MERGE_C R2, R2, R17, RZ ;  /* 0x000000110202723e */ /* 0x000fc400048060ff */
[----:B------:R-:W-:Y:S01]  /*126b90*/  F2FP.SATFINITE.E5M2.F32.PACK_AB_MERGE_C R8, R9, R8, RZ ;  /* 0x000000080908723e */ /* 0x000fe200048060ff */
[----:B------:R-:W2:Y:S01]  /*126ba0*/  LDL.LU R24, [R1+0x950] ;  /* 0x0009500001187983 */ /* 0x000ea20000300800 */
[----:B---3--:R-:W-:Y:S02]  /*126bb0*/  F2FP.SATFINITE.E5M2.F32.PACK_AB_MERGE_C R7, R7, R3, RZ ;  /* 0x000000030707723e */ /* 0x008fe400048060ff */
[----:B----4-:R-:W-:Y:S02]  /*126bc0*/  F2FP.SATFINITE.E5M2.F32.PACK_AB_MERGE_C R11, R12, R11, RZ ;  /* 0x0000000b0c0b723e */ /* 0x010fe400048060ff */
[----:B--2---:R-:W-:Y:S02]  /*126bd0*/  F2FP.SATFINITE.E5M2.F32.PACK_AB_MERGE_C R25, R16, R25, RZ ;  /* 0x000000191019723e */ /* 0x004fe400048060ff */
[----:B------:R-:W-:-:S03]  /*126be0*/  IADD3 R16, P1, R0, R23, RZ ;  /* 0x0000001700107210 */ /* 0x000fc60007f3e0ff */
[----:B------:R0:W-:Y:S02]  /*126bf0*/  STL [R1+0x56c], R25 ;  /* 0x00056c1901007387 */ /* 0x0001e40000100800 */
[----:B------:R-:W-:Y:S02]  /*126c00*/  IMAD.X R17, R29, 0x1, R22, P1 ;  /* 0x000000011d117824 */ /* 0x000fe400008e0616 */
[----:B------:R1:W-:Y:S04]  /*126c10*/  STL [R1+0x59c0], R2 ;  /* 0x0059c00201007387 */ /* 0x0003e80000100800 */
[----:B0-----:R-:W2:Y:S04]  /*126c20*/  LDL.LU R25, [R1+0x940] ;  /* 0x0009400001197983 */ /* 0x001ea80000300800 */
[----:B-1----:R-:W2:Y:S04]  /*126c30*/  LDL.LU R2, [R1+0x944] ;  /* 0x0009440001027983 */ /* 0x002ea80000300800 */
[----:B------:R0:W-:Y:S04]  /*126c40*/  STL.64 [R1+0x55f0], R16 ;  /* 0x0055f01001007387 */ /* 0x0001e80000100a00 */
[----:B------:R1:W-:Y:S01]  /*126c50*/  STL [R1+0x59d4], R8 ;  /* 0x0059d40801007387 */ /* 0x0003e20000100800 */
[----:B0-----:R-:W-:-:S03]  /*126c60*/  F2FP.SATFINITE.E5M2.F32.PACK_AB_MERGE_C R16, R13, R6, RZ ;  /* 0x000000060d10723e */ /* 0x001fc600048060ff */
[----:B-1----:R-:W3:Y:S04]  /*126c70*/  LDL.LU R8, [R1+0x948] ;  /* 0x0009480001087983 */ /* 0x002ee80000300800 */
[----:B------:R-:W3:Y:S04]  /*126c80*/  LDL.LU R9, [R1+0x94c] ;  /* 0x00094c0001097983 */ /* 0x000ee80000300800 */
[----:B------:R-:W4:Y:S04]  /*126c90*/  LDL.LU R6, [R1+0x930] ;  /* 0x0009300001067983 */ /* 0x000f280000300800 */
[----:B------:R-:W4:Y:S04]  /*126ca0*/  LDL.LU R13, [R1+0x934] ;  /* 0x00093400010d7983 */ /* 0x000f280000300800 */
[----:B------:R0:W-:Y:S04]  /*126cb0*/  STL [R1+0x5968], R16 ;  /* 0x0059681001007387 */ /* 0x0001e80000100800 */
[----:B------:R1:W-:Y:S01]  /*126cc0*/  STL [R1+0x6b28], R21 ;  /* 0x006b281501007387 */ /* 0x0003e20000100800 */
[----:B0-----:R-:W-:-:S03]  /*126cd0*/  IADD3 R16, P1, R0, R21, RZ ;  /* 0x0000001500107210 */ /* 0x001fc60007f3e0ff */
[----:B-1----:R-:W2:Y:S02]  /*126ce0*/  LDL.LU R21, [R1+0x96c] ;  /* 0x00096c0001157983 */ /* 0x002ea40000300800 */
[----:B------:R-:W-:Y:S02]  /*126cf0*/  IMAD.X R17, R29, 0x1, R20, P1 ;  /* 0x000000011d117824 */ /* 0x000fe400008e0614 */
[----:B------:R0:W-:Y:S04]  /*126d00*/  STL [R1+0x6b2c], R20 ;  /* 0x006b2c1401007387 */ /* 0x0001e80000100800 */
[----:B0-----:R-:W2:Y:S04]  /*126d10*/  LDL.LU R20, [R1+0x968] ;  /* 0x0009680001147983 */ /* 0x001ea80000300800 */
[----:B------:R0:W-:Y:S04]  /*126d20*/  STL.64 [R1+0x55e8], R16 ;  /* 0x0055e81001007387 */ /* 0x0001e80000100a00 */
[----:B------:R-:W3:Y:S01]  /*126d30*/  LDL.LU R3, [R1+0x938] ;  /* 0x0009380001037983 */ /* 0x000ee20000300800 */
[----:B0-----:R-:W-:-:S03]  /*126d40*/  IADD3 R16, P1, R0, R19, RZ ;  /* 0x0000001300107210 */ /* 0x001fc60007f3e0ff */
[----:B------:R0:W-:Y:S02]  /*126d50*/  STL [R1+0x5970], R7 ;  /* 0x0059700701007387 */ /* 0x0001e40000100800 */
[----:B------:R-:W-:Y:S02]  /*126d60*/  IMAD.X R17, R29, 0x1, R18, P1 ;  /* 0x000000011d117824 */ /* 0x000fe400008e0612 */
[----:B0-----:R-:W3:Y:S04]  /*126d70*/  LDL.LU R7, [R1+0x93c] ;  /* 0x00093c0001077983 */ /* 0x001ee80000300800 */
[----:B------:R-:W-:Y:S04]  /*126d80*/  STL [R1+0x5920], R11 ;  /* 0x0059200b01007387 */ /* 0x000fe80000100800 */
[----:B------:R-:W-:Y:S04]  /*126d90*/  STL [R1+0x6b18], R19 ;  /* 0x006b181301007387 */ /* 0x000fe80000100800 */
[----:B------:R0:W-:Y:S04]  /*126da0*/  STL.64 [R1+0x55e0], R16 ;  /* 0x0055e01001007387 */ /* 0x0001e80000100a00 */
[----:B0-----:R-:W4:Y:S01]  /*126db0*/  LDL.LU.64 R16, [R1+0x6b48] ;  /* 0x006b480001107983 */ /* 0x001f220000300a00 */
[----:B------:R-:W-:-:S03]  /*126dc0*/  F2FP.SATFINITE.E5M2.F32.PACK_AB_MERGE_C R10, R10, R24, RZ ;  /* 0x000000180a0a723e */ /* 0x000fc600048060ff */
[----:B------:R-:W3:Y:S01]  /*126dd0*/  LDL.LU R11, [R1+0x920] ;  /* 0x00092000010b7983 */ /* 0x000ee20000300800 */
[----:B------:R-:W-:-:S03]  /*126de0*/  F2FP.SATFINITE.E5M2.F32.PACK_AB_MERGE_C R5, R5, R4, RZ ;  /* 0x000000040505723e */ /* 0x000fc600048060ff */
[----:B------:R-:W3:Y:S01]  /*126df0*/  LDL.LU R12, [R1+0x924] ;  /* 0x00092400010c7983 */ /* 0x000ee20000300800 */
[----:B--2---:R-:W-:-:S05]  /*126e00*/  F2FP.SATFINITE.E5M2.F32.PACK_AB_MERGE_C R19, R21, R20, RZ ;  /* 0x000000141513723e */ /* 0x004fca00048060ff */
[----:B------:R-:W-:Y:S04]  /*126e10*/  STL [R1+0x5934], R19 ;  /* 0x0059341301007387 */ /* 0x000fe80000100800 */
[----:B------:R0:W-:Y:S04]  /*126e20*/  STL [R1+0x58d4], R10 ;  /* 0x0058d40a01007387 */ /* 0x0001e80000100800 */
[----:B0-----:R-:W2:Y:S04]  /*126e30*/  LDL.LU R10, [R1+0x92c] ;  /* 0x00092c00010a7983 */ /* 0x001ea80000300800 */
[----:B------:R-:W2:Y:S01]  /*126e40*/  LDL.LU R4, [R1+0x910] ;  /* 0x0009100001047983 */ /* 0x000ea20000300800 */
[----:B----4-:R-:W-:-:S05]  /*126e50*/  IADD3 R20, P1, R0, R17, RZ ;  /* 0x0000001100147210 */ /* 0x010fca0007f3e0ff */
[----:B------:R-:W-:-:S05]  /*126e60*/  IMAD.X R21, R29, 0x1, R15, P1 ;  /* 0x000000011d157824 */ /* 0x000fca00008e060f */
[----:B------:R0:W-:Y:S04]  /*126e70*/  STL.64 [R1+0x55d8], R20 ;  /* 0x0055d81401007387 */ /* 0x0001e80000100a00 */
[----:B------:R1:W-:Y:S01]  /*126e80*/  STL [R1+0x58ec], R5 ;  /* 0x0058ec0501007387 */ /* 0x0003e20000100800 */
[----:B0-----:R-:W-:-:S03]  /*126e90*/  IADD3 R20, P1, R0, R16, RZ ;  /* 0x0000001000147210 */ /* 0x001fc60007f3e0ff */
[----:B-1----:R-:W4:Y:S02]  /*126ea0*/  LDL.LU R5, [R1+0x914] ;  /* 0x0009140001057983 */ /* 0x002f240000300800 */
[----:B------:R-:W-:Y:S02]  /*126eb0*/  IMAD.X R21, R29, 0x1, R14, P1 ;  /* 0x000000011d157824 */ /* 0x000fe400008e060e */
[----:B------:R-:W-:Y:S04]  /*126ec0*/  STL.64 [R1+0x6b20], R16 ;  /* 0x006b201001007387 */ /* 0x000fe80000100a00 */
[----:B------:R-:W2:Y:S04]  /*126ed0*/  LDL.LU R29, [R1+0x6b40] ;  /* 0x006b4000011d7983 */ /* 0x000ea80000300800 */
[----:B------:R0:W-:Y:S01]  /*126ee0*/  STL.64 [R1+0x6b30], R14 ;  /* 0x006b300e01007387 */ /* 0x0001e20000100a00 */
[----:B------:R-:W-:Y:S01]  /*126ef0*/  VIADD R0, R0, UR5 ;  /* 0x0000000500007c36 */ /* 0x000fe20008000000 */
[----:B---3--:R-:W-:Y:S01]  /*126f00*/  F2FP.SATFINITE.E5M2.F32.PACK_AB_MERGE_C R3, R7, R3, RZ ;  /* 0x000000030703723e */ /* 0x008fe200048060ff */
[----:B------:R-:W-:Y:S01]  /*126f10*/  ULDC UR5, c[0x0][0x248] ;  /* 0x0000920000057ab9 */ /* 0x000fe20000000800 */
[----:B0-----:R-:W-:Y:S01]  /*126f20*/  F2FP.SATFINITE.E5M2.F32.PACK_AB_MERGE_C R14, R2, R25, RZ ;  /* 0x00000019020e723e */ /* 0x001fe200048060ff */
[----:B------:R-:W3:Y:S01]  /*126f30*/  LDL.LU R15, [R1+0x928] ;  /* 0x00092800010f7983 */ /* 0x000ee20000300800 */
[----:B------:R-:W-:-:S03]  /*126f40*/  F2FP.SATFINITE.E5M2.F32.PACK_AB_MERGE_C R2, R9, R8, RZ ;  /* 0x000000080902723e */ /* 0x000fc600048060ff */
[----:B------:R-:W-:Y:S04]  /*126f50*/  STL.64 [R1+0x55d0], R20 ;  /* 0x0055d01401007387 */ /* 0x000fe80000100a00 */
[----:B------:R-:W-:Y:S04]  /*126f60*/  STL [R1+0x5880], R14 ;  /* 0x0058800e01007387 */ /* 0x000fe80000100800 */
[----:B------:R0:W-:Y:S04]  /*126f70*/  STL [R1+0x59f4], R2 ;  /* 0x0059f40201007387 */ /* 0x0001e80000100800 */
[----:B------:R-:W4:Y:S04]  /*126f80*/  LDL.LU R8, [R1+0x918] ;  /* 0x0009180001087983 */ /* 0x000f280000300800 */
[----:B------:R-:W4:Y:S01]  /*126f90*/  LDL.LU R9, [R1+0x91c] ;  /* 0x00091c0001097983 */ /* 0x000f220000300800 */
[----:B0-----:R-:W-:-:S03]  /*126fa0*/  F2FP.SATFINITE.E5M2.F32.PACK_AB_MERGE_C R2, R13, R6, RZ ;  /* 0x000000060d02723e */ /* 0x001fc600048060ff */
[----:B------:R-:W4:Y:S04]  /*126fb0*/  LDL.LU R6, [R1+0x900] ;  /* 0x0009000001067983 */ /* 0x000f280000300800 */
[----:B------:R-:W4:Y:S04]  /*126fc0*/  LDL.LU R13, [R1+0x904] ;  /* 0x00090400010d7983 */ /* 0x000f280000300800 */
[----:B------:R0:W-:Y:S01]  /*126fd0*/  STL [R1+0x5838], R2 ;  /* 0x0058380201007387 */ /* 0x0001e20000100800 */
[----:B------:R-:W-:-:S03]  /*126fe0*/  F2FP.SATFINITE.E5M2.F32.PACK_AB_MERGE_C R7, R12, R11, RZ ;  /* 0x0000000b0c07723e */ /* 0x000fc600048060ff */
[----:B------:R-:W4:Y:S04]  /*126ff0*/  LDL.LU R20, [R1+0x908] ;  /* 0x0009080001147983 */ /* 0x000f280000300800 */
[----:B------:R-:W4:Y:S01]  /*127000*/  LDL.LU R21, [R1+0x90c] ;  /* 0x00090c0001157983 */ /* 0x000f220000300800 */
[----:B0-----:R-:W-:Y:S02]  /*127010*/  SHF.R.S32.HI R2, RZ, 0x1f, R0 ;  /* 0x0000001fff027819 */ /* 0x001fe40000011400 */
[----:B--2---:R-:W-:-:S05]  /*127020*/  IADD3 R16, P1, R0, R29, RZ ;  /* 0x0000001d00107210 */ /* 0x004fca0007f3e0ff */
[----:B------:R-:W-:Y:S01]  /*127030*/  IMAD.X R17, R2, 0x1, R28, P1 ;  /* 0x0000000102117824 */ /* 0x000fe200008e061c */
[----:B------:R-:W-:-:S04]  /*127040*/  IADD3 R24, P1, R0, R27, RZ ;  /* 0x0000001b00187210 */ /* 0x000fc80007f3e0ff */
[----:B------:R0:W-:Y:S01]  /*127050*/  STL.64 [R1+0x55c8], R16 ;  /* 0x0055c81001007387 */ /* 0x0001e20000100a00 */
[----:B------:R-:W-:-:S03]  /*127060*/  IMAD.X R25, R2, 0x1, R26, P1 ;  /* 0x0000000102197824 */ /* 0x000fc600008e061a */
[----:B------:R1:W-:Y:S04]  /*127070*/  STL [R1+0x5854], R3 ;  /* 0x0058540301007387 */ /* 0x0003e80000100800 */
[----:B0-----:R-:W2:Y:S04]  /*127080*/  LDL.LU R16, [R1+0x8f0] ;  /* 0x0008f00001107983 */ /* 0x001ea80000300800 */
[----:B------:R-:W2:Y:S04]  /*127090*/  LDL.LU R17, [R1+0x8f4] ;  /* 0x0008f40001117983 */ /* 0x000ea80000300800 */
[----:B------:R-:W2:Y:S04]  /*1270a0*/  LDL.LU R19, [R1+0x8f8] ;  /* 0x0008f80001137983 */ /* 0x000ea80000300800 */
[----:B-1----:R-:W2:Y:S04]  /*1270b0*/  LDL.LU R3, [R1+0xab8] ;  /* 0x000ab80001037983 */ /* 0x002ea80000300800 */
[----:B------:R-:W-:Y:S04]  /*1270c0*/  STL [R1+0x57cc], R7 ;  /* 0x0057cc0701007387 */ /* 0x000fe80000100800 */
[----:B------:R-:W2:Y:S04]  /*1270d0*/  LDL.LU R12, [R1+0xabc] ;  /* 0x000abc00010c7983 */ /* 0x000ea80000300800 */
[----:B------:R0:W-:Y:S04]  /*1270e0*/  STL.64 [R1+0x55c0], R24 ;  /* 0x0055c01801007387 */ /* 0x0001e80000100a00 */
[----:B0-----:R-:W2:Y:S01]  /*1270f0*/  LDL.LU.64 R24, [R1+0x6b38] ;  /* 0x006b380001187983 */ /* 0x001ea20000300a00 */
[----:B---3--:R-:W-:-:S02]  /*127100*/  F2FP.SATFINITE.E5M2.F32.PACK_AB_MERGE_C R14, R10, R15, RZ ;  /* 0x0000000f0a0e723e */ /* 0x008fc400048060ff */
[----:B----4-:R-:W-:Y:S01]  /*127110*/  F2FP.SATFINITE.E5M2.F32.PACK_AB_MERGE_C R10, R5, R4, RZ ;  /* 0x00000004050a723e */ /* 0x010fe200048060ff */
[----:B------:R-:W3:Y:S04]  /*127120*/  LDL.LU R7, [R1+0xac0] ;  /* 0x000ac00001077983 */ /* 0x000ee80000300800 */
[----:B------:R-:W3:Y:S04]  /*127130*/  LDL.LU R11, [R1+0xac4] ;  /* 0x000ac400010b7983 */ /* 0x000ee80000300800 */
[----:B------:R0:W-:Y:S01]  /*127140*/  STL.64 [R1+0x6b10], R26 ;  /* 0x006b101a01007387 */ /* 0x0001e20000100a00 */
[----:B------:R-:W-:-:S02]  /*127150*/  F2FP.SATFINITE.E5M2.F32.PACK_AB_MERGE_C R8, R9, R8, RZ ;  /* 0x000000080908723e */ /* 0x000fc400048060ff */
[----:B------:R-:W-:Y:S01]  /*127160*/  F2FP.SATFINITE.E5M2.F32.PACK_AB_MERGE_C R6, R13, R6, RZ ;  /* 0x000000060d06723e */ /* 0x000fe200048060ff */
[----:B0-----:R-:W4:Y:S04]  /*127170*/  LDL.LU R26, [R1+0xab4] ;  /* 0x000ab400011a7983 */ /* 0x001f280000300800 */
[----:B------:R-:W-:Y:S04]  /*127180*/  STL [R1+0x57e4], R14 ;  /* 0x0057e40e01007387 */ /* 0x000fe80000100800 */
[----:B------:R0:W-:Y:S04]  /*127190*/  STL [R1+0x5754], R10 ;  /* 0x0057540a01007387 */ /* 0x0001e80000100800 */
[----:B------:R-:W3:Y:S04]  /*1271a0*/  LDL.LU R27, [R1+0xac8] ;  /* 0x000ac800011b7983 */ /* 0x000ee80000300800 */
[----:B0-----:R-:W3:Y:S01]  /*1271b0*/  LDL.LU R10, [R1+0xacc] ;  /* 0x000acc00010a7983 */ /* 0x001ee20000300800 */
[----:B------:R-:W-:-:S02]  /*1271c0*/  F2FP.SATFINITE.E5M2.F32.PACK_AB_MERGE_C R21, R21, R20, RZ ;  /* 0x000000141515723e */ /* 0x000fc400048060ff */
[----:B--2---:R-:W-:Y:S01]  /*1271d0*/  IADD3 R4, P1, R0, R25, RZ ;  /* 0x0000001900047210 */ /* 0x004fe20007f3e0ff */
[----:B------:R0:W-:Y:S04]  /*1271e0*/  STL.64 [R1+0x6b08], R24 ;  /* 0x006b081801007387 */ /* 0x0001e80000100a00 */
[----:B------:R-:W-:Y:S01]  /*1271f0*/  IMAD.X R5, R2, 0x1, R24, P1 ;  /* 0x0000000102057824 */ /* 0x000fe200008e0618 */
[----:B------:R-:W-:-:S04]  /*127200*/  IADD3 R14, P1, R0, R23, RZ ;  /* 0x00000017000e7210 */ /* 0x000fc80007f3e0ff */
[----:B------:R1:W-:Y:S01]  /*127210*/  STL.64 [R1+0x55b8], R4 ;  /* 0x0055b80401007387 */ /* 0x0003e20000100a00 */
[----:B------:R-:W-:-:S03]  /*127220*/  IMAD.X R15, R2, 0x1, R22, P1 ;  /* 0x00000001020f7824 */ /* 0x000fc600008e0616 */
[----:B0-----:R-:W2:Y:S04]  /*127230*/  LDL.LU R24, [R1+0x8fc] ;  /* 0x0008fc0001187983 */ /* 0x001ea80000300800 */
[----:B------:R-:W4:Y:S04]  /*127240*/  LDL.LU R25, [R1+0xab0] ;  /* 0x000ab00001197983 */ /* 0x000f280000300800 */
[----:B-1----:R-:W3:Y:S04]  /*127250*/  LDL.LU R4, [R1+0xad0] ;  /* 0x000ad00001047983 */ /* 0x002ee80000300800 */
[----:B------:R-:W3:Y:S04]  /*127260*/  LDL.LU R5, [R1+0xad4] ;  /* 0x000ad40001057983 */ /* 0x000ee80000300800 */
[----:B------:R0:W-:Y:S04]  /*127270*/  STL [R1+0x5768], R8 ;  /* 0x0057680801007387 */ /* 0x0001e80000100800 */
[----:B0-----:R-:W3:Y:S04]  /*127280*/  LDL.LU R8, [R1+0xad8] ;  /* 0x000ad80001087983 */ /* 0x001ee80000300800 */
[----:B------:R-:W3:Y:S04]  /*127290*/  LDL.LU R9, [R1+0xadc] ;  /* 0x000adc0001097983 */ /* 0x000ee80000300800 */
[----:B------:R-:W-:Y:S04]  /*1272a0*/  STL [R1+0xa74], R6 ;  /* 0x000a740601007387 */ /* 0x000fe80000100800 */
[----:B------:R0:W-:Y:S04]  /*1272b0*/  STL.64 [R1+0x55b0], R14 ;  /* 0x0055b00e01007387 */ /* 0x0001e80000100a00 */
[----:B0-----:R-:W3:Y:S04]  /*1272c0*/  LDL.LU.64 R14, [R1+0x6b30] ;  /* 0x006b3000010e7983 */ /* 0x001ee80000300a00 */
[----:B------:R-:W3:Y:S04]  /*1272d0*/  LDL.LU R6, [R1+0xae0] ;  /* 0x000ae00001067983 */ /* 0x000ee80000300800 */
[----:B------:R-:W3:Y:S04]  /*1272e0*/  LDL.LU R13, [R1+0xae4] ;  /* 0x000ae400010d7983 */ /* 0x000ee80000300800 */
[----:B------:R-:W4:Y:S04]  /*1272f0*/  LDL.LU R20, [R1+0x6b2c] ;  /* 0x006b2c0001147983 */ /* 0x000f280000300800 */
[----:B------:R0:W-:Y:S04]  /*127300*/  STL [R1+0x5a04], R21 ;  /* 0x005a041501007387 */ /* 0x0001e80000100800 */
[----:B0-----:R-:W3:Y:S01]  /*127310*/  LDL.LU R21, [R1+0x6b28] ;  /* 0x006b280001157983 */ /* 0x001ee20000300800 */
[----:B------:R-:W-:-:S05]  /*127320*/  F2FP.SATFINITE.E5M2.F32.PACK_AB_MERGE_C R17, R17, R16, RZ ;  /* 0x000000101111723e */ /* 0x000fca00048060ff */
[----:B------:R4:W-:Y:S01]  /*127330*/  STL [R1+0x9c0], R17 ;  /* 0x0009c01101007387 */ /* 0x0009e20000100800 */
[----:B--2---:R-:W-:Y:S02]  /*127340*/  F2FP.SATFINITE.E5M2.F32.PACK_AB_MERGE_C R24, R24, R19, RZ ;  /* 0x000000131818723e */ /* 0x004fe400048060ff */
[----:B---3--:R-:W-:-:S05]  /*127350*/  IADD3 R16, P1, R0, R21, RZ ;  /* 0x0000001500107210 */ /* 0x008fca0007f3e0ff */
[----:B----4-:R-:W-:-:S05]  /*127360*/  IMAD.X R17, R2, 0x1, R20, P1 ;  /* 0x0000000102117824 */ /* 0x010fca00008e0614 */
[----:B------:R0:W-:Y:S04]  /*127370*/  STL.64 [R1+0x55a8], R16 ;  /* 0x0055a81001007387 */ /* 0x0001e80000100a00 */
[----:B0-----:R-:W2:Y:S04]  /*127380*/  LDL.LU.64 R16, [R1+0x6b20] ;  /* 0x006b200001107983 */ /* 0x001ea80000300a00 */
[----:B------:R-:W3:Y:S01]  /*127390*/  LDL.LU R19, [R1+0x6b18] ;  /* 0x006b180001137983 */ /* 0x000ee20000300800 */
[----:B------:R-:W-:-:S03]  /*1273a0*/  F2FP.SATFINITE.E5M2.F32.PACK_AB_MERGE_C R26, R26, R25, RZ ;  /* 0x000000191a1a723e */ /* 0x000fc600048060ff */
[----:B------:R3:W-:Y:S04]  /*1273b0*/  STL [R1+0x9c4], R24 ;  /* 0x0009c41801007387 */ /* 0x0007e80000100800 */
[----:B------:R-:W-:Y:S01]  /*1273c0*/  STL [R1+0x9b8], R26 ;  /* 0x0009b81a01007387 */ /* 0x000fe20000100800 */
[----:B------:R-:W-:Y:S02]  /*1273d0*/  F2FP.SATFINITE.E5M2.F32.PACK_AB_MERGE_C R7, R11, R7, RZ ;  /* 0x000000070b07723e */ /* 0x000fe400048060ff */
[----:B------:R-:W-:Y:S02]  /*1273e0*/  F2FP.SATFINITE.E5M2.F32.PACK_AB_MERGE_C R10, R10, R27, RZ ;  /* 0x0000001b0a0a723e */ /* 0x000fe400048060ff */
[----:B------:R-:W-:Y:S02]  /*1273f0*/  F2FP.SATFINITE.E5M2.F32.PACK_AB_MERGE_C R4, R5, R4, RZ ;  /* 0x000000040504723e */ /* 0x000fe400048060ff */
[----:B---3--:R-:W-:Y:S01]  /*127400*/  IADD3 R24, P1, R0, R19, RZ ;  /* 0x0000001300187210 */ /* 0x008fe20007f3e0ff */
[----:B------:R0:W-:Y:S04]  /*127410*/  STL.64 [R1+0x6b00], R18 ;  /* 0x006b001201007387 */ /* 0x0001e80000100a00 */
[----:B------:R-:W-:Y:S01]  /*127420*/  IMAD.X R25, R2, 0x1, R18, P1 ;  /* 0x0000000102197824 */ /* 0x000fe200008e0612 */
[----:B0-----:R-:W-:-:S02]  /*127430*/  F2FP.SATFINITE.E5M2.F32.PACK_AB_MERGE_C R18, R12, R3, RZ ;  /* 0x000000030c12723e */ /* 0x001fc400048060ff */
[----:B------:R-:W3:Y:S04]  /*127440*/  LDL.LU R3, [R1+0xae8] ;  /* 0x000ae80001037983 */ /* 0x000ee80000300800 */
[----:B------:R0:W-:Y:S04]  /*127450*/  STL.64 [R1+0x55a0], R24 ;  /* 0x0055a01801007387 */ /* 0x0001e80000100a00 */
[----:B------:R-:W3:Y:S04]  /*127460*/  LDL.LU R12, [R1+0xaec] ;  /* 0x000aec00010c7983 */ /* 0x000ee80000300800 */
[----:B------:R2:W-:Y:S04]  /*127470*/  STL [R1+0x9bc], R18 ;  /* 0x0009bc1201007387 */ /* 0x0005e80000100800 */
[----:B0-----:R-:W4:Y:S04]  /*127480*/  LDL.LU R24, [R1+0xaf0] ;  /* 0x000af00001187983 */ /* 0x001f280000300800 */
[----:B------:R-:W4:Y:S01]  /*127490*/  LDL.LU R25, [R1+0xaf4] ;  /* 0x000af40001197983 */ /* 0x000f220000300800 */
[----:B--2---:R-:W-:-:S03]  /*1274a0*/  IADD3 R18, P1, R0, R17, RZ ;  /* 0x0000001100127210 */ /* 0x004fc60007f3e0ff */
[----:B------:R0:W-:Y:S02]  /*1274b0*/  STL [R1+0x990], R7 ;  /* 0x0009900701007387 */ /* 0x0001e40000100800 */
[----:B------:R-:W-:Y:S02]  /*1274c0*/  IMAD.X R19, R2, 0x1, R15, P1 ;  /* 0x0000000102137824 */ /* 0x000fe400008e060f */
[----:B0-----:R-:W2:Y:S04]  /*1274d0*/  LDL.LU R7, [R1+0xaf8] ;  /* 0x000af80001077983 */ /* 0x001ea80000300800 */
[----:B------:R-:W2:Y:S04]  /*1274e0*/  LDL.LU R11, [R1+0xafc] ;  /* 0x000afc00010b7983 */ /* 0x000ea80000300800 */
[----:B------:R0:W-:Y:S02]  /*1274f0*/  STL.64 [R1+0x5598], R18 ;  /* 0x0055981201007387 */ /* 0x0001e40000100a00 */
[----:B0-----:R-:W-:-:S02]  /*127500*/  IADD3 R18, P1, R0, R16, RZ ;  /* 0x0000001000127210 */ /* 0x001fc40007f3e0ff */
[----:B------:R-:W-:Y:S03]  /*127510*/  STL [R1+0x994], R10 ;  /* 0x0009940a01007387 */ /* 0x000fe60000100800 */
[----:B------:R-:W-:Y:S01]  /*127520*/  IMAD.X R19, R2, 0x1, R14, P1 ;  /* 0x0000000102137824 */ /* 0x000fe200008e060e */
[----:B------:R-:W-:-:S04]  /*127530*/  F2FP.SATFINITE.E5M2.F32.PACK_AB_MERGE_C R2, R9, R8, RZ ;  /* 0x000000080902723e */ /* 0x000fc800048060ff */
[----:B------:R0:W-:Y:S01]  /*127540*/  STL.64 [R1+0x5590], R18 ;  /* 0x0055901201007387 */ /* 0x0001e20000100a00 */
[----:B------:R-:W-:Y:S01]  /*127550*/  VIADD R0, R0, UR5 ;  /* 0x0000000500007c36 */ /* 0x000fe20008000000 */
[----:B------:R-:W-:Y:S02]  /*127560*/  ULDC UR5, c[0x0][0x248] ;  /* 0x0000920000057ab9 */ /* 0x000fe40000000800 */
[----:B0-----:R-:W2:Y:S04]  /*127570*/  LDL.LU R18, [R1+0xb00] ;  /* 0x000b000001127983 */ /* 0x001ea80000300800 */
[----:B------:R-:W2:Y:S04]  /*127580*/  LDL.LU R19, [R1+0xb04] ;  /* 0x000b040001137983 */ /* 0x000ea80000300800 */
[----:B------:R0:W-:Y:S04]  /*127590*/  STL [R1+0x93c], R4 ;  /* 0x00093c0401007387 */ /* 0x0001e80000100800 */
[----:B------:R1:W-:Y:S04]  /*1275a0*/  STL [R1+0x5a18], R2 ;  /* 0x005a180201007387 */ /* 0x0003e80000100800 */
[----:B------:R-:W2:Y:S01]  /*1275b0*/  LDL.LU R8, [R1+0xb08] ;  /* 0x000b080001087983 */ /* 0x000ea20000300800 */
[----:B0-----:R-:W-:-:S03]  /*1275c0*/  F2FP.SATFINITE.E5M2.F32.PACK_AB_MERGE_C R4, R13, R6, RZ ;  /* 0x000000060d04723e */ /* 0x001fc600048060ff */
[----:B------:R-:W2:Y:S04]  /*1275d0*/  LDL.LU R9, [R1+0xb0c] ;  /* 0x000b0c0001097983 */ /* 0x000ea80000300800 */
[----:B------:R-:W2:Y:S04]  /*1275e0*/  LDL.LU R10, [R1+0xb10] ;  /* 0x000b1000010a7983 */ /* 0x000ea80000300800 */
[----:B-1----:R-:W2:Y:S04]  /*1275f0*/  LDL.LU R2, [R1+0xb14] ;  /* 0x000b140001027983 */ /* 0x002ea80000300800 */
[----:B------:R0:W-:Y:S01]  /*127600*/  STL [R1+0x8fc], R4 ;  /* 0x0008fc0401007387 */ /* 0x0001e20000100800 */
[----:B------:R-:W-:-:S03]  /*127610*/  IADD3 R26, P1, R0, R29, RZ ;  /* 0x0000001d001a7210 */ /* 0x000fc60007f3e0ff */
[----:B0-----:R-:W2:Y:S04]  /*127620*/  LDL.LU R4, [R1+0xb18] ;  /* 0x000b180001047983 */ /* 0x001ea80000300800 */
[----:B------:R-:W2:Y:S04]  /*127630*/  LDL.LU R5, [R1+0xb1c] ;  /* 0x000b1c0001057983 */ /* 0x000ea80000300800 */
[----:B------:R-:W2:Y:S04]  /*127640*/  LDL.LU R6, [R1+0xb20] ;  /* 0x000b200001067983 */ /* 0x000ea80000300800 */
[----:B------:R-:W2:Y:S04]  /*127650*/  LDL.LU R13, [R1+0xb24] ;  /* 0x000b2400010d7983 */ /* 0x000ea80000300800 */
[----:B------:R0:W-:Y:S02]  /*127660*/  STL [R1+0x6af8], R29 ;  /* 0x006af81d01007387 */ /* 0x0001e40000100800 */
[----:B0-----:R-:W-:-:S05]  /*127670*/  SHF.R.S32.HI R29, RZ, 0x1f, R0 ;  /* 0x0000001fff1d7819 */ /* 0x001fca0000011400 */
[----:B------:R-:W-:-:S05]  /*127680*/  IMAD.X R27, R29, 0x1, R28, P1 ;  /* 0x000000011d1b7824 */ /* 0x000fca00008e061c */
[----:B------:R0:W-:Y:S04]  /*127690*/  STL.64 [R1+0x5588], R26 ;  /* 0x0055881a01007387 */ /* 0x0001e80000100a00 */
[----:B0-----:R-:W2:Y:S01]  /*1276a0*/  LDL.LU.64 R26, [R1+0x6b10] ;  /* 0x006b1000011a7983 */ /* 0x001ea20000300a00 */
[----:B---3--:R-:W-:-:S03]  /*1276b0*/  F2FP.SATFINITE.E5M2.F32.PACK_AB_MERGE_C R12, R12, R3, RZ ;  /* 0x000000030c0c723e */ /* 0x008fc600048060ff */
[----:B------:R-:W3:Y:S04]  /*1276c0*/  LDL.LU R3, [R1+0xb30] ;  /* 0x000b300001037983 */ /* 0x000ee80000300800 */
[----:B------:R0:W-:Y:S01]  /*1276d0*/  STL [R1+0x90c], R12 ;  /* 0x00090c0c01007387 */ /* 0x0001e20000100800 */
[----:B----4-:R-:W-:-:S03]  /*1276e0*/  F2FP.SATFINITE.E5M2.F32.PACK_AB_MERGE_C R25, R25, R24, RZ ;  /* 0x000000181919723e */ /* 0x010fc600048060ff */
[----:B0-----:R-:W3:Y:S04]  /*1276f0*/  LDL.LU R12, [R1+0xb34] ;  /* 0x000b3400010c7983 */ /* 0x001ee80000300800 */
[----:B------:R0:W-:Y:S01]  /*127700*/  STL [R1+0x8ac], R25 ;  /* 0x0008ac1901007387 */ /* 0x0001e20000100800 */
[----:B--2---:R-:W-:-:S05]  /*127710*/  IADD3 R24, P1, R0, R27, RZ ;  /* 0x0000001b00187210 */ /* 0x004fca0007f3e0ff */
[----:B0-----:R-:W-:-:S05]  /*127720*/  IMAD.X R25, R29, 0x1, R26, P1 ;  /* 0x000000011d197824 */ /* 0x001fca00008e061a */
[----:B------:R0:W-:Y:S04]  /*127730*/  STL.64 [R1+0x5580], R24 ;  /* 0x0055801801007387 */ /* 0x0001e80000100a00 */
[----:B0-----:R-:W2:Y:S01]  /*127740*/  LDL.LU.64 R24, [R1+0x6b08] ;  /* 0x006b080001187983 */ /* 0x001ea20000300a00 */
[----:B------:R-:W-:Y:S02]  /*127750*/  F2FP.SATFINITE.E5M2.F32.PACK_AB_MERGE_C R7, R11, R7, RZ ;  /* 0x000000070b07723e */ /* 0x000fe400048060ff */
[----:B------:R-:W-:Y:S01]  /*127760*/  F2FP.SATFINITE.E5M2.F32.PACK_AB_MERGE_C R19, R19, R18, RZ ;  /* 0x000000121313723e */ /* 0x000fe200048060ff */
[----:B------:R0:W-:Y:S04]  /*127770*/  STL.64 [R1+0x6af0], R26 ;  /* 0x006af01a01007387 */ /* 0x0001e80000100a00 */
[----:B0-----:R-:W4:Y:S04]  /*127780*/  LDL.LU R26, [R1+0xb38] ;  /* 0x000b3800011a7983 */ /* 0x001f280000300800 */
[----:B------:R-:W4:Y:S04]  /*127790*/  LDL.LU R27, [R1+0xb3c] ;  /* 0x000b3c00011b7983 */ /* 0x000f280000300800 */
[----:B------:R0:W-:Y:S04]  /*1277a0*/  STL [R1+0x8cc], R7 ;  /* 0x0008cc0701007387 */ /* 0x0001e80000100800 */
[----:B0-----:R-:W4:Y:S04]  /*1277b0*/  LDL.LU R7, [R1+0xb40] ;  /* 0x000b400001077983 */ /* 0x001f280000300800 */
[----:B------:R-:W4:Y:S04]  /*1277c0*/  LDL.LU R11, [R1+0xb44] ;  /* 0x000b4400010b7983 */ /* 0x000f280000300800 */
[----:B------:R0:W-:Y:S01]  /*1277d0*/  STL [R1+0x84c], R19 ;  /* 0x00084c1301007387 */ /* 0x0001e20000100800 */
[----:B------:R-:W-:-:S02]  /*1277e0*/  F2FP.SATFINITE.E5M2.F32.PACK_AB_MERGE_C R2, R2, R10, RZ ;  /* 0x0000000a0202723e */ /* 0x000fc400048060ff */
[----:B--2---:R-:W-:Y:S01]  /*1277f0*/  IADD3 R18, P1, R0, R25, RZ ;  /* 0x0000001900127210 */ /* 0x004fe20007f3e0ff */
[----:B------:R1:W-:Y:S04]  /*127800*/  STL.64 [R1+0x6ae8], R24 ;  /* 0x006ae81801007387 */ /* 0x0003e80000100a00 */
[----:B0-----:R-:W-:Y:S02]  /*127810*/  IMAD.X R19, R29, 0x1, R24, P1 ;  /* 0x000000011d137824 */ /* 0x001fe400008e0618 */
[----:B-1----:R-:W2:Y:S04]  /*127820*/  LDL.LU R24, [R1+0xb28] ;  /* 0x000b280001187983 */ /* 0x002ea80000300800 */
[----:B------:R-:W2:Y:S04]  /*127830*/  LDL.LU R25, [R1+0xb2c] ;  /* 0x000b2c0001197983 */ /* 0x000ea80000300800 */
[----:B------:R0:W-:Y:S02]  /*127840*/  STL.64 [R1+0x5578], R18 ;  /* 0x0055781201007387 */ /* 0x0001e40000100a00 */
[----:B0-----:R-:W-:-:S02]  /*127850*/  F2FP.SATFINITE.E5M2.F32.PACK_AB_MERGE_C R18, R9, R8, RZ ;  /* 0x000000080912723e */ /* 0x001fc400048060ff */
[----:B------:R-:W2:Y:S04]  /*127860*/  LDL.LU R8, [R1+0xb48] ;  /* 0x000b480001087983 */ /* 0x000ea80000300800 */
[----:B------:R-:W2:Y:S04]  /*127870*/  LDL.LU R9, [R1+0xb4c] ;  /* 0x000b4c0001097983 */ /* 0x000ea80000300800 */
[----:B------:R0:W-:Y:S02]  /*127880*/  STL [R1+0x864], R18 ;  /* 0x0008641201007387 */ /* 0x0001e40000100800 */
[----:B0-----:R-:W-:-:S02]  /*127890*/  IADD3 R18, P1, R0, R23, RZ ;  /* 0x0000001700127210 */ /* 0x001fc40007f3e0ff */
[----:B------:R0:W-:Y:S03]  /*1278a0*/  STL [R1+0x7dc], R2 ;  /* 0x0007dc0201007387 */ /* 0x0001e60000100800 */
[----:B------:R-:W-:Y:S01]  /*1278b0*/  IMAD.X R19, R29, 0x1, R22, P1 ;  /* 0x000000011d137824 */ /* 0x000fe200008e0616 */
[----:B------:R-:W2:Y:S04]  /*1278c0*/  LDL.LU R10, [R1+0xb50] ;  /* 0x000b5000010a7983 */ /* 0x000ea80000300800 */
[----:B0-----:R-:W2:Y:S04]  /*1278d0*/  LDL.LU R2, [R1+0xb54] ;  /* 0x000b540001027983 */ /* 0x001ea80000300800 */
[----:B------:R0:W-:Y:S02]  /*1278e0*/  STL.64 [R1+0x5570], R18 ;  /* 0x0055701201007387 */ /* 0x0001e40000100a00 */
[----:B0-----:R-:W-:-:S02]  /*1278f0*/  F2FP.SATFINITE.E5M2.F32.PACK_AB_MERGE_C R18, R5, R4, RZ ;  /* 0x000000040512723e */ /* 0x001fc400048060ff */
[----:B------:R-:W2:Y:S04]  /*127900*/  LDL.LU R4, [R1+0xb58] ;  /* 0x000b580001047983 */ /* 0x000ea80000300800 */
[----:B------:R-:W2:Y:S04]  /*127910*/  LDL.LU R5, [R1+0xb5c] ;  /* 0x000b5c0001057983 */ /* 0x000ea80000300800 */
[----:B------:R0:W-:Y:S02]  /*127920*/  STL [R1+0x59c4], R18 ;  /* 0x0059c41201007387 */ /* 0x0001e40000100800 */
[----:B0-----:R-:W-:-:S02]  /*127930*/  F2FP.SATFINITE.E5M2.F32.PACK_AB_MERGE_C R18, R13, R6, RZ ;  /* 0x000000060d12723e */ /* 0x001fc400048060ff */
[----:B------:R-:W2:Y:S04]  /*127940*/  LDL.LU R6, [R1+0xc10] ;  /* 0x000c100001067983 */ /* 0x000ea80000300800 */
[----:B------:R-:W2:Y:S04]  /*127950*/  LDL.LU R13, [R1+0xc14] ;  /* 0x000c1400010d7983 */ /* 0x000ea80000300800 */
[----:B------:R0:W-:Y:S02]  /*127960*/  STL [R1+0x784], R18 ;  /* 0x0007841201007387 */ /* 0x0001e40000100800 */
[----:B0-----:R-:W-:-:S05]  /*127970*/  IADD3 R18, P1, R0, R21, RZ ;  /* 0x0000001500127210 */ /* 0x001fca0007f3e0ff */
[----:B------:R-:W-:-:S05]  /*127980*/  IMAD.X R19, R29, 0x1, R20, P1 ;  /* 0x000000011d137824 */ /* 0x000fca00008e0614 */
[----:B------:R0:W-:Y:S04]  /*127990*/  STL.64 [R1+0x5568], R18 ;  /* 0x0055681201007387 */ /* 0x0001e80000100a00 */
[----:B0-----:R-:W2:Y:S01]  /*1279a0*/  LDL.LU.64 R18, [R1+0x6b00] ;  /* 0x006b000001127983 */ /* 0x001ea20000300a00 */
[----:B---3--:R-:W-:Y:S02]  /*1279b0*/  F2FP.SATFINITE.E5M2.F32.PACK_AB_MERGE_C R3, R12, R3, RZ ;  /* 0x000000030c03723e */ /* 0x008fe400048060ff */
[----:B----4-:R-:W-:Y:S02]  /*1279c0*/  F2FP.SATFINITE.E5M2.F32.PACK_AB_MERGE_C R7, R11, R7, RZ ;  /* 0x000000070b07723e */ /* 0x010fe400048060ff */
[----:B--2---:R-:W-:-:S05]  /*1279d0*/  F2FP.SATFINITE.E5M2.F32.PACK_AB_MERGE_C R25, R25, R24, RZ ;  /* 0x000000181919723e */ /* 0x004fca00048060ff */
[----:B------:R0:W-:Y:S04]  /*1279e0*/  STL [R1+0x794], R25 ;  /* 0x0007941901007387 */ /* 0x0001e80000100800 */
[----:B------:R-:W-:Y:S01]  /*1279f0*/  STL [R1+0x730], R3 ;  /* 0x0007300301007387 */ /* 0x000fe20000100800 */
[----:B------:R-:W-:-:S05]  /*127a00*/  IADD3 R24, P1, R0, R19, RZ ;  /* 0x0000001300187210 */ /* 0x000fca0007f3e0ff */
[----:B0-----:R-:W-:-:S05]  /*127a10*/  IMAD.X R25, R29, 0x1, R18, P1 ;  /* 0x000000011d197824 */ /* 0x001fca00008e0612 */
[----:B------:R0:W-:Y:S04]  /*127a20*/  STL.64 [R1+0x5560], R24 ;  /* 0x0055601801007387 */ /* 0x0001e80000100a00 */
[----:B0-----:R-:W2:Y:S04]  /*127a30*/  LDL.LU R24, [R1+0xc18] ;  /* 0x000c180001187983 */ /* 0x001ea80000300800 */
[----:B------:R-:W2:Y:S04]  /*127a40*/  LDL.LU R25, [R1+0xc1c] ;  /* 0x000c1c0001197983 */ /* 0x000ea80000300800 */
[----:B------:R-:W3:Y:S04]  /*127a50*/  LDL.LU R3, [R1+0xc20] ;  /* 0x000c200001037983 */ /* 0x000ee80000300800 */
[----:B------:R-:W3:Y:S04]  /*127a60*/  LDL.LU R12, [R1+0xc24] ;  /* 0x000c2400010c7983 */ /* 0x000ee80000300800 */
[----:B------:R0:W-:Y:S02]  /*127a70*/  STL.64 [R1+0x6ae0], R18 ;  /* 0x006ae01201007387 */ /* 0x0001e40000100a00 */
[----:B0-----:R-:W-:-:S02]  /*127a80*/  F2FP.SATFINITE.E5M2.F32.PACK_AB_MERGE_C R19, R27, R26, RZ ;  /* 0x0000001a1b13723e */ /* 0x001fc400048060ff */
[----:B------:R-:W4:Y:S01]  /*127a90*/  LDL.LU R18, [R1+0xc28] ;  /* 0x000c280001127983 */ /* 0x000f220000300800 */
[----:B------:R-:W-:-:S03]  /*127aa0*/  IADD3 R26, P1, R0, R17, RZ ;  /* 0x00000011001a7210 */ /* 0x000fc60007f3e0ff */
[----:B------:R0:W-:Y:S02]  /*127ab0*/  STL [R1+0x73c], R19 ;  /* 0x00073c1301007387 */ /* 0x0001e40000100800 */
[----:B------:R-:W-:Y:S02]  /*127ac0*/  IMAD.X R27, R29, 0x1, R15, P1 ;  /* 0x000000011d1b7824 */ /* 0x000fe400008e060f */
[----:B0-----:R-:W4:Y:S04]  /*127ad0*/  LDL.LU R19, [R1+0xc2c] ;  /* 0x000c2c0001137983 */ /* 0x001f280000300800 */
[----:B------:R0:W-:Y:S04]  /*127ae0*/  STL [R1+0x69c], R7 ;  /* 0x00069c0701007387 */ /* 0x0001e80000100800 */
[----:B0-----:R-:W4:Y:S04]  /*127af0*/  LDL.LU R7, [R1+0xc30] ;  /* 0x000c300001077983 */ /* 0x001f280000300800 */
[----:B------:R-:W4:Y:S04]  /*127b00*/  LDL.LU R11, [R1+0xc34] ;  /* 0x000c3400010b7983 */ /* 0x000f280000300800 */
[----:B------:R0:W-:Y:S02]  /*127b10*/  STL.64 [R1+0x5558], R26 ;  /* 0x0055581a01007387 */ /* 0x0001e40000100a00 */
[----:B0-----:R-:W-:-:S02]  /*127b20*/  F2FP.SATFINITE.E5M2.F32.PACK_AB_MERGE_C R26, R9, R8, RZ ;  /* 0x00000008091a723e */ /* 0x001fc400048060ff */
[----:B------:R-:W-:-:S03]  /*127b30*/  IADD3 R8, P1, R0, R16, RZ ;  /* 0x0000001000087210 */ /* 0x000fc60007f3e0ff */
[----:B------:R0:W-:Y:S02]  /*127b40*/  STL [R1+0x6a0], R26 ;  /* 0x0006a01a01007387 */ /* 0x0001e40000100800 */
[----:B------:R-:W-:Y:S02]  /*127b50*/  IMAD.X R9, R29, 0x1, R14, P1 ;  /* 0x000000011d097824 */ /* 0x000fe400008e060e */
[----:B------:R-:W2:Y:S01]  /*127b60*/  LDL.LU R29, [R1+0x6af8] ;  /* 0x006af800011d7983 */ /* 0x000ea20000300800 */
[----:B------:R-:W-:-:S03]  /*127b70*/  F2FP.SATFINITE.E5M2.F32.PACK_AB_MERGE_C R4, R5, R4, RZ ;  /* 0x000000040504723e */ /* 0x000fc600048060ff */
[----:B------:R1:W-:Y:S01]  /*127b80*/  STL.64 [R1+0x5550], R8 ;  /* 0x0055500801007387 */ /* 0x0003e20000100a00 */
[----:B0-----:R-:W-:Y:S02]  /*127b90*/  F2FP.SATFINITE.E5M2.F32.PACK_AB_MERGE_C R26, R2, R10, RZ ;  /* 0x0000000a021a723e */ /* 0x001fe400048060ff */
[----:B------:R-:W-:Y:S01]  /*127ba0*/  F2FP.SATFINITE.E5M2.F32.PACK_AB_MERGE_C R5, R13, R6, RZ ;  /* 0x000000060d05723e */ /* 0x000fe200048060ff */
[----:B------:R-:W-:Y:S01]  /*127bb0*/  VIADD R0, R0, UR5 ;  /* 0x0000000500007c36 */ /* 0x000fe20008000000 */
[----:B------:R-:W-:Y:S01]  /*127bc0*/  ULDC UR5, c[0x0][0x248] ;  /* 0x0000920000057ab9 */ /* 0x000fe20000000800 */
[----:B-1----:R-:W4:Y:S04]  /*127bd0*/  LDL.LU R8, [R1+0xc38] ;  /* 0x000c380001087983 */ /* 0x002f280000300800 */
[----:B------:R-:W4:Y:S04]  /*127be0*/  LDL.LU R9, [R1+0xc3c] ;  /* 0x000c3c0001097983 */ /* 0x000f280000300800 */
[----:B------:R-:W4:Y:S04]  /*127bf0*/  LDL.LU R10, [R1+0xc40] ;  /* 0x000c4000010a7983 */ /* 0x000f280000300800 */
[----:B------:R-:W4:Y:S04]  /*127c00*/  LDL.LU R2, [R1+0xc44] ;  /* 0x000c440001027983 */ /* 0x000f280000300800 */
[----:B------:R-:W-:Y:S04]  /*127c10*/  STL [R1+0x640], R26 ;  /* 0x0006401a01007387 */ /* 0x000fe80000100800 */
[----:B------:R0:W-:Y:S04]  /*127c20*/  STL [R1+0x59b4], R4 ;  /* 0x0059b40401007387 */ /* 0x0001e80000100800 */
[----:B0-----:R-:W4:Y:S04]  /*127c30*/  LDL.LU R4, [R1+0xc48] ;  /* 0x000c480001047983 */ /* 0x001f280000300800 */
[----:B------:R-:W4:Y:S04]  /*127c40*/  LDL.LU R13, [R1+0xc4c] ;  /* 0x000c4c00010d7983 */ /* 0x000f280000300800 */
[----:B------:R0:W-:Y:S04]  /*127c50*/  STL [R1+0x5f0], R5 ;  /* 0x0005f00501007387 */ /* 0x0001e80000100800 */
[----:B0-----:R-:W4:Y:S04]  /*127c60*/  LDL.LU R5, [R1+0xc50] ;  /* 0x000c500001057983 */ /* 0x001f280000300800 */
[----:B------:R-:W4:Y:S01]  /*127c70*/  LDL.LU R6, [R1+0xc54] ;  /* 0x000c540001067983 */ /* 0x000f220000300800 */
[----:B--2---:R-:W-:-:S03]  /*127c80*/  IADD3 R26, P1, R0, R29, RZ ;  /* 0x0000001d001a7210 */ /* 0x004fc60007f3e0ff */
[----:B------:R0:W-:Y:S02]  /*127c90*/  STL [R1+0x6ad8], R29 ;  /* 0x006ad81d01007387 */ /* 0x0001e40000100800 */
[----:B0-----:R-:W-:-:S05]  /*127ca0*/  SHF.R.S32.HI R29, RZ, 0x1f, R0 ;  /* 0x0000001fff1d7819 */ /* 0x001fca0000011400 */
[----:B------:R-:W-:-:S05]  /*127cb0*/  IMAD.X R27, R29, 0x1, R28, P1 ;  /* 0x000000011d1b7824 */ /* 0x000fca00008e061c */
[----:B------:R0:W-:Y:S04]  /*127cc0*/  STL.64 [R1+0x5548], R26 ;  /* 0x0055481a01007387 */ /* 0x0001e80000100a00 */
[----:B0-----:R-:W2:Y:S01]  /*127cd0*/  LDL.LU.64 R26, [R1+0x6af0] ;  /* 0x006af000011a7983 */ /* 0x001ea20000300a00 */
[----:B------:R-:W-:Y:S02]  /*127ce0*/  F2FP.SATFINITE.E5M2.F32.PACK_AB_MERGE_C R25, R25, R24, RZ ;  /* 0x000000181919723e */ /* 0x000fe400048060ff */
[----:B---3--:R-:W-:-:S03]  /*127cf0*/  F2FP.SATFINITE.E5M2.F32.PACK_AB_MERGE_C R3, R12, R3, RZ ;  /* 0x000000030c03723e */ /* 0x008fc600048060ff */
[----:B------:R0:W-:Y:S04]  /*127d00*/  STL [R1+0x59ac], R25 ;  /* 0x0059ac1901007387 */ /* 0x0001e80000100800 */
[----:B------:R-:W-:Y:S01]  /*127d10*/  STL [R1+0x5e4], R3 ;  /* 0x0005e40301007387 */ /* 0x000fe20000100800 */
[----:B--2---:R-:W-:-:S05]  /*127d20*/  IADD3 R24, P1, R0, R27, RZ ;  /* 0x0000001b00187210 */ /* 0x004fca0007f3e0ff */
[----:B0-----:R-:W-:-:S05]  /*127d30*/  IMAD.X R25, R29, 0x1, R26, P1 ;  /* 0x000000011d197824 */ /* 0x001fca00008e061a */
[----:B------:R0:W-:Y:S04]  /*127d40*/  STL.64 [R1+0x5540], R24 ;  /* 0x0055401801007387 */ /* 0x0001e80000100a00 */
[----:B0-----:R-:W2:Y:S01]  /*127d50*/  LDL.LU.64 R24, [R1+0x6ae8] ;  /* 0x006ae80001187983 */ /* 0x001ea20000300a00 */
[----:B----4-:R-:W-:Y:S02]  /*127d60*/  F2FP.SATFINITE.E5M2.F32.PACK_AB_MERGE_C R19, R19, R18, RZ ;  /* 0x000000121313723e */ /* 0x010fe400048060ff */
[----:B------:R-:W-:Y:S01]  /*127d70*/  F2FP.SATFINITE.E5M2.F32.PACK_AB_MERGE_C R7, R11, R7, RZ ;  /* 0x000000070b07723e */ /* 0x000fe200048060ff */
[----:B------:R-:W3:Y:S04]  /*127d80*/  LDL.LU R12, [R1+0xc5c] ;  /* 0x000c5c00010c7983 */ /* 0x000ee80000300800 */
[----:B------:R-:W4:Y:S04]  /*127d90*/  LDL.LU R3, [R1+0xc64] ;  /* 0x000c640001037983 */ /* 0x000f280000300800 */
[----:B------:R-:W-:Y:S04]  /*127da0*/  STL [R1+0x5e0], R19 ;  /* 0x0005e01301007387 */ /* 0x000fe80000100800 */
[----:B------:R0:W-:Y:S04]  /*127db0*/  STL [R1+0x5d0], R7 ;  /* 0x0005d00701007387 */ /* 0x0001e80000100800 */
[----:B0-----:R-:W3:Y:S04]  /*127dc0*/  LDL.LU R7, [R1+0xc68] ;  /* 0x000c680001077983 */ /* 0x001ee80000300800 */
[----:B------:R-:W3:Y:S01]  /*127dd0*/  LDL.LU R11, [R1+0xc6c] ;  /* 0x000c6c00010b7983 */ /* 0x000ee20000300800 */
[----:B------:R-:W-:-:S02]  /*127de0*/  F2FP.SATFINITE.E5M2.F32.PACK_AB_MERGE_C R2, R2, R10, RZ ;  /* 0x0000000a0202723e */ /* 0x000fc400048060ff */
[----:B------:R-:W-:Y:S02]  /*127df0*/  F2FP.SATFINITE.E5M2.F32.PACK_AB_MERGE_C R13, R13, R4, RZ ;  /* 0x000000040d0d723e */ /* 0x000fe400048060ff */
[----:B------:R-:W-:Y:S02]  /*127e00*/  F2FP.SATFINITE.E5M2.F32.PACK_AB_MERGE_C R5, R6, R5, RZ ;  /* 0x000000050605723e */ /* 0x000fe400048060ff */
[----:B--2---:R-:W-:Y:S01]  /*127e10*/  IADD3 R18, P1, R0, R25, RZ ;  /* 0x0000001900127210 */ /* 0x004fe20007f3e0ff */
[----:B------:R0:W-:Y:S04]  /*127e20*/  STL.64 [R1+0x6ad0], R24 ;  /* 0x006ad01801007387 */ /* 0x0001e80000100a00 */
[----:B------:R-:W-:-:S05]  /*127e30*/  IMAD.X R19, R29, 0x1, R24, P1 ;  /* 0x000000011d137824 */ /* 0x000fca00008e0618 */
[----:B------:R1:W-:Y:S04]  /*127e40*/  STL.64 [R1+0x5538], R18 ;  /* 0x0055381201007387 */ /* 0x0003e80000100a00 */
[----:B0-----:R-:W4:Y:S01]  /*127e50*/  LDL.LU R25, [R1+0xc60] ;  /* 0x000c600001197983 */ /* 0x001f220000300800 */
[----:B-1----:R-:W-:-:S03]  /*127e60*/  F2FP.SATFINITE.E5M2.F32.PACK_AB_MERGE_C R18, R9, R8, RZ ;  /* 0x000000080912723e */ /* 0x002fc600048060ff */
[----:B------:R-:W2:Y:S04]  /*127e70*/  LDL.LU R8, [R1+0xc78] ;  /* 0x000c780001087983 */ /* 0x000ea80000300800 */
[----:B------:R-:W2:Y:S04]  /*127e80*/  LDL.LU R9, [R1+0xc7c] ;  /* 0x000c7c0001097983 */ /* 0x000ea80000300800 */
[----:B------:R0:W-:Y:S04]  /*127e90*/  STL [R1+0x5d4], R18 ;  /* 0x0005d41201007387 */ /* 0x0001e80000100800 */
[----:B------:R-:W-:Y:S01]  /*127ea0*/  STL [R1+0x5bc], R2 ;  /* 0x0005bc0201007387 */ /* 0x000fe20000100800 */
[----:B0-----:R-:W-:-:S03]  /*127eb0*/  IADD3 R18, P1, R0, R23, RZ ;  /* 0x0000001700127210 */ /* 0x001fc60007f3e0ff */
[----:B------:R0:W-:Y:S02]  /*127ec0*/  STL.64 [R1+0x6ac8], R22 ;  /* 0x006ac81601007387 */ /* 0x0001e40000100a00 */
[----:B------:R-:W-:Y:S02]  /*127ed0*/  IMAD.X R19, R29, 0x1, R22, P1 ;  /* 0x000000011d137824 */ /* 0x000fe400008e0616 */
[----:B0-----:R-:W2:Y:S04]  /*127ee0*/  LDL.LU R22, [R1+0xc70] ;  /* 0x000c700001167983 */ /* 0x001ea80000300800 */
[----:B------:R-:W2:Y:S04]  /*127ef0*/  LDL.LU R23, [R1+0xc74] ;  /* 0x000c740001177983 */ /* 0x000ea80000300800 */
[----:B------:R0:W-:Y:S04]  /*127f00*/  STL.64 [R1+0x5530], R18 ;  /* 0x0055301201007387 */ /* 0x0001e80000100a00 */
[----:B------:R-:W2:Y:S04]  /*127f10*/  LDL.LU R2, [R1+0xc80] ;  /* 0x000c800001027983 */ /* 0x000ea80000300800 */
[----:B------:R-:W2:Y:S01]  /*127f20*/  LDL.LU R4, [R1+0xc84] ;  /* 0x000c840001047983 */ /* 0x000ea20000300800 */
[----:B0-----:R-:W-:-:S03]  /*127f30*/  IADD3 R18, P1, R0, R21, RZ ;  /* 0x0000001500127210 */ /* 0x001fc60007f3e0ff */
[----:B------:R0:W-:Y:S02]  /*127f40*/  STL [R1+0x6298], R13 ;  /* 0x0062980d01007387 */ /* 0x0001e40000100800 */
[----:B------:R-:W-:Y:S02]  /*127f50*/  IMAD.X R19, R29, 0x1, R20, P1 ;  /* 0x000000011d137824 */ /* 0x000fe400008e0614 */
[----:B0-----:R-:W3:Y:S04]  /*127f60*/  LDL.LU R13, [R1+0xc58] ;  /* 0x000c5800010d7983 */ /* 0x001ee80000300800 */
[----:B------:R-:W2:Y:S04]  /*127f70*/  LDL.LU R24, [R1+0xc88] ;  /* 0x000c880001187983 */ /* 0x000ea80000300800 */
[----:B------:R-:W2:Y:S04]  /*127f80*/  LDL.LU R10, [R1+0xc8c] ;  /* 0x000c8c00010a7983 */ /* 0x000ea80000300800 */
[----:B------:R-:W-:Y:S04]  /*127f90*/  STL [R1+0x5a4], R5 ;  /* 0x0005a40501007387 */ /* 0x000fe80000100800 */
[----:B------:R0:W-:Y:S04]  /*127fa0*/  STL.64 [R1+0x5528], R18 ;  /* 0x0055281201007387 */ /* 0x0001e80000100a00 */
[----:B0-----:R-:W2:Y:S04]  /*127fb0*/  LDL.LU.64 R18, [R1+0x6ae0] ;  /* 0x006ae00001127983 */ /* 0x001ea80000300a00 */
[----:B------:R-:W2:Y:S04]  /*127fc0*/  LDL.LU R5, [R1+0xcb0] ;  /* 0x000cb00001057983 */ /* 0x000ea80000300800 */
[----:B------:R-:W2:Y:S04]  /*127fd0*/  LDL.LU R6, [R1+0xcb4] ;  /* 0x000cb40001067983 */ /* 0x000ea80000300800 */
[----:B------:R-:W-:Y:S01]  /*127fe0*/  STL.64 [R1+0x6ac0], R20 ;  /* 0x006ac01401007387 */ /* 0x000fe20000100a00 */
[----:B----4-:R-:W-:-:S02]  /*127ff0*/  F2FP.SATFINITE.E5M2.F32.PACK_AB_MERGE_C R3, R3, R25, RZ ;  /* 0x000000190303723e */ /* 0x010fc400048060ff */
[----:B---3--:R-:W-:-:S05]  /*128000*/  F2FP.SATFINITE.E5M2.F32.PACK_AB_MERGE_C R12, R12, R13, RZ ;  /* 0x0000000d0c0c723e */ /* 0x008fca00048060ff */
[----:B------:R-:W-:Y:S04]  /*128010*/  STL [R1+0x62b8], R12 ;  /* 0x0062b80c01007387 */ /* 0x000fe80000100800 */
[----:B------:R0:W-:Y:S04]  /*128020*/  STL [R1+0x588], R3 ;  /* 0x0005880301007387 */ /* 0x0001e80000100800 */
[----:B------:R-:W3:Y:S04]  /*128030*/  LDL.LU R25, [R1+0xcb8] ;  /* 0x000cb80001197983 */ /* 0x000ee80000300800 */
[----:B0-----:R-:W3:Y:S01]  /*128040*/  LDL.LU R3, [R1+0xcbc] ;  /* 0x000cbc0001037983 */ /* 0x001ee20000300800 */
[----:B--2---:R-:W-:-:S03]  /*128050*/  IADD3 R12, P1, R0, R19, RZ ;  /* 0x00000013000c7210 */ /* 0x004fc60007f3e0ff */
[----:B------:R-:W-:Y:S02]  /*128060*/  STL.64 [R1+0x6ab8], R18 ;  /* 0x006ab81201007387 */ /* 0x000fe40000100a00 */
[----:B------:R-:W-:-:S05]  /*128070*/  IMAD.X R13, R29, 0x1, R18, P1 ;  /* 0x000000011d0d7824 */ /* 0x000fca00008e0612 */
[----:B------:R0:W-:Y:S02]  /*128080*/  STL.64 [R1+0x5520], R12 ;  /* 0x0055200c01007387 */ /* 0x0001e40000100a00 */
[----:B0-----:R-:W-:Y:S02]  /*128090*/  F2FP.SATFINITE.E5M2.F32.PACK_AB_MERGE_C R12, R11, R7, RZ ;  /* 0x000000070b0c723e */ /* 0x001fe400048060ff */
[----:B------:R-:W2:Y:S04]  /*1280a0*/  LDL.LU R7, [R1+0xca0] ;  /* 0x000ca00001077983 */ /* 0x000ea80000300800 */
[----:B------:R-:W2:Y:S04]  /*1280b0*/  LDL.LU R11, [R1+0xca4] ;  /* 0x000ca400010b7983 */ /* 0x000ea80000300800 */
[----:B------:R0:W-:Y:S01]  /*1280c0*/  STL [R1+0x590], R12 ;  /* 0x0005900c01007387 */ /* 0x0001e20000100800 */
[----:B------:R-:W-:-:S02]  /*1280d0*/  F2FP.SATFINITE.E5M2.F32.PACK_AB_MERGE_C R18, R23, R22, RZ ;  /* 0x000000161712723e */ /* 0x000fc400048060ff */
[----:B0-----:R-:W-:-:S03]  /*1280e0*/  IADD3 R12, P1, R0, R17, RZ ;  /* 0x00000011000c7210 */ /* 0x001fc60007f3e0ff */
[----:B------:R-:W-:Y:S02]  /*1280f0*/  STL [R1+0x558], R18 ;  /* 0x0005581201007387 */ /* 0x000fe40000100800 */
[----:B------:R-:W-:-:S05]  /*128100*/  IMAD.X R13, R29, 0x1, R15, P1 ;  /* 0x000000011d0d7824 */ /* 0x000fca00008e060f */
[----:B------:R0:W-:Y:S02]  /*128110*/  STL.64 [R1+0x5518], R12 ;  /* 0x0055180c01007387 */ /* 0x0001e40000100a00 */
[----:B0-----:R-:W-:Y:S02]  /*128120*/  F2FP.SATFINITE.E5M2.F32.PACK_AB_MERGE_C R12, R9, R8, RZ ;  /* 0x00000008090c723e */ /* 0x001fe400048060ff */
[----:B------:R-:W4:Y:S04]  /*128130*/  LDL.LU R8, [R1+0xca8] ;  /* 0x000ca80001087983 */ /* 0x000f280000300800 */
[----:B------:R-:W4:Y:S04]  /*128140*/  LDL.LU R9, [R1+0xcac] ;  /* 0x000cac0001097983 */ /* 0x000f280000300800 */
[----:B------:R0:W-:Y:S04]  /*128150*/  STL [R1+0x564], R12 ;  /* 0x0005640c01007387 */ /* 0x0001e80000100800 */
[----:B------:R-:W4:Y:S04]  /*128160*/  LDL.LU R22, [R1+0xc90] ;  /* 0x000c900001167983 */ /* 0x000f280000300800 */
[----:B------:R-:W4:Y:S01]  /*128170*/  LDL.LU R23, [R1+0xc94] ;  /* 0x000c940001177983 */ /* 0x000f220000300800 */
[----:B0-----:R-:W-:-:S05]  /*128180*/  IADD3 R12, P1, R0, R16, RZ ;  /* 0x00000010000c7210 */ /* 0x001fca0007f3e0ff */
[----:B------:R-:W-:Y:S02]  /*128190*/  IMAD.X R13, R29, 0x1, R14, P1 ;  /* 0x000000011d0d7824 */ /* 0x000fe400008e060e */
[----:B------:R-:W2:Y:S01]  /*1281a0*/  LDL.LU R29, [R1+0x6ad8] ;  /* 0x006ad800011d7983 */ /* 0x000ea20000300800 */
[----:B------:R-:W-:Y:S02]  /*1281b0*/  F2FP.SATFINITE.E5M2.F32.PACK_AB_MERGE_C R2, R4, R2, RZ ;  /* 0x000000020402723e */ /* 0x000fe400048060ff */
[----:B------:R-:W-:Y:S01]  /*1281c0*/  F2FP.SATFINITE.E5M2.F32.PACK_AB_MERGE_C R10, R10, R24, RZ ;  /* 0x000000180a0a723e */ /* 0x000fe200048060ff */
[----:B------:R-:W4:Y:S04]  /*1281d0*/  LDL.LU R20, [R1+0xc98] ;  /* 0x000c980001147983 */ /* 0x000f280000300800 */
[----:B------:R-:W4:Y:S04]  /*1281e0*/  LDL.LU R21, [R1+0xc9c] ;  /* 0x000c9c0001157983 */ /* 0x000f280000300800 */
[----:B------:R-:W-:Y:S04]  /*1281f0*/  STL.64 [R1+0x5510], R12 ;  /* 0x0055100c01007387 */ /* 0x000fe80000100a00 */
[----:B------:R0:W-:Y:S01]  /*128200*/  STL [R1+0x554], R2 ;  /* 0x0005540201007387 */ /* 0x0001e20000100800 */
[----:B------:R-:W-:Y:S01]  /*128210*/  VIADD R0, R0, UR5 ;  /* 0x0000000500007c36 */ /* 0x000fe20008000000 */
[----:B------:R-:W-:-:S02]  /*128220*/  ULDC UR5, c[0x0][0x248] ;  /* 0x0000920000057ab9 */ /* 0x000fc40000000800 */
[----:B0-----:R-:W4:Y:S04]  /*128230*/  LDL.LU R2, [R1+0xcd0] ;  /* 0x000cd00001027983 */ /* 0x001f280000300800 */
[----:B------:R-:W4:Y:S04]  /*128240*/  LDL.LU R4, [R1+0xcd4] ;  /* 0x000cd40001047983 */ /* 0x000f280000300800 */
[----:B------:R0:W-:Y:S02]  /*128250*/  STL [R1+0x5998], R10 ;  /* 0x0059980a01007387 */ /* 0x0001e40000100800 */
[----:B0-----:R-:W-:-:S02]  /*128260*/  F2FP.SATFINITE.E5M2.F32.PACK_AB_MERGE_C R10, R6, R5, RZ ;  /* 0x00000005060a723e */ /* 0x001fc400048060ff */
[----:B------:R-:W4:Y:S04]  /*128270*/  LDL.LU R5, [R1+0xcd8] ;  /* 0x000cd80001057983 */ /* 0x000f280000300800 */
[----:B------:R-:W4:Y:S04]  /*128280*/  LDL.LU R6, [R1+0xcdc] ;  /* 0x000cdc0001067983 */ /* 0x000f280000300800 */
[----:B------:R0:W-:Y:S04]  /*128290*/  STL [R1+0x540], R10 ;  /* 0x0005400a01007387 */ /* 0x0001e80000100800 */
[----:B------:R-:W4:Y:S04]  /*1282a0*/  LDL.LU R18, [R1+0xce0] ;  /* 0x000ce00001127983 */ /* 0x000f280000300800 */
[----:B------:R-:W4:Y:S01]  /*1282b0*/  LDL.LU R19, [R1+0xce4] ;  /* 0x000ce40001137983 */ /* 0x000f220000300800 */
[----:B0-----:R-:W-:-:S02]  /*1282c0*/  SHF.R.S32.HI R10, RZ, 0x1f, R0 ;  /* 0x0000001fff0a7819 */ /* 0x001fc40000011400 */
[----:B---3--:R-:W-:Y:S02]  /*1282d0*/  F2FP.SATFINITE.E5M2.F32.PACK_AB_MERGE_C R3, R3, R25, RZ ;  /* 0x000000190303723e */ /* 0x008fe400048060ff */
[----:B--2---:R-:W-:-:S05]  /*1282e0*/  IADD3 R12, P1, R0, R29, RZ ;  /* 0x0000001d000c7210 */ /* 0x004fca0007f3e0ff */
[----:B------:R-:W-:Y:S01]  /*1282f0*/  IMAD.X R13, R10, 0x1, R28, P1 ;  /* 0x000000010a0d7824 */ /* 0x000fe200008e061c */
[----:B------:R-:W-:-:S04]  /*128300*/  IADD3 R24, P1, R0, R27, RZ ;  /* 0x0000001b00187210 */ /* 0x000fc80007f3e0ff */
[----:B------:R0:W-:Y:S01]  /*128310*/  STL.64 [R1+0x5508], R12 ;  /* 0x0055080c01007387 */ /* 0x0001e20000100a00 */
[----:B------:R-:W-:-:S03]  /*128320*/  IMAD.X R25, R10, 0x1, R26, P1 ;  /* 0x000000010a197824 */ /* 0x000fc600008e061a */
[----:B0-----:R-:W2:Y:S04]  /*128330*/  LDL.LU R12, [R1+0xcf0] ;  /* 0x000cf000010c7983 */ /* 0x001ea80000300800 */
[----:B------:R-:W2:Y:S04]  /*128340*/  LDL.LU R13, [R1+0xcf4] ;  /* 0x000cf400010d7983 */ /* 0x000ea80000300800 */
[----:B------:R0:W-:Y:S02]  /*128350*/  STL [R1+0x6034], R3 ;  /* 0x0060340301007387 */ /* 0x0001e40000100800 */
[----:B0-----:R-:W-:-:S05]  /*128360*/  F2FP.SATFINITE.E5M2.F32.PACK_AB_MERGE_C R3, R11, R7, RZ ;  /* 0x000000070b03723e */ /* 0x001fca00048060ff */
[----:B------:R-:W-:Y:S04]  /*128370*/  STL [R1+0x528], R3 ;  /* 0x0005280301007387 */ /* 0x000fe80000100800 */
[----:B------:R0:W-:Y:S04]  /*128380*/  STL.64 [R1+0x5500], R24 ;  /* 0x0055001801007387 */ /* 0x0001e80000100a00 */
[----:B0-----:R-:W3:Y:S01]  /*128390*/  LDL.LU.64 R24, [R1+0x6ad0] ;  /* 0x006ad00001187983 */ /* 0x001ee20000300a00 */
[----:B----4-:R-:W-:Y:S02]  /*1283a0*/  F2FP.SATFINITE.E5M2.F32.PACK_AB_MERGE_C R9, R9, R8, RZ ;  /* 0x000000080909723e */ /* 0x010fe400048060ff */
[----:B------:R-:W-:Y:S01]  /*1283b0*/  F2FP.SATFINITE.E5M2.F32.PACK_AB_MERGE_C R23, R23, R22, RZ ;  /* 0x000000161717723e */ /* 0x000fe200048060ff */
[----:B------:R-:W4:Y:S04]  /*1283c0*/  LDL.LU R3, [R1+0xcfc] ;  /* 0x000cfc0001037983 */ /* 0x000f280000300800 */
[----:B------:R-:W4:Y:S04]  /*1283d0*/  LDL.LU R7, [R1+0xd00] ;  /* 0x000d000001077983 */ /* 0x000f280000300800 */
[----:B------:R-:W4:Y:S04]  /*1283e0*/  LDL.LU R11, [R1+0xd04] ;  /* 0x000d0400010b7983 */ /* 0x000f280000300800 */
[----:B------:R-:W4:Y:S04]  /*1283f0*/  LDL.LU R8, [R1+0xd08] ;  /* 0x000d080001087983 */ /* 0x000f280000300800 */
[----:B------:R0:W-:Y:S04]  /*128400*/  STL [R1+0x52c], R9 ;  /* 0x00052c0901007387 */ /* 0x0001e80000100800 */
[----:B0-----:R-:W4:Y:S04]  /*128410*/  LDL.LU R9, [R1+0xd0c] ;  /* 0x000d0c0001097983 */ /* 0x001f280000300800 */
[----:B------:R0:W-:Y:S01]  /*128420*/  STL [R1+0x268], R23 ;  /* 0x0002681701007387 */ /* 0x0001e20000100800 */
[----:B---3--:R-:W-:-:S03]  /*128430*/  IADD3 R22, P1, R0, R25, RZ ;  /* 0x0000001900167210 */ /* 0x008fc60007f3e0ff */
[----:B------:R1:W-:Y:S02]  /*128440*/  STL [R1+0x6aa8], R25 ;  /* 0x006aa81901007387 */ /* 0x0003e40000100800 */
[----:B0-----:R-:W-:Y:S02]  /*128450*/  IMAD.X R23, R10, 0x1, R24, P1 ;  /* 0x000000010a177824 */ /* 0x001fe400008e0618 */
[----:B-1----:R-:W4:Y:S04]  /*128460*/  LDL.LU R25, [R1+0xcf8] ;  /* 0x000cf80001197983 */ /* 0x002f280000300800 */
[----:B------:R0:W-:Y:S04]  /*128470*/  STL.64 [R1+0x54f8], R22 ;  /* 0x0054f81601007387 */ /* 0x0001e80000100a00 */
[----:B0-----:R-:W3:Y:S01]  /*128480*/  LDL.LU.64 R22, [R1+0x6ac8] ;  /* 0x006ac80001167983 */ /* 0x001ee20000300a00 */
[----:B------:R-:W-:-:S02]  /*128490*/  F2FP.SATFINITE.E5M2.F32.PACK_AB_MERGE_C R21, R21, R20, RZ ;  /* 0x000000141515723e */ /* 0x000fc400048060ff */
[----:B------:R-:W-:-:S03]  /*1284a0*/  F2FP.SATFINITE.E5M2.F32.PACK_AB_MERGE_C R2, R4, R2, RZ ;  /* 0x000000020402723e */ /* 0x000fc600048060ff */
[----:B------:R0:W-:Y:S04]  /*1284b0*/  STL [R1+0x51c], R21 ;  /* 0x00051c1501007387 */ /* 0x0001e80000100800 */
[----:B------:R-:W-:Y:S01]  /*1284c0*/  STL [R1+0x5960], R2 ;  /* 0x0059600201007387 */ /* 0x000fe20000100800 */
[----:B---3--:R-:W-:-:S05]  /*1284d0*/  IADD3 R20, P1, R0, R23, RZ ;  /* 0x0000001700147210 */ /* 0x008fca0007f3e0ff */
[----:B0-----:R-:W-:-:S05]  /*1284e0*/  IMAD.X R21, R10, 0x1, R22, P1 ;  /* 0x000000010a157824 */ /* 0x001fca00008e0616 */
[----:B------:R0:W-:Y:S04]  /*1284f0*/  STL.64 [R1+0x54f0], R20 ;  /* 0x0054f01401007387 */ /* 0x0001e80000100a00 */
[----:B0-----:R-:W3:Y:S01]  /*128500*/  LDL.LU.64 R20, [R1+0x6ac0] ;  /* 0x006ac00001147983 */ /* 0x001ee20000300a00 */
[----:B------:R-:W-:-:S03]  /*128510*/  F2FP.SATFINITE.E5M2.F32.PACK_AB_MERGE_C R5, R6, R5, RZ ;  /* 0x000000050605723e */ /* 0x000fc600048060ff */
[----:B------:R0:W-:Y:S01]  /*128520*/  STL.64 [R1+0x6ab0], R22 ;  /* 0x006ab01601007387 */ /* 0x0001e20000100a00 */
[----:B------:R-:W-:-:S03]  /*128530*/  F2FP.SATFINITE.E5M2.F32.PACK_AB_MERGE_C R19, R19, R18, RZ ;  /* 0x000000121313723e */ /* 0x000fc600048060ff */
[----:B0-----:R-:W4:Y:S04]  /*128540*/  LDL.LU R22, [R1+0xce8] ;  /* 0x000ce80001167983 */ /* 0x001f280000300800 */
[----:B------:R-:W4:Y:S04]  /*128550*/  LDL.LU R23, [R1+0xcec] ;  /* 0x000cec0001177983 */ /* 0x000f280000300800 */
[----:B------:R-:W4:Y:S04]  /*128560*/  LDL.LU R2, [R1+0xd10] ;  /* 0x000d100001027983 */ /* 0x000f280000300800 */
[----:B------:R-:W4:Y:S04]  /*128570*/  LDL.LU R4, [R1+0xd14] ;  /* 0x000d140001047983 */ /* 0x000f280000300800 */
[----:B------:R0:W-:Y:S04]  /*128580*/  STL [R1+0x5978], R5 ;  /* 0x0059780501007387 */ /* 0x0001e80000100800 */
[----:B0-----:R-:W4:Y:S04]  /*128590*/  LDL.LU R5, [R1+0xd18] ;  /* 0x000d180001057983 */ /* 0x001f280000300800 */
[----:B------:R-:W4:Y:S04]  /*1285a0*/  LDL.LU R6, [R1+0xd1c] ;  /* 0x000d1c0001067983 */ /* 0x000f280000300800 */
[----:B------:R0:W-:Y:S01]  /*1285b0*/  STL [R1+0x5918], R19 ;  /* 0x0059181301007387 */ /* 0x0001e20000100800 */
[----:B---3--:R-:W-:-:S05]  /*1285c0*/  IADD3 R18, P1, R0, R21, RZ ;  /* 0x0000001500127210 */ /* 0x008fca0007f3e0ff */
[----:B0-----:R-:W-:-:S05]  /*1285d0*/  IMAD.X R19, R10, 0x1, R20, P1 ;  /* 0x000000010a137824 */ /* 0x001fca00008e0614 */
[----:B------:R0:W-:Y:S04]  /*1285e0*/  STL.64 [R1+0x54e8], R18 ;  /* 0x0054e81201007387 */ /* 0x0001e80000100a00 */
[----:B0-----:R-:W3:Y:S04]  /*1285f0*/  LDL.LU.64 R18, [R1+0x6ab8] ;  /* 0x006ab80001127983 */ /* 0x001ee80000300a00 */
[----:B------:R2:W-:Y:S02]  /*128600*/  STL.64 [R1+0x6aa0], R20 ;  /* 0x006aa01401007387 */ /* 0x0005e40000100a00 */
[----:B--2---:R-:W-:-:S02]  /*128610*/  F2FP.SATFINITE.E5M2.F32.PACK_AB_MERGE_C R20, R13, R12, RZ ;  /* 0x0000000c0d14723e */ /* 0x004fc400048060ff */
[----:B----4-:R-:W-:-:S05]  /*128620*/  F2FP.SATFINITE.E5M2.F32.PACK_AB_MERGE_C R21, R23, R22, RZ ;  /* 0x000000161715723e */ /* 0x010fca00048060ff */
[----:B------:R-:W-:Y:S01]  /*128630*/  STL [R1+0x5930], R21 ;  /* 0x0059301501007387 */ /* 0x000fe20000100800 */
[----:B---3--:R-:W-:-:S03]  /*128640*/  IADD3 R12, P1, R0, R19, RZ ;  /* 0x00000013000c7210 */ /* 0x008fc60007f3e0ff */
[----:B------:R-:W-:Y:S02]  /*128650*/  STL [R1+0x6a90], R19 ;  /* 0x006a901301007387 */ /* 0x000fe40000100800 */
[----:B------:R-:W-:Y:S02]  /*128660*/  IMAD.X R13, R10, 0x1, R18, P1 ;  /* 0x000000010a0d7824 */ /* 0x000fe400008e0612 */
[----:B------:R0:W-:Y:S04]  /*128670*/  STL [R1+0x58cc], R20 ;  /* 0x0058cc1401007387 */ /* 0x0001e80000100800 */
[----:B------:R1:W-:Y:S01]  /*128680*/  STL.64 [R1+0x54e0], R12 ;  /* 0x0054e00c01007387 */ /* 0x0003e20000100a00 */
[----:B0-----:R-:W-:Y:S02]  /*128690*/  F2FP.SATFINITE.E5M2.F32.PACK_AB_MERGE_C R20, R3, R25, RZ ;  /* 0x000000190314723e */ /* 0x001fe400048060ff */
[----:B------:R-:W-:Y:S01]  /*1286a0*/  F2FP.SATFINITE.E5M2.F32.PACK_AB_MERGE_C R3, R11, R7, RZ ;  /* 0x000000070b03723e */ /* 0x000fe200048060ff */
[----:B-1----:R-:W2:Y:S04]  /*1286b0*/  LDL.LU R12, [R1+0xd20] ;  /* 0x000d2000010c7983 */ /* 0x002ea80000300800 */
[----:B------:R-:W2:Y:S04]  /*1286c0*/  LDL.LU R13, [R1+0xd24] ;  /* 0x000d2400010d7983 */ /* 0x000ea80000300800 */
[----:B------:R0:W-:Y:S04]  /*1286d0*/  STL [R1+0x6a94], R18 ;  /* 0x006a941201007387 */ /* 0x0001e80000100800 */
[----:B------:R-:W-:Y:S01]  /*1286e0*/  STL [R1+0x58e4], R20 ;  /* 0x0058e41401007387 */ /* 0x000fe20000100800 */
[----:B0-----:R-:W-:-:S03]  /*1286f0*/  IADD3 R18, P1, R0, R17, RZ ;  /* 0x0000001100127210 */ /* 0x001fc60007f3e0ff */
[----:B------:R0:W-:Y:S02]  /*128700*/  STL [R1+0x5874], R3 ;  /* 0x0058740301007387 */ /* 0x0001e40000100800 */
[----:B------:R-:W-:Y:S02]  /*128710*/  IMAD.X R19, R10, 0x1, R15, P1 ;  /* 0x000000010a137824 */ /* 0x000fe400008e060f */
[----:B------:R-:W3:Y:S04]  /*128720*/  LDL.LU R7, [R1+0xd28] ;  /* 0x000d280001077983 */ /* 0x000ee80000300800 */
[----:B------:R-:W3:Y:S01]  /*128730*/  LDL.LU R11, [R1+0xd2c] ;  /* 0x000d2c00010b7983 */ /* 0x000ee20000300800 */
[----:B0-----:R-:W-:-:S03]  /*128740*/  F2FP.SATFINITE.E5M2.F32.PACK_AB_MERGE_C R3, R9, R8, RZ ;  /* 0x000000080903723e */ /* 0x001fc600048060ff */
[----:B------:R-:W-:Y:S04]  /*128750*/  STL.64 [R1+0x54d0], R18 ;  /* 0x0054d01201007387 */ /* 0x000fe80000100a00 */
[----:B------:R0:W-:Y:S01]  /*128760*/  STL [R1+0x5898], R3 ;  /* 0x0058980301007387 */ /* 0x0001e20000100800 */
[----:B------:R-:W-:-:S03]  /*128770*/  IADD3 R8, P1, R0, R16, RZ ;  /* 0x0000001000087210 */ /* 0x000fc60007f3e0ff */
[----:B------:R-:W-:Y:S04]  /*128780*/  STL.64 [R1+0x6a88], R16 ;  /* 0x006a881001007387 */ /* 0x000fe80000100a00 */
[----:B------:R-:W4:Y:S04]  /*128790*/  LDL.LU R22, [R1+0xd30] ;  /* 0x000d300001167983 */ /* 0x000f280000300800 */
[----:B------:R-:W4:Y:S01]  /*1287a0*/  LDL.LU R23, [R1+0xd34] ;  /* 0x000d340001177983 */ /* 0x000f220000300800 */
[----:B------:R-:W-:-:S03]  /*1287b0*/  IMAD.X R9, R10, 0x1, R14, P1 ;  /* 0x000000010a097824 */ /* 0x000fc600008e060e */
[----:B------:R-:W4:Y:S04]  /*1287c0*/  LDL.LU R25, [R1+0xd38] ;  /* 0x000d380001197983 */ /* 0x000f280000300800 */
[----:B------:R1:W-:Y:S04]  /*1287d0*/  STL.64 [R1+0x54c8], R8 ;  /* 0x0054c80801007387 */ /* 0x0003e80000100a00 */
[----:B------:R-:W4:Y:S01]  /*1287e0*/  LDL.LU R10, [R1+0xd3c] ;  /* 0x000d3c00010a7983 */ /* 0x000f220000300800 */
[----:B0-----:R-:W-:Y:S01]  /*1287f0*/  F2FP.SATFINITE.E5M2.F32.PACK_AB_MERGE_C R3, R4, R2, RZ ;  /* 0x000000020403723e */ /* 0x001fe200048060ff */
[----:B------:R-:W-:Y:S01]  /*128800*/  VIADD R0, R0, UR5 ;  /* 0x0000000500007c36 */ /* 0x000fe20008000000 */
[----:B------:R-:W-:Y:S01]  /*128810*/  F2FP.SATFINITE.E5M2.F32.PACK_AB_MERGE_C R2, R6, R5, RZ ;  /* 0x000000050602723e */ /* 0x000fe200048060ff */
[----:B------:R-:W-:Y:S01]  /*128820*/  ULDC UR5, c[0x0][0x248] ;  /* 0x0000920000057ab9 */ /* 0x000fe20000000800 */
[----:B-1----:R-:W4:Y:S04]  /*128830*/  LDL.LU R8, [R1+0xd40] ;  /* 0x000d400001087983 */ /* 0x002f280000300800 */
[----:B------:R-:W4:Y:S04]  /*128840*/  LDL.LU R9, [R1+0xd44] ;  /* 0x000d440001097983 */ /* 0x000f280000300800 */
[----:B------:R-:W-:Y:S04]  /*128850*/  STL.64 [R1+0x6a98], R14 ;  /* 0x006a980e01007387 */ /* 0x000fe80000100a00 */
[----:B------:R-:W4:Y:S04]  /*128860*/  LDL.LU R20, [R1+0xd48] ;  /* 0x000d480001147983 */ /* 0x000f280000300800 */
[----:B------:R0:W-:Y:S04]  /*128870*/  STL [R1+0x5824], R3 ;  /* 0x0058240301007387 */ /* 0x0001e80000100800 */
[----:B------:R-:W4:Y:S04]  /*128880*/  LDL.LU R21, [R1+0xd4c] ;  /* 0x000d4c0001157983 */ /* 0x000f280000300800 */
[----:B------:R1:W-:Y:S01]  /*128890*/  STL [R1+0x583c], R2 ;  /* 0x00583c0201007387 */ /* 0x0003e20000100800 */
[----:B0-----:R-:W-:-:S03]  /*1288a0*/  SHF.R.S32.HI R3, RZ, 0x1f, R0 ;  /* 0x0000001fff037819 */ /* 0x001fc60000011400 */
[----:B-1----:R-:W4:Y:S04]  /*1288b0*/  LDL.LU R2, [R1+0xd50] ;  /* 0x000d500001027983 */ /* 0x002f280000300800 */
[----:B------:R-:W4:Y:S04]  /*1288c0*/  LDL.LU R6, [R1+0xd54] ;  /* 0x000d540001067983 */ /* 0x000f280000300800 */
[----:B------:R-:W4:Y:S04]  /*1288d0*/  LDL.LU R14, [R1+0xd58] ;  /* 0x000d5800010e7983 */ /* 0x000f280000300800 */
[----:B------:R-:W4:Y:S04]  /*1288e0*/  LDL.LU R15, [R1+0xd5c] ;  /* 0x000d5c00010f7983 */ /* 0x000f280000300800 */
[----:B------:R-:W4:Y:S04]  /*1288f0*/  LDL.LU R4, [R1+0xd60] ;  /* 0x000d600001047983 */ /* 0x000f280000300800 */
[----:B------:R-:W4:Y:S01]  /*128900*/  LDL.LU R5, [R1+0xd64] ;  /* 0x000d640001057983 */ /* 0x000f220000300800 */
[----:B--2---:R-:W-:-:S02]  /*128910*/  F2FP.SATFINITE.E5M2.F32.PACK_AB_MERGE_C R16, R13, R12, RZ ;  /* 0x0000000c0d10723e */ /* 0x004fc400048060ff */
[----:B------:R-:W-:-:S03]  /*128920*/  IADD3 R12, P1, R0, R29, RZ ;  /* 0x0000001d000c7210 */ /* 0x000fc60007f3e0ff */
[----:B------:R0:W-:Y:S02]  /*128930*/  STL [R1+0x57d8], R16 ;  /* 0x0057d81001007387 */ /* 0x0001e40000100800 */
[----:B------:R-:W-:Y:S02]  /*128940*/  IMAD.X R13, R3, 0x1, R28, P1 ;  /* 0x00000001030d7824 */ /* 0x000fe400008e061c */
[----:B------:R-:W2:Y:S04]  /*128950*/  LDL.LU R18, [R1+0xd68] ;  /* 0x000d680001127983 */ /* 0x000ea80000300800 */
[----:B------:R-:W2:Y:S04]  /*128960*/  LDL.LU R19, [R1+0xd6c] ;  /* 0x000d6c0001137983 */ /* 0x000ea80000300800 */
[----:B0-----:R-:W2:Y:S04]  /*128970*/  LDL.LU R16, [R1+0xd70] ;  /* 0x000d700001107983 */ /* 0x001ea80000300800 */
[----:B------:R0:W-:Y:S01]  /*128980*/  STL.64 [R1+0x54a0], R12 ;  /* 0x0054a00c01007387 */ /* 0x0001e20000100a00 */
[----:B---3--:R-:W-:-:S03]  /*128990*/  F2FP.SATFINITE.E5M2.F32.PACK_AB_MERGE_C R7, R11, R7, RZ ;  /* 0x000000070b07723e */ /* 0x008fc600048060ff */
[----:B------:R-:W3:Y:S04]  /*1289a0*/  LDL.LU R17, [R1+0xd74] ;  /* 0x000d740001117983 */ /* 0x000ee80000300800 */
[----:B0-----:R-:W3:Y:S04]  /*1289b0*/  LDL.LU R12, [R1+0xd78] ;  /* 0x000d7800010c7983 */ /* 0x001ee80000300800 */
[----:B------:R-:W3:Y:S04]  /*1289c0*/  LDL.LU R13, [R1+0xd7c] ;  /* 0x000d7c00010d7983 */ /* 0x000ee80000300800 */
[----:B------:R0:W-:Y:S01]  /*1289d0*/  STL [R1+0x57ec], R7 ;  /* 0x0057ec0701007387 */ /* 0x0001e20000100800 */
[----:B----4-:R-:W-:-:S02]  /*1289e0*/  F2FP.SATFINITE.E5M2.F32.PACK_AB_MERGE_C R23, R23, R22, RZ ;  /* 0x000000161717723e */ /* 0x010fc400048060ff */
[----:B------:R-:W-:Y:S01]  /*1289f0*/  IADD3 R22, P1, R0, R27, RZ ;  /* 0x0000001b00167210 */ /* 0x000fe20007f3e0ff */
[----:B0-----:R-:W4:Y:S04]  /*128a00*/  LDL.LU R7, [R1+0xd80] ;  /* 0x000d800001077983 */ /* 0x001f280000300800 */
[----:B------:R-:W4:Y:S04]  /*128a10*/  LDL.LU R11, [R1+0xd84] ;  /* 0x000d8400010b7983 */ /* 0x000f280000300800 */
[----:B------:R0:W-:Y:S01]  /*128a20*/  STL [R1+0xd00], R23 ;  /* 0x000d001701007387 */ /* 0x0001e20000100800 */
[----:B------:R-:W-:Y:S01]  /*128a30*/  F2FP.SATFINITE.E5M2.F32.PACK_AB_MERGE_C R10, R10, R25, RZ ;  /* 0x000000190a0a723e */ /* 0x000fe200048060ff */
[----:B0-----:R-:W-:-:S05]  /*128a40*/  IMAD.X R23, R3, 0x1, R26, P1 ;  /* 0x0000000103177824 */ /* 0x001fca00008e061a */
[----:B------:R0:W-:Y:S04]  /*128a50*/  STL.64 [R1+0x5490], R22 ;  /* 0x0054901601007387 */ /* 0x0001e80000100a00 */
[----:B0-----:R-:W2:Y:S04]  /*128a60*/  LDL.LU.64 R22, [R1+0x6ab0] ;  /* 0x006ab00001167983 */ /* 0x001ea80000300a00 */
[----:B------:R-:W3:Y:S01]  /*128a70*/  LDL.LU R25, [R1+0x6aa8] ;  /* 0x006aa80001197983 */ /* 0x000ee20000300800 */
[----:B------:R-:W-:-:S03]  /*128a80*/  F2FP.SATFINITE.E5M2.F32.PACK_AB_MERGE_C R9, R9, R8, RZ ;  /* 0x000000080909723e */ /* 0x000fc600048060ff */
[----:B------:R0:W-:Y:S01]  /*128a90*/  STL [R1+0xd04], R10 ;  /* 0x000d040a01007387 */ /* 0x0001e20000100800 */
[----:B------:R-:W-:-:S03]  /*128aa0*/  F2FP.SATFINITE.E5M2.F32.PACK_AB_MERGE_C R21, R21, R20, RZ ;  /* 0x000000141515723e */ /* 0x000fc600048060ff */
[----:B0-----:R-:W4:Y:S04]  /*128ab0*/  LDL.LU R10, [R1+0xd8c] ;  /* 0x000d8c00010a7983 */ /* 0x001f280000300800 */
[----:B------:R0:W-:Y:S01]  /*128ac0*/  STL [R1+0xb40], R9 ;  /* 0x000b400901007387 */ /* 0x0001e20000100800 */
[----:B------:R-:W-:Y:S02]  /*128ad0*/  F2FP.SATFINITE.E5M2.F32.PACK_AB_MERGE_C R20, R6, R2, RZ ;  /* 0x000000020614723e */ /* 0x000fe400048060ff */
[----:B---3--:R-:W-:-:S05]  /*128ae0*/  IADD3 R8, P1, R0, R25, RZ ;  /* 0x0000001900087210 */ /* 0x008fca0007f3e0ff */
[----:B0-----:R-:W-:-:S05]  /*128af0*/  IMAD.X R9, R3, 0x1, R24, P1 ;  /* 0x0000000103097824 */ /* 0x001fca00008e0618 */
[----:B------:R0:W-:Y:S04]  /*128b00*/  STL.64 [R1+0x5480], R8 ;  /* 0x0054800801007387 */ /* 0x0001e80000100a00 */
[----:B0-----:R-:W3:Y:S04]  /*128b10*/  LDL.LU R8, [R1+0xd90] ;  /* 0x000d900001087983 */ /* 0x001ee80000300800 */
[----:B------:R-:W3:Y:S04]  /*128b20*/  LDL.LU R9, [R1+0xd94] ;  /* 0x000d940001097983 */ /* 0x000ee80000300800 */
[----:B------:R-:W3:Y:S04]  /*128b30*/  LDL.LU R2, [R1+0xd98] ;  /* 0x000d980001027983 */ /* 0x000ee80000300800 */
[----:B------:R-:W-:Y:S04]  /*128b40*/  STL [R1+0xb44], R21 ;  /* 0x000b441501007387 */ /* 0x000fe80000100800 */
[----:B------:R-:W3:Y:S04]  /*128b50*/  LDL.LU R6, [R1+0xd9c] ;  /* 0x000d9c0001067983 */ /* 0x000ee80000300800 */
[----:B------:R2:W-:Y:S02]  /*128b60*/  STL [R1+0xa70], R20 ;  /* 0x000a701401007387 */ /* 0x0005e40000100800 */
[----:B--2---:R-:W-:-:S05]  /*128b70*/  IADD3 R20, P1, R0, R23, RZ ;  /* 0x0000001700147210 */ /* 0x004fca0007f3e0ff */
[----:B------:R-:W-:-:S05]  /*128b80*/  IMAD.X R21, R3, 0x1, R22, P1 ;  /* 0x0000000103157824 */ /* 0x000fca00008e0616 */
[----:B------:R0:W-:Y:S04]  /*128b90*/  STL.64 [R1+0x5470], R20 ;  /* 0x0054701401007387 */ /* 0x0001e80000100a00 */
[----:B0-----:R-:W2:Y:S01]  /*128ba0*/  LDL.LU.64 R20, [R1+0x6aa0] ;  /* 0x006aa00001147983 */ /* 0x001ea20000300a00 */
[----:B------:R-:W-:Y:S02]  /*128bb0*/  F2FP.SATFINITE.E5M2.F32.PACK_AB_MERGE_C R15, R15, R14, RZ ;  /* 0x0000000e0f0f723e */ /* 0x000fe400048060ff */
[----:B------:R-:W-:Y:S02]  /*128bc0*/  F2FP.SATFINITE.E5M2.F32.PACK_AB_MERGE_C R14, R5, R4, RZ ;  /* 0x00000004050e723e */ /* 0x000fe400048060ff */
[----:B------:R-:W3:Y:S04]  /*128bd0*/  LDL.LU R4, [R1+0xda0] ;  /* 0x000da00001047983 */ /* 0x000ee80000300800 */
[----:B------:R-:W-:Y:S04]  /*128be0*/  STL [R1+0xa9c], R15 ;  /* 0x000a9c0f01007387 */ /* 0x000fe80000100800 */
[----:B------:R-:W3:Y:S04]  /*128bf0*/  LDL.LU R5, [R1+0xda4] ;  /* 0x000da40001057983 */ /* 0x000ee80000300800 */
[----:B------:R2:W-:Y:S01]  /*128c00*/  STL [R1+0x9a8], R14 ;  /* 0x0009a80e01007387 */ /* 0x0005e20000100800 */
[----:B------:R-:W-:-:S02]  /*128c10*/  F2FP.SATFINITE.E5M2.F32.PACK_AB_MERGE_C R19, R19, R18, RZ ;  /* 0x000000121313723e */ /* 0x000fc400048060ff */
[----:B--2---:R-:W-:Y:S01]  /*128c20*/  IADD3 R14, P1, R0, R21, RZ ;  /* 0x00000015000e7210 */ /* 0x004fe20007f3e0ff */
[----:B------:R0:W-:Y:S04]  /*128c30*/  STL [R1+0x6a78], R21 ;  /* 0x006a781501007387 */ /* 0x0001e80000100800 */
[----:B------:R-:W-:Y:S01]  /*128c40*/  IMAD.X R15, R3, 0x1, R20, P1 ;  /* 0x00000001030f7824 */ /* 0x000fe200008e0614 */
[----:B0-----:R-:W2:Y:S04]  /*128c50*/  LDL.LU R21, [R1+0xd88] ;  /* 0x000d880001157983 */ /* 0x001ea80000300800 */
[----:B------:R0:W-:Y:S04]  /*128c60*/  STL.64 [R1+0x5460], R14 ;  /* 0x0054600e01007387 */ /* 0x0001e80000100a00 */
[----:B0-----:R-:W3:Y:S04]  /*128c70*/  LDL.LU.64 R14, [R1+0x6a98] ;  /* 0x006a9800010e7983 */ /* 0x001ee80000300a00 */
[----:B------:R-:W4:Y:S04]  /*128c80*/  LDL.LU R18, [R1+0x6a94] ;  /* 0x006a940001127983 */ /* 0x000f280000300800 */
[----:B------:R0:W-:Y:S04]  /*128c90*/  STL [R1+0x9ac], R19 ;  /* 0x0009ac1301007387 */ /* 0x0001e80000100800 */
[----:B0-----:R-:W2:Y:S01]  /*128ca0*/  LDL.LU R19, [R1+0x6a90] ;  /* 0x006a900001137983 */ /* 0x001ea20000300800 */
[----:B------:R-:W-:-:S05]  /*128cb0*/  F2FP.SATFINITE.E5M2.F32.PACK_AB_MERGE_C R17, R17, R16, RZ ;  /* 0x000000101111723e */ /* 0x000fca00048060ff */
[----:B------:R4:W-:Y:S01]  /*128cc0*/  STL [R1+0x960], R17 ;  /* 0x0009601101007387 */ /* 0x0009e20000100800 */
[----:B--2---:R-:W-:-:S05]  /*128cd0*/  IADD3 R16, P1, R0, R19, RZ ;  /* 0x0000001300107210 */ /* 0x004fca0007f3e0ff */
[----:B----4-:R-:W-:-:S05]  /*128ce0*/  IMAD.X R17, R3, 0x1, R18, P1 ;  /* 0x0000000103117824 */ /* 0x010fca00008e0612 */
[----:B------:R0:W-:Y:S04]  /*128cf0*/  STL.64 [R1+0x5450], R16 ;  /* 0x0054501001007387 */ /* 0x0001e80000100a00 */
[----:B0-----:R-:W2:Y:S01]  /*128d00*/  LDL.LU.64 R16, [R1+0x6a88] ;  /* 0x006a880001107983 */ /* 0x001ea20000300a00 */
[----:B------:R-:W-:-:S03]  /*128d10*/  F2FP.SATFINITE.E5M2.F32.PACK_AB_MERGE_C R13, R13, R12, RZ ;  /* 0x0000000c0d0d723e */ /* 0x000fc600048060ff */
[----:B------:R-:W-:Y:S01]  /*128d20*/  STL.64 [R1+0x6a70], R18 ;  /* 0x006a701201007387 */ /* 0x000fe20000100a00 */
[----:B------:R-:W-:-:S03]  /*128d30*/  F2FP.SATFINITE.E5M2.F32.PACK_AB_MERGE_C R7, R11, R7, RZ ;  /* 0x000000070b07723e */ /* 0x000fc600048060ff */
[----:B------:R-:W4:Y:S04]  /*128d40*/  LDL.LU R12, [R1+0xda8] ;  /* 0x000da800010c7983 */ /* 0x000f280000300800 */
[----:B------:R0:W-:Y:S01]  /*128d50*/  STL [R1+0x970], R13 ;  /* 0x0009700d01007387 */ /* 0x0001e20000100800 */
[----:B------:R-:W-:-:S03]  /*128d60*/  F2FP.SATFINITE.E5M2.F32.PACK_AB_MERGE_C R10, R10, R21, RZ ;  /* 0x000000150a0a723e */ /* 0x000fc600048060ff */
[----:B0-----:R-:W4:Y:S04]  /*128d70*/  LDL.LU R13, [R1+0xdac] ;  /* 0x000dac00010d7983 */ /* 0x001f280000300800 */
[----:B------:R0:W-:Y:S04]  /*128d80*/  STL [R1+0x914], R7 ;  /* 0x0009140701007387 */ /* 0x0001e80000100800 */
[----:B0-----:R-:W4:Y:S04]  /*128d90*/  LDL.LU R7, [R1+0xdb0] ;  /* 0x000db00001077983 */ /* 0x001f280000300800 */
[----:B------:R-:W4:Y:S01]  /*128da0*/  LDL.LU R11, [R1+0xdb4] ;  /* 0x000db400010b7983 */ /* 0x000f220000300800 */
[----:B---3--:R-:W-:-:S02]  /*128db0*/  F2FP.SATFINITE.E5M2.F32.PACK_AB_MERGE_C R2, R6, R2, RZ ;  /* 0x000000020602723e */ /* 0x008fc400048060ff */
[----:B--2---:R-:W-:-:S05]  /*128dc0*/  IADD3 R18, P1, R0, R17, RZ ;  /* 0x0000001100127210 */ /* 0x004fca0007f3e0ff */
[----:B------:R-:W-:-:S05]  /*128dd0*/  IMAD.X R19, R3, 0x1, R15, P1 ;  /* 0x0000000103137824 */ /* 0x000fca00008e060f */
[----:B------:R0:W-:Y:S04]  /*128de0*/  STL.64 [R1+0x5440], R18 ;  /* 0x0054401201007387 */ /* 0x0001e80000100a00 */
[----:B------:R1:W-:Y:S01]  /*128df0*/  STL.64 [R1+0x6a80], R16 ;  /* 0x006a801001007387 */ /* 0x0003e20000100a00 */
[----:B0-----:R-:W-:-:S03]  /*128e00*/  IADD3 R18, P1, R0, R16, RZ ;  /* 0x0000001000127210 */ /* 0x001fc60007f3e0ff */
[----:B------:R-:W-:Y:S02]  /*128e10*/  STL [R1+0x920], R10 ;  /* 0x0009200a01007387 */ /* 0x000fe40000100800 */
[----:B------:R-:W-:Y:S01]  /*128e20*/  IMAD.X R19, R3, 0x1, R14, P1 ;  /* 0x0000000103137824 */ /* 0x000fe200008e060e */
[----:B------:R-:W-:Y:S01]  /*128e30*/  F2FP.SATFINITE.E5M2.F32.PACK_AB_MERGE_C R3, R9, R8, RZ ;  /* 0x000000080903723e */ /* 0x000fe200048060ff */
[----:B-1----:R-:W2:Y:S04]  /*128e40*/  LDL.LU R16, [R1+0xdb8] ;  /* 0x000db80001107983 */ /* 0x002ea80000300800 */
[----:B------:R-:W2:Y:S04]  /*128e50*/  LDL.LU R17, [R1+0xdbc] ;  /* 0x000dbc0001117983 */ /* 0x000ea80000300800 */
[----:B------:R-:W-:Y:S04]  /*128e60*/  STL.64 [R1+0x5438], R18 ;  /* 0x0054381201007387 */ /* 0x000fe80000100a00 */
[----:B------:R0:W-:Y:S04]  /*128e70*/  STL [R1+0x8dc], R3 ;  /* 0x0008dc0301007387 */ /* 0x0001e80000100800 */
[----:B------:R-:W3:Y:S04]  /*128e80*/  LDL.LU R8, [R1+0xdc0] ;  /* 0x000dc00001087983 */ /* 0x000ee80000300800 */
[----:B------:R-:W3:Y:S04]  /*128e90*/  LDL.LU R9, [R1+0xdc4] ;  /* 0x000dc40001097983 */ /* 0x000ee80000300800 */
[----:B0-----:R-:W3:Y:S04]  /*128ea0*/  LDL.LU R3, [R1+0xdc8] ;  /* 0x000dc80001037983 */ /* 0x001ee80000300800 */
[----:B------:R-:W3:Y:S04]  /*128eb0*/  LDL.LU R10, [R1+0xdcc] ;  /* 0x000dcc00010a7983 */ /* 0x000ee80000300800 */
[----:B------:R0:W-:Y:S04]  /*128ec0*/  STL [R1+0x8f0], R2 ;  /* 0x0008f00201007387 */ /* 0x0001e80000100800 */
[----:B0-----:R-:W3:Y:S04]  /*128ed0*/  LDL.LU R2, [R1+0xdd0] ;  /* 0x000dd00001027983 */ /* 0x001ee80000300800 */
[----:B------:R-:W3:Y:S01]  /*128ee0*/  LDL.LU R6, [R1+0xdd4] ;  /* 0x000dd40001067983 */ /* 0x000ee20000300800 */
[----:B------:R-:W-:Y:S01]  /*128ef0*/  F2FP.SATFINITE.E5M2.F32.PACK_AB_MERGE_C R4, R5, R4, RZ ;  /* 0x000000040504723e */ /* 0x000fe200048060ff */
[----:B------:R-:W-:Y:S01]  /*128f00*/  VIADD R0, R0, UR5 ;  /* 0x0000000500007c36 */ /* 0x000fe20008000000 */
[----:B----4-:R-:W-:Y:S01]  /*128f10*/  F2FP.SATFINITE.E5M2.F32.PACK_AB_MERGE_C R13, R13, R12, RZ ;  /* 0x0000000c0d0d723e */ /* 0x010fe200048060ff */
[----:B------:R-:W4:Y:S01]  /*128f20*/  LDL.LU R21, [R1+0xdd8] ;  /* 0x000dd80001157983 */ /* 0x000f220000300800 */
[----:B------:R-:W-:Y:S01]  /*128f30*/  F2FP.SATFINITE.E5M2.F32.PACK_AB_MERGE_C R7, R11, R7, RZ ;  /* 0x000000070b07723e */ /* 0x000fe200048060ff */
[----:B------:R-:W-:-:S02]  /*128f40*/  ULDC UR5, c[0x0][0x248] ;  /* 0x0000920000057ab9 */ /* 0x000fc40000000800 */
[----:B------:R-:W4:Y:S04]  /*128f50*/  LDL.LU R18, [R1+0xde0] ;  /* 0x000de00001127983 */ /* 0x000f280000300800 */
[----:B------:R0:W-:Y:S04]  /*128f60*/  STL [R1+0x880], R4 ;  /* 0x0008800401007387 */ /* 0x0001e80000100800 */
[----:B------:R-:W4:Y:S04]  /*128f70*/  LDL.LU R19, [R1+0xde4] ;  /* 0x000de40001137983 */ /* 0x000f280000300800 */
[----:B------:R1:W-:Y:S01]  /*128f80*/  STL [R1+0x6a68], R29 ;  /* 0x006a681d01007387 */ /* 0x0003e20000100800 */
[----:B0-----:R-:W-:-:S02]  /*128f90*/  IADD3 R4, P1, R0, R29, RZ ;  /* 0x0000001d00047210 */ /* 0x001fc40007f3e0ff */
[----:B-1----:R-:W-:-:S05]  /*128fa0*/  SHF.R.S32.HI R29, RZ, 0x1f, R0 ;  /* 0x0000001fff1d7819 */ /* 0x002fca0000011400 */
[----:B------:R-:W-:Y:S01]  /*128fb0*/  IMAD.X R5, R29, 0x1, R28, P1 ;  /* 0x000000011d057824 */ /* 0x000fe200008e061c */
[----:B------:R-:W-:-:S04]  /*128fc0*/  IADD3 R12, P1, R0, R27, RZ ;  /* 0x0000001b000c7210 */ /* 0x000fc80007f3e0ff */
[----:B------:R0:W-:Y:S04]  /*128fd0*/  STL.64 [R1+0x5418], R4 ;  /* 0x0054180401007387 */ /* 0x0001e80000100a00 */
[----:B0-----:R-:W4:Y:S04]  /*128fe0*/  LDL.LU R4, [R1+0xdf0] ;  /* 0x000df00001047983 */ /* 0x001f280000300800 */
[----:B------:R-:W4:Y:S04]  /*128ff0*/  LDL.LU R5, [R1+0xdf4] ;  /* 0x000df40001057983 */ /* 0x000f280000300800 */
[----:B------:R0:W-:Y:S04]  /*129000*/  STL [R1+0x898], R13 ;  /* 0x0008980d01007387 */ /* 0x0001e80000100800 */
[----:B------:R-:W-:Y:S01]  /*129010*/  STL [R1+0x824], R7 ;  /* 0x0008240701007387 */ /* 0x000fe20000100800 */
[----:B0-----:R-:W-:-:S05]  /*129020*/  IMAD.X R13, R29, 0x1, R26, P1 ;  /* 0x000000011d0d7824 */ /* 0x001fca00008e061a */
[----:B------:R0:W-:Y:S04]  /*129030*/  STL.64 [R1+0x5410], R12 ;  /* 0x0054100c01007387 */ /* 0x0001e80000100a00 */
[----:B0-----:R-:W4:Y:S04]  /*129040*/  LDL.LU R12, [R1+0xdf8] ;  /* 0x000df800010c7983 */ /* 0x001f280000300800 */
[----:B------:R-:W4:Y:S04]  /*129050*/  LDL.LU R13, [R1+0xdfc] ;  /* 0x000dfc00010d7983 */ /* 0x000f280000300800 */
[----:B------:R-:W4:Y:S04]  /*129060*/  LDL.LU R7, [R1+0xe00] ;  /* 0x000e000001077983 */ /* 0x000f280000300800 */
[----:B------:R-:W4:Y:S04]  /*129070*/  LDL.LU R11, [R1+0xe04] ;  /* 0x000e0400010b7983 */ /* 0x000f280000300800 */
[----:B------:R0:W-:Y:S04]  /*129080*/  STL.64 [R1+0x6a60], R26 ;  /* 0x006a601a01007387 */ /* 0x0001e80000100a00 */
[----:B0-----:R-:W4:Y:S04]  /*129090*/  LDL.LU R26, [R1+0xde8] ;  /* 0x000de800011a7983 */ /* 0x001f280000300800 */
[----:B------:R-:W4:Y:S01]  /*1290a0*/  LDL.LU R27, [R1+0xdec] ;  /* 0x000dec00011b7983 */ /* 0x000f220000300800 */
[----:B--2---:R-:W-:-:S02]  /*1290b0*/  F2FP.SATFINITE.E5M2.F32.PACK_AB_MERGE_C R17, R17, R16, RZ ;  /* 0x000000101111723e */ /* 0x004fc400048060ff */
[----:B---3--:R-:W-:Y:S02]  /*1290c0*/  F2FP.SATFINITE.E5M2.F32.PACK_AB_MERGE_C R16, R9, R8, RZ ;  /* 0x000000080910723e */ /* 0x008fe400048060ff */
[----:B------:R-:W2:Y:S04]  /*1290d0*/  LDL.LU R8, [R1+0xe08] ;  /* 0x000e080001087983 */ /* 0x000ea80000300800 */
[----:B------:R-:W-:Y:S04]  /*1290e0*/  STL [R1+0x834], R17 ;  /* 0x0008341101007387 */ /* 0x000fe80000100800 */
[----:B------:R-:W2:Y:S04]  /*1290f0*/  LDL.LU R9, [R1+0xe0c] ;  /* 0x000e0c0001097983 */ /* 0x000ea80000300800 */
[----:B------:R0:W-:Y:S01]  /*129100*/  STL [R1+0x7b4], R16 ;  /* 0x0007b41001007387 */ /* 0x0001e20000100800 */
[----:B------:R-:W-:-:S03]  /*129110*/  F2FP.SATFINITE.E5M2.F32.PACK_AB_MERGE_C R10, R10, R3, RZ ;  /* 0x000000030a0a723e */ /* 0x000fc600048060ff */
[----:B------:R-:W3:Y:S01]  /*129120*/  LDL.LU R3, [R1+0xe10] ;  /* 0x000e100001037983 */ /* 0x000ee20000300800 */
[----:B0-----:R-:W-:Y:S02]  /*129130*/  IADD3 R16, P1, R0, R25, RZ ;  /* 0x0000001900107210 */ /* 0x001fe40007f3e0ff */
[----:B------:R-:W-:-:S03]  /*129140*/  F2FP.SATFINITE.E5M2.F32.PACK_AB_MERGE_C R2, R6, R2, RZ ;  /* 0x000000020602723e */ /* 0x000fc600048060ff */
[----:B------:R-:W-:-:S05]  /*129150*/  IMAD.X R17, R29, 0x1, R24, P1 ;  /* 0x000000011d117824 */ /* 0x000fca00008e0618 */
[----:B------:R-:W-:Y:S04]  /*129160*/  STL.64 [R1+0x5408], R16 ;  /* 0x0054081001007387 */ /* 0x000fe80000100a00 */
[----:B------:R0:W-:Y:S04]  /*129170*/  STL [R1+0x7cc], R10 ;  /* 0x0007cc0a01007387 */ /* 0x0001e80000100800 */
[----:B0-----:R-:W3:Y:S01]  /*129180*/  LDL.LU R10, [R1+0xe14] ;  /* 0x000e1400010a7983 */ /* 0x001ee20000300800 */
[----:B------:R-:W-:-:S03]  /*129190*/  IADD3 R16, P1, R0, R23, RZ ;  /* 0x0000001700107210 */ /* 0x000fc60007f3e0ff */
[----:B------:R0:W-:Y:S04]  /*1291a0*/  STL [R1+0x754], R2 ;  /* 0x0007540201007387 */ /* 0x0001e80000100800 */
[----:B0-----:R-:W3:Y:S04]  /*1291b0*/  LDL.LU R2, [R1+0xe18] ;  /* 0x000e180001027983 */ /* 0x001ee80000300800 */
[----:B------:R-:W3:Y:S04]  /*1291c0*/  LDL.LU R6, [R1+0xe1c] ;  /* 0x000e1c0001067983 */ /* 0x000ee80000300800 */
[----:B------:R0:W-:Y:S04]  /*1291d0*/  STL [R1+0x6a50], R23 ;  /* 0x006a501701007387 */ /* 0x0001e80000100800 */
[----:B0-----:R-:W4:Y:S01]  /*1291e0*/  LDL.LU R23, [R1+0xddc] ;  /* 0x000ddc0001177983 */ /* 0x001f220000300800 */
[----:B------:R-:W-:-:S05]  /*1291f0*/  IMAD.X R17, R29, 0x1, R22, P1 ;  /* 0x000000011d117824 */ /* 0x000fca00008e0616 */
[----:B------:R0:W-:Y:S04]  /*129200*/  STL.64 [R1+0x53f8], R16 ;  /* 0x0053f81001007387 */ /* 0x0001e80000100a00 */
[----:B0-----:R-:W2:Y:S01]  /*129210*/  LDL.LU.64 R16, [R1+0x6a80] ;  /* 0x006a800001107983 */ /* 0x001ea20000300a00 */
[----:B----4-:R-:W-:-:S03]  /*129220*/  F2FP.SATFINITE.E5M2.F32.PACK_AB_MERGE_C R23, R23, R21, RZ ;  /* 0x000000151717723e */ /* 0x010fc600048060ff */
[----:B------:R-:W4:Y:S04]  /*129230*/  LDL.LU R21, [R1+0x6a78] ;  /* 0x006a780001157983 */ /* 0x000f280000300800 */
[----:B------:R0:W-:Y:S02]  /*129240*/  STL [R1+0x764], R23 ;  /* 0x0007641701007387 */ /* 0x0001e40000100800 */
[----:B0-----:R-:W-:-:S05]  /*129250*/  F2FP.SATFINITE.E5M2.F32.PACK_AB_MERGE_C R23, R19, R18, RZ ;  /* 0x000000121317723e */ /* 0x001fca00048060ff */
[----:B------:R-:W-:Y:S01]  /*129260*/  STL [R1+0x700], R23 ;  /* 0x0007001701007387 */ /* 0x000fe20000100800 */
[----:B----4-:R-:W-:-:S05]  /*129270*/  IADD3 R18, P1, R0, R21, RZ ;  /* 0x0000001500127210 */ /* 0x010fca0007f3e0ff */
[----:B------:R-:W-:-:S05]  /*129280*/  IMAD.X R19, R29, 0x1, R20, P1 ;  /* 0x000000011d137824 */ /* 0x000fca00008e0614 */
[----:B------:R0:W-:Y:S04]  /*129290*/  STL.64 [R1+0x53e8], R18 ;  /* 0x0053e81201007387 */ /* 0x0001e80000100a00 */
[----:B0-----:R-:W4:Y:S04]  /*1292a0*/  LDL.LU.64 R18, [R1+0x6a70] ;  /* 0x006a700001127983 */ /* 0x001f280000300a00 */
[----:B------:R0:W-:Y:S02]  /*1292b0*/  STL.64 [R1+0x6a48], R20 ;  /* 0x006a481401007387 */ /* 0x0001e40000100a00 */
[----:B0-----:R-:W-:-:S02]  /*1292c0*/  F2FP.SATFINITE.E5M2.F32.PACK_AB_MERGE_C R21, R27, R26, RZ ;  /* 0x0000001a1b15723e */ /* 0x001fc400048060ff */
[----:B------:R-:W-:Y:S02]  /*1292d0*/  F2FP.SATFINITE.E5M2.F32.PACK_AB_MERGE_C R20, R5, R4, RZ ;  /* 0x000000040514723e */ /* 0x000fe400048060ff */
[----:B------:R-:W3:Y:S04]  /*1292e0*/  LDL.LU R4, [R1+0xe30] ;  /* 0x000e300001047983 */ /* 0x000ee80000300800 */
[----:B------:R-:W-:Y:S04]  /*1292f0*/  STL [R1+0x718], R21 ;  /* 0x0007181501007387 */ /* 0x000fe80000100800 */
[----:B------:R-:W3:Y:S04]  /*129300*/  LDL.LU R5, [R1+0xe34] ;  /* 0x000e340001057983 */ /* 0x000ee80000300800 */
[----:B------:R4:W-:Y:S02]  /*129310*/  STL [R1+0x664], R20 ;  /* 0x0006641401007387 */ /* 0x0009e40000100800 */
[----:B----4-:R-:W-:-:S02]  /*129320*/  IADD3 R20, P1, R0, R19, RZ ;  /* 0x0000001300147210 */ /* 0x010fc40007f3e0ff */
[----:B------:R0:W-:Y:S03]  /*129330*/  STL.64 [R1+0x6a40], R18 ;  /* 0x006a401201007387 */ /* 0x0001e60000100a00 */
[----:B------:R-:W-:Y:S01]  /*129340*/  IMAD.X R21, R29, 0x1, R18, P1 ;  /* 0x000000011d157824 */ /* 0x000fe200008e0612 */
[----:B0-----:R-:W-:Y:S02]  /*129350*/  F2FP.SATFINITE.E5M2.F32.PACK_AB_MERGE_C R18, R13, R12, RZ ;  /* 0x0000000c0d12723e */ /* 0x001fe400048060ff */
[----:B------:R-:W4:Y:S04]  /*129360*/  LDL.LU R12, [R1+0xe50] ;  /* 0x000e5000010c7983 */ /* 0x000f280000300800 */
[----:B------:R-:W-:Y:S04]  /*129370*/  STL.64 [R1+0x53d8], R20 ;  /* 0x0053d81401007387 */ /* 0x000fe80000100a00 */
[----:B------:R-:W4:Y:S04]  /*129380*/  LDL.LU R13, [R1+0xe54] ;  /* 0x000e5400010d7983 */ /* 0x000f280000300800 */
[----:B------:R0:W-:Y:S02]  /*129390*/  STL [R1+0x678], R18 ;  /* 0x0006781201007387 */ /* 0x0001e40000100800 */
[----:B0-----:R-:W-:-:S02]  /*1293a0*/  F2FP.SATFINITE.E5M2.F32.PACK_AB_MERGE_C R18, R11, R7, RZ ;  /* 0x000000070b12723e */ /* 0x001fc400048060ff */
[----:B------:R-:W4:Y:S04]  /*1293b0*/  LDL.LU R7, [R1+0xe58] ;  /* 0x000e580001077983 */ /* 0x000f280000300800 */
[----:B------:R-:W4:Y:S04]  /*1293c0*/  LDL.LU R11, [R1+0xe5c] ;  /* 0x000e5c00010b7983 */ /* 0x000f280000300800 */
[----:B------:R2:W-:Y:S02]  /*1293d0*/  STL [R1+0x5c8], R18 ;  /* 0x0005c81201007387 */ /* 0x0005e40000100800 */
[----:B--2---:R-:W-:-:S05]  /*1293e0*/  IADD3 R18, P1, R0, R17, RZ ;  /* 0x0000001100127210 */ /* 0x004fca0007f3e0ff */
[----:B------:R-:W-:-:S05]  /*1293f0*/  IMAD.X R19, R29, 0x1, R15, P1 ;  /* 0x000000011d137824 */ /* 0x000fca00008e060f */
[----:B------:R0:W-:Y:S02]  /*129400*/  STL.64 [R1+0x53c8], R18 ;  /* 0x0053c81201007387 */ /* 0x0001e40000100a00 */
[----:B0-----:R-:W-:Y:S02]  /*129410*/  F2FP.SATFINITE.E5M2.F32.PACK_AB_MERGE_C R18, R9, R8, RZ ;  /* 0x000000080912723e */ /* 0x001fe400048060ff */
[----:B------:R-:W2:Y:S04]  /*129420*/  LDL.LU R8, [R1+0xe60] ;  /* 0x000e600001087983 */ /* 0x000ea80000300800 */
[----:B------:R-:W2:Y:S04]  /*129430*/  LDL.LU R9, [R1+0xe64] ;  /* 0x000e640001097983 */ /* 0x000ea80000300800 */
[----:B------:R0:W-:Y:S04]  /*129440*/  STL [R1+0x62c], R18 ;  /* 0x00062c1201007387 */ /* 0x0001e80000100800 */
[----:B------:R1:W-:Y:S01]  /*129450*/  STL.64 [R1+0x6a58], R16 ;  /* 0x006a581001007387 */ /* 0x0003e20000100a00 */
[----:B0-----:R-:W-:-:S05]  /*129460*/  IADD3 R18, P1, R0, R16, RZ ;  /* 0x0000001000127210 */ /* 0x001fca0007f3e0ff */
[----:B------:R-:W-:Y:S01]  /*129470*/  IMAD.X R19, R29, 0x1, R14, P1 ;  /* 0x000000011d137824 */ /* 0x000fe200008e060e */
[----:B-1----:R-:W4:Y:S04]  /*129480*/  LDL.LU R16, [R1+0xe38] ;  /* 0x000e380001107983 */ /* 0x002f280000300800 */
[----:B------:R-:W4:Y:S04]  /*129490*/  LDL.LU R17, [R1+0xe3c] ;  /* 0x000e3c0001117983 */ /* 0x000f280000300800 */
[----:B------:R-:W2:Y:S01]  /*1294a0*/  LDL.LU R29, [R1+0x6a68] ;  /* 0x006a6800011d7983 */ /* 0x000ea20000300800 */
[----:B---3--:R-:W-:-:S02]  /*1294b0*/  F2FP.SATFINITE.E5M2.F32.PACK_AB_MERGE_C R3, R10, R3, RZ ;  /* 0x000000030a03723e */ /* 0x008fc400048060ff */
[----:B------:R-:W-:Y:S01]  /*1294c0*/  F2FP.SATFINITE.E5M2.F32.PACK_AB_MERGE_C R2, R6, R2, RZ ;  /* 0x000000020602723e */ /* 0x000fe200048060ff */
[----:B------:R-:W3:Y:S04]  /*1294d0*/  LDL.LU R23, [R1+0xe68] ;  /* 0x000e680001177983 */ /* 0x000ee80000300800 */
[----:B------:R0:W-:Y:S04]  /*1294e0*/  STL.64 [R1+0x53c0], R18 ;  /* 0x0053c01201007387 */ /* 0x0001e80000100a00 */
[----:B------:R1:W-:Y:S01]  /*1294f0*/  STL [R1+0x5b0], R3 ;  /* 0x0005b00301007387 */ /* 0x0003e20000100800 */
[----:B------:R-:W-:Y:S01]  /*129500*/  F2FP.SATFINITE.E5M2.F32.PACK_AB_MERGE_C R5, R5, R4, RZ ;  /* 0x000000040505723e */ /* 0x000fe200048060ff */
[----:B------:R-:W-:Y:S01]  /*129510*/  VIADD R0, R0, UR5 ;  /* 0x0000000500007c36 */ /* 0x000fe20008000000 */
[----:B------:R-:W-:Y:S01]  /*129520*/  ULDC UR5, c[0x0][0x248] ;  /* 0x0000920000057ab9 */ /* 0x000fe20000000800 */
[----:B0-----:R-:W3:Y:S04]  /*129530*/  LDL.LU R18, [R1+0xe6c] ;  /* 0x000e6c0001127983 */ /* 0x001ee80000300800 */
[----:B------:R0:W-:Y:S04]  /*129540*/  STL [R1+0x5b8], R2 ;  /* 0x0005b80201007387 */ /* 0x0001e80000100800 */
[----:B------:R-:W3:Y:S04]  /*129550*/  LDL.LU R20, [R1+0xe80] ;  /* 0x000e800001147983 */ /* 0x000ee80000300800 */
[----:B------:R-:W3:Y:S04]  /*129560*/  LDL.LU R21, [R1+0xe84] ;  /* 0x000e840001157983 */ /* 0x000ee80000300800 */
[----:B------:R-:W3:Y:S04]  /*129570*/  LDL.LU R19, [R1+0xe88] ;  /* 0x000e880001137983 */ /* 0x000ee80000300800 */
[----:B-1----:R-:W3:Y:S04]  /*129580*/  LDL.LU R3, [R1+0xe8c] ;  /* 0x000e8c0001037983 */ /* 0x002ee80000300800 */
[----:B------:R-:W3:Y:S04]  /*129590*/  LDL.LU R10, [R1+0xeb0] ;  /* 0x000eb000010a7983 */ /* 0x000ee80000300800 */
[----:B------:R-:W3:Y:S04]  /*1295a0*/  LDL.LU R6, [R1+0xeb4] ;  /* 0x000eb40001067983 */ /* 0x000ee80000300800 */
[----:B0-----:R-:W3:Y:S04]  /*1295b0*/  LDL.LU R2, [R1+0xec0] ;  /* 0x000ec00001027983 */ /* 0x001ee80000300800 */
[----:B------:R-:W3:Y:S04]  /*1295c0*/  LDL.LU R4, [R1+0xec4] ;  /* 0x000ec40001047983 */ /* 0x000ee80000300800 */
[----:B------:R0:W-:Y:S02]  /*1295d0*/  STL [R1+0x594], R5 ;  /* 0x0005940501007387 */ /* 0x0001e40000100800 */
[----:B0-----:R-:W-:-:S02]  /*1295e0*/  SHF.R.S32.HI R5, RZ, 0x1f, R0 ;  /* 0x0000001fff057819 */ /* 0x001fc40000011400 */
[----:B--2---:R-:W-:-:S05]  /*1295f0*/  IADD3 R26, P1, R0, R29, RZ ;  /* 0x0000001d001a7210 */ /* 0x004fca0007f3e0ff */
[----:B------:R-:W-:-:S05]  /*129600*/  IMAD.X R27, R5, 0x1, R28, P1 ;  /* 0x00000001051b7824 */ /* 0x000fca00008e061c */
[----:B------:R0:W-:Y:S04]  /*129610*/  STL.64 [R1+0x53a0], R26 ;  /* 0x0053a01a01007387 */ /* 0x0001e80000100a00 */
[----:B0-----:R-:W2:Y:S01]  /*129620*/  LDL.LU.64 R26, [R1+0x6a60] ;  /* 0x006a6000011a7983 */ /* 0x001ea20000300a00 */
[----:B----4-:R-:W-:Y:S02]  /*129630*/  F2FP.SATFINITE.E5M2.F32.PACK_AB_MERGE_C R17, R17, R16, RZ ;  /* 0x000000101111723e */ /* 0x010fe400048060ff */
[----:B------:R-:W-:Y:S02]  /*129640*/  F2FP.SATFINITE.E5M2.F32.PACK_AB_MERGE_C R16, R13, R12, RZ ;  /* 0x0000000c0d10723e */ /* 0x000fe400048060ff */
[----:B------:R-:W-:Y:S01]  /*129650*/  F2FP.SATFINITE.E5M2.F32.PACK_AB_MERGE_C R7, R11, R7, RZ ;  /* 0x000000070b07723e */ /* 0x000fe200048060ff */
[----:B------:R-:W-:Y:S04]  /*129660*/  STL [R1+0x59c], R17 ;  /* 0x00059c1101007387 */ /* 0x000fe80000100800 */
[----:B------:R0:W-:Y:S02]  /*129670*/  STL [R1+0x578], R16 ;  /* 0x0005781001007387 */ /* 0x0001e40000100800 */
[----:B0-----:R-:W-:-:S02]  /*129680*/  F2FP.SATFINITE.E5M2.F32.PACK_AB_MERGE_C R16, R9, R8, RZ ;  /* 0x000000080910723e */ /* 0x001fc400048060ff */
[----:B---3--:R-:W-:Y:S02]  /*129690*/  F2FP.SATFINITE.E5M2.F32.PACK_AB_MERGE_C R18, R18, R23, RZ ;  /* 0x000000171212723e */ /* 0x008fe400048060ff */
[----:B--2---:R-:W-:-:S05]  /*1296a0*/  IADD3 R12, P1, R0, R27, RZ ;  /* 0x0000001b000c7210 */ /* 0x004fca0007f3e0ff */
[----:B------:R-:W-:-:S05]  /*1296b0*/  IMAD.X R13, R5, 0x1, R26, P1 ;  /* 0x00000001050d7824 */ /* 0x000fca00008e061a */
[----:B------:R0:W-:Y:S04]  /*1296c0*/  STL.64 [R1+0x5390], R12 ;  /* 0x0053900c01007387 */ /* 0x0001e80000100a00 */
[----:B0-----:R-:W2:Y:S04]  /*1296d0*/  LDL.LU R12, [R1+0xec8] ;  /* 0x000ec800010c7983 */ /* 0x001ea80000300800 */
[----:B------:R-:W2:Y:S04]  /*1296e0*/  LDL.LU R13, [R1+0xecc] ;  /* 0x000ecc00010d7983 */ /* 0x000ea80000300800 */
[----:B------:R0:W-:Y:S04]  /*1296f0*/  STL [R1+0x580], R7 ;  /* 0x0005800701007387 */ /* 0x0001e80000100800 */
[----:B0-----:R-:W3:Y:S04]  /*129700*/  LDL.LU R7, [R1+0xee0] ;  /* 0x000ee00001077983 */ /* 0x001ee80000300800 */
[----:B------:R-:W3:Y:S04]  /*129710*/  LDL.LU R11, [R1+0xee4] ;  /* 0x000ee400010b7983 */ /* 0x000ee80000300800 */
[----:B------:R-:W4:Y:S04]  /*129720*/  LDL.LU R8, [R1+0xee8] ;  /* 0x000ee80001087983 */ /* 0x000f280000300800 */
[----:B------:R-:W4:Y:S04]  /*129730*/  LDL.LU R9, [R1+0xeec] ;  /* 0x000eec0001097983 */ /* 0x000f280000300800 */
[----:B------:R0:W-:Y:S02]  /*129740*/  STL [R1+0x55c], R16 ;  /* 0x00055c1001007387 */ /* 0x0001e40000100800 */
[----:B0-----:R-:W-:-:S05]  /*129750*/  IADD3 R16, P1, R0, R25, RZ ;  /* 0x0000001900107210 */ /* 0x001fca0007f3e0ff */
[----:B------:R-:W-:-:S05]  /*129760*/  IMAD.X R17, R5, 0x1, R24, P1 ;  /* 0x0000000105117824 */ /* 0x000fca00008e0618 */
[----:B------:R0:W-:Y:S04]  /*129770*/  STL.64 [R1+0x5388], R16 ;  /* 0x0053881001007387 */ /* 0x0001e80000100a00 */
[----:B0-----:R-:W4:Y:S04]  /*129780*/  LDL.LU.64 R16, [R1+0x6a58] ;  /* 0x006a580001107983 */ /* 0x001f280000300a00 */
[----:B------:R0:W-:Y:S04]  /*129790*/  STL.64 [R1+0x6a38], R24 ;  /* 0x006a381801007387 */ /* 0x0001e80000100a00 */
[----:B0-----:R-:W2:Y:S04]  /*1297a0*/  LDL.LU R24, [R1+0xeb8] ;  /* 0x000eb80001187983 */ /* 0x001ea80000300800 */
[----:B------:R-:W2:Y:S04]  /*1297b0*/  LDL.LU R25, [R1+0xebc] ;  /* 0x000ebc0001197983 */ /* 0x000ea80000300800 */
[----:B------:R-:W3:Y:S04]  /*1297c0*/  LDL.LU R23, [R1+0x6a50] ;  /* 0x006a500001177983 */ /* 0x000ee80000300800 */
[----:B------:R0:W-:Y:S02]  /*1297d0*/  STL [R1+0x560], R18 ;  /* 0x0005601201007387 */ /* 0x0001e40000100800 */
[----:B0-----:R-:W-:-:S05]  /*1297e0*/  F2FP.SATFINITE.E5M2.F32.PACK_AB_MERGE_C R18, R21, R20, RZ ;  /* 0x000000141512723e */ /* 0x001fca00048060ff */
[----:B------:R-:W-:Y:S01]  /*1297f0*/  STL [R1+0x548], R18 ;  /* 0x0005481201007387 */ /* 0x000fe20000100800 */
[----:B---3--:R-:W-:-:S05]  /*129800*/  IADD3 R20, P1, R0, R23, RZ ;  /* 0x0000001700147210 */ /* 0x008fca0007f3e0ff */
[----:B------:R-:W-:-:S05]  /*129810*/  IMAD.X R21, R5, 0x1, R22, P1 ;  /* 0x0000000105157824 */ /* 0x000fca00008e0616 */
[----:B------:R0:W-:Y:S04]  /*129820*/  STL.64 [R1+0x5378], R20 ;  /* 0x0053781401007387 */ /* 0x0001e80000100a00 */
[----:B0-----:R-:W3:Y:S01]  /*129830*/  LDL.LU.64 R20, [R1+0x6a48] ;  /* 0x006a480001147983 */ /* 0x001ee20000300a00 */
[----:B------:R-:W-:Y:S02]  /*129840*/  F2FP.SATFINITE.E5M2.F32.PACK_AB_MERGE_C R19, R3, R19, RZ ;  /* 0x000000130313723e */ /* 0x000fe400048060ff */
[----:B------:R-:W-:-:S03]  /*129850*/  F2FP.SATFINITE.E5M2.F32.PACK_AB_MERGE_C R3, R6, R10, RZ ;  /* 0x0000000a0603723e */ /* 0x000fc600048060ff */
[----:B------:R0:W-:Y:S04]  /*129860*/  STL [R1+0x54c], R19 ;  /* 0x00054c1301007387 */ /* 0x0001e80000100800 */
[----:B------:R-:W-:Y:S01]  /*129870*/  STL [R1+0x53c], R3 ;  /* 0x00053c0301007387 */ /* 0x000fe20000100800 */
[----:B---3--:R-:W-:-:S05]  /*129880*/  IADD3 R18, P1, R0, R21, RZ ;  /* 0x0000001500127210 */ /* 0x008fca0007f3e0ff */
[----:B0-----:R-:W-:-:S05]  /*129890*/  IMAD.X R19, R5, 0x1, R20, P1 ;  /* 0x0000000105137824 */ /* 0x001fca00008e0614 */
[----:B------:R0:W-:Y:S04]  /*1298a0*/  STL.64 [R1+0x5368], R18 ;  /* 0x0053681201007387 */ /* 0x0001e80000100a00 */
[----:B0-----:R-:W3:Y:S04]  /*1298b0*/  LDL.LU.64 R18, [R1+0x6a40] ;  /* 0x006a400001127983 */ /* 0x001ee80000300a00 */
[----:B------:R-:W4:Y:S01]  /*1298c0*/  LDL.LU R3, [R1+0xefc] ;  /* 0x000efc0001037983 */ /* 0x000f220000300800 */
[----:B--2---:R-:W-:-:S03]  /*1298d0*/  F2FP.SATFINITE.E5M2.F32.PACK_AB_MERGE_C R24, R25, R24, RZ ;  /* 0x000000181918723e */ /* 0x004fc600048060ff */
[----:B------:R-:W2:Y:S01]  /*1298e0*/  LDL.LU R10, [R1+0xf20] ;  /* 0x000f2000010a7983 */ /* 0x000ea20000300800 */
[----:B------:R-:W-:-:S03]  /*1298f0*/  F2FP.SATFINITE.E5M2.F32.PACK_AB_MERGE_C R2, R4, R2, RZ ;  /* 0x000000020402723e */ /* 0x000fc600048060ff */
[----:B------:R-:W2:Y:S04]  /*129900*/  LDL.LU R6, [R1+0xf24] ;  /* 0x000f240001067983 */ /* 0x000ea80000300800 */
[----:B------:R-:W-:Y:S04]  /*129910*/  STL.64 [R1+0x6a30], R20 ;  /* 0x006a301401007387 */ /* 0x000fe80000100a00 */
[----:B------:R0:W-:Y:S04]  /*129920*/  STL [R1+0x538], R24 ;  /* 0x0005381801007387 */ /* 0x0001e80000100800 */
[----:B------:R1:W-:Y:S04]  /*129930*/  STL [R1+0x524], R2 ;  /* 0x0005240201007387 */ /* 0x0003e80000100800 */
[----:B0-----:R-:W2:Y:S04]  /*129940*/  LDL.LU R24, [R1+0xf28] ;  /* 0x000f280001187983 */ /* 0x001ea80000300800 */
[----:B------:R-:W2:Y:S04]  /*129950*/  LDL.LU R25, [R1+0xf2c] ;  /* 0x000f2c0001197983 */ /* 0x000ea80000300800 */
[----:B-1----:R-:W2:Y:S01]  /*129960*/  LDL.LU R2, [R1+0xf50] ;  /* 0x000f500001027983 */ /* 0x002ea20000300800 */
[----:B------:R-:W-:-:S02]  /*129970*/  F2FP.SATFINITE.E5M2.F32.PACK_AB_MERGE_C R7, R11, R7, RZ ;  /* 0x000000070b07723e */ /* 0x000fc400048060ff */
[----:B---3--:R-:W-:-:S05]  /*129980*/  IADD3 R20, P1, R0, R19, RZ ;  /* 0x0000001300147210 */ /* 0x008fca0007f3e0ff */
[----:B------:R-:W-:-:S05]  /*129990*/  IMAD.X R21, R5, 0x1, R18, P1 ;  /* 0x0000000105157824 */ /* 0x000fca00008e0612 */
[----:B------:R0:W-:Y:S04]  /*1299a0*/  STL.64 [R1+0x5358], R20 ;  /* 0x0053581401007387 */ /* 0x0001e80000100a00 */
[----:B------:R-:W2:Y:S04]  /*1299b0*/  LDL.LU R4, [R1+0xf54] ;  /* 0x000f540001047983 */ /* 0x000ea80000300800 */
[----:B------:R1:W-:Y:S01]  /*1299c0*/  STL.64 [R1+0x6a28], R18 ;  /* 0x006a281201007387 */ /* 0x0003e20000100a00 */
[----:B0-----:R-:W-:Y:S02]  /*1299d0*/  F2FP.SATFINITE.E5M2.F32.PACK_AB_MERGE_C R20, R13, R12, RZ ;  /* 0x0000000c0d14723e */ /* 0x001fe400048060ff */
[----:B----4-:R-:W-:-:S05]  /*1299e0*/  IADD3 R12, P1, R0, R17, RZ ;  /* 0x00000011000c7210 */ /* 0x010fca0007f3e0ff */
[----:B------:R-:W-:Y:S01]  /*1299f0*/  IMAD.X R13, R5, 0x1, R15, P1 ;  /* 0x00000001050d7824 */ /* 0x000fe200008e060f */
[----:B-1----:R-:W3:Y:S04]  /*129a00*/  LDL.LU R18, [R1+0xef4] ;  /* 0x000ef40001127983 */ /* 0x002ee80000300800 */
[----:B------:R-:W4:Y:S04]  /*129a10*/  LDL.LU R19, [R1+0xef8] ;  /* 0x000ef80001137983 */ /* 0x000f280000300800 */
[----:B------:R0:W-:Y:S04]  /*129a20*/  STL [R1+0x520], R20 ;  /* 0x0005201401007387 */ /* 0x0001e80000100800 */
[----:B------:R1:W-:Y:S04]  /*129a30*/  STL [R1+0x50c], R7 ;  /* 0x00050c0701007387 */ /* 0x0003e80000100800 */
[----:B0-----:R-:W3:Y:S01]  /*129a40*/  LDL.LU R20, [R1+0xf58] ;  /* 0x000f580001147983 */ /* 0x001ee20000300800 */
[----:B-1----:R-:W-:-:S03]  /*129a50*/  F2FP.SATFINITE.E5M2.F32.PACK_AB_MERGE_C R7, R9, R8, RZ ;  /* 0x000000080907723e */ /* 0x002fc600048060ff */
[----:B------:R-:W3:Y:S04]  /*129a60*/  LDL.LU R21, [R1+0xf5c] ;  /* 0x000f5c0001157983 */ /* 0x000ee80000300800 */
[----:B------:R-:W-:Y:S04]  /*129a70*/  STL.64 [R1+0x5348], R12 ;  /* 0x0053480c01007387 */ /* 0x000fe80000100a00 */
[----:B------:R-:W3:Y:S04]  /*129a80*/  LDL.LU R11, [R1+0xf40] ;  /* 0x000f4000010b7983 */ /* 0x000ee80000300800 */
[----:B------:R-:W3:Y:S04]  /*129a90*/  LDL.LU R8, [R1+0xf44] ;  /* 0x000f440001087983 */ /* 0x000ee80000300800 */
[----:B------:R0:W-:Y:S04]  /*129aa0*/  STL [R1+0x6324], R7 ;  /* 0x0063240701007387 */ /* 0x0001e80000100800 */
[----:B0-----:R-:W3:Y:S01]  /*129ab0*/  LDL.LU R7, [R1+0xef0] ;  /* 0x000ef00001077983 */ /* 0x001ee20000300800 */
[----:B------:R-:W-:-:S05]  /*129ac0*/  IADD3 R12, P1, R0, R16, RZ ;  /* 0x00000010000c7210 */ /* 0x000fca0007f3e0ff */
[----:B------:R-:W-:Y:S01]  /*129ad0*/  IMAD.X R13, R5, 0x1, R14, P1 ;  /* 0x00000001050d7824 */ /* 0x000fe200008e060e */
[----:B------:R-:W-:Y:S04]  /*129ae0*/  STL.64 [R1+0x6a20], R16 ;  /* 0x006a201001007387 */ /* 0x000fe80000100a00 */
[----:B------:R0:W-:Y:S01]  /*129af0*/  STL.64 [R1+0x5340], R12 ;  /* 0x0053400c01007387 */ /* 0x0001e20000100a00 */
[----:B------:R-:W-:Y:S01]  /*129b00*/  VIADD R0, R0, UR5 ;  /* 0x0000000500007c36 */ /* 0x000fe20008000000 */
[----:B------:R-:W-:Y:S02]  /*129b10*/  ULDC UR5, c[0x0][0x248] ;  /* 0x0000920000057ab9 */ /* 0x000fe40000000800 */
[----:B0-----:R-:W3:Y:S04]  /*129b20*/  LDL.LU R12, [R1+0xf48] ;  /* 0x000f4800010c7983 */ /* 0x001ee80000300800 */
[----:B------:R-:W3:Y:S04]  /*129b30*/  LDL.LU R13, [R1+0xf4c] ;  /* 0x000f4c00010d7983 */ /* 0x000ee80000300800 */
[----:B------:R-:W3:Y:S04]  /*129b40*/  LDL.LU R5, [R1+0xf60] ;  /* 0x000f600001057983 */ /* 0x000ee80000300800 */
[----:B------:R-:W3:Y:S01]  /*129b50*/  LDL.LU R9, [R1+0xf64] ;  /* 0x000f640001097983 */ /* 0x000ee20000300800 */
[----:B------:R-:W-:-:S02]  /*129b60*/  IADD3 R16, P1, R0, R29, RZ ;  /* 0x0000001d00107210 */ /* 0x000fc40007f3e0ff */
[----:B----4-:R-:W-:Y:S02]  /*129b70*/  F2FP.SATFINITE.E5M2.F32.PACK_AB_MERGE_C R3, R3, R19, RZ ;  /* 0x000000130303723e */ /* 0x010fe400048060ff */
[----:B--2---:R-:W-:Y:S02]  /*129b80*/  F2FP.SATFINITE.E5M2.F32.PACK_AB_MERGE_C R2, R4, R2, RZ ;  /* 0x000000020402723e */ /* 0x004fe400048060ff */
[----:B---3--:R-:W-:-:S05]  /*129b90*/  F2FP.SATFINITE.E5M2.F32.PACK_AB_MERGE_C R7, R18, R7, RZ ;  /* 0x000000071207723e */ /* 0x008fca00048060ff */
[----:B------:R-:W-:Y:S04]  /*129ba0*/  STL [R1+0x4fc], R7 ;  /* 0x0004fc0701007387 */ /* 0x000fe80000100800 */
[----:B------:R0:W-:Y:S04]  /*129bb0*/  STL [R1+0x500], R3 ;  /* 0x0005000301007387 */ /* 0x0001e80000100800 */
[----:B------:R-:W2:Y:S04]  /*129bc0*/  LDL.LU R18, [R1+0xf68] ;  /* 0x000f680001127983 */ /* 0x000ea80000300800 */
[----:B------:R-:W2:Y:S01]  /*129bd0*/  LDL.LU R19, [R1+0xf6c] ;  /* 0x000f6c0001137983 */ /* 0x000ea20000300800 */
[----:B0-----:R-:W-:-:S05]  /*129be0*/  F2FP.SATFINITE.E5M2.F32.PACK_AB_MERGE_C R3, R6, R10, RZ ;  /* 0x0000000a0603723e */ /* 0x001fca00048060ff */
[----:B------:R0:W-:Y:S01]  /*129bf0*/  STL [R1+0x4ec], R3 ;  /* 0x0004ec0301007387 */ /* 0x0001e20000100800 */
[----:B------:R-:W-:-:S03]  /*129c00*/  F2FP.SATFINITE.E5M2.F32.PACK_AB_MERGE_C R7, R25, R24, RZ ;  /* 0x000000181907723e */ /* 0x000fc600048060ff */
[----:B------:R-:W3:Y:S04]  /*129c10*/  LDL.LU R10, [R1+0xf70] ;  /* 0x000f7000010a7983 */ /* 0x000ee80000300800 */
[----:B------:R-:W3:Y:S01]  /*129c20*/  LDL.LU R6, [R1+0xf74] ;  /* 0x000f740001067983 */ /* 0x000ee20000300800 */
[----:B0-----:R-:W-:-:S05]  /*129c30*/  SHF.R.S32.HI R3, RZ, 0x1f, R0 ;  /* 0x0000001fff037819 */ /* 0x001fca0000011400 */
[----:B------:R-:W-:Y:S01]  /*129c40*/  IMAD.X R17, R3, 0x1, R28, P1 ;  /* 0x0000000103117824 */ /* 0x000fe200008e061c */
[----:B------:R-:W-:-:S04]  /*129c50*/  IADD3 R24, P1, R0, R27, RZ ;  /* 0x0000001b00187210 */ /* 0x000fc80007f3e0ff */
[----:B------:R0:W-:Y:S01]  /*129c60*/  STL.64 [R1+0x5320], R16 ;  /* 0x0053201001007387 */ /* 0x0001e20000100a00 */
[----:B------:R-:W-:-:S03]  /*129c70*/  IMAD.X R25, R3, 0x1, R26, P1 ;  /* 0x0000000103197824 */ /* 0x000fc600008e061a */
[----:B0-----:R-:W4:Y:S04]  /*129c80*/  LDL.LU R17, [R1+0xf78] ;  /* 0x000f780001117983 */ /* 0x001f280000300800 */
[----:B------:R0:W-:Y:S04]  /*129c90*/  STL [R1+0x4f0], R7 ;  /* 0x0004f00701007387 */ /* 0x0001e80000100800 */
[----:B0-----:R-:W4:Y:S04]  /*129ca0*/  LDL.LU R7, [R1+0xf7c] ;  /* 0x000f7c0001077983 */ /* 0x001f280000300800 */
[----:B------:R0:W-:Y:S04]  /*129cb0*/  STL [R1+0x4d8], R2 ;  /* 0x0004d80201007387 */ /* 0x0001e80000100800 */
[----:B0-----:R-:W4:Y:S04]  /*129cc0*/  LDL.LU R2, [R1+0xf80] ;  /* 0x000f800001027983 */ /* 0x001f280000300800 */
[----:B------:R-:W4:Y:S04]  /*129cd0*/  LDL.LU R4, [R1+0xf84] ;  /* 0x000f840001047983 */ /* 0x000f280000300800 */
[----:B------:R0:W-:Y:S04]  /*129ce0*/  STL.64 [R1+0x5310], R24 ;  /* 0x0053101801007387 */ /* 0x0001e80000100a00 */
[----:B0-----:R-:W2:Y:S01]  /*129cf0*/  LDL.LU.64 R24, [R1+0x6a38] ;  /* 0x006a380001187983 */ /* 0x001ea20000300a00 */
[----:B------:R-:W-:-:S02]  /*129d00*/  F2FP.SATFINITE.E5M2.F32.PACK_AB_MERGE_C R20, R21, R20, RZ ;  /* 0x000000141514723e */ /* 0x000fc400048060ff */
[----:B------:R-:W-:Y:S01]  /*129d10*/  F2FP.SATFINITE.E5M2.F32.PACK_AB_MERGE_C R16, R8, R11, RZ ;  /* 0x0000000b0810723e */ /* 0x000fe200048060ff */
[----:B------:R-:W-:Y:S04]  /*129d20*/  STL.64 [R1+0x6a18], R26 ;  /* 0x006a181a01007387 */ /* 0x000fe80000100a00 */
[----:B------:R-:W4:Y:S04]  /*129d30*/  LDL.LU R11, [R1+0xf90] ;  /* 0x000f9000010b7983 */ /* 0x000f280000300800 */
[----:B------:R2:W-:Y:S01]  /*129d40*/  STL [R1+0x4dc], R20 ;  /* 0x0004dc1401007387 */ /* 0x0005e20000100800 */
[----:B------:R-:W-:-:S03]  /*129d50*/  F2FP.SATFINITE.E5M2.F32.PACK_AB_MERGE_C R12, R13, R12, RZ ;  /* 0x0000000c0d0c723e */ /* 0x000fc600048060ff */
[----:B------:R-:W4:Y:S04]  /*129d60*/  LDL.LU R8, [R1+0xf94] ;  /* 0x000f940001087983 */ /* 0x000f280000300800 */
[----:B------:R-:W-:Y:S01]  /*129d70*/  STL [R1+0x260], R16 ;  /* 0x0002601001007387 */ /* 0x000fe20000100800 */
[----:B------:R-:W-:Y:S02]  /*129d80*/  F2FP.SATFINITE.E5M2.F32.PACK_AB_MERGE_C R5, R9, R5, RZ ;  /* 0x000000050905723e */ /* 0x000fe400048060ff */
[----:B--2---:R-:W-:Y:S01]  /*129d90*/  IADD3 R20, P1, R0, R25, RZ ;  /* 0x0000001900147210 */ /* 0x004fe20007f3e0ff */
[----:B------:R0:W-:Y:S04]  /*129da0*/  STL.64 [R1+0x6a10], R24 ;  /* 0x006a101801007387 */ /* 0x0001e80000100a00 */
[----:B------:R-:W-:-:S02]  /*129db0*/  IMAD.X R21, R3, 0x1, R24, P1 ;  /* 0x0000000103157824 */ /* 0x000fc400008e0618 */
[----:B0-----:R-:W2:Y:S04]  /*129dc0*/  LDL.LU R24, [R1+0xf8c] ;  /* 0x000f8c0001187983 */ /* 0x001ea80000300800 */
[----:B------:R0:W-:Y:S04]  /*129dd0*/  STL.64 [R1+0x5308], R20 ;  /* 0x0053081401007387 */ /* 0x0001e80000100a00 */
[----:B------:R-:W2:Y:S04]  /*129de0*/  LDL.LU R26, [R1+0xf98] ;  /* 0x000f9800011a7983 */ /* 0x000ea80000300800 */
[----:B------:R1:W-:Y:S01]  /*129df0*/  STL [R1+0x264], R12 ;  /* 0x0002640c01007387 */ /* 0x0003e20000100800 */
[----:B0-----:R-:W-:-:S03]  /*129e00*/  IADD3 R20, P1, R0, R23, RZ ;  /* 0x0000001700147210 */ /* 0x001fc60007f3e0ff */
[----:B------:R-:W2:Y:S04]  /*129e10*/  LDL.LU R27, [R1+0xf9c] ;  /* 0x000f9c00011b7983 */ /* 0x000ea80000300800 */
[----:B------:R0:W-:Y:S01]  /*129e20*/  STL [R1+0x5940], R5 ;  /* 0x0059400501007387 */ /* 0x0001e20000100800 */
[----:B------:R-:W-:-:S03]  /*129e30*/  IMAD.X R21, R3, 0x1, R22, P1 ;  /* 0x0000000103157824 */ /* 0x000fc600008e0616 */
[----:B-1----:R-:W2:Y:S04]  /*129e40*/  LDL.LU R12, [R1+0xfa0] ;  /* 0x000fa000010c7983 */ /* 0x002ea80000300800 */
[----:B------:R-:W2:Y:S04]  /*129e50*/  LDL.LU R13, [R1+0xfa4] ;  /* 0x000fa400010d7983 */ /* 0x000ea80000300800 */
[----:B0-----:R-:W2:Y:S04]  /*129e60*/  LDL.LU R5, [R1+0xfa8] ;  /* 0x000fa80001057983 */ /* 0x001ea80000300800 */
[----:B------:R-:W2:Y:S04]  /*129e70*/  LDL.LU R9, [R1+0xfac] ;  /* 0x000fac0001097983 */ /* 0x000ea80000300800 */
[----:B------:R0:W-:Y:S04]  /*129e80*/  STL.64 [R1+0x52f8], R20 ;  /* 0x0052f81401007387 */ /* 0x0001e80000100a00 */
[----:B0-----:R-:W4:Y:S01]  /*129e90*/  LDL.LU.64 R20, [R1+0x6a30] ;  /* 0x006a300001147983 */ /* 0x001f220000300a00 */
[----:B------:R-:W-:-:S02]  /*129ea0*/  F2FP.SATFINITE.E5M2.F32.PACK_AB_MERGE_C R18, R19, R18, RZ ;  /* 0x000000121312723e */ /* 0x000fc400048060ff */
[----:B---3--:R-:W-:Y:S02]  /*129eb0*/  F2FP.SATFINITE.E5M2.F32.PACK_AB_MERGE_C R16, R6, R10, RZ ;  /* 0x0000000a0610723e */ /* 0x008fe400048060ff */
[----:B------:R-:W3:Y:S04]  /*129ec0*/  LDL.LU R10, [R1+0xfb0] ;  /* 0x000fb000010a7983 */ /* 0x000ee80000300800 */
[----:B------:R4:W-:Y:S04]  /*129ed0*/  STL [R1+0x5958], R18 ;  /* 0x0059581201007387 */ /* 0x0009e80000100800 */
[----:B------:R-:W3:Y:S04]  /*129ee0*/  LDL.LU R6, [R1+0xfb4] ;  /* 0x000fb40001067983 */ /* 0x000ee80000300800 */
[----:B------:R-:W-:Y:S01]  /*129ef0*/  STL [R1+0x58fc], R16 ;  /* 0x0058fc1001007387 */ /* 0x000fe20000100800 */
[----:B----4-:R-:W-:-:S05]  /*129f00*/  IADD3 R18, P1, R0, R21, RZ ;  /* 0x0000001500127210 */ /* 0x010fca0007f3e0ff */
[----:B------:R-:W-:-:S05]  /*129f10*/  IMAD.X R19, R3, 0x1, R20, P1 ;  /* 0x0000000103137824 */ /* 0x000fca00008e0614 */
[----:B------:R0:W-:Y:S04]  /*129f20*/  STL.64 [R1+0x52e8], R18 ;  /* 0x0052e81201007387 */ /* 0x0001e80000100a00 */
[----:B0-----:R-:W4:Y:S01]  /*129f30*/  LDL.LU.64 R18, [R1+0x6a28] ;  /* 0x006a280001127983 */ /* 0x001f220000300a00 */
[----:B------:R-:W-:Y:S02]  /*129f40*/  F2FP.SATFINITE.E5M2.F32.PACK_AB_MERGE_C R7, R7, R17, RZ ;  /* 0x000000110707723e */ /* 0x000fe400048060ff */
[----:B------:R-:W-:Y:S01]  /*129f50*/  F2FP.SATFINITE.E5M2.F32.PACK_AB_MERGE_C R2, R4, R2, RZ ;  /* 0x000000020402723e */ /* 0x000fe200048060ff */
[----:B------:R0:W-:Y:S04]  /*129f60*/  STL.64 [R1+0x6a08], R20 ;  /* 0x006a081401007387 */ /* 0x0001e80000100a00 */
[----:B0-----:R-:W2:Y:S04]  /*129f70*/  LDL.LU R21, [R1+0xf88] ;  /* 0x000f880001157983 */ /* 0x001ea80000300800 */
[----:B------:R-:W3:Y:S04]  /*129f80*/  LDL.LU R25, [R1+0xfb8] ;  /* 0x000fb80001197983 */ /* 0x000ee80000300800 */
[----:B------:R0:W-:Y:S04]  /*129f90*/  STL [R1+0x590c], R7 ;  /* 0x00590c0701007387 */ /* 0x0001e80000100800 */
[----:B0-----:R-:W3:Y:S04]  /*129fa0*/  LDL.LU R7, [R1+0xfbc] ;  /* 0x000fbc0001077983 */ /* 0x001ee80000300800 */
[----:B------:R0:W-:Y:S04]  /*129fb0*/  STL [R1+0x58ac], R2 ;  /* 0x0058ac0201007387 */ /* 0x0001e80000100800 */
[----:B0-----:R-:W3:Y:S04]  /*129fc0*/  LDL.LU R2, [R1+0xfc0] ;  /* 0x000fc00001027983 */ /* 0x001ee80000300800 */
[----:B------:R-:W3:Y:S01]  /*129fd0*/  LDL.LU R4, [R1+0xfc4] ;  /* 0x000fc40001047983 */ /* 0x000ee20000300800 */
[----:B----4-:R-:W-:-:S05]  /*129fe0*/  IADD3 R16, P1, R0, R19, RZ ;  /* 0x0000001300107210 */ /* 0x010fca0007f3e0ff */
[----:B------:R-:W-:-:S05]  /*129ff0*/  IMAD.X R17, R3, 0x1, R18, P1 ;  /* 0x0000000103117824 */ /* 0x000fca00008e0612 */
[----:B------:R0:W-:Y:S04]  /*12a000*/  STL.64 [R1+0x52d8], R16 ;  /* 0x0052d81001007387 */ /* 0x0001e80000100a00 */
[----:B0-----:R-:W4:Y:S01]  /*12a010*/  LDL.LU.64 R16, [R1+0x6a20] ;  /* 0x006a200001107983 */ /* 0x001f220000300a00 */
[----:B--2---:R-:W-:-:S03]  /*12a020*/  F2FP.SATFINITE.E5M2.F32.PACK_AB_MERGE_C R20, R24, R21, RZ ;  /* 0x000000151814723e */ /* 0x004fc600048060ff */
[----:B------:R-:W-:Y:S01]  /*12a030*/  STL.64 [R1+0x6a00], R18 ;  /* 0x006a001201007387 */ /* 0x000fe20000100a00 */
[----:B------:R-:W-:-:S03]  /*12a040*/  F2FP.SATFINITE.E5M2.F32.PACK_AB_MERGE_C R8, R8, R11, RZ ;  /* 0x0000000b0808723e */ /* 0x000fc600048060ff */
[----:B------:R0:W-:Y:S04]  /*12a050*/  STL [R1+0x58b8], R20 ;  /* 0x0058b81401007387 */ /* 0x0001e80000100800 */
[----:B------:R1:W-:Y:S04]  /*12a060*/  STL [R1+0x5844], R8 ;  /* 0x0058440801007387 */ /* 0x0003e80000100800 */
[----:B0-----:R-:W2:Y:S04]  /*12a070*/  LDL.LU R20, [R1+0xfc8] ;  /* 0x000fc80001147983 */ /* 0x001ea80000300800 */
[----:B------:R-:W2:Y:S04]  /*12a080*/  LDL.LU R21, [R1+0xfcc] ;  /* 0x000fcc0001157983 */ /* 0x000ea80000300800 */
[----:B------:R-:W2:Y:S01]  /*12a090*/  LDL.LU R11, [R1+0xfd0] ;  /* 0x000fd000010b7983 */ /* 0x000ea20000300800 */
[----:B------:R-:W-:-:S02]  /*12a0a0*/  F2FP.SATFINITE.E5M2.F32.PACK_AB_MERGE_C R24, R27, R26, RZ ;  /* 0x0000001a1b18723e */ /* 0x000fc400048060ff */
[----:B------:R-:W-:Y:S02]  /*12a0b0*/  F2FP.SATFINITE.E5M2.F32.PACK_AB_MERGE_C R13, R13, R12, RZ ;  /* 0x0000000c0d0d723e */ /* 0x000fe400048060ff */
[----:B----4-:R-:W-:-:S05]  /*12a0c0*/  IADD3 R18, P1, R0, R17, RZ ;  /* 0x0000001100127210 */ /* 0x010fca0007f3e0ff */
[----:B------:R-:W-:-:S05]  /*12a0d0*/  IMAD.X R19, R3, 0x1, R15, P1 ;  /* 0x0000000103137824 */ /* 0x000fca00008e060f */
[----:B------:R0:W-:Y:S04]  /*12a0e0*/  STL.64 [R1+0x52c8], R18 ;  /* 0x0052c81201007387 */ /* 0x0001e80000100a00 */
[----:B-1----:R-:W4:Y:S01]  /*12a0f0*/  LDL.LU R8, [R1+0xfd4] ;  /* 0x000fd40001087983 */ /* 0x002f220000300800 */
[----:B0-----:R-:W-:-:S03]  /*12a100*/  IADD3 R18, P1, R0, R16, RZ ;  /* 0x0000001000127210 */ /* 0x001fc60007f3e0ff */
[----:B------:R3:W-:Y:S02]  /*12a110*/  STL [R1+0x5860], R24 ;  /* 0x0058601801007387 */ /* 0x0007e40000100800 */
[----:B------:R-:W-:Y:S01]  /*12a120*/  IMAD.X R19, R3, 0x1, R14, P1 ;  /* 0x0000000103137824 */ /* 0x000fe200008e060e */
[----:B------:R-:W-:Y:S01]  /*12a130*/  F2FP.SATFINITE.E5M2.F32.PACK_AB_MERGE_C R3, R9, R5, RZ ;  /* 0x000000050903723e */ /* 0x000fe200048060ff */
[----:B------:R-:W4:Y:S04]  /*12a140*/  LDL.LU R12, [R1+0xfd8] ;  /* 0x000fd800010c7983 */ /* 0x000f280000300800 */
[----:B------:R-:W-:Y:S04]  /*12a150*/  STL.64 [R1+0x52c0], R18 ;  /* 0x0052c01201007387 */ /* 0x000fe80000100a00 */
[----:B------:R0:W-:Y:S01]  /*12a160*/  STL [R1+0x57e8], R13 ;  /* 0x0057e80d01007387 */ /* 0x0001e20000100800 */
[----:B------:R-:W-:Y:S01]  /*12a170*/  VIADD R0, R0, UR5 ;  /* 0x0000000500007c36 */ /* 0x000fe20008000000 */
[----:B---3--:R-:W-:Y:S01]  /*12a180*/  F2FP.SATFINITE.E5M2.F32.PACK_AB_MERGE_C R24, R7, R25, RZ ;  /* 0x000000190718723e */ /* 0x008fe200048060ff */
[----:B------:R-:W-:Y:S01]  /*12a190*/  ULDC UR5, c[0x0][0x248] ;  /* 0x0000920000057ab9 */ /* 0x000fe20000000800 */
[----:B0-----:R-:W3:Y:S04]  /*12a1a0*/  LDL.LU R13, [R1+0xfdc] ;  /* 0x000fdc00010d7983 */ /* 0x001ee80000300800 */
[----:B------:R0:W-:Y:S04]  /*12a1b0*/  STL [R1+0x5964], R3 ;  /* 0x0059640301007387 */ /* 0x0001e80000100800 */
[----:B------:R-:W3:Y:S04]  /*12a1c0*/  LDL.LU R5, [R1+0xfe0] ;  /* 0x000fe00001057983 */ /* 0x000ee80000300800 */
[----:B------:R-:W3:Y:S01]  /*12a1d0*/  LDL.LU R9, [R1+0xfe4] ;  /* 0x000fe40001097983 */ /* 0x000ee20000300800 */
[----:B0-----:R-:W-:-:S03]  /*12a1e0*/  F2FP.SATFINITE.E5M2.F32.PACK_AB_MERGE_C R3, R6, R10, RZ ;  /* 0x0000000a0603723e */ /* 0x001fc600048060ff */
[----:B------:R-:W3:Y:S01]  /*12a1f0*/  LDL.LU R18, [R1+0xfe8] ;  /* 0x000fe80001127983 */ /* 0x000ee20000300800 */
[----:B------:R-:W-:-:S03]  /*12a200*/  IADD3 R26, P1, R0, R29, RZ ;  /* 0x0000001d001a7210 */ /* 0x000fc60007f3e0ff */
[----:B------:R-:W3:Y:S04]  /*12a210*/  LDL.LU R19, [R1+0xfec] ;  /* 0x000fec0001137983 */ /* 0x000ee80000300800 */
[----:B------:R0:W-:Y:S04]  /*12a220*/  STL [R1+0x578c], R3 ;  /* 0x00578c0301007387 */ /* 0x0001e80000100800 */
[----:B------:R-:W3:Y:S04]  /*12a230*/  LDL.LU R10, [R1+0xff0] ;  /* 0x000ff000010a7983 */ /* 0x000ee80000300800 */
[----:B------:R-:W3:Y:S01]  /*12a240*/  LDL.LU R6, [R1+0xff4] ;  /* 0x000ff40001067983 */ /* 0x000ee20000300800 */
[----:B0-----:R-:W-:-:S05]  /*12a250*/  SHF.R.S32.HI R3, RZ, 0x1f, R0 ;  /* 0x0000001fff037819 */ /* 0x001fca0000011400 */
[----:B------:R-:W-:-:S05]  /*12a260*/  IMAD.X R27, R3, 0x1, R28, P1 ;  /* 0x00000001031b7824 */ /* 0x000fca00008e061c */
[----:B------:R0:W-:Y:S04]  /*12a270*/  STL.64 [R1+0x52a0], R26 ;  /* 0x0052a01a01007387 */ /* 0x0001e80000100a00 */
[----:B0-----:R-:W2:Y:S04]  /*12a280*/  LDL.LU.64 R26, [R1+0x6a18] ;  /* 0x006a1800011a7983 */ /* 0x001ea80000300a00 */
[----:B------:R-:W3:Y:S04]  /*12a290*/  LDL.LU R7, [R1+0x100c] ;  /* 0x00100c0001077983 */ /* 0x000ee80000300800 */
[----:B------:R-:W-:Y:S01]  /*12a2a0*/  STL [R1+0x5798], R24 ;  /* 0x0057981801007387 */ /* 0x000fe20000100800 */
[----:B------:R-:W-:-:S03]  /*12a2b0*/  F2FP.SATFINITE.E5M2.F32.PACK_AB_MERGE_C R4, R4, R2, RZ ;  /* 0x000000020404723e */ /* 0x000fc600048060ff */
[----:B------:R-:W3:Y:S04]  /*12a2c0*/  LDL.LU R2, [R1+0x1010] ;  /* 0x0010100001027983 */ /* 0x000ee80000300800 */
[----:B------:R0:W-:Y:S04]  /*12a2d0*/  STL [R1+0xc80], R4 ;  /* 0x000c800401007387 */ /* 0x0001e80000100800 */
[----:B0-----:R-:W3:Y:S01]  /*12a2e0*/  LDL.LU R4, [R1+0x1014] ;  /* 0x0010140001047983 */ /* 0x001ee20000300800 */
[----:B--2---:R-:W-:-:S05]  /*12a2f0*/  IADD3 R24, P1, R0, R27, RZ ;  /* 0x0000001b00187210 */ /* 0x004fca0007f3e0ff */
[----:B------:R-:W-:-:S05]  /*12a300*/  IMAD.X R25, R3, 0x1, R26, P1 ;  /* 0x0000000103197824 */ /* 0x000fca00008e061a */
[----:B------:R0:W-:Y:S04]  /*12a310*/  STL.64 [R1+0x5290], R24 ;  /* 0x0052901801007387 */ /* 0x0001e80000100a00 */
[----:B0-----:R-:W2:Y:S01]  /*12a320*/  LDL.LU.64 R24, [R1+0x6a10] ;  /* 0x006a100001187983 */ /* 0x001ea20000300a00 */
[----:B------:R-:W-:Y:S02]  /*12a330*/  F2FP.SATFINITE.E5M2.F32.PACK_AB_MERGE_C R21, R21, R20, RZ ;  /* 0x000000141515723e */ /* 0x000fe400048060ff */
[----:B----4-:R-:W-:Y:S01]  /*12a340*/  F2FP.SATFINITE.E5M2.F32.PACK_AB_MERGE_C R20, R8, R11, RZ ;  /* 0x0000000b0814723e */ /* 0x010fe200048060ff */
[----:B------:R0:W-:Y:S04]  /*12a350*/  STL.64 [R1+0x69f8], R26 ;  /* 0x0069f81a01007387 */ /* 0x0001e80000100a00 */
[----:B0-----:R-:W4:Y:S04]  /*12a360*/  LDL.LU R26, [R1+0x1004] ;  /* 0x00100400011a7983 */ /* 0x001f280000300800 */
[----:B------:R-:W4:Y:S04]  /*12a370*/  LDL.LU R27, [R1+0x1008] ;  /* 0x00100800011b7983 */ /* 0x000f280000300800 */
[----:B------:R-:W4:Y:S04]  /*12a380*/  LDL.LU R11, [R1+0x1018] ;  /* 0x00101800010b7983 */ /* 0x000f280000300800 */
[----:B------:R-:W-:Y:S04]  /*12a390*/  STL [R1+0xc84], R21 ;  /* 0x000c841501007387 */ /* 0x000fe80000100800 */
[----:B------:R-:W4:Y:S04]  /*12a3a0*/  LDL.LU R8, [R1+0x101c] ;  /* 0x00101c0001087983 */ /* 0x000f280000300800 */
[----:B------:R2:W-:Y:S01]  /*12a3b0*/  STL [R1+0xc38], R20 ;  /* 0x000c381401007387 */ /* 0x0005e20000100800 */
[----:B---3--:R-:W-:-:S02]  /*12a3c0*/  F2FP.SATFINITE.E5M2.F32.PACK_AB_MERGE_C R13, R13, R12, RZ ;  /* 0x0000000c0d0d723e */ /* 0x008fc400048060ff */
[----:B------:R-:W-:Y:S02]  /*12a3d0*/  F2FP.SATFINITE.E5M2.F32.PACK_AB_MERGE_C R5, R9, R5, RZ ;  /* 0x000000050905723e */ /* 0x000fe400048060ff */
[C---:B--2---:R-:W-:Y:S01]  /*12a3e0*/  IADD3 R20, P1, R0.reuse, R25, RZ ;  /* 0x0000001900147210 */ /* 0x044fe20007f3e0ff */
[----:B------:R0:W-:Y:S04]  /*12a3f0*/  STL.64 [R1+0x69f0], R24 ;  /* 0x0069f01801007387 */ /* 0x0001e80000100a00 */
[----:B------:R-:W-:Y:S02]  /*12a400*/  IMAD.X R21, R3, 0x1, R24, P1 ;  /* 0x0000000103157824 */ /* 0x000fe400008e0618 */
[----:B0-----:R-:W2:Y:S04]  /*12a410*/  LDL.LU R24, [R1+0xffc] ;  /* 0x000ffc0001187983 */ /* 0x001ea80000300800 */
[----:B------:R-:W3:Y:S04]  /*12a420*/  LDL.LU R25, [R1+0x1000] ;  /* 0x0010000001197983 */ /* 0x000ee80000300800 */
[----:B------:R0:W-:Y:S04]  /*12a430*/  STL.64 [R1+0x5288], R20 ;  /* 0x0052881401007387 */ /* 0x0001e80000100a00 */
[----:B------:R-:W3:Y:S01]  /*12a440*/  LDL.LU R12, [R1+0x1020] ;  /* 0x00102000010c7983 */ /* 0x000ee20000300800 */
[----:B0-----:R-:W-:-:S03]  /*12a450*/  IADD3 R20, P1, R0, R23, RZ ;  /* 0x0000001700147210 */ /* 0x001fc60007f3e0ff */
[----:B------:R0:W-:Y:S02]  /*12a460*/  STL [R1+0xc3c], R13 ;  /* 0x000c3c0d01007387 */ /* 0x0001e40000100800 */
[----:B------:R-:W-:Y:S02]  /*12a470*/  IMAD.X R21, R3, 0x1, R22, P1 ;  /* 0x0000000103157824 */ /* 0x000fe400008e0616 */
[----:B0-----:R-:W3:Y:S04]  /*12a480*/  LDL.LU R13, [R1+0x1024] ;  /* 0x00102400010d7983 */ /* 0x001ee80000300800 */
[----:B------:R-:W-:Y:S04]  /*12a490*/  STL [R1+0xa4c], R5 ;  /* 0x000a4c0501007387 */ /* 0x000fe80000100800 */
[----:B------:R0:W-:Y:S04]  /*12a4a0*/  STL.64 [R1+0x5278], R20 ;  /* 0x0052781401007387 */ /* 0x0001e80000100a00 */
[----:B0-----:R-:W4:Y:S01]  /*12a4b0*/  LDL.LU.64 R20, [R1+0x6a08] ;  /* 0x006a080001147983 */ /* 0x001f220000300a00 */
[----:B------:R-:W-:-:S02]  /*12a4c0*/  F2FP.SATFINITE.E5M2.F32.PACK_AB_MERGE_C R19, R19, R18, RZ ;  /* 0x000000121313723e */ /* 0x000fc400048060ff */
[----:B------:R-:W-:Y:S01]  /*12a4d0*/  F2FP.SATFINITE.E5M2.F32.PACK_AB_MERGE_C R18, R6, R10, RZ ;  /* 0x0000000a0612723e */ /* 0x000fe200048060ff */
[----:B------:R-:W3:Y:S04]  /*12a4e0*/  LDL.LU R5, [R1+0x1028] ;  /* 0x0010280001057983 */ /* 0x000ee80000300800 */
[----:B------:R-:W3:Y:S04]  /*12a4f0*/  LDL.LU R9, [R1+0x102c] ;  /* 0x00102c0001097983 */ /* 0x000ee80000300800 */
[----:B------:R-:W2:Y:S04]  /*12a500*/  LDL.LU R10, [R1+0x1030] ;  /* 0x00103000010a7983 */ /* 0x000ea80000300800 */
[----:B------:R-:W-:Y:S04]  /*12a510*/  STL [R1+0x596c], R19 ;  /* 0x00596c1301007387 */ /* 0x000fe80000100800 */
[----:B------:R-:W2:Y:S04]  /*12a520*/  LDL.LU R6, [R1+0x1034] ;  /* 0x0010340001067983 */ /* 0x000ea80000300800 */
[----:B------:R4:W-:Y:S02]  /*12a530*/  STL [R1+0x978], R18 ;  /* 0x0009781201007387 */ /* 0x0009e40000100800 */
[----:B----4-:R-:W-:-:S05]  /*12a540*/  IADD3 R18, P1, R0, R21, RZ ;  /* 0x0000001500127210 */ /* 0x010fca0007f3e0ff */
[----:B------:R-:W-:-:S05]  /*12a550*/  IMAD.X R19, R3, 0x1, R20, P1 ;  /* 0x0000000103137824 */ /* 0x000fca00008e0614 */
[----:B------:R0:W-:Y:S04]  /*12a560*/  STL.64 [R1+0x5268], R18 ;  /* 0x0052681201007387 */ /* 0x0001e80000100a00 */
[----:B0-----:R-:W4:Y:S04]  /*12a570*/  LDL.LU.64 R18, [R1+0x6a00] ;  /* 0x006a000001127983 */ /* 0x001f280000300a00 */
[----:B------:R0:W-:Y:S04]  /*12a580*/  STL.64 [R1+0x69e8], R20 ;  /* 0x0069e81401007387 */ /* 0x0001e80000100a00 */
[----:B0-----:R-:W3:Y:S01]  /*12a590*/  LDL.LU R21, [R1+0xff8] ;  /* 0x000ff80001157983 */ /* 0x001ee20000300800 */
[----:B------:R-:W-:-:S02]  /*12a5a0*/  F2FP.SATFINITE.E5M2.F32.PACK_AB_MERGE_C R7, R7, R27, RZ ;  /* 0x0000001b0707723e */ /* 0x000fc400048060ff */
[----:B------:R-:W-:Y:S02]  /*12a5b0*/  F2FP.SATFINITE.E5M2.F32.PACK_AB_MERGE_C R2, R4, R2, RZ ;  /* 0x000000020402723e */ /* 0x000fe400048060ff */
[----:B--2---:R-:W-:Y:S02]  /*12a5c0*/  F2FP.SATFINITE.E5M2.F32.PACK_AB_MERGE_C R6, R6, R10, RZ ;  /* 0x0000000a0606723e */ /* 0x004fe400048060ff */
[----:B----4-:R-:W-:Y:S02]  /*12a5d0*/  IADD3 R20, P1, R0, R19, RZ ;  /* 0x0000001300147210 */ /* 0x010fe40007f3e0ff */
[----:B---3--:R-:W-:Y:S02]  /*12a5e0*/  F2FP.SATFINITE.E5M2.F32.PACK_AB_MERGE_C R21, R24, R21, RZ ;  /* 0x000000151815723e */ /* 0x008fe400048060ff */
[----:B------:R-:W-:-:S03]  /*12a5f0*/  F2FP.SATFINITE.E5M2.F32.PACK_AB_MERGE_C R24, R26, R25, RZ ;  /* 0x000000191a18723e */ /* 0x000fc600048060ff */
[----:B------:R0:W-:Y:S04]  /*12a600*/  STL [R1+0x984], R21 ;  /* 0x0009841501007387 */ /* 0x0001e80000100800 */
[----:B------:R1:W-:Y:S01]  /*12a610*/  STL [R1+0x924], R24 ;  /* 0x0009241801007387 */ /* 0x0003e20000100800 */
[----:B0-----:R-:W-:-:S03]  /*12a620*/  IMAD.X R21, R3, 0x1, R18, P1 ;  /* 0x0000000103157824 */ /* 0x001fc600008e0612 */
[----:B-1----:R-:W2:Y:S04]  /*12a630*/  LDL.LU R24, [R1+0x1038] ;  /* 0x0010380001187983 */ /* 0x002ea80000300800 */
[----:B------:R0:W-:Y:S04]  /*12a640*/  STL.64 [R1+0x5258], R20 ;  /* 0x0052581401007387 */ /* 0x0001e80000100a00 */
[----:B------:R1:W-:Y:S04]  /*12a650*/  STL [R1+0x92c], R7 ;  /* 0x00092c0701007387 */ /* 0x0003e80000100800 */
[----:B------:R-:W2:Y:S01]  /*12a660*/  LDL.LU R25, [R1+0x103c] ;  /* 0x00103c0001197983 */ /* 0x000ea20000300800 */
[----:B0-----:R-:W-:-:S03]  /*12a670*/  IADD3 R20, P1, R0, R17, RZ ;  /* 0x0000001100147210 */ /* 0x001fc60007f3e0ff */
[----:B------:R0:W-:Y:S01]  /*12a680*/  STL [R1+0x8e4], R2 ;  /* 0x0008e40201007387 */ /* 0x0001e20000100800 */
[----:B-1----:R-:W-:Y:S01]  /*12a690*/  F2FP.SATFINITE.E5M2.F32.PACK_AB_MERGE_C R7, R8, R11, RZ ;  /* 0x0000000b0807723e */ /* 0x002fe200048060ff */
[C---:B------:R-:W-:Y:S01]  /*12a6a0*/  IMAD.X R21, R3.reuse, 0x1, R15, P1 ;  /* 0x0000000103157824 */ /* 0x040fe200008e060f */
[----:B------:R-:W-:Y:S01]  /*12a6b0*/  IADD3 R26, P1, R0, R16, RZ ;  /* 0x00000010001a7210 */ /* 0x000fe20007f3e0ff */
[----:B0-----:R-:W3:Y:S04]  /*12a6c0*/  LDL.LU R2, [R1+0x1040] ;  /* 0x0010400001027983 */ /* 0x001ee80000300800 */
[----:B------:R-:W3:Y:S04]  /*12a6d0*/  LDL.LU R4, [R1+0x1044] ;  /* 0x0010440001047983 */ /* 0x000ee80000300800 */
[----:B------:R0:W-:Y:S01]  /*12a6e0*/  STL.64 [R1+0x5248], R20 ;  /* 0x0052481401007387 */ /* 0x0001e20000100a00 */
[----:B------:R-:W-:-:S03]  /*12a6f0*/  IMAD.X R27, R3, 0x1, R14, P1 ;  /* 0x00000001031b7824 */ /* 0x000fc600008e060e */
[----:B0-----:R-:W4:Y:S04]  /*12a700*/  LDL.LU R20, [R1+0x1048] ;  /* 0x0010480001147983 */ /* 0x001f280000300800 */
[----:B------:R-:W4:Y:S04]  /*12a710*/  LDL.LU R21, [R1+0x104c] ;  /* 0x00104c0001157983 */ /* 0x000f280000300800 */
[----:B------:R0:W-:Y:S04]  /*12a720*/  STL [R1+0x8ec], R7 ;  /* 0x0008ec0701007387 */ /* 0x0001e80000100800 */
[----:B------:R-:W4:Y:S04]  /*12a730*/  LDL.LU R11, [R1+0x1050] ;  /* 0x00105000010b7983 */ /* 0x000f280000300800 */
[----:B------:R-:W4:Y:S01]  /*12a740*/  LDL.LU R8, [R1+0x1054] ;  /* 0x0010540001087983 */ /* 0x000f220000300800 */
[----:B0-----:R-:W-:-:S03]  /*12a750*/  F2FP.SATFINITE.E5M2.F32.PACK_AB_MERGE_C R7, R13, R12, RZ ;  /* 0x0000000c0d07723e */ /* 0x001fc600048060ff */
[----:B------:R-:W-:Y:S04]  /*12a760*/  STL.64 [R1+0x69e0], R16 ;  /* 0x0069e01001007387 */ /* 0x000fe80000100a00 */
[----:B------:R-:W4:Y:S04]  /*12a770*/  LDL.LU R3, [R1+0x1058] ;  /* 0x0010580001037983 */ /* 0x000f280000300800 */
[----:B------:R-:W4:Y:S04]  /*12a780*/  LDL.LU R13, [R1+0x105c] ;  /* 0x00105c00010d7983 */ /* 0x000f280000300800 */
[----:B------:R-:W-:Y:S04]  /*12a790*/  STL.64 [R1+0x5240], R26 ;  /* 0x0052401a01007387 */ /* 0x000fe80000100a00 */
[----:B------:R0:W-:Y:S01]  /*12a7a0*/  STL [R1+0x884], R7 ;  /* 0x0008840701007387 */ /* 0x0001e20000100800 */
[----:B------:R-:W-:Y:S01]  /*12a7b0*/  VIADD R0, R0, UR5 ;  /* 0x0000000500007c36 */ /* 0x000fe20008000000 */
[----:B------:R-:W-:Y:S01]  /*12a7c0*/  ULDC UR5, c[0x0][0x248] ;  /* 0x0000920000057ab9 */ /* 0x000fe20000000800 */
[----:B0-----:R-:W-:-:S02]  /*12a7d0*/  F2FP.SATFINITE.E5M2.F32.PACK_AB_MERGE_C R7, R9, R5, RZ ;  /* 0x000000050907723e */ /* 0x001fc400048060ff */
[----:B------:R-:W4:Y:S04]  /*12a7e0*/  LDL.LU R5, [R1+0x1060] ;  /* 0x0010600001057983 */ /* 0x000f280000300800 */
[----:B------:R-:W4:Y:S04]  /*12a7f0*/  LDL.LU R9, [R1+0x1064] ;  /* 0x0010640001097983 */ /* 0x000f280000300800 */
[----:B------:R0:W-:Y:S04]  /*12a800*/  STL [R1+0x5974], R7 ;  /* 0x0059740701007387 */ /* 0x0001e80000100800 */
[----:B------:R-:W4:Y:S04]  /*12a810*/  LDL.LU R16, [R1+0x1068] ;  /* 0x0010680001107983 */ /* 0x000f280000300800 */
[----:B------:R-:W4:Y:S01]  /*12a820*/  LDL.LU R17, [R1+0x106c] ;  /* 0x00106c0001117983 */ /* 0x000f220000300800 */
[----:B------:R-:W-:-:S03]  /*12a830*/  IADD3 R26, P1, R0, R29, RZ ;  /* 0x0000001d001a7210 */ /* 0x000fc60007f3e0ff */
[----:B------:R-:W-:Y:S04]  /*12a840*/  STL [R1+0x820], R6 ;  /* 0x0008200601007387 */ /* 0x000fe80000100800 */
[----:B0-----:R-:W4:Y:S04]  /*12a850*/  LDL.LU R7, [R1+0x1070] ;  /* 0x0010700001077983 */ /* 0x001f280000300800 */
[----:B------:R-:W4:Y:S04]  /*12a860*/  LDL.LU R12, [R1+0x1074] ;  /* 0x00107400010c7983 */ /* 0x000f280000300800 */
[----:B------:R0:W-:Y:S02]  /*12a870*/  STL [R1+0x69d0], R29 ;  /* 0x0069d01d01007387 */ /* 0x0001e40000100800 */
[----:B0-----:R-:W-:-:S05]  /*12a880*/  SHF.R.S32.HI R29, RZ, 0x1f, R0 ;  /* 0x0000001fff1d7819 */ /* 0x001fca0000011400 */
[----:B------:R-:W-:-:S05]  /*12a890*/  IMAD.X R27, R29, 0x1, R28, P1 ;  /* 0x000000011d1b7824 */ /* 0x000fca00008e061c */
[----:B------:R0:W-:Y:S04]  /*12a8a0*/  STL.64 [R1+0x5220], R26 ;  /* 0x0052201a01007387 */ /* 0x0001e80000100a00 */
[----:B0-----:R-:W4:Y:S04]  /*12a8b0*/  LDL.LU.64 R26, [R1+0x69f8] ;  /* 0x0069f800011a7983 */ /* 0x001f280000300a00 */
[----:B------:R-:W4:Y:S04]  /*12a8c0*/  LDL.LU R10, [R1+0x1078] ;  /* 0x00107800010a7983 */ /* 0x000f280000300800 */
[----:B------:R-:W4:Y:S01]  /*12a8d0*/  LDL.LU R6, [R1+0x107c] ;  /* 0x00107c0001067983 */ /* 0x000f220000300800 */
[----:B--2---:R-:W-:-:S02]  /*12a8e0*/  F2FP.SATFINITE.E5M2.F32.PACK_AB_MERGE_C R25, R25, R24, RZ ;  /* 0x000000181919723e */ /* 0x004fc400048060ff */
[----:B---3--:R-:W-:Y:S02]  /*12a8f0*/  F2FP.SATFINITE.E5M2.F32.PACK_AB_MERGE_C R24, R4, R2, RZ ;  /* 0x000000020418723e */ /* 0x008fe400048060ff */
[----:B------:R-:W2:Y:S04]  /*12a900*/  LDL.LU R2, [R1+0x1080] ;  /* 0x0010800001027983 */ /* 0x000ea80000300800 */
[----:B------:R-:W-:Y:S04]  /*12a910*/  STL [R1+0x830], R25 ;  /* 0x0008301901007387 */ /* 0x000fe80000100800 */
[----:B------:R-:W2:Y:S04]  /*12a920*/  LDL.LU R4, [R1+0x1084] ;  /* 0x0010840001047983 */ /* 0x000ea80000300800 */
[----:B------:R4:W-:Y:S02]  /*12a930*/  STL [R1+0x7bc], R24 ;  /* 0x0007bc1801007387 */ /* 0x0009e40000100800 */
[----:B----4-:R-:W-:-:S05]  /*12a940*/  IADD3 R24, P1, R0, R27, RZ ;  /* 0x0000001b00187210 */ /* 0x010fca0007f3e0ff */
[----:B------:R-:W-:-:S05]  /*12a950*/  IMAD.X R25, R29, 0x1, R26, P1 ;  /* 0x000000011d197824 */ /* 0x000fca00008e061a */
[----:B------:R0:W-:Y:S04]  /*12a960*/  STL.64 [R1+0x5210], R24 ;  /* 0x0052101801007387 */ /* 0x0001e80000100a00 */
[----:B0-----:R-:W3:Y:S01]  /*12a970*/  LDL.LU.64 R24, [R1+0x69f0] ;  /* 0x0069f00001187983 */ /* 0x001ee20000300a00 */
[----:B------:R-:W-:Y:S02]  /*12a980*/  F2FP.SATFINITE.E5M2.F32.PACK_AB_MERGE_C R21, R21, R20, RZ ;  /* 0x000000141515723e */ /* 0x000fe400048060ff */
[----:B------:R-:W-:Y:S01]  /*12a990*/  F2FP.SATFINITE.E5M2.F32.PACK_AB_MERGE_C R20, R8, R11, RZ ;  /* 0x0000000b0814723e */ /* 0x000fe200048060ff */
[----:B------:R0:W-:Y:S04]  /*12a9a0*/  STL.64 [R1+0x69d8], R26 ;  /* 0x0069d81a01007387 */ /* 0x0001e80000100a00 */
[----:B------:R-:W4:Y:S04]  /*12a9b0*/  LDL.LU R11, [R1+0x1088] ;  /* 0x00108800010b7983 */ /* 0x000f280000300800 */
[----:B------:R-:W-:Y:S04]  /*12a9c0*/  STL [R1+0x7d0], R21 ;  /* 0x0007d01501007387 */ /* 0x000fe80000100800 */
[----:B------:R-:W4:Y:S04]  /*12a9d0*/  LDL.LU R8, [R1+0x108c] ;  /* 0x00108c0001087983 */ /* 0x000f280000300800 */
[----:B------:R3:W-:Y:S01]  /*12a9e0*/  STL [R1+0x760], R20 ;  /* 0x0007601401007387 */ /* 0x0007e20000100800 */
[----:B------:R-:W-:-:S03]  /*12a9f0*/  F2FP.SATFINITE.E5M2.F32.PACK_AB_MERGE_C R3, R13, R3, RZ ;  /* 0x000000030d03723e */ /* 0x000fc600048060ff */
[----:B0-----:R-:W4:Y:S04]  /*12aa00*/  LDL.LU R26, [R1+0x1090] ;  /* 0x00109000011a7983 */ /* 0x001f280000300800 */
[----:B------:R-:W4:Y:S01]  /*12aa10*/  LDL.LU R27, [R1+0x1094] ;  /* 0x00109400011b7983 */ /* 0x000f220000300800 */
[----:B------:R-:W-:Y:S02]  /*12aa20*/  F2FP.SATFINITE.E5M2.F32.PACK_AB_MERGE_C R5, R9, R5, RZ ;  /* 0x000000050905723e */ /* 0x000fe400048060ff */
[----:B---3--:R-:W-:-:S05]  /*12aa30*/  IADD3 R20, P1, R0, R25, RZ ;  /* 0x0000001900147210 */ /* 0x008fca0007f3e0ff */
[----:B------:R-:W-:-:S05]  /*12aa40*/  IMAD.X R21, R29, 0x1, R24, P1 ;  /* 0x000000011d157824 */ /* 0x000fca00008e0618 */
[----:B------:R0:W-:Y:S04]  /*12aa50*/  STL.64 [R1+0x5208], R20 ;  /* 0x0052081401007387 */ /* 0x0001e80000100a00 */
[----:B------:R1:W-:Y:S01]  /*12aa60*/  STL [R1+0x76c], R3 ;  /* 0x00076c0301007387 */ /* 0x0003e20000100800 */
[----:B0-----:R-:W-:-:S03]  /*12aa70*/  IADD3 R20, P1, R0, R23, RZ ;  /* 0x0000001700147210 */ /* 0x001fc60007f3e0ff */
[----:B-1----:R-:W3:Y:S02]  /*12aa80*/  LDL.LU R3, [R1+0x10a0] ;  /* 0x0010a00001037983 */ /* 0x002ee40000300800 */
[----:B------:R-:W-:Y:S02]  /*12aa90*/  IMAD.X R21, R29, 0x1, R22, P1 ;  /* 0x000000011d157824 */ /* 0x000fe400008e0616 */
[----:B------:R-:W3:Y:S04]  /*12aaa0*/  LDL.LU R13, [R1+0x10a4] ;  /* 0x0010a400010d7983 */ /* 0x000ee80000300800 */
[----:B------:R0:W-:Y:S04]  /*12aab0*/  STL [R1+0x714], R5 ;  /* 0x0007140501007387 */ /* 0x0001e80000100800 */
[----:B0-----:R-:W3:Y:S04]  /*12aac0*/  LDL.LU R5, [R1+0x10a8] ;  /* 0x0010a80001057983 */ /* 0x001ee80000300800 */
[----:B------:R-:W3:Y:S04]  /*12aad0*/  LDL.LU R9, [R1+0x10ac] ;  /* 0x0010ac0001097983 */ /* 0x000ee80000300800 */
[----:B------:R0:W-:Y:S04]  /*12aae0*/  STL.64 [R1+0x51f8], R20 ;  /* 0x0051f81401007387 */ /* 0x0001e80000100a00 */
[----:B0-----:R-:W4:Y:S01]  /*12aaf0*/  LDL.LU.64 R20, [R1+0x69e8] ;  /* 0x0069e80001147983 */ /* 0x001f220000300a00 */
[----:B------:R-:W-:-:S02]  /*12ab00*/  F2FP.SATFINITE.E5M2.F32.PACK_AB_MERGE_C R17, R17, R16, RZ ;  /* 0x000000101111723e */ /* 0x000fc400048060ff */
[----:B------:R-:W-:-:S03]  /*12ab10*/  F2FP.SATFINITE.E5M2.F32.PACK_AB_MERGE_C R7, R12, R7, RZ ;  /* 0x000000070c07723e */ /* 0x000fc600048060ff */
[----:B------:R0:W-:Y:S04]  /*12ab20*/  STL [R1+0x5948], R17 ;  /* 0x0059481101007387 */ /* 0x0001e80000100800 */
[----:B------:R-:W-:Y:S01]  /*12ab30*/  STL [R1+0x674], R7 ;  /* 0x0006740701007387 */ /* 0x000fe20000100800 */
[----:B------:R-:W-:Y:S02]  /*12ab40*/  F2FP.SATFINITE.E5M2.F32.PACK_AB_MERGE_C R6, R6, R10, RZ ;  /* 0x0000000a0606723e */ /* 0x000fe400048060ff */
[----:B--2---:R-:W-:Y:S02]  /*12ab50*/  F2FP.SATFINITE.E5M2.F32.PACK_AB_MERGE_C R2, R4, R2, RZ ;  /* 0x000000020402723e */ /* 0x004fe400048060ff */
[----:B----4-:R-:W-:Y:S01]  /*12ab60*/  IADD3 R16, P1, R0, R21, RZ ;  /* 0x0000001500107210 */ /* 0x010fe20007f3e0ff */
[----:B------:R1:W-:Y:S04]  /*12ab70*/  STL.64 [R1+0x69c8], R20 ;  /* 0x0069c81401007387 */ /* 0x0003e80000100a00 */
[----:B0-----:R-:W-:-:S02]  /*12ab80*/  IMAD.X R17, R29, 0x1, R20, P1 ;  /* 0x000000011d117824 */ /* 0x001fc400008e0614 */
[----:B-1----:R-:W2:Y:S04]  /*12ab90*/  LDL.LU R20, [R1+0x10b0] ;  /* 0x0010b00001147983 */ /* 0x002ea80000300800 */
[----:B------:R-:W2:Y:S04]  /*12aba0*/  LDL.LU R21, [R1+0x10b4] ;  /* 0x0010b40001157983 */ /* 0x000ea80000300800 */
[----:B------:R0:W-:Y:S04]  /*12abb0*/  STL.64 [R1+0x51e8], R16 ;  /* 0x0051e81001007387 */ /* 0x0001e80000100a00 */
[----:B------:R-:W4:Y:S04]  /*12abc0*/  LDL.LU R7, [R1+0x10b8] ;  /* 0x0010b80001077983 */ /* 0x000f280000300800 */
[----:B------:R-:W4:Y:S01]  /*12abd0*/  LDL.LU R12, [R1+0x10bc] ;  /* 0x0010bc00010c7983 */ /* 0x000f220000300800 */
[----:B0-----:R-:W-:-:S03]  /*12abe0*/  IADD3 R16, P1, R0, R19, RZ ;  /* 0x0000001300107210 */ /* 0x001fc60007f3e0ff */
[----:B------:R0:W-:Y:S02]  /*12abf0*/  STL [R1+0x684], R6 ;  /* 0x0006840601007387 */ /* 0x0001e40000100800 */
[----:B------:R-:W-:Y:S02]  /*12ac00*/  IMAD.X R17, R29, 0x1, R18, P1 ;  /* 0x000000011d117824 */ /* 0x000fe400008e0612 */
[----:B------:R-:W4:Y:S04]  /*12ac10*/  LDL.LU R10, [R1+0x10c0] ;  /* 0x0010c000010a7983 */ /* 0x000f280000300800 */
[----:B0-----:R-:W4:Y:S04]  /*12ac20*/  LDL.LU R6, [R1+0x10c4] ;  /* 0x0010c40001067983 */ /* 0x001f280000300800 */
[----:B------:R-:W-:Y:S04]  /*12ac30*/  STL [R1+0x584], R2 ;  /* 0x0005840201007387 */ /* 0x000fe80000100800 */
[----:B------:R0:W-:Y:S04]  /*12ac40*/  STL.64 [R1+0x51d8], R16 ;  /* 0x0051d81001007387 */ /* 0x0001e80000100a00 */
[----:B0-----:R-:W2:Y:S04]  /*12ac50*/  LDL.LU.64 R16, [R1+0x69e0] ;  /* 0x0069e00001107983 */ /* 0x001ea80000300a00 */
[----:B------:R0:W-:Y:S04]  /*12ac60*/  STL.64 [R1+0x69c0], R18 ;  /* 0x0069c01201007387 */ /* 0x0001e80000100a00 */
[----:B0-----:R-:W4:Y:S04]  /*12ac70*/  LDL.LU R18, [R1+0x1098] ;  /* 0x0010980001127983 */ /* 0x001f280000300800 */
[----:B------:R-:W4:Y:S01]  /*12ac80*/  LDL.LU R19, [R1+0x109c] ;  /* 0x00109c0001137983 */ /* 0x000f220000300800 */
[----:B------:R-:W-:-:S02]  /*12ac90*/  F2FP.SATFINITE.E5M2.F32.PACK_AB_MERGE_C R8, R8, R11, RZ ;  /* 0x0000000b0808723e */ /* 0x000fc400048060ff */
[----:B------:R-:W-:Y:S01]  /*12aca0*/  F2FP.SATFINITE.E5M2.F32.PACK_AB_MERGE_C R27, R27, R26, RZ ;  /* 0x0000001a1b1b723e */ /* 0x000fe200048060ff */
[----:B------:R-:W4:Y:S04]  /*12acb0*/  LDL.LU R2, [R1+0x10c8] ;  /* 0x0010c80001027983 */ /* 0x000f280000300800 */
[----:B------:R-:W4:Y:S04]  /*12acc0*/  LDL.LU R4, [R1+0x10cc] ;  /* 0x0010cc0001047983 */ /* 0x000f280000300800 */
[----:B------:R0:W-:Y:S04]  /*12acd0*/  STL [R1+0x58c], R8 ;  /* 0x00058c0801007387 */ /* 0x0001e80000100800 */
[----:B------:R-:W4:Y:S04]  /*12ace0*/  LDL.LU R11, [R1+0x10d0] ;  /* 0x0010d000010b7983 */ /* 0x000f280000300800 */
[----:B0-----:R-:W4:Y:S04]  /*12acf0*/  LDL.LU R8, [R1+0x10d4] ;  /* 0x0010d40001087983 */ /* 0x001f280000300800 */
[----:B------:R0:W-:Y:S01]  /*12ad00*/  STL [R1+0x568], R27 ;  /* 0x0005681b01007387 */ /* 0x0001e20000100800 */
[----:B---3--:R-:W-:-:S02]  /*12ad10*/  F2FP.SATFINITE.E5M2.F32.PACK_AB_MERGE_C R13, R13, R3, RZ ;  /* 0x000000030d0d723e */ /* 0x008fc400048060ff */
[----:B------:R-:W-:Y:S02]  /*12ad20*/  F2FP.SATFINITE.E5M2.F32.PACK_AB_MERGE_C R5, R9, R5, RZ ;  /* 0x000000050905723e */ /* 0x000fe400048060ff */
[----:B--2---:R-:W-:-:S05]  /*12ad30*/  IADD3 R26, P1, R0, R17, RZ ;  /* 0x00000011001a7210 */ /* 0x004fca0007f3e0ff */
[----:B0-----:R-:W-:-:S05]  /*12ad40*/  IMAD.X R27, R29, 0x1, R15, P1 ;  /* 0x000000011d1b7824 */ /* 0x001fca00008e060f */
[----:B------:R0:W-:Y:S01]  /*12ad50*/  STL.64 [R1+0x51c8], R26 ;  /* 0x0051c81a01007387 */ /* 0x0001e20000100a00 */
[----:B----4-:R-:W-:Y:S02]  /*12ad60*/  F2FP.SATFINITE.E5M2.F32.PACK_AB_MERGE_C R19, R19, R18, RZ ;  /* 0x000000121313723e */ /* 0x010fe400048060ff */
[----:B------:R-:W-:Y:S01]  /*12ad70*/  IADD3 R18, P1, R0, R16, RZ ;  /* 0x0000001000127210 */ /* 0x000fe20007f3e0ff */
[----:B0-----:R-:W2:Y:S04]  /*12ad80*/  LDL.LU.64 R26, [R1+0x69d8] ;  /* 0x0069d800011a7983 */ /* 0x001ea80000300a00 */
[----:B------:R0:W-:Y:S02]  /*12ad90*/  STL [R1+0x570], R19 ;  /* 0x0005701301007387 */ /* 0x0001e40000100800 */
[----:B0-----:R-:W-:-:S02]  /*12ada0*/  IMAD.X R19, R29, 0x1, R14, P1 ;  /* 0x000000011d137824 */ /* 0x001fc400008e060e */
[----:B------:R-:W3:Y:S04]  /*12adb0*/  LDL.LU R29, [R1+0x69d0] ;  /* 0x0069d000011d7983 */ /* 0x000ee80000300800 */
[----:B------:R-:W4:Y:S04]  /*12adc0*/  LDL.LU R3, [R1+0x10d8] ;  /* 0x0010d80001037983 */ /* 0x000f280000300800 */
[----:B------:R-:W-:Y:S04]  /*12add0*/  STL.64 [R1+0x51c0], R18 ;  /* 0x0051c01201007387 */ /* 0x000fe80000100a00 */
[----:B------:R0:W-:Y:S04]  /*12ade0*/  STL [R1+0x550], R13 ;  /* 0x0005500d01007387 */ /* 0x0001e80000100800 */
[----:B------:R-:W4:Y:S04]  /*12adf0*/  LDL.LU R9, [R1+0x10dc] ;  /* 0x0010dc0001097983 */ /* 0x000f280000300800 */
[----:B------:R1:W-:Y:S04]  /*12ae00*/  STL [R1+0x593c], R5 ;  /* 0x00593c0501007387 */ /* 0x0003e80000100800 */
[----:B0-----:R-:W4:Y:S04]  /*12ae10*/  LDL.LU R13, [R1+0x10e0] ;  /* 0x0010e000010d7983 */ /* 0x001f280000300800 */
[----:B-1----:R-:W4:Y:S01]  /*12ae20*/  LDL.LU R5, [R1+0x10e4] ;  /* 0x0010e40001057983 */ /* 0x002f220000300800 */
[----:B------:R-:W-:Y:S01]  /*12ae30*/  VIADD R0, R0, UR5 ;  /* 0x0000000500007c36 */ /* 0x000fe20008000000 */
[----:B------:R-:W-:Y:S01]  /*12ae40*/  F2FP.SATFINITE.E5M2.F32.PACK_AB_MERGE_C R20, R21, R20, RZ ;  /* 0x000000141514723e */ /* 0x000fe200048060ff */
[----:B------:R-:W-:Y:S01]  /*12ae50*/  ULDC UR5, c[0x0][0x248] ;  /* 0x0000920000057ab9 */ /* 0x000fe20000000800 */
[----:B------:R-:W-:-:S02]  /*12ae60*/  F2FP.SATFINITE.E5M2.F32.PACK_AB_MERGE_C R7, R12, R7, RZ ;  /* 0x000000070c07723e */ /* 0x000fc400048060ff */
[----:B------:R-:W-:Y:S02]  /*12ae70*/  F2FP.SATFINITE.E5M2.F32.PACK_AB_MERGE_C R6, R6, R10, RZ ;  /* 0x0000000a0606723e */ /* 0x000fe400048060ff */
[----:B------:R-:W-:Y:S02]  /*12ae80*/  F2FP.SATFINITE.E5M2.F32.PACK_AB_MERGE_C R2, R4, R2, RZ ;  /* 0x000000020402723e */ /* 0x000fe400048060ff */
[----:B------:R-:W-:Y:S02]  /*12ae90*/  F2FP.SATFINITE.E5M2.F32.PACK_AB_MERGE_C R4, R8, R11, RZ ;  /* 0x0000000b0804723e */ /* 0x000fe400048060ff */
[C---:B---3--:R-:W-:Y:S01]  /*12aea0*/  IADD3 R18, P1, R0.reuse, R29, RZ ;  /* 0x0000001d00127210 */ /* 0x048fe20007f3e0ff */
[----:B------:R0:W-:Y:S02]  /*12aeb0*/  STL [R1+0x69b8], R29 ;  /* 0x0069b81d01007387 */ /* 0x0001e40000100800 */
[----:B0-----:R-:W-:Y:S02]  /*12aec0*/  SHF.R.S32.HI R29, RZ, 0x1f, R0 ;  /* 0x0000001fff1d7819 */ /* 0x001fe40000011400 */
[----:B------:R2:W-:Y:S03]  /*12aed0*/  STL [R1+0x544], R20 ;  /* 0x0005441401007387 */ /* 0x0005e60000100800 */
[----:B------:R-:W-:Y:S01]  /*12aee0*/  IMAD.X R19, R29, 0x1, R28, P1 ;  /* 0x000000011d137824 */ /* 0x000fe200008e061c */
[----:B--2---:R-:W-:-:S04]  /*12aef0*/  IADD3 R20, P1, R0, R27, RZ ;  /* 0x0000001b00147210 */ /* 0x004fc80007f3e0ff */
[----:B------:R0:W-:Y:S01]  /*12af00*/  STL.64 [R1+0x51a0], R18 ;  /* 0x0051a01201007387 */ /* 0x0001e20000100a00 */
[----:B------:R-:W-:-:S03]  /*12af10*/  IMAD.X R21, R29, 0x1, R26, P1 ;  /* 0x000000011d157824 */ /* 0x000fc600008e061a */
[----:B0-----:R-:W2:Y:S04]  /*12af20*/  LDL.LU R19, [R1+0x10e8] ;  /* 0x0010e80001137983 */ /* 0x001ea80000300800 */
[----:B------:R-:W-:Y:S04]  /*12af30*/  STL [R1+0x5938], R7 ;  /* 0x0059380701007387 */ /* 0x000fe80000100800 */
[----:B------:R-:W2:Y:S04]  /*12af40*/  LDL.LU R12, [R1+0x10ec] ;  /* 0x0010ec00010c7983 */ /* 0x000ea80000300800 */
[----:B------:R0:W-:Y:S04]  /*12af50*/  STL [R1+0x534], R6 ;  /* 0x0005340601007387 */ /* 0x0001e80000100800 */
[----:B------:R-:W3:Y:S04]  /*12af60*/  LDL.LU R10, [R1+0x10f0] ;  /* 0x0010f000010a7983 */ /* 0x000ee80000300800 */
[----:B0-----:R-:W3:Y:S04]  /*12af70*/  LDL.LU R6, [R1+0x10f4] ;  /* 0x0010f40001067983 */ /* 0x001ee80000300800 */
[----:B------:R-:W-:Y:S04]  /*12af80*/  STL.64 [R1+0x69b0], R26 ;  /* 0x0069b01a01007387 */ /* 0x000fe80000100a00 */
[----:B------:R0:W-:Y:S04]  /*12af90*/  STL.64 [R1+0x5190], R20 ;  /* 0x0051901401007387 */ /* 0x0001e80000100a00 */
[----:B------:R-:W3:Y:S04]  /*12afa0*/  LDL.LU R8, [R1+0x110c] ;  /* 0x00110c0001087983 */ /* 0x000ee80000300800 */
[----:B------:R1:W-:Y:S01]  /*12afb0*/  STL [R1+0x530], R2 ;  /* 0x0005300201007387 */ /* 0x0003e20000100800 */
[----:B0-----:R-:W-:-:S05]  /*12afc0*/  IADD3 R20, P1, R0, R25, RZ ;  /* 0x0000001900147210 */ /* 0x001fca0007f3e0ff */
[----:B------:R-:W-:Y:S01]  /*12afd0*/  IMAD.X R21, R29, 0x1, R24, P1 ;  /* 0x000000011d157824 */ /* 0x000fe200008e0618 */
[----:B-1----:R-:W3:Y:S04]  /*12afe0*/  LDL.LU R2, [R1+0x1110] ;  /* 0x0011100001027983 */ /* 0x002ee80000300800 */
[----:B------:R0:W-:Y:S01]  /*12aff0*/  STL [R1+0x514], R4 ;  /* 0x0005140401007387 */ /* 0x0001e20000100800 */
[----:B----4-:R-:W-:-:S03]  /*12b000*/  F2FP.SATFINITE.E5M2.F32.PACK_AB_MERGE_C R9, R9, R3, RZ ;  /* 0x000000030909723e */ /* 0x010fc600048060ff */
[----:B0-----:R-:W4:Y:S04]  /*12b010*/  LDL.LU R4, [R1+0x1114] ;  /* 0x0011140001047983 */ /* 0x001f280000300800 */
[----:B------:R-:W4:Y:S04]  /*12b020*/  LDL.LU R26, [R1+0x1118] ;  /* 0x00111800011a7983 */ /* 0x000f280000300800 */
[----:B------:R-:W4:Y:S04]  /*12b030*/  LDL.LU R11, [R1+0x111c] ;  /* 0x00111c00010b7983 */ /* 0x000f280000300800 */
[----:B------:R0:W-:Y:S04]  /*12b040*/  STL.64 [R1+0x69a8], R24 ;  /* 0x0069a81801007387 */ /* 0x0001e80000100a00 */
[----:B------:R1:W-:Y:S01]  /*12b050*/  STL.64 [R1+0x5188], R20 ;  /* 0x0051881401007387 */ /* 0x0003e20000100a00 */
[----:B------:R-:W-:-:S03]  /*12b060*/  F2FP.SATFINITE.E5M2.F32.PACK_AB_MERGE_C R13, R5, R13, RZ ;  /* 0x0000000d050d723e */ /* 0x000fc600048060ff */
[----:B0-----:R-:W4:Y:S01]  /*12b070*/  LDL.LU R24, [R1+0x1104] ;  /* 0x0011040001187983 */ /* 0x001f220000300800 */
[----:B-1----:R-:W-:-:S03]  /*12b080*/  IADD3 R20, P1, R0, R23, RZ ;  /* 0x0000001700147210 */ /* 0x002fc60007f3e0ff */
[----:B------:R-:W4:Y:S02]  /*12b090*/  LDL.LU R25, [R1+0x1108] ;  /* 0x0011080001197983 */ /* 0x000f240000300800 */
[----:B------:R-:W-:Y:S02]  /*12b0a0*/  IMAD.X R21, R29, 0x1, R22, P1 ;  /* 0x000000011d157824 */ /* 0x000fe400008e0616 */
[----:B------:R0:W-:Y:S04]  /*12b0b0*/  STL [R1+0x6280], R9 ;  /* 0x0062800901007387 */ /* 0x0001e80000100800 */
[----:B0-----:R-:W4:Y:S04]  /*12b0c0*/  LDL.LU R9, [R1+0x1100] ;  /* 0x0011000001097983 */ /* 0x001f280000300800 */
[----:B------:R0:W-:Y:S04]  /*12b0d0*/  STL [R1+0x629c], R13 ;  /* 0x00629c0d01007387 */ /* 0x0001e80000100800 */
[----:B0-----:R-:W4:Y:S04]  /*12b0e0*/  LDL.LU R13, [R1+0x10fc] ;  /* 0x0010fc00010d7983 */ /* 0x001f280000300800 */
[----:B------:R0:W-:Y:S04]  /*12b0f0*/  STL.64 [R1+0x5178], R20 ;  /* 0x0051781401007387 */ /* 0x0001e80000100a00 */
[----:B0-----:R-:W4:Y:S04]  /*12b100*/  LDL.LU.64 R20, [R1+0x69c8] ;  /* 0x0069c80001147983 */ /* 0x001f280000300a00 */
[----:B------:R-:W4:Y:S04]  /*12b110*/  LDL.LU R27, [R1+0x1120] ;  /* 0x00112000011b7983 */ /* 0x000f280000300800 */
[----:B------:R-:W4:Y:S04]  /*12b120*/  LDL.LU R7, [R1+0x1124] ;  /* 0x0011240001077983 */ /* 0x000f280000300800 */
[----:B------:R-:W4:Y:S04]  /*12b130*/  LDL.LU R3, [R1+0x1128] ;  /* 0x0011280001037983 */ /* 0x000f280000300800 */
[----:B------:R-:W4:Y:S04]  /*12b140*/  LDL.LU R5, [R1+0x112c] ;  /* 0x00112c0001057983 */ /* 0x000f280000300800 */
[----:B------:R0:W-:Y:S04]  /*12b150*/  STL.64 [R1+0x69a0], R22 ;  /* 0x0069a01601007387 */ /* 0x0001e80000100a00 */
[----:B0-----:R-:W4:Y:S01]  /*12b160*/  LDL.LU R23, [R1+0x10f8] ;  /* 0x0010f80001177983 */ /* 0x001f220000300800 */
[----:B--2---:R-:W-:-:S02]  /*12b170*/  F2FP.SATFINITE.E5M2.F32.PACK_AB_MERGE_C R18, R12, R19, RZ ;  /* 0x000000130c12723e */ /* 0x004fc400048060ff */
[----:B---3--:R-:W-:-:S05]  /*12b180*/  F2FP.SATFINITE.E5M2.F32.PACK_AB_MERGE_C R12, R6, R10, RZ ;  /* 0x0000000a060c723e */ /* 0x008fca00048060ff */
[----:B------:R-:W-:Y:S04]  /*12b190*/  STL [R1+0x62bc], R12 ;  /* 0x0062bc0c01007387 */ /* 0x000fe80000100800 */
[----:B------:R4:W-:Y:S02]  /*12b1a0*/  STL [R1+0x508], R18 ;  /* 0x0005081201007387 */ /* 0x0009e40000100800 */
[----:B----4-:R-:W-:-:S05]  /*12b1b0*/  IADD3 R18, P1, R0, R21, RZ ;  /* 0x0000001500127210 */ /* 0x010fca0007f3e0ff */
[----:B------:R-:W-:-:S05]  /*12b1c0*/  IMAD.X R19, R29, 0x1, R20, P1 ;  /* 0x000000011d137824 */ /* 0x000fca00008e0614 */
[----:B------:R0:W-:Y:S04]  /*12b1d0*/  STL.64 [R1+0x5168], R18 ;  /* 0x0051681201007387 */ /* 0x0001e80000100a00 */
[----:B0-----:R-:W2:Y:S04]  /*12b1e0*/  LDL.LU.64 R18, [R1+0x69c0] ;  /* 0x0069c00001127983 */ /* 0x001ea80000300a00 */
[----:B------:R-:W3:Y:S01]  /*12b1f0*/  LDL.LU R10, [R1+0x1130] ;  /* 0x00113000010a7983 */ /* 0x000ee20000300800 */
[----:B------:R-:W-:-:S03]  /*12b200*/  F2FP.SATFINITE.E5M2.F32.PACK_AB_MERGE_C R9, R24, R9, RZ ;  /* 0x000000091809723e */ /* 0x000fc600048060ff */
[----:B------:R-:W3:Y:S01]  /*12b210*/  LDL.LU R6, [R1+0x1134] ;  /* 0x0011340001067983 */ /* 0x000ee20000300800 */
[----:B------:R-:W-:-:S03]  /*12b220*/  F2FP.SATFINITE.E5M2.F32.PACK_AB_MERGE_C R8, R8, R25, RZ ;  /* 0x000000190808723e */ /* 0x000fc600048060ff */
[----:B------:R0:W-:Y:S02]  /*12b230*/  STL.64 [R1+0x6998], R20 ;  /* 0x0069981401007387 */ /* 0x0001e40000100a00 */
[----:B0-----:R-:W-:-:S05]  /*12b240*/  F2FP.SATFINITE.E5M2.F32.PACK_AB_MERGE_C R20, R13, R23, RZ ;  /* 0x000000170d14723e */ /* 0x001fca00048060ff */
[----:B------:R-:W-:Y:S04]  /*12b250*/  STL [R1+0x4f8], R20 ;  /* 0x0004f81401007387 */ /* 0x000fe80000100800 */
[----:B------:R-:W-:Y:S04]  /*12b260*/  STL [R1+0x4e0], R9 ;  /* 0x0004e00901007387 */ /* 0x000fe80000100800 */
[----:B------:R0:W-:Y:S02]  /*12b270*/  STL [R1+0x62e4], R8 ;  /* 0x0062e40801007387 */ /* 0x0001e40000100800 */
[----:B0-----:R-:W-:-:S02]  /*12b280*/  F2FP.SATFINITE.E5M2.F32.PACK_AB_MERGE_C R8, R4, R2, RZ ;  /* 0x000000020408723e */ /* 0x001fc400048060ff */
[----:B------:R-:W-:Y:S02]  /*12b290*/  F2FP.SATFINITE.E5M2.F32.PACK_AB_MERGE_C R11, R11, R26, RZ ;  /* 0x0000001a0b0b723e */ /* 0x000fe400048060ff */
[----:B--2---:R-:W-:-:S05]  /*12b2a0*/  IADD3 R12, P1, R0, R19, RZ ;  /* 0x00000013000c7210 */ /* 0x004fca0007f3e0ff */
[----:B------:R-:W-:-:S05]  /*12b2b0*/  IMAD.X R13, R29, 0x1, R18, P1 ;  /* 0x000000011d0d7824 */ /* 0x000fca00008e0612 */
[----:B------:R-:W-:Y:S04]  /*12b2c0*/  STL.64 [R1+0x5158], R12 ;  /* 0x0051580c01007387 */ /* 0x000fe80000100a00 */
[----:B------:R-:W2:Y:S04]  /*12b2d0*/  LDL.LU R2, [R1+0x1138] ;  /* 0x0011380001027983 */ /* 0x000ea80000300800 */
[----:B------:R-:W2:Y:S04]  /*12b2e0*/  LDL.LU R4, [R1+0x113c] ;  /* 0x00113c0001047983 */ /* 0x000ea80000300800 */
[----:B------:R0:W-:Y:S04]  /*12b2f0*/  STL [R1+0x4c8], R8 ;  /* 0x0004c80801007387 */ /* 0x0001e80000100800 */
[----:B------:R-:W4:Y:S04]  /*12b300*/  LDL.LU R24, [R1+0x1150] ;  /* 0x0011500001187983 */ /* 0x000f280000300800 */
[----:B------:R-:W4:Y:S01]  /*12b310*/  LDL.LU R25, [R1+0x1154] ;  /* 0x0011540001197983 */ /* 0x000f220000300800 */
[----:B0-----:R-:W-:-:S05]  /*12b320*/  IADD3 R8, P1, R0, R17, RZ ;  /* 0x0000001100087210 */ /* 0x001fca0007f3e0ff */
[----:B------:R-:W-:Y:S01]  /*12b330*/  IMAD.X R9, R29, 0x1, R15, P1 ;  /* 0x000000011d097824 */ /* 0x000fe200008e060f */
[----:B------:R-:W-:-:S04]  /*12b340*/  IADD3 R20, P1, R0, R16, RZ ;  /* 0x0000001000147210 */ /* 0x000fc80007f3e0ff */
[----:B------:R0:W-:Y:S04]  /*12b350*/  STL.64 [R1+0x5148], R8 ;  /* 0x0051480801007387 */ /* 0x0001e80000100a00 */
[----:B------:R-:W4:Y:S01]  /*12b360*/  LDL.LU R22, [R1+0x1158] ;  /* 0x0011580001167983 */ /* 0x000f220000300800 */
[----:B------:R-:W-:-:S03]  /*12b370*/  IMAD.X R21, R29, 0x1, R14, P1 ;  /* 0x000000011d157824 */ /* 0x000fc600008e060e */
[----:B------:R-:W4:Y:S04]  /*12b380*/  LDL.LU R23, [R1+0x115c] ;  /* 0x00115c0001177983 */ /* 0x000f280000300800 */
[----:B------:R-:W4:Y:S04]  /*12b390*/  LDL.LU R13, [R1+0x1140] ;  /* 0x00114000010d7983 */ /* 0x000f280000300800 */
[----:B0-----:R-:W4:Y:S04]  /*12b3a0*/  LDL.LU R9, [R1+0x1144] ;  /* 0x0011440001097983 */ /* 0x001f280000300800 */
[----:B------:R0:W-:Y:S04]  /*12b3b0*/  STL [R1+0x62e8], R11 ;  /* 0x0062e80b01007387 */ /* 0x0001e80000100800 */
[----:B------:R-:W2:Y:S01]  /*12b3c0*/  LDL.LU R29, [R1+0x69b8] ;  /* 0x0069b800011d7983 */ /* 0x000ea20000300800 */
[----:B------:R-:W-:-:S02]  /*12b3d0*/  F2FP.SATFINITE.E5M2.F32.PACK_AB_MERGE_C R7, R7, R27, RZ ;  /* 0x0000001b0707723e */ /* 0x000fc400048060ff */
[----:B------:R-:W-:Y:S01]  /*12b3e0*/  F2FP.SATFINITE.E5M2.F32.PACK_AB_MERGE_C R5, R5, R3, RZ ;  /* 0x000000030505723e */ /* 0x000fe200048060ff */
[----:B0-----:R-:W4:Y:S01]  /*12b3f0*/  LDL.LU R11, [R1+0x114c] ;  /* 0x00114c00010b7983 */ /* 0x001f220000300800 */
[----:B---3--:R-:W-:-:S03]  /*12b400*/  F2FP.SATFINITE.E5M2.F32.PACK_AB_MERGE_C R6, R6, R10, RZ ;  /* 0x0000000a0606723e */ /* 0x008fc600048060ff */
[----:B------:R0:W-:Y:S04]  /*12b410*/  STL.64 [R1+0x5140], R20 ;  /* 0x0051401401007387 */ /* 0x0001e80000100a00 */
[----:B------:R-:W-:Y:S01]  /*12b420*/  STL [R1+0x4bc], R7 ;  /* 0x0004bc0701007387 */ /* 0x000fe20000100800 */
[----:B------:R-:W-:Y:S01]  /*12b430*/  VIADD R0, R0, UR5 ;  /* 0x0000000500007c36 */ /* 0x000fe20008000000 */
[----:B------:R-:W-:Y:S02]  /*12b440*/  ULDC UR5, c[0x0][0x248] ;  /* 0x0000920000057ab9 */ /* 0x000fe40000000800 */
[----:B0-----:R-:W3:Y:S04]  /*12b450*/  LDL.LU R20, [R1+0x1160] ;  /* 0x0011600001147983 */ /* 0x001ee80000300800 */
[----:B------:R-:W3:Y:S04]  /*12b460*/  LDL.LU R21, [R1+0x1164] ;  /* 0x0011640001157983 */ /* 0x000ee80000300800 */
[----:B------:R0:W-:Y:S04]  /*12b470*/  STL [R1+0x6030], R5 ;  /* 0x0060300501007387 */ /* 0x0001e80000100800 */
[----:B0-----:R-:W3:Y:S04]  /*12b480*/  LDL.LU R5, [R1+0x1148] ;  /* 0x0011480001057983 */ /* 0x001ee80000300800 */
[----:B------:R-:W3:Y:S04]  /*12b490*/  LDL.LU R7, [R1+0x1168] ;  /* 0x0011680001077983 */ /* 0x000ee80000300800 */
[----:B------:R-:W3:Y:S04]  /*12b4a0*/  LDL.LU R3, [R1+0x116c] ;  /* 0x00116c0001037983 */ /* 0x000ee80000300800 */
[----:B------:R0:W-:Y:S04]  /*12b4b0*/  STL [R1+0x4b0], R6 ;  /* 0x0004b00601007387 */ /* 0x0001e80000100800 */
[----:B------:R-:W3:Y:S04]  /*12b4c0*/  LDL.LU R10, [R1+0x1170] ;  /* 0x00117000010a7983 */ /* 0x000ee80000300800 */
[----:B0-----:R-:W3:Y:S01]  /*12b4d0*/  LDL.LU R6, [R1+0x1174] ;  /* 0x0011740001067983 */ /* 0x001ee20000300800 */
[----:B--2---:R-:W-:-:S03]  /*12b4e0*/  IADD3 R26, P1, R0, R29, RZ ;  /* 0x0000001d001a7210 */ /* 0x004fc60007f3e0ff */
[----:B------:R0:W-:Y:S02]  /*12b4f0*/  STL [R1+0x6990], R29 ;  /* 0x0069901d01007387 */ /* 0x0001e40000100800 */
[----:B0-----:R-:W-:-:S05]  /*12b500*/  SHF.R.S32.HI R29, RZ, 0x1f, R0 ;  /* 0x0000001fff1d7819 */ /* 0x001fca0000011400 */
[----:B------:R-:W-:-:S05]  /*12b510*/  IMAD.X R27, R29, 0x1, R28, P1 ;  /* 0x000000011d1b7824 */ /* 0x000fca00008e061c */
[----:B------:R0:W-:Y:S04]  /*12b520*/  STL.64 [R1+0x5120], R26 ;  /* 0x0051201a01007387 */ /* 0x0001e80000100a00 */
[----:B0-----:R-:W2:Y:S01]  /*12b530*/  LDL.LU.64 R26, [R1+0x69b0] ;  /* 0x0069b000011a7983 */ /* 0x001ea20000300a00 */
[----:B------:R-:W-:Y:S02]  /*12b540*/  F2FP.SATFINITE.E5M2.F32.PACK_AB_MERGE_C R2, R4, R2, RZ ;  /* 0x000000020402723e */ /* 0x000fe400048060ff */
[----:B----4-:R-:W-:Y:S01]  /*12b550*/  F2FP.SATFINITE.E5M2.F32.PACK_AB_MERGE_C R25, R25, R24, RZ ;  /* 0x000000181919723e */ /* 0x010fe200048060ff */
[----:B------:R-:W4:Y:S04]  /*12b560*/  LDL.LU R8, [R1+0x1178] ;  /* 0x0011780001087983 */ /* 0x000f280000300800 */
[----:B------:R-:W4:Y:S04]  /*12b570*/  LDL.LU R12, [R1+0x117c] ;  /* 0x00117c00010c7983 */ /* 0x000f280000300800 */
[----:B------:R0:W-:Y:S04]  /*12b580*/  STL [R1+0x5928], R2 ;  /* 0x0059280201007387 */ /* 0x0001e80000100800 */
[----:B0-----:R-:W4:Y:S04]  /*12b590*/  LDL.LU R2, [R1+0x1180] ;  /* 0x0011800001027983 */ /* 0x001f280000300800 */
[----:B------:R-:W4:Y:S04]  /*12b5a0*/  LDL.LU R4, [R1+0x1184] ;  /* 0x0011840001047983 */ /* 0x000f280000300800 */
[----:B------:R0:W-:Y:S01]  /*12b5b0*/  STL [R1+0x25c], R25 ;  /* 0x00025c1901007387 */ /* 0x0001e20000100800 */
[----:B--2---:R-:W-:-:S05]  /*12b5c0*/  IADD3 R24, P1, R0, R27, RZ ;  /* 0x0000001b00187210 */ /* 0x004fca0007f3e0ff */
[----:B0-----:R-:W-:-:S05]  /*12b5d0*/  IMAD.X R25, R29, 0x1, R26, P1 ;  /* 0x000000011d197824 */ /* 0x001fca00008e061a */
[----:B------:R0:W-:Y:S04]  /*12b5e0*/  STL.64 [R1+0x5110], R24 ;  /* 0x0051101801007387 */ /* 0x0001e80000100a00 */
[----:B0-----:R-:W2:Y:S01]  /*12b5f0*/  LDL.LU.64 R24, [R1+0x69a8] ;  /* 0x0069a80001187983 */ /* 0x001ea20000300a00 */
[----:B------:R-:W-:Y:S02]  /*12b600*/  F2FP.SATFINITE.E5M2.F32.PACK_AB_MERGE_C R23, R23, R22, RZ ;  /* 0x000000161717723e */ /* 0x000fe400048060ff */
[----:B------:R-:W-:-:S03]  /*12b610*/  F2FP.SATFINITE.E5M2.F32.PACK_AB_MERGE_C R9, R9, R13, RZ ;  /* 0x0000000d0909723e */ /* 0x000fc600048060ff */
[----:B------:R0:W-:Y:S01]  /*12b620*/  STL [R1+0x5720], R23 ;  /* 0x0057201701007387 */ /* 0x0001e20000100800 */
[----:B--2---:R-:W-:-:S03]  /*12b630*/  IADD3 R22, P1, R0, R25, RZ ;  /* 0x0000001900167210 */ /* 0x004fc60007f3e0ff */
[----:B------:R1:W-:Y:S02]  /*12b640*/  STL [R1+0x6980], R25 ;  /* 0x0069801901007387 */ /* 0x0003e40000100800 */
[----:B0-----:R-:W-:Y:S02]  /*12b650*/  IMAD.X R23, R29, 0x1, R24, P1 ;  /* 0x000000011d177824 */ /* 0x001fe400008e0618 */
[----:B------:R-:W-:Y:S04]  /*12b660*/  STL [R1+0x258], R9 ;  /* 0x0002580901007387 */ /* 0x000fe80000100800 */
[----:B-1----:R-:W2:Y:S04]  /*12b670*/  LDL.LU R25, [R1+0x1194] ;  /* 0x0011940001197983 */ /* 0x002ea80000300800 */
[----:B------:R0:W-:Y:S04]  /*12b680*/  STL.64 [R1+0x5108], R22 ;  /* 0x0051081601007387 */ /* 0x0001e80000100a00 */
[----:B0-----:R-:W4:Y:S01]  /*12b690*/  LDL.LU.64 R22, [R1+0x69a0] ;  /* 0x0069a00001167983 */ /* 0x001f220000300a00 */
[----:B---3--:R-:W-:-:S02]  /*12b6a0*/  F2FP.SATFINITE.E5M2.F32.PACK_AB_MERGE_C R11, R11, R5, RZ ;  /* 0x000000050b0b723e */ /* 0x008fc400048060ff */
[----:B------:R-:W-:Y:S01]  /*12b6b0*/  F2FP.SATFINITE.E5M2.F32.PACK_AB_MERGE_C R5, R21, R20, RZ ;  /* 0x000000141505723e */ /* 0x000fe200048060ff */
[----:B------:R-:W3:Y:S04]  /*12b6c0*/  LDL.LU R13, [R1+0x1198] ;  /* 0x00119800010d7983 */ /* 0x000ee80000300800 */
[----:B------:R-:W3:Y:S04]  /*12b6d0*/  LDL.LU R9, [R1+0x119c] ;  /* 0x00119c0001097983 */ /* 0x000ee80000300800 */
[----:B------:R0:W-:Y:S04]  /*12b6e0*/  STL [R1+0x6984], R24 ;  /* 0x0069841801007387 */ /* 0x0001e80000100800 */
[----:B0-----:R-:W2:Y:S04]  /*12b6f0*/  LDL.LU R24, [R1+0x1190] ;  /* 0x0011900001187983 */ /* 0x001ea80000300800 */
[----:B------:R-:W-:Y:S04]  /*12b700*/  STL [R1+0x571c], R11 ;  /* 0x00571c0b01007387 */ /* 0x000fe80000100800 */
[----:B------:R-:W-:Y:S01]  /*12b710*/  STL [R1+0x59dc], R5 ;  /* 0x0059dc0501007387 */ /* 0x000fe20000100800 */
[----:B----4-:R-:W-:-:S05]  /*12b720*/  IADD3 R20, P1, R0, R23, RZ ;  /* 0x0000001700147210 */ /* 0x010fca0007f3e0ff */
[----:B------:R-:W-:-:S05]  /*12b730*/  IMAD.X R21, R29, 0x1, R22, P1 ;  /* 0x000000011d157824 */ /* 0x000fca00008e0616 */
[----:B------:R0:W-:Y:S04]  /*12b740*/  STL.64 [R1+0x50f8], R20 ;  /* 0x0050f81401007387 */ /* 0x0001e80000100a00 */
[----:B0-----:R-:W4:Y:S04]  /*12b750*/  LDL.LU.64 R20, [R1+0x6998] ;  /* 0x0069980001147983 */ /* 0x001f280000300a00 */
[----:B------:R0:W-:Y:S04]  /*12b760*/  STL.64 [R1+0x6978], R22 ;  /* 0x0069781601007387 */ /* 0x0001e80000100a00 */
[----:B0-----:R-:W2:Y:S04]  /*12b770*/  LDL.LU R22, [R1+0x1188] ;  /* 0x0011880001167983 */ /* 0x001ea80000300800 */
[----:B------:R-:W2:Y:S01]  /*12b780*/  LDL.LU R23, [R1+0x118c] ;  /* 0x00118c0001177983 */ /* 0x000ea20000300800 */
[----:B------:R-:W-:-:S02]  /*12b790*/  F2FP.SATFINITE.E5M2.F32.PACK_AB_MERGE_C R5, R3, R7, RZ ;  /* 0x000000070305723e */ /* 0x000fc400048060ff */
[----:B------:R-:W-:-:S03]  /*12b7a0*/  F2FP.SATFINITE.E5M2.F32.PACK_AB_MERGE_C R3, R6, R10, RZ ;  /* 0x0000000a0603723e */ /* 0x000fc600048060ff */
[----:B------:R-:W-:Y:S04]  /*12b7b0*/  STL [R1+0x59d8], R5 ;  /* 0x0059d80501007387 */ /* 0x000fe80000100800 */
[----:B------:R-:W-:Y:S01]  /*12b7c0*/  STL [R1+0x59f8], R3 ;  /* 0x0059f80301007387 */ /* 0x000fe20000100800 */
[----:B------:R-:W-:Y:S02]  /*12b7d0*/  F2FP.SATFINITE.E5M2.F32.PACK_AB_MERGE_C R8, R12, R8, RZ ;  /* 0x000000080c08723e */ /* 0x000fe400048060ff */
[----:B------:R-:W-:Y:S02]  /*12b7e0*/  F2FP.SATFINITE.E5M2.F32.PACK_AB_MERGE_C R2, R4, R2, RZ ;  /* 0x000000020402723e */ /* 0x000fe400048060ff */
[----:B---3--:R-:W-:Y:S02]  /*12b7f0*/  F2FP.SATFINITE.E5M2.F32.PACK_AB_MERGE_C R9, R9, R13, RZ ;  /* 0x0000000d0909723e */ /* 0x008fe400048060ff */
[----:B----4-:R-:W-:-:S05]  /*12b800*/  IADD3 R6, P1, R0, R21, RZ ;  /* 0x0000001500067210 */ /* 0x010fca0007f3e0ff */
[----:B------:R-:W-:-:S05]  /*12b810*/  IMAD.X R7, R29, 0x1, R20, P1 ;  /* 0x000000011d077824 */ /* 0x000fca00008e0614 */
[----:B------:R0:W-:Y:S04]  /*12b820*/  STL.64 [R1+0x50e8], R6 ;  /* 0x0050e80601007387 */ /* 0x0001e80000100a00 */
[----:B0-----:R-:W3:Y:S04]  /*12b830*/  LDL.LU R7, [R1+0x11a0] ;  /* 0x0011a00001077983 */ /* 0x001ee80000300800 */
[----:B------:R-:W3:Y:S04]  /*12b840*/  LDL.LU R6, [R1+0x11a4] ;  /* 0x0011a40001067983 */ /* 0x000ee80000300800 */
[----:B------:R-:W4:Y:S04]  /*12b850*/  LDL.LU R3, [R1+0x11a8] ;  /* 0x0011a80001037983 */ /* 0x000f280000300800 */
[----:B------:R-:W4:Y:S04]  /*12b860*/  LDL.LU R10, [R1+0x11ac] ;  /* 0x0011ac00010a7983 */ /* 0x000f280000300800 */
[----:B------:R0:W-:Y:S04]  /*12b870*/  STL.64 [R1+0x6988], R20 ;  /* 0x0069881401007387 */ /* 0x0001e80000100a00 */
[----:B------:R-:W4:Y:S04]  /*12b880*/  LDL.LU R5, [R1+0x11b0] ;  /* 0x0011b00001057983 */ /* 0x000f280000300800 */
[----:B------:R1:W-:Y:S01]  /*12b890*/  STL [R1+0x59f0], R8 ;  /* 0x0059f00801007387 */ /* 0x0003e20000100800 */
[----:B0-----:R-:W-:-:S03]  /*12b8a0*/  IADD3 R20, P1, R0, R19, RZ ;  /* 0x0000001300147210 */ /* 0x001fc60007f3e0ff */
[----:B------:R-:W4:Y:S04]  /*12b8b0*/  LDL.LU R11, [R1+0x11b4] ;  /* 0x0011b400010b7983 */ /* 0x000f280000300800 */
[----:B------:R0:W-:Y:S01]  /*12b8c0*/  STL [R1+0x5a14], R2 ;  /* 0x005a140201007387 */ /* 0x0001e20000100800 */
[----:B------:R-:W-:-:S03]  /*12b8d0*/  IMAD.X R21, R29, 0x1, R18, P1 ;  /* 0x000000011d157824 */ /* 0x000fc600008e0612 */
[----:B------:R0:W-:Y:S04]  /*12b8e0*/  STL [R1+0x6968], R19 ;  /* 0x0069681301007387 */ /* 0x0001e80000100800 */
[----:B-1----:R-:W4:Y:S04]  /*12b8f0*/  LDL.LU R8, [R1+0x11b8] ;  /* 0x0011b80001087983 */ /* 0x002f280000300800 */
[----:B------:R-:W4:Y:S01]  /*12b900*/  LDL.LU R12, [R1+0x11bc] ;  /* 0x0011bc00010c7983 */ /* 0x000f220000300800 */
[----:B--2---:R-:W-:-:S03]  /*12b910*/  F2FP.SATFINITE.E5M2.F32.PACK_AB_MERGE_C R22, R23, R22, RZ ;  /* 0x000000161716723e */ /* 0x004fc600048060ff */
[----:B0-----:R-:W2:Y:S01]  /*12b920*/  LDL.LU R2, [R1+0x11c0] ;  /* 0x0011c00001027983 */ /* 0x001ea20000300800 */
[----:B------:R-:W-:-:S03]  /*12b930*/  F2FP.SATFINITE.E5M2.F32.PACK_AB_MERGE_C R19, R25, R24, RZ ;  /* 0x000000181913723e */ /* 0x000fc600048060ff */
[----:B------:R0:W-:Y:S04]  /*12b940*/  STL.64 [R1+0x50d8], R20 ;  /* 0x0050d81401007387 */ /* 0x0001e80000100a00 */
[----:B------:R-:W2:Y:S01]  /*12b950*/  LDL.LU R4, [R1+0x11c4] ;  /* 0x0011c40001047983 */ /* 0x000ea20000300800 */
[----:B0-----:R-:W-:-:S03]  /*12b960*/  IADD3 R20, P1, R0, R17, RZ ;  /* 0x0000001100147210 */ /* 0x001fc60007f3e0ff */
[----:B------:R0:W-:Y:S02]  /*12b970*/  STL [R1+0x5a10], R22 ;  /* 0x005a101601007387 */ /* 0x0001e40000100800 */
[----:B------:R-:W-:Y:S02]  /*12b980*/  IMAD.X R21, R29, 0x1, R15, P1 ;  /* 0x000000011d157824 */ /* 0x000fe400008e060f */
[----:B------:R-:W-:Y:S04]  /*12b990*/  STL [R1+0x5a2c], R19 ;  /* 0x005a2c1301007387 */ /* 0x000fe80000100800 */
[----:B------:R-:W2:Y:S04]  /*12b9a0*/  LDL.LU R24, [R1+0x11c8] ;  /* 0x0011c80001187983 */ /* 0x000ea80000300800 */
[----:B------:R-:W2:Y:S04]  /*12b9b0*/  LDL.LU R25, [R1+0x11cc] ;  /* 0x0011cc0001197983 */ /* 0x000ea80000300800 */
[----:B------:R1:W-:Y:S04]  /*12b9c0*/  STL.64 [R1+0x50c8], R20 ;  /* 0x0050c81401007387 */ /* 0x0003e80000100a00 */
[----:B------:R1:W-:Y:S04]  /*12b9d0*/  STL [R1+0x5a28], R9 ;  /* 0x005a280901007387 */ /* 0x0003e80000100800 */
[----:B0-----:R-:W2:Y:S04]  /*12b9e0*/  LDL.LU R22, [R1+0x11d0] ;  /* 0x0011d00001167983 */ /* 0x001ea80000300800 */
[----:B------:R-:W2:Y:S01]  /*12b9f0*/  LDL.LU R23, [R1+0x11d4] ;  /* 0x0011d40001177983 */ /* 0x000ea20000300800 */
[----:B-1----:R-:W-:-:S03]  /*12ba00*/  IADD3 R20, P1, R0, R16, RZ ;  /* 0x0000001000147210 */ /* 0x002fc60007f3e0ff */
[----:B------:R-:W2:Y:S04]  /*12ba10*/  LDL.LU R13, [R1+0x11e0] ;  /* 0x0011e000010d7983 */ /* 0x000ea80000300800 */
[----:B------:R-:W2:Y:S01]  /*12ba20*/  LDL.LU R9, [R1+0x11e4] ;  /* 0x0011e40001097983 */ /* 0x000ea20000300800 */
[----:B------:R-:W-:-:S03]  /*12ba30*/  IMAD.X R21, R29, 0x1, R14, P1 ;  /* 0x000000011d157824 */ /* 0x000fc600008e060e */
[----:B------:R0:W-:Y:S04]  /*12ba40*/  STL.64 [R1+0x6970], R16 ;  /* 0x0069701001007387 */ /* 0x0001e80000100a00 */
[----:B0-----:R-:W2:Y:S04]  /*12ba50*/  LDL.LU R16, [R1+0x11d8] ;  /* 0x0011d80001107983 */ /* 0x001ea80000300800 */
[----:B------:R-:W2:Y:S04]  /*12ba60*/  LDL.LU R17, [R1+0x11dc] ;  /* 0x0011dc0001117983 */ /* 0x000ea80000300800 */
[----:B------:R-:W2:Y:S01]  /*12ba70*/  LDL.LU R29, [R1+0x6990] ;  /* 0x00699000011d7983 */ /* 0x000ea20000300800 */
[----:B------:R-:W-:Y:S01]  /*12ba80*/  VIADD R0, R0, UR5 ;  /* 0x0000000500007c36 */ /* 0x000fe20008000000 */
[----:B------:R-:W-:Y:S01]  /*12ba90*/  ULDC UR5, c[0x0][0x248] ;  /* 0x0000920000057ab9 */ /* 0x000fe20000000800 */
[----:B---3--:R-:W-:-:S02]  /*12baa0*/  F2FP.SATFINITE.E5M2.F32.PACK_AB_MERGE_C R19, R6, R7, RZ ;  /* 0x000000070613723e */ /* 0x008fc400048060ff */
[----:B------:R-:W3:Y:S04]  /*12bab0*/  LDL.LU R7, [R1+0x11e8] ;  /* 0x0011e80001077983 */ /* 0x000ee80000300800 */
[----:B------:R-:W3:Y:S04]  /*12bac0*/  LDL.LU R6, [R1+0x11ec] ;  /* 0x0011ec0001067983 */ /* 0x000ee80000300800 */
[----:B------:R-:W-:Y:S04]  /*12bad0*/  STL.64 [R1+0x50c0], R20 ;  /* 0x0050c01401007387 */ /* 0x000fe80000100a00 */
[----:B------:R0:W-:Y:S01]  /*12bae0*/  STL [R1+0x5a3c], R19 ;  /* 0x005a3c1301007387 */ /* 0x0001e20000100800 */
[----:B----4-:R-:W-:-:S02]  /*12baf0*/  F2FP.SATFINITE.E5M2.F32.PACK_AB_MERGE_C R11, R11, R5, RZ ;  /* 0x000000050b0b723e */ /* 0x010fc400048060ff */
[----:B------:R-:W-:Y:S02]  /*12bb00*/  SHF.R.S32.HI R5, RZ, 0x1f, R0 ;  /* 0x0000001fff057819 */ /* 0x000fe40000011400 */
[----:B0-----:R-:W-:Y:S02]  /*12bb10*/  F2FP.SATFINITE.E5M2.F32.PACK_AB_MERGE_C R19, R10, R3, RZ ;  /* 0x000000030a13723e */ /* 0x001fe400048060ff */
[----:B------:R-:W4:Y:S04]  /*12bb20*/  LDL.LU R3, [R1+0x11f0] ;  /* 0x0011f00001037983 */ /* 0x000f280000300800 */
[----:B------:R-:W4:Y:S04]  /*12bb30*/  LDL.LU R10, [R1+0x11f4] ;  /* 0x0011f400010a7983 */ /* 0x000f280000300800 */
[----:B------:R-:W-:Y:S01]  /*12bb40*/  STL [R1+0x5a38], R19 ;  /* 0x005a381301007387 */ /* 0x000fe20000100800 */
[----:B------:R-:W-:-:S03]  /*12bb50*/  F2FP.SATFINITE.E5M2.F32.PACK_AB_MERGE_C R8, R12, R8, RZ ;  /* 0x000000080c08723e */ /* 0x000fc600048060ff */
[----:B------:R0:W-:Y:S04]  /*12bb60*/  STL [R1+0x5a54], R11 ;  /* 0x005a540b01007387 */ /* 0x0001e80000100800 */
[----:B0-----:R-:W4:Y:S01]  /*12bb70*/  LDL.LU R11, [R1+0x1204] ;  /* 0x00120400010b7983 */ /* 0x001f220000300800 */
[----:B--2---:R-:W-:Y:S02]  /*12bb80*/  F2FP.SATFINITE.E5M2.F32.PACK_AB_MERGE_C R2, R4, R2, RZ ;  /* 0x000000020402723e */ /* 0x004fe400048060ff */
[----:B------:R-:W-:Y:S02]  /*12bb90*/  F2FP.SATFINITE.E5M2.F32.PACK_AB_MERGE_C R25, R25, R24, RZ ;  /* 0x000000181919723e */ /* 0x000fe400048060ff */
[----:B------:R-:W-:-:S05]  /*12bba0*/  IADD3 R20, P1, R0, R29, RZ ;  /* 0x0000001d00147210 */ /* 0x000fca0007f3e0ff */
[----:B------:R-:W-:-:S05]  /*12bbb0*/  IMAD.X R21, R5, 0x1, R28, P1 ;  /* 0x0000000105157824 */ /* 0x000fca00008e061c */
[----:B------:R0:W-:Y:S04]  /*12bbc0*/  STL.64 [R1+0x50a0], R20 ;  /* 0x0050a01401007387 */ /* 0x0001e80000100a00 */
[----:B------:R1:W-:Y:S04]  /*12bbd0*/  STL [R1+0x5a50], R8 ;  /* 0x005a500801007387 */ /* 0x0003e80000100800 */
[----:B------:R-:W2:Y:S01]  /*12bbe0*/  LDL.LU R19, [R1+0x11f8] ;  /* 0x0011f80001137983 */ /* 0x000ea20000300800 */
[----:B0-----:R-:W-:-:S03]  /*12bbf0*/  IADD3 R20, P1, R0, R27, RZ ;  /* 0x0000001b00147210 */ /* 0x001fc60007f3e0ff */
[----:B-1----:R-:W2:Y:S02]  /*12bc00*/  LDL.LU R8, [R1+0x1208] ;  /* 0x0012080001087983 */ /* 0x002ea40000300800 */
[----:B------:R-:W-:Y:S02]  /*12bc10*/  IMAD.X R21, R5, 0x1, R26, P1 ;  /* 0x0000000105157824 */ /* 0x000fe400008e061a */
[----:B------:R0:W-:Y:S04]  /*12bc20*/  STL [R1+0x5a68], R2 ;  /* 0x005a680201007387 */ /* 0x0001e80000100800 */
[----:B------:R-:W2:Y:S04]  /*12bc30*/  LDL.LU R12, [R1+0x120c] ;  /* 0x00120c00010c7983 */ /* 0x000ea80000300800 */
[----:B0-----:R-:W2:Y:S04]  /*12bc40*/  LDL.LU R2, [R1+0x1210] ;  /* 0x0012100001027983 */ /* 0x001ea80000300800 */
[----:B------:R-:W2:Y:S04]  /*12bc50*/  LDL.LU R4, [R1+0x1214] ;  /* 0x0012140001047983 */ /* 0x000ea80000300800 */
[----:B------:R0:W-:Y:S04]  /*12bc60*/  STL.64 [R1+0x5090], R20 ;  /* 0x0050901401007387 */ /* 0x0001e80000100a00 */
[----:B0-----:R-:W2:Y:S04]  /*12bc70*/  LDL.LU.64 R20, [R1+0x6988] ;  /* 0x0069880001147983 */ /* 0x001ea80000300a00 */
[----:B------:R-:W3:Y:S04]  /*12bc80*/  LDL.LU R24, [R1+0x6984] ;  /* 0x0069840001187983 */ /* 0x000ee80000300800 */
[----:B------:R0:W-:Y:S04]  /*12bc90*/  STL [R1+0x5a64], R25 ;  /* 0x005a641901007387 */ /* 0x0001e80000100800 */
[----:B0-----:R-:W4:Y:S01]  /*12bca0*/  LDL.LU R25, [R1+0x6980] ;  /* 0x0069800001197983 */ /* 0x001f220000300800 */
[----:B------:R-:W-:-:S05]  /*12bcb0*/  F2FP.SATFINITE.E5M2.F32.PACK_AB_MERGE_C R23, R23, R22, RZ ;  /* 0x000000161717723e */ /* 0x000fca00048060ff */
[----:B------:R3:W-:Y:S01]  /*12bcc0*/  STL [R1+0x5a80], R23 ;  /* 0x005a801701007387 */ /* 0x0007e20000100800 */
[----:B----4-:R-:W-:-:S05]  /*12bcd0*/  IADD3 R22, P1, R0, R25, RZ ;  /* 0x0000001900167210 */ /* 0x010fca0007f3e0ff */
[----:B---3--:R-:W-:-:S05]  /*12bce0*/  IMAD.X R23, R5, 0x1, R24, P1 ;  /* 0x0000000105177824 */ /* 0x008fca00008e0618 */
[----:B------:R0:W-:Y:S04]  /*12bcf0*/  STL.64 [R1+0x5088], R22 ;  /* 0x0050881601007387 */ /* 0x0001e80000100a00 */
[----:B0-----:R-:W3:Y:S01]  /*12bd00*/  LDL.LU.64 R22, [R1+0x6978] ;  /* 0x0069780001167983 */ /* 0x001ee20000300a00 */
[----:B------:R-:W-:Y:S02]  /*12bd10*/  F2FP.SATFINITE.E5M2.F32.PACK_AB_MERGE_C R17, R17, R16, RZ ;  /* 0x000000101111723e */ /* 0x000fe400048060ff */
[----:B------:R-:W-:-:S03]  /*12bd20*/  F2FP.SATFINITE.E5M2.F32.PACK_AB_MERGE_C R9, R9, R13, RZ ;  /* 0x0000000d0909723e */ /* 0x000fc600048060ff */
[----:B------:R0:W-:Y:S04]  /*12bd30*/  STL [R1+0x5a7c], R17 ;  /* 0x005a7c1101007387 */ /* 0x0001e80000100800 */
[----:B------:R-:W-:Y:S01]  /*12bd40*/  STL [R1+0x5a94], R9 ;  /* 0x005a940901007387 */ /* 0x000fe20000100800 */
[----:B---3--:R-:W-:-:S03]  /*12bd50*/  IADD3 R16, P1, R0, R23, RZ ;  /* 0x0000001700107210 */ /* 0x008fc60007f3e0ff */
[----:B------:R1:W-:Y:S02]  /*12bd60*/  STL.64 [R1+0x6960], R22 ;  /* 0x0069601601007387 */ /* 0x0003e40000100a00 */
[----:B0-----:R-:W-:Y:S02]  /*12bd70*/  IMAD.X R17, R5, 0x1, R22, P1 ;  /* 0x0000000105117824 */ /* 0x001fe400008e0616 */
[----:B-1----:R-:W3:Y:S04]  /*12bd80*/  LDL.LU R22, [R1+0x11fc] ;  /* 0x0011fc0001167983 */ /* 0x002ee80000300800 */
[----:B------:R-:W4:Y:S04]  /*12bd90*/  LDL.LU R23, [R1+0x1200] ;  /* 0x0012000001177983 */ /* 0x000f280000300800 */
[----:B------:R2:W-:Y:S01]  /*12bda0*/  STL.64 [R1+0x5080], R16 ;  /* 0x0050801001007387 */ /* 0x0005e20000100a00 */
[----:B------:R-:W-:-:S02]  /*12bdb0*/  F2FP.SATFINITE.E5M2.F32.PACK_AB_MERGE_C R7, R6, R7, RZ ;  /* 0x000000070607723e */ /* 0x000fc400048060ff */
[----:B------:R-:W-:Y:S01]  /*12bdc0*/  F2FP.SATFINITE.E5M2.F32.PACK_AB_MERGE_C R3, R10, R3, RZ ;  /* 0x000000030a03723e */ /* 0x000fe200048060ff */
[----:B------:R-:W4:Y:S04]  /*12bdd0*/  LDL.LU R13, [R1+0x1220] ;  /* 0x00122000010d7983 */ /* 0x000f280000300800 */
[----:B------:R-:W4:Y:S01]  /*12bde0*/  LDL.LU R6, [R1+0x1224] ;  /* 0x0012240001067983 */ /* 0x000f220000300800 */
[----:B--2---:R-:W-:-:S03]  /*12bdf0*/  IADD3 R16, P1, R0, R21, RZ ;  /* 0x0000001500107210 */ /* 0x004fc60007f3e0ff */
[----:B------:R-:W-:Y:S02]  /*12be00*/  STL [R1+0x5a90], R7 ;  /* 0x005a900701007387 */ /* 0x000fe40000100800 */
[----:B------:R-:W-:Y:S02]  /*12be10*/  IMAD.X R17, R5, 0x1, R20, P1 ;  /* 0x0000000105117824 */ /* 0x000fe400008e0614 */
[----:B------:R-:W-:Y:S04]  /*12be20*/  STL [R1+0x5aac], R3 ;  /* 0x005aac0301007387 */ /* 0x000fe80000100800 */
[----:B------:R0:W-:Y:S04]  /*12be30*/  STL.64 [R1+0x5078], R16 ;  /* 0x0050781001007387 */ /* 0x0001e80000100a00 */
[----:B0-----:R-:W2:Y:S04]  /*12be40*/  LDL.LU.64 R16, [R1+0x6970] ;  /* 0x0069700001107983 */ /* 0x001ea80000300a00 */
[----:B------:R-:W2:Y:S04]  /*12be50*/  LDL.LU R9, [R1+0x1228] ;  /* 0x0012280001097983 */ /* 0x000ea80000300800 */
[----:B------:R-:W2:Y:S04]  /*12be60*/  LDL.LU R7, [R1+0x122c] ;  /* 0x00122c0001077983 */ /* 0x000ea80000300800 */
[----:B------:R-:W2:Y:S04]  /*12be70*/  LDL.LU R3, [R1+0x1230] ;  /* 0x0012300001037983 */ /* 0x000ea80000300800 */
[----:B------:R-:W2:Y:S04]  /*12be80*/  LDL.LU R10, [R1+0x1234] ;  /* 0x00123400010a7983 */ /* 0x000ea80000300800 */
[----:B------:R0:W-:Y:S04]  /*12be90*/  STL.64 [R1+0x6958], R20 ;  /* 0x0069581401007387 */ /* 0x0001e80000100a00 */
[----:B0-----:R-:W2:Y:S04]  /*12bea0*/  LDL.LU R20, [R1+0x1218] ;  /* 0x0012180001147983 */ /* 0x001ea80000300800 */
[----:B------:R-:W2:Y:S01]  /*12beb0*/  LDL.LU R21, [R1+0x121c] ;  /* 0x00121c0001157983 */ /* 0x000ea20000300800 */
[----:B---3--:R-:W-:-:S03]  /*12bec0*/  F2FP.SATFINITE.E5M2.F32.PACK_AB_MERGE_C R22, R22, R19, RZ ;  /* 0x000000131616723e */ /* 0x008fc600048060ff */
[----:B------:R-:W3:Y:S04]  /*12bed0*/  LDL.LU R19, [R1+0x6968] ;  /* 0x0069680001137983 */ /* 0x000ee80000300800 */
[----:B------:R3:W-:Y:S01]  /*12bee0*/  STL [R1+0x5aa8], R22 ;  /* 0x005aa81601007387 */ /* 0x0007e20000100800 */
[----:B----4-:R-:W-:Y:S02]  /*12bef0*/  F2FP.SATFINITE.E5M2.F32.PACK_AB_MERGE_C R11, R11, R23, RZ ;  /* 0x000000170b0b723e */ /* 0x010fe400048060ff */
[----:B------:R-:W-:Y:S02]  /*12bf00*/  F2FP.SATFINITE.E5M2.F32.PACK_AB_MERGE_C R8, R12, R8, RZ ;  /* 0x000000080c08723e */ /* 0x000fe400048060ff */
[----:B------:R-:W-:Y:S01]  /*12bf10*/  F2FP.SATFINITE.E5M2.F32.PACK_AB_MERGE_C R2, R4, R2, RZ ;  /* 0x000000020402723e */ /* 0x000fe200048060ff */
[----:B------:R-:W-:Y:S01]  /*12bf20*/  STL [R1+0x5ac4], R11 ;  /* 0x005ac40b01007387 */ /* 0x000fe20000100800 */
[----:B---3--:R-:W-:-:S03]  /*12bf30*/  IADD3 R22, P1, R0, R19, RZ ;  /* 0x0000001300167210 */ /* 0x008fc60007f3e0ff */
[----:B------:R2:W-:Y:S02]  /*12bf40*/  STL.64 [R1+0x6950], R18 ;  /* 0x0069501201007387 */ /* 0x0005e40000100a00 */
[----:B------:R-:W-:-:S05]  /*12bf50*/  IMAD.X R23, R5, 0x1, R18, P1 ;  /* 0x0000000105177824 */ /* 0x000fca00008e0612 */
[----:B------:R0:W-:Y:S01]  /*12bf60*/  STL.64 [R1+0x5068], R22 ;  /* 0x0050681601007387 */ /* 0x0001e20000100a00 */
[----:B--2---:R-:W-:-:S03]  /*12bf70*/  IADD3 R18, P1, R0, R17, RZ ;  /* 0x0000001100127210 */ /* 0x004fc60007f3e0ff */
[----:B0-----:R-:W2:Y:S04]  /*12bf80*/  LDL.LU R22, [R1+0x123c] ;  /* 0x00123c0001167983 */ /* 0x001ea80000300800 */
[----:B------:R0:W-:Y:S04]  /*12bf90*/  STL [R1+0x5ac0], R8 ;  /* 0x005ac00801007387 */ /* 0x0001e80000100800 */
[----:B------:R-:W3:Y:S04]  /*12bfa0*/  LDL.LU R23, [R1+0x1240] ;  /* 0x0012400001177983 */ /* 0x000ee80000300800 */
[----:B------:R1:W-:Y:S04]  /*12bfb0*/  STL [R1+0x5ae0], R2 ;  /* 0x005ae00201007387 */ /* 0x0003e80000100800 */
[----:B------:R-:W3:Y:S04]  /*12bfc0*/  LDL.LU R11, [R1+0x1244] ;  /* 0x00124400010b7983 */ /* 0x000ee80000300800 */
[----:B0-----:R-:W4:Y:S04]  /*12bfd0*/  LDL.LU R8, [R1+0x1248] ;  /* 0x0012480001087983 */ /* 0x001f280000300800 */
[----:B------:R-:W4:Y:S04]  /*12bfe0*/  LDL.LU R12, [R1+0x124c] ;  /* 0x00124c00010c7983 */ /* 0x000f280000300800 */
[----:B-1----:R-:W2:Y:S04]  /*12bff0*/  LDL.LU R2, [R1+0x1250] ;  /* 0x0012500001027983 */ /* 0x002ea80000300800 */
[----:B------:R-:W2:Y:S04]  /*12c000*/  LDL.LU R4, [R1+0x1254] ;  /* 0x0012540001047983 */ /* 0x000ea80000300800 */
[----:B------:R0:W-:Y:S04]  /*12c010*/  STL [R1+0x6940], R17 ;  /* 0x0069401101007387 */ /* 0x0001e80000100800 */
[----:B0-----:R-:W2:Y:S01]  /*12c020*/  LDL.LU R17, [R1+0x1238] ;  /* 0x0012380001117983 */ /* 0x001ea20000300800 */
[----:B------:R-:W-:Y:S01]  /*12c030*/  IMAD.X R19, R5, 0x1, R15, P1 ;  /* 0x0000000105137824 */ /* 0x000fe200008e060f */
[----:B------:R-:W-:-:S04]  /*12c040*/  F2FP.SATFINITE.E5M2.F32.PACK_AB_MERGE_C R20, R21, R20, RZ ;  /* 0x000000141514723e */ /* 0x000fc800048060ff */
[----:B------:R0:W-:Y:S04]  /*12c050*/  STL.64 [R1+0x5058], R18 ;  /* 0x0050581201007387 */ /* 0x0001e80000100a00 */
[----:B------:R1:W-:Y:S01]  /*12c060*/  STL [R1+0x5adc], R20 ;  /* 0x005adc1401007387 */ /* 0x0003e20000100800 */
[----:B0-----:R-:W-:-:S03]  /*12c070*/  IADD3 R18, P1, R0, R16, RZ ;  /* 0x0000001000127210 */ /* 0x001fc60007f3e0ff */
[----:B------:R0:W-:Y:S02]  /*12c080*/  STL.64 [R1+0x6948], R14 ;  /* 0x0069480e01007387 */ /* 0x0001e40000100a00 */
[----:B------:R-:W-:Y:S01]  /*12c090*/  IMAD.X R19, R5, 0x1, R14, P1 ;  /* 0x0000000105137824 */ /* 0x000fe200008e060e */
[----:B------:R-:W-:Y:S01]  /*12c0a0*/  F2FP.SATFINITE.E5M2.F32.PACK_AB_MERGE_C R5, R6, R13, RZ ;  /* 0x0000000d0605723e */ /* 0x000fe200048060ff */
[----:B-1----:R-:W2:Y:S04]  /*12c0b0*/  LDL.LU R20, [R1+0x1258] ;  /* 0x0012580001147983 */ /* 0x002ea80000300800 */
[----:B------:R-:W-:Y:S01]  /*12c0c0*/  STL.64 [R1+0x5050], R18 ;  /* 0x0050501201007387 */ /* 0x000fe20000100a00 */
[----:B------:R-:W-:Y:S01]  /*12c0d0*/  VIADD R0, R0, UR5 ;  /* 0x0000000500007c36 */ /* 0x000fe20008000000 */
[----:B------:R-:W-:Y:S01]  /*12c0e0*/  F2FP.SATFINITE.E5M2.F32.PACK_AB_MERGE_C R3, R10, R3, RZ ;  /* 0x000000030a03723e */ /* 0x000fe200048060ff */
[----:B------:R-:W-:Y:S01]  /*12c0f0*/  ULDC UR5, c[0x0][0x248] ;  /* 0x0000920000057ab9 */ /* 0x000fe20000000800 */
[----:B------:R-:W2:Y:S04]  /*12c100*/  LDL.LU R21, [R1+0x125c] ;  /* 0x00125c0001157983 */ /* 0x000ea80000300800 */
[----:B------:R1:W-:Y:S01]  /*12c110*/  STL [R1+0x5af4], R5 ;  /* 0x005af40501007387 */ /* 0x0003e20000100800 */
[----:B0-----:R-:W-:-:S03]  /*12c120*/  IADD3 R14, P1, R0, R29, RZ ;  /* 0x0000001d000e7210 */ /* 0x001fc60007f3e0ff */
[----:B------:R-:W2:Y:S04]  /*12c130*/  LDL.LU R13, [R1+0x1260] ;  /* 0x00126000010d7983 */ /* 0x000ea80000300800 */
[----:B------:R-:W2:Y:S01]  /*12c140*/  LDL.LU R6, [R1+0x1264] ;  /* 0x0012640001067983 */ /* 0x000ea20000300800 */
[----:B-1----:R-:W-:-:S05]  /*12c150*/  F2FP.SATFINITE.E5M2.F32.PACK_AB_MERGE_C R5, R7, R9, RZ ;  /* 0x000000090705723e */ /* 0x002fca00048060ff */
[----:B------:R0:W-:Y:S04]  /*12c160*/  STL [R1+0x5af0], R5 ;  /* 0x005af00501007387 */ /* 0x0001e80000100800 */
[----:B------:R-:W2:Y:S04]  /*12c170*/  LDL.LU R18, [R1+0x1268] ;  /* 0x0012680001127983 */ /* 0x000ea80000300800 */
[----:B------:R-:W2:Y:S01]  /*12c180*/  LDL.LU R19, [R1+0x126c] ;  /* 0x00126c0001137983 */ /* 0x000ea20000300800 */
[----:B0-----:R-:W-:-:S03]  /*12c190*/  SHF.R.S32.HI R5, RZ, 0x1f, R0 ;  /* 0x0000001fff057819 */ /* 0x001fc60000011400 */
[----:B------:R0:W-:Y:S02]  /*12c1a0*/  STL [R1+0x5b08], R3 ;  /* 0x005b080301007387 */ /* 0x0001e40000100800 */
[----:B------:R-:W-:Y:S02]  /*12c1b0*/  IMAD.X R15, R5, 0x1, R28, P1 ;  /* 0x00000001050f7824 */ /* 0x000fe400008e061c */
[----:B------:R-:W2:Y:S04]  /*12c1c0*/  LDL.LU R9, [R1+0x1270] ;  /* 0x0012700001097983 */ /* 0x000ea80000300800 */
[----:B------:R-:W2:Y:S04]  /*12c1d0*/  LDL.LU R7, [R1+0x1274] ;  /* 0x0012740001077983 */ /* 0x000ea80000300800 */
[----:B0-----:R-:W2:Y:S04]  /*12c1e0*/  LDL.LU R3, [R1+0x1278] ;  /* 0x0012780001037983 */ /* 0x001ea80000300800 */
[----:B------:R-:W2:Y:S04]  /*12c1f0*/  LDL.LU R10, [R1+0x127c] ;  /* 0x00127c00010a7983 */ /* 0x000ea80000300800 */
[----:B------:R0:W-:Y:S04]  /*12c200*/  STL.64 [R1+0x5030], R14 ;  /* 0x0050300e01007387 */ /* 0x0001e80000100a00 */
[----:B0-----:R-:W2:Y:S01]  /*12c210*/  LDL.LU R14, [R1+0x1280] ;  /* 0x00128000010e7983 */ /* 0x001ea20000300800 */
[----:B---3--:R-:W-:-:S02]  /*12c220*/  F2FP.SATFINITE.E5M2.F32.PACK_AB_MERGE_C R11, R11, R23, RZ ;  /* 0x000000170b0b723e */ /* 0x008fc400048060ff */
[----:B----4-:R-:W-:Y:S02]  /*12c230*/  F2FP.SATFINITE.E5M2.F32.PACK_AB_MERGE_C R8, R12, R8, RZ ;  /* 0x000000080c08723e */ /* 0x010fe400048060ff */
[----:B--2---:R-:W-:Y:S02]  /*12c240*/  F2FP.SATFINITE.E5M2.F32.PACK_AB_MERGE_C R2, R4, R2, RZ ;  /* 0x000000020402723e */ /* 0x004fe400048060ff */
[----:B------:R-:W-:Y:S02]  /*12c250*/  F2FP.SATFINITE.E5M2.F32.PACK_AB_MERGE_C R15, R22, R17, RZ ;  /* 0x00000011160f723e */ /* 0x000fe400048060ff */
[----:B------:R-:W-:-:S03]  /*12c260*/  IADD3 R22, P1, R0, R27, RZ ;  /* 0x0000001b00167210 */ /* 0x000fc60007f3e0ff */
[----:B------:R0:W-:Y:S02]  /*12c270*/  STL [R1+0x5b04], R15 ;  /* 0x005b040f01007387 */ /* 0x0001e40000100800 */
[----:B------:R-:W-:Y:S02]  /*12c280*/  IMAD.X R23, R5, 0x1, R26, P1 ;  /* 0x0000000105177824 */ /* 0x000fe400008e061a */
[----:B0-----:R-:W2:Y:S04]  /*12c290*/  LDL.LU R15, [R1+0x1284] ;  /* 0x00128400010f7983 */ /* 0x001ea80000300800 */
[----:B------:R0:W-:Y:S04]  /*12c2a0*/  STL [R1+0x5b24], R11 ;  /* 0x005b240b01007387 */ /* 0x0001e80000100800 */
[----:B------:R-:W3:Y:S04]  /*12c2b0*/  LDL.LU R17, [R1+0x1288] ;  /* 0x0012880001117983 */ /* 0x000ee80000300800 */
[----:B------:R1:W-:Y:S04]  /*12c2c0*/  STL.64 [R1+0x5020], R22 ;  /* 0x0050201601007387 */ /* 0x0003e80000100a00 */
[----:B------:R4:W-:Y:S04]  /*12c2d0*/  STL [R1+0x5b20], R8 ;  /* 0x005b200801007387 */ /* 0x0009e80000100800 */
[----:B0-----:R-:W3:Y:S01]  /*12c2e0*/  LDL.LU R11, [R1+0x129c] ;  /* 0x00129c00010b7983 */ /* 0x001ee20000300800 */
[----:B-1----:R-:W-:-:S03]  /*12c2f0*/  IADD3 R22, P1, R0, R25, RZ ;  /* 0x0000001900167210 */ /* 0x002fc60007f3e0ff */
[----:B------:R0:W-:Y:S02]  /*12c300*/  STL [R1+0x5904], R2 ;  /* 0x0059040201007387 */ /* 0x0001e40000100800 */
[----:B------:R-:W-:Y:S02]  /*12c310*/  IMAD.X R23, R5, 0x1, R24, P1 ;  /* 0x0000000105177824 */ /* 0x000fe400008e0618 */
[----:B----4-:R-:W4:Y:S04]  /*12c320*/  LDL.LU R8, [R1+0x12a0] ;  /* 0x0012a00001087983 */ /* 0x010f280000300800 */
[----:B------:R-:W4:Y:S04]  /*12c330*/  LDL.LU R12, [R1+0x12a4] ;  /* 0x0012a400010c7983 */ /* 0x000f280000300800 */
[----:B0-----:R-:W4:Y:S04]  /*12c340*/  LDL.LU R2, [R1+0x12a8] ;  /* 0x0012a80001027983 */ /* 0x001f280000300800 */
[----:B------:R-:W4:Y:S04]  /*12c350*/  LDL.LU R4, [R1+0x12ac] ;  /* 0x0012ac0001047983 */ /* 0x000f280000300800 */
[----:B------:R0:W-:Y:S04]  /*12c360*/  STL.64 [R1+0x5010], R22 ;  /* 0x0050101601007387 */ /* 0x0001e80000100a00 */
[----:B0-----:R-:W2:Y:S01]  /*12c370*/  LDL.LU.64 R22, [R1+0x6960] ;  /* 0x0069600001167983 */ /* 0x001ea20000300a00 */
[----:B------:R-:W-:-:S02]  /*12c380*/  F2FP.SATFINITE.E5M2.F32.PACK_AB_MERGE_C R21, R21, R20, RZ ;  /* 0x000000141515723e */ /* 0x000fc400048060ff */
[----:B------:R-:W-:-:S03]  /*12c390*/  F2FP.SATFINITE.E5M2.F32.PACK_AB_MERGE_C R6, R6, R13, RZ ;  /* 0x0000000d0606723e */ /* 0x000fc600048060ff */
[----:B------:R0:W-:Y:S04]  /*12c3a0*/  STL [R1+0x5908], R21 ;  /* 0x0059081501007387 */ /* 0x0001e80000100800 */
[----:B------:R-:W-:Y:S01]  /*12c3b0*/  STL [R1+0x58f4], R6 ;  /* 0x0058f40601007387 */ /* 0x000fe20000100800 */
[----:B--2---:R-:W-:-:S05]  /*12c3c0*/  IADD3 R20, P1, R0, R23, RZ ;  /* 0x0000001700147210 */ /* 0x004fca0007f3e0ff */
[----:B0-----:R-:W-:-:S05]  /*12c3d0*/  IMAD.X R21, R5, 0x1, R22, P1 ;  /* 0x0000000105157824 */ /* 0x001fca00008e0616 */
[----:B------:R0:W-:Y:S04]  /*12c3e0*/  STL.64 [R1+0x5000], R20 ;  /* 0x0050001401007387 */ /* 0x0001e80000100a00 */
[----:B0-----:R-:W2:Y:S01]  /*12c3f0*/  LDL.LU.64 R20, [R1+0x6958] ;  /* 0x0069580001147983 */ /* 0x001ea20000300a00 */
[----:B------:R-:W-:-:S03]  /*12c400*/  F2FP.SATFINITE.E5M2.F32.PACK_AB_MERGE_C R19, R19, R18, RZ ;  /* 0x000000121313723e */ /* 0x000fc600048060ff */
[----:B------:R-:W4:Y:S04]  /*12c410*/  LDL.LU R13, [R1+0x12b0] ;  /* 0x0012b000010d7983 */ /* 0x000f280000300800 */
[----:B------:R-:W4:Y:S01]  /*12c420*/  LDL.LU R6, [R1+0x12b4] ;  /* 0x0012b40001067983 */ /* 0x000f220000300800 */
[----:B------:R-:W-:-:S03]  /*12c430*/  F2FP.SATFINITE.E5M2.F32.PACK_AB_MERGE_C R7, R7, R9, RZ ;  /* 0x000000090707723e */ /* 0x000fc600048060ff */
[----:B------:R0:W-:Y:S04]  /*12c440*/  STL.64 [R1+0x6938], R22 ;  /* 0x0069381601007387 */ /* 0x0001e80000100a00 */
[----:B0-----:R-:W4:Y:S04]  /*12c450*/  LDL.LU R22, [R1+0x1294] ;  /* 0x0012940001167983 */ /* 0x001f280000300800 */
[----:B------:R-:W4:Y:S04]  /*12c460*/  LDL.LU R23, [R1+0x1298] ;  /* 0x0012980001177983 */ /* 0x000f280000300800 */
[----:B------:R0:W-:Y:S04]  /*12c470*/  STL [R1+0x58f0], R19 ;  /* 0x0058f01301007387 */ /* 0x0001e80000100800 */
[----:B------:R-:W-:Y:S01]  /*12c480*/  STL [R1+0x58c8], R7 ;  /* 0x0058c80701007387 */ /* 0x000fe20000100800 */
[----:B--2---:R-:W-:-:S05]  /*12c490*/  IADD3 R18, P1, R0, R21, RZ ;  /* 0x0000001500127210 */ /* 0x004fca0007f3e0ff */
[----:B0-----:R-:W-:-:S05]  /*12c4a0*/  IMAD.X R19, R5, 0x1, R20, P1 ;  /* 0x0000000105137824 */ /* 0x001fca00008e0614 */
[----:B------:R0:W-:Y:S04]  /*12c4b0*/  STL.64 [R1+0x4ff8], R18 ;  /* 0x004ff81201007387 */ /* 0x0001e80000100a00 */
[----:B0-----:R-:W2:Y:S01]  /*12c4c0*/  LDL.LU.64 R18, [R1+0x6950] ;  /* 0x0069500001127983 */ /* 0x001ea20000300a00 */
[----:B------:R-:W-:Y:S02]  /*12c4d0*/  F2FP.SATFINITE.E5M2.F32.PACK_AB_MERGE_C R3, R10, R3, RZ ;  /* 0x000000030a03723e */ /* 0x000fe400048060ff */
[----:B------:R-:W-:Y:S01]  /*12c4e0*/  F2FP.SATFINITE.E5M2.F32.PACK_AB_MERGE_C R15, R15, R14, RZ ;  /* 0x0000000e0f0f723e */ /* 0x000fe200048060ff */
        /* <DEDUP_REMOVED lines=9> */
[----:B0-----:R-:W2:Y:S04]  /*12c580*/  LDL.LU.64 R14, [R1+0x6948] ;  /* 0x00694800010e7983 */ /* 0x001ea80000300a00 */
[----:B------:R0:W-:Y:S04]  /*12c590*/  STL.64 [R1+0x6930], R18 ;  /* 0x0069301201007387 */ /* 0x0001e80000100a00 */
[----:B0-----:R-:W3:Y:S04]  /*12c5a0*/  LDL.LU R18, [R1+0x128c] ;  /* 0x00128c0001127983 */ /* 0x001ee80000300800 */
[----:B------:R-:W4:Y:S01]  /*12c5b0*/  LDL.LU R19, [R1+0x1290] ;  /* 0x0012900001137983 */ /* 0x000f220000300800 */
[----:B---3--:R-:W-:-:S03]  /*12c5c0*/  F2FP.SATFINITE.E5M2.F32.PACK_AB_MERGE_C R18, R18, R17, RZ ;  /* 0x000000111212723e */ /* 0x008fc600048060ff */
[----:B------:R-:W3:Y:S04]  /*12c5d0*/  LDL.LU R17, [R1+0x6940] ;  /* 0x0069400001117983 */ /* 0x000ee80000300800 */
[----:B------:R3:W-:Y:S01]  /*12c5e0*/  STL [R1+0x58bc], R18 ;  /* 0x0058bc1201007387 */ /* 0x0007e20000100800 */
[----:B----4-:R-:W-:-:S05]  /*12c5f0*/  F2FP.SATFINITE.E5M2.F32.PACK_AB_MERGE_C R22, R22, R19, RZ ;  /* 0x000000131616723e */ /* 0x010fca00048060ff */
[----:B------:R-:W-:Y:S01]  /*12c600*/  STL [R1+0x58a4], R22 ;  /* 0x0058a41601007387 */ /* 0x000fe20000100800 */
[----:B------:R-:W-:Y:S02]  /*12c610*/  F2FP.SATFINITE.E5M2.F32.PACK_AB_MERGE_C R11, R11, R23, RZ ;  /* 0x000000170b0b723e */ /* 0x000fe400048060ff */
[----:B------:R-:W-:Y:S02]  /*12c620*/  F2FP.SATFINITE.E5M2.F32.PACK_AB_MERGE_C R2, R4, R2, RZ ;  /* 0x000000020402723e */ /* 0x000fe400048060ff */
[----:B---3--:R-:W-:-:S05]  /*12c630*/  IADD3 R18, P1, R0, R17, RZ ;  /* 0x0000001100127210 */ /* 0x008fca0007f3e0ff */
[----:B--2---:R-:W-:-:S05]  /*12c640*/  IMAD.X R19, R5, 0x1, R15, P1 ;  /* 0x0000000105137824 */ /* 0x004fca00008e060f */
[----:B------:R0:W-:Y:S04]  /*12c650*/  STL.64 [R1+0x4fd8], R18 ;  /* 0x004fd81201007387 */ /* 0x0001e80000100a00 */
[----:B------:R-:W-:Y:S01]  /*12c660*/  STL.64 [R1+0x6928], R16 ;  /* 0x0069281001007387 */ /* 0x000fe20000100a00 */
[----:B0-----:R-:W-:-:S03]  /*12c670*/  IADD3 R18, P1, R0, R16, RZ ;  /* 0x0000001000127210 */ /* 0x001fc60007f3e0ff */
[----:B------:R-:W-:Y:S02]  /*12c680*/  STL [R1+0x58a0], R11 ;  /* 0x0058a00b01007387 */ /* 0x000fe40000100800 */
[----:B------:R-:W-:Y:S01]  /*12c690*/  IMAD.X R19, R5, 0x1, R14, P1 ;  /* 0x0000000105137824 */ /* 0x000fe200008e060e */
[----:B------:R-:W-:Y:S01]  /*12c6a0*/  F2FP.SATFINITE.E5M2.F32.PACK_AB_MERGE_C R5, R12, R8, RZ ;  /* 0x000000080c05723e */ /* 0x000fe200048060ff */
[----:B------:R-:W2:Y:S04]  /*12c6b0*/  LDL.LU R22, [R1+0x12c8] ;  /* 0x0012c80001167983 */ /* 0x000ea80000300800 */
[----:B------:R-:W-:Y:S04]  /*12c6c0*/  STL.64 [R1+0x4fd0], R18 ;  /* 0x004fd01201007387 */ /* 0x000fe80000100a00 */
[----:B------:R-:W-:Y:S04]  /*12c6d0*/  STL [R1+0x5890], R5 ;  /* 0x0058900501007387 */ /* 0x000fe80000100800 */
[----:B------:R-:W2:Y:S04]  /*12c6e0*/  LDL.LU R23, [R1+0x12cc] ;  /* 0x0012cc0001177983 */ /* 0x000ea80000300800 */
[----:B------:R0:W-:Y:S04]  /*12c6f0*/  STL [R1+0x588c], R2 ;  /* 0x00588c0201007387 */ /* 0x0001e80000100800 */
[----:B0-----:R-:W3:Y:S04]  /*12c700*/  LDL.LU R2, [R1+0x12d0] ;  /* 0x0012d00001027983 */ /* 0x001ee80000300800 */
[----:B------:R-:W3:Y:S01]  /*12c710*/  LDL.LU R4, [R1+0x12d4] ;  /* 0x0012d40001047983 */ /* 0x000ee20000300800 */
[----:B------:R-:W-:Y:S01]  /*12c720*/  VIADD R0, R0, UR5 ;  /* 0x0000000500007c36 */ /* 0x000fe20008000000 */
[----:B------:R-:W-:Y:S01]  /*12c730*/  F2FP.SATFINITE.E5M2.F32.PACK_AB_MERGE_C R5, R6, R13, RZ ;  /* 0x0000000d0605723e */ /* 0x000fe200048060ff */
[----:B------:R-:W-:Y:S01]  /*12c740*/  ULDC UR5, c[0x0][0x248] ;  /* 0x0000920000057ab9 */ /* 0x000fe20000000800 */
[----:B------:R-:W4:Y:S02]  /*12c750*/  LDL.LU R11, [R1+0x12d8] ;  /* 0x0012d800010b7983 */ /* 0x000f240000300800 */
[----:B------:R-:W-:-:S02]  /*12c760*/  SHF.R.S32.HI R6, RZ, 0x1f, R0 ;  /* 0x0000001fff067819 */ /* 0x000fc40000011400 */
[----:B------:R-:W-:Y:S01]  /*12c770*/  IADD3 R12, P1, R0, R29, RZ ;  /* 0x0000001d000c7210 */ /* 0x000fe20007f3e0ff */
[----:B------:R-:W4:Y:S04]  /*12c780*/  LDL.LU R8, [R1+0x12dc] ;  /* 0x0012dc0001087983 */ /* 0x000f280000300800 */
[----:B------:R-:W-:Y:S01]  /*12c790*/  IMAD.X R13, R6, 0x1, R28, P1 ;  /* 0x00000001060d7824 */ /* 0x000fe200008e061c */
[----:B------:R0:W-:Y:S01]  /*12c7a0*/  STL [R1+0x5868], R5 ;  /* 0x0058680501007387 */ /* 0x0001e20000100800 */
[----:B------:R-:W-:-:S03]  /*12c7b0*/  F2FP.SATFINITE.E5M2.F32.PACK_AB_MERGE_C R3, R10, R3, RZ ;  /* 0x000000030a03723e */ /* 0x000fc600048060ff */
[----:B------:R1:W-:Y:S01]  /*12c7c0*/  STL.64 [R1+0x4fb0], R12 ;  /* 0x004fb00c01007387 */ /* 0x0003e20000100a00 */
[----:B------:R-:W-:Y:S02]  /*12c7d0*/  IADD3 R16, P1, R0, R27, RZ ;  /* 0x0000001b00107210 */ /* 0x000fe40007f3e0ff */
[----:B0-----:R-:W-:Y:S01]  /*12c7e0*/  F2FP.SATFINITE.E5M2.F32.PACK_AB_MERGE_C R5, R7, R9, RZ ;  /* 0x000000090705723e */ /* 0x001fe200048060ff */
[----:B-1----:R-:W4:Y:S04]  /*12c7f0*/  LDL.LU R12, [R1+0x12e0] ;  /* 0x0012e000010c7983 */ /* 0x002f280000300800 */
[----:B------:R-:W4:Y:S04]  /*12c800*/  LDL.LU R13, [R1+0x12e4] ;  /* 0x0012e400010d7983 */ /* 0x000f280000300800 */
[----:B------:R-:W-:Y:S04]  /*12c810*/  STL.64 [R1+0x6918], R28 ;  /* 0x0069181c01007387 */ /* 0x000fe80000100a00 */
[----:B------:R-:W4:Y:S01]  /*12c820*/  LDL.LU R18, [R1+0x12e8] ;  /* 0x0012e80001127983 */ /* 0x000f220000300800 */
[----:B------:R-:W-:-:S03]  /*12c830*/  IMAD.X R17, R6, 0x1, R26, P1 ;  /* 0x0000000106117824 */ /* 0x000fc600008e061a */
[----:B------:R0:W-:Y:S04]  /*12c840*/  STL [R1+0x5870], R5 ;  /* 0x0058700501007387 */ /* 0x0001e80000100800 */
[----:B------:R-:W4:Y:S04]  /*12c850*/  LDL.LU R19, [R1+0x12ec] ;  /* 0x0012ec0001137983 */ /* 0x000f280000300800 */
[----:B------:R1:W-:Y:S04]  /*12c860*/  STL [R1+0x5848], R3 ;  /* 0x0058480301007387 */ /* 0x0003e80000100800 */
[----:B0-----:R-:W4:Y:S04]  /*12c870*/  LDL.LU R5, [R1+0x12f0] ;  /* 0x0012f00001057983 */ /* 0x001f280000300800 */
[----:B------:R-:W4:Y:S04]  /*12c880*/  LDL.LU R9, [R1+0x12f4] ;  /* 0x0012f40001097983 */ /* 0x000f280000300800 */
[----:B------:R-:W4:Y:S04]  /*12c890*/  LDL.LU R7, [R1+0x12f8] ;  /* 0x0012f80001077983 */ /* 0x000f280000300800 */
[----:B-1----:R-:W4:Y:S04]  /*12c8a0*/  LDL.LU R3, [R1+0x12fc] ;  /* 0x0012fc0001037983 */ /* 0x002f280000300800 */
[----:B------:R-:W-:Y:S04]  /*12c8b0*/  STL [R1+0x6910], R27 ;  /* 0x0069101b01007387 */ /* 0x000fe80000100800 */
[----:B------:R0:W-:Y:S04]  /*12c8c0*/  STL.64 [R1+0x4fa0], R16 ;  /* 0x004fa01001007387 */ /* 0x0001e80000100a00 */
[----:B0-----:R-:W4:Y:S04]  /*12c8d0*/  LDL.LU R16, [R1+0x1300] ;  /* 0x0013000001107983 */ /* 0x001f280000300800 */
[----:B------:R-:W4:Y:S04]  /*12c8e0*/  LDL.LU R17, [R1+0x1304] ;  /* 0x0013040001117983 */ /* 0x000f280000300800 */
[----:B------:R-:W4:Y:S04]  /*12c8f0*/  LDL.LU R28, [R1+0x1308] ;  /* 0x00130800011c7983 */ /* 0x000f280000300800 */
[----:B------:R-:W4:Y:S04]  /*12c900*/  LDL.LU R29, [R1+0x130c] ;  /* 0x00130c00011d7983 */ /* 0x000f280000300800 */
[----:B------:R-:W4:Y:S04]  /*12c910*/  LDL.LU R10, [R1+0x1310] ;  /* 0x00131000010a7983 */ /* 0x000f280000300800 */
[----:B------:R-:W4:Y:S04]  /*12c920*/  LDL.LU R6, [R1+0x1314] ;  /* 0x0013140001067983 */ /* 0x000f280000300800 */
[----:B------:R0:W-:Y:S02]  /*12c930*/  STL [R1+0x6920], R26 ;  /* 0x0069201a01007387 */ /* 0x0001e40000100800 */
[----:B0-----:R-:W-:-:S02]  /*12c940*/  SHF.R.S32.HI R26, RZ, 0x1f, R0 ;  /* 0x0000001fff1a7819 */ /* 0x001fc40000011400 */
[----:B--2---:R-:W-:Y:S02]  /*12c950*/  F2FP.SATFINITE.E5M2.F32.PACK_AB_MERGE_C R23, R23, R22, RZ ;  /* 0x000000161717723e */ /* 0x004fe400048060ff */
[----:B---3--:R-:W-:Y:S02]  /*12c960*/  F2FP.SATFINITE.E5M2.F32.PACK_AB_MERGE_C R22, R4, R2, RZ ;  /* 0x000000020416723e */ /* 0x008fe400048060ff */
[----:B------:R-:W2:Y:S04]  /*12c970*/  LDL.LU R2, [R1+0x1318] ;  /* 0x0013180001027983 */ /* 0x000ea80000300800 */
[----:B------:R-:W-:Y:S04]  /*12c980*/  STL [R1+0x5858], R23 ;  /* 0x0058581701007387 */ /* 0x000fe80000100800 */
[----:B------:R-:W2:Y:S04]  /*12c990*/  LDL.LU R4, [R1+0x131c] ;  /* 0x00131c0001047983 */ /* 0x000ea80000300800 */
[----:B------:R0:W-:Y:S02]  /*12c9a0*/  STL [R1+0x5834], R22 ;  /* 0x0058341601007387 */ /* 0x0001e40000100800 */
[----:B0-----:R-:W-:-:S05]  /*12c9b0*/  IADD3 R22, P1, R0, R25, RZ ;  /* 0x0000001900167210 */ /* 0x001fca0007f3e0ff */
[----:B------:R-:W-:-:S05]  /*12c9c0*/  IMAD.X R23, R26, 0x1, R24, P1 ;  /* 0x000000011a177824 */ /* 0x000fca00008e0618 */
[----:B------:R0:W-:Y:S04]  /*12c9d0*/  STL.64 [R1+0x4f90], R22 ;  /* 0x004f901601007387 */ /* 0x0001e80000100a00 */
[----:B0-----:R-:W3:Y:S01]  /*12c9e0*/  LDL.LU.64 R22, [R1+0x6938] ;  /* 0x0069380001167983 */ /* 0x001ee20000300a00 */
[----:B----4-:R-:W-:Y:S02]  /*12c9f0*/  F2FP.SATFINITE.E5M2.F32.PACK_AB_MERGE_C R8, R8, R11, RZ ;  /* 0x0000000b0808723e */ /* 0x010fe400048060ff */
[----:B------:R-:W-:Y:S01]  /*12ca00*/  F2FP.SATFINITE.E5M2.F32.PACK_AB_MERGE_C R13, R13, R12, RZ ;  /* 0x0000000c0d0d723e */ /* 0x000fe200048060ff */
[----:B------:R-:W4:Y:S04]  /*12ca10*/  LDL.LU R27, [R1+0x1324] ;  /* 0x00132400011b7983 */ /* 0x000f280000300800 */
[----:B------:R-:W4:Y:S04]  /*12ca20*/  LDL.LU R11, [R1+0x1328] ;  /* 0x00132800010b7983 */ /* 0x000f280000300800 */
[----:B------:R0:W-:Y:S04]  /*12ca30*/  STL [R1+0x5830], R8 ;  /* 0x0058300801007387 */ /* 0x0001e80000100800 */
[----:B0-----:R-:W4:Y:S04]  /*12ca40*/  LDL.LU R8, [R1+0x132c] ;  /* 0x00132c0001087983 */ /* 0x001f280000300800 */
[----:B------:R0:W-:Y:S01]  /*12ca50*/  STL [R1+0x5814], R13 ;  /* 0x0058140d01007387 */ /* 0x0001e20000100800 */
[----:B------:R-:W-:-:S02]  /*12ca60*/  F2FP.SATFINITE.E5M2.F32.PACK_AB_MERGE_C R5, R9, R5, RZ ;  /* 0x000000050905723e */ /* 0x000fc400048060ff */
        /* <DEDUP_REMOVED lines=8> */
[----:B------:R-:W-:-:S05]  /*12caf0*/  IADD3 R18, P1, R0, R21, RZ ;  /* 0x0000001500127210 */ /* 0x000fca0007f3e0ff */
[----:B------:R-:W-:Y:S01]  /*12cb00*/  IMAD.X R19, R26, 0x1, R20, P1 ;  /* 0x000000011a137824 */ /* 0x000fe200008e0614 */
[----:B------:R-:W-:Y:S04]  /*12cb10*/  STL [R1+0x5810], R22 ;  /* 0x0058101601007387 */ /* 0x000fe80000100800 */
[----:B------:R-:W-:Y:S04]  /*12cb20*/  STL [R1+0x57f4], R5 ;  /* 0x0057f40501007387 */ /* 0x000fe80000100800 */
[----:B------:R0:W-:Y:S04]  /*12cb30*/  STL.64 [R1+0x4f78], R18 ;  /* 0x004f781201007387 */ /* 0x0001e80000100a00 */
[----:B0-----:R-:W2:Y:S01]  /*12cb40*/  LDL.LU.64 R18, [R1+0x6930] ;  /* 0x0069300001127983 */ /* 0x001ea20000300a00 */
[----:B------:R-:W-:-:S02]  /*12cb50*/  F2FP.SATFINITE.E5M2.F32.PACK_AB_MERGE_C R22, R17, R16, RZ ;  /* 0x000000101116723e */ /* 0x000fc400048060ff */
[----:B------:R-:W-:Y:S01]  /*12cb60*/  F2FP.SATFINITE.E5M2.F32.PACK_AB_MERGE_C R3, R3, R7, RZ ;  /* 0x000000070303723e */ /* 0x000fe200048060ff */
[----:B------:R-:W3:Y:S04]  /*12cb70*/  LDL.LU R5, [R1+0x1338] ;  /* 0x0013380001057983 */ /* 0x000ee80000300800 */
[----:B------:R-:W3:Y:S04]  /*12cb80*/  LDL.LU R9, [R1+0x133c] ;  /* 0x00133c0001097983 */ /* 0x000ee80000300800 */
[----:B------:R0:W-:Y:S04]  /*12cb90*/  STL [R1+0x57fc], R3 ;  /* 0x0057fc0301007387 */ /* 0x0001e80000100800 */
[----:B------:R-:W3:Y:S04]  /*12cba0*/  LDL.LU R7, [R1+0x1350] ;  /* 0x0013500001077983 */ /* 0x000ee80000300800 */
[----:B0-----:R-:W3:Y:S04]  /*12cbb0*/  LDL.LU R3, [R1+0x1354] ;  /* 0x0013540001037983 */ /* 0x001ee80000300800 */
[----:B------:R-:W-:Y:S01]  /*12cbc0*/  STL [R1+0x57d0], R22 ;  /* 0x0057d01601007387 */ /* 0x000fe20000100800 */
[----:B--2---:R-:W-:-:S05]  /*12cbd0*/  IADD3 R16, P1, R0, R19, RZ ;  /* 0x0000001300107210 */ /* 0x004fca0007f3e0ff */
[----:B------:R-:W-:-:S05]  /*12cbe0*/  IMAD.X R17, R26, 0x1, R18, P1 ;  /* 0x000000011a117824 */ /* 0x000fca00008e0612 */
[----:B------:R0:W-:Y:S04]  /*12cbf0*/  STL.64 [R1+0x4f68], R16 ;  /* 0x004f681001007387 */ /* 0x0001e80000100a00 */
[----:B0-----:R-:W2:Y:S01]  /*12cc00*/  LDL.LU.64 R16, [R1+0x6928] ;  /* 0x0069280001107983 */ /* 0x001ea20000300a00 */
[----:B------:R-:W-:Y:S02]  /*12cc10*/  F2FP.SATFINITE.E5M2.F32.PACK_AB_MERGE_C R22, R29, R28, RZ ;  /* 0x0000001c1d16723e */ /* 0x000fe400048060ff */
[----:B------:R-:W-:-:S03]  /*12cc20*/  F2FP.SATFINITE.E5M2.F32.PACK_AB_MERGE_C R6, R6, R10, RZ ;  /* 0x0000000a0606723e */ /* 0x000fc600048060ff */
[----:B------:R-:W-:Y:S04]  /*12cc30*/  STL [R1+0x57d4], R22 ;  /* 0x0057d41601007387 */ /* 0x000fe80000100800 */
[----:B------:R0:W-:Y:S04]  /*12cc40*/  STL [R1+0x57b0], R6 ;  /* 0x0057b00601007387 */ /* 0x0001e80000100800 */
[----:B------:R-:W3:Y:S04]  /*12cc50*/  LDL.LU R10, [R1+0x1358] ;  /* 0x00135800010a7983 */ /* 0x000ee80000300800 */
[----:B0-----:R-:W3:Y:S01]  /*12cc60*/  LDL.LU R6, [R1+0x135c] ;  /* 0x00135c0001067983 */ /* 0x001ee20000300800 */
[----:B------:R-:W-:-:S02]  /*12cc70*/  F2FP.SATFINITE.E5M2.F32.PACK_AB_MERGE_C R22, R4, R2, RZ ;  /* 0x000000020416723e */ /* 0x000fc400048060ff */
[----:B--2---:R-:W-:-:S05]  /*12cc80*/  IADD3 R28, P1, R0, R17, RZ ;  /* 0x00000011001c7210 */ /* 0x004fca0007f3e0ff */
[----:B------:R-:W-:-:S05]  /*12cc90*/  IMAD.X R29, R26, 0x1, R15, P1 ;  /* 0x000000011a1d7824 */ /* 0x000fca00008e060f */
[----:B------:R0:W-:Y:S04]  /*12cca0*/  STL.64 [R1+0x4f58], R28 ;  /* 0x004f581c01007387 */ /* 0x0001e80000100a00 */
[----:B------:R-:W2:Y:S04]  /*12ccb0*/  LDL.LU R2, [R1+0x1340] ;  /* 0x0013400001027983 */ /* 0x000ea80000300800 */
[----:B------:R-:W2:Y:S01]  /*12ccc0*/  LDL.LU R4, [R1+0x1344] ;  /* 0x0013440001047983 */ /* 0x000ea20000300800 */
[----:B0-----:R-:W-:-:S03]  /*12ccd0*/  IADD3 R28, P1, R0, R16, RZ ;  /* 0x00000010001c7210 */ /* 0x001fc60007f3e0ff */
[----:B------:R-:W-:Y:S02]  /*12cce0*/  STL [R1+0x57a8], R22 ;  /* 0x0057a81601007387 */ /* 0x000fe40000100800 */
[----:B------:R-:W-:Y:S02]  /*12ccf0*/  IMAD.X R29, R26, 0x1, R14, P1 ;  /* 0x000000011a1d7824 */ /* 0x000fe400008e060e */
[----:B------:R-:W2:Y:S04]  /*12cd00*/  LDL.LU R26, [R1+0x6920] ;  /* 0x00692000011a7983 */ /* 0x000ea80000300800 */
[----:B------:R0:W-:Y:S04]  /*12cd10*/  STL.64 [R1+0x4f50], R28 ;  /* 0x004f501c01007387 */ /* 0x0001e80000100a00 */
[----:B0-----:R-:W2:Y:S01]  /*12cd20*/  LDL.LU.64 R28, [R1+0x6918] ;  /* 0x00691800011c7983 */ /* 0x001ea20000300a00 */
[----:B----4-:R-:W-:-:S02]  /*12cd30*/  F2FP.SATFINITE.E5M2.F32.PACK_AB_MERGE_C R23, R27, R23, RZ ;  /* 0x000000171b17723e */ /* 0x010fc400048060ff */
[----:B------:R-:W-:Y:S02]  /*12cd40*/  F2FP.SATFINITE.E5M2.F32.PACK_AB_MERGE_C R22, R8, R11, RZ ;  /* 0x0000000b0816723e */ /* 0x000fe400048060ff */
[----:B------:R-:W4:Y:S04]  /*12cd50*/  LDL.LU R11, [R1+0x1360] ;  /* 0x00136000010b7983 */ /* 0x000f280000300800 */
[----:B------:R-:W-:Y:S01]  /*12cd60*/  STL [R1+0x5788], R23 ;  /* 0x0057881701007387 */ /* 0x000fe20000100800 */
[----:B------:R-:W-:Y:S01]  /*12cd70*/  VIADD R0, R0, UR5 ;  /* 0x0000000500007c36 */ /* 0x000fe20008000000 */
[----:B---3--:R-:W-:Y:S01]  /*12cd80*/  F2FP.SATFINITE.E5M2.F32.PACK_AB_MERGE_C R9, R9, R5, RZ ;  /* 0x000000050909723e */ /* 0x008fe200048060ff */
[----:B------:R-:W-:Y:S01]  /*12cd90*/  ULDC UR5, c[0x0][0x248] ;  /* 0x0000920000057ab9 */ /* 0x000fe20000000800 */
[----:B------:R-:W4:Y:S04]  /*12cda0*/  LDL.LU R8, [R1+0x1364] ;  /* 0x0013640001087983 */ /* 0x000f280000300800 */
[----:B------:R0:W-:Y:S01]  /*12cdb0*/  STL [R1+0x5790], R22 ;  /* 0x0057901601007387 */ /* 0x0001e20000100800 */
[----:B------:R-:W-:-:S02]  /*12cdc0*/  SHF.R.S32.HI R27, RZ, 0x1f, R0 ;  /* 0x0000001fff1b7819 */ /* 0x000fc40000011400 */
[----:B0-----:R-:W-:Y:S02]  /*12cdd0*/  F2FP.SATFINITE.E5M2.F32.PACK_AB_MERGE_C R22, R13, R12, RZ ;  /* 0x0000000c0d16723e */ /* 0x001fe400048060ff */
[----:B------:R-:W3:Y:S04]  /*12cde0*/  LDL.LU R12, [R1+0x1370] ;  /* 0x00137000010c7983 */ /* 0x000ee80000300800 */
[----:B------:R-:W3:Y:S04]  /*12cdf0*/  LDL.LU R13, [R1+0x1374] ;  /* 0x00137400010d7983 */ /* 0x000ee80000300800 */
[----:B------:R2:W-:Y:S02]  /*12ce00*/  STL [R1+0x5770], R22 ;  /* 0x0057701601007387 */ /* 0x0005e40000100800 */
[----:B--2---:R-:W-:-:S05]  /*12ce10*/  IADD3 R22, P1, R0, R29, RZ ;  /* 0x0000001d00167210 */ /* 0x004fca0007f3e0ff */
[----:B------:R-:W-:Y:S02]  /*12ce20*/  IMAD.X R23, R27, 0x1, R28, P1 ;  /* 0x000000011b177824 */ /* 0x000fe400008e061c */
[----:B------:R-:W2:Y:S01]  /*12ce30*/  LDL.LU R27, [R1+0x6910] ;  /* 0x00691000011b7983 */ /* 0x000ea20000300800 */
[----:B------:R-:W-:-:S03]  /*12ce40*/  F2FP.SATFINITE.E5M2.F32.PACK_AB_MERGE_C R3, R3, R7, RZ ;  /* 0x000000070303723e */ /* 0x000fc600048060ff */
[----:B------:R0:W-:Y:S04]  /*12ce50*/  STL.64 [R1+0x68f8], R28 ;  /* 0x0068f81c01007387 */ /* 0x0001e80000100a00 */
[----:B0-----:R-:W4:Y:S04]  /*12ce60*/  LDL.LU R28, [R1+0x1368] ;  /* 0x00136800011c7983 */ /* 0x001f280000300800 */
[----:B------:R-:W4:Y:S04]  /*12ce70*/  LDL.LU R29, [R1+0x136c] ;  /* 0x00136c00011d7983 */ /* 0x000f280000300800 */
[----:B------:R-:W-:Y:S04]  /*12ce80*/  STL.64 [R1+0x4f30], R22 ;  /* 0x004f301601007387 */ /* 0x000fe80000100a00 */
[----:B------:R-:W4:Y:S04]  /*12ce90*/  LDL.LU R5, [R1+0x1378] ;  /* 0x0013780001057983 */ /* 0x000f280000300800 */
[----:B------:R0:W-:Y:S04]  /*12cea0*/  STL [R1+0x5774], R9 ;  /* 0x0057740901007387 */ /* 0x0001e80000100800 */
[----:B0-----:R-:W4:Y:S04]  /*12ceb0*/  LDL.LU R9, [R1+0x137c] ;  /* 0x00137c0001097983 */ /* 0x001f280000300800 */
[----:B------:R0:W-:Y:S04]  /*12cec0*/  STL [R1+0x5744], R3 ;  /* 0x0057440301007387 */ /* 0x0001e80000100800 */
[----:B------:R-:W4:Y:S04]  /*12ced0*/  LDL.LU R7, [R1+0x1380] ;  /* 0x0013800001077983 */ /* 0x000f280000300800 */
[----:B0-----:R-:W4:Y:S01]  /*12cee0*/  LDL.LU R3, [R1+0x1384] ;  /* 0x0013840001037983 */ /* 0x001f220000300800 */
[----:B--2---:R-:W-:-:S03]  /*12cef0*/  IADD3 R22, P1, R0, R27, RZ ;  /* 0x0000001b00167210 */ /* 0x004fc60007f3e0ff */
[----:B------:R0:W-:Y:S02]  /*12cf00*/  STL [R1+0x6900], R27 ;  /* 0x0069001b01007387 */ /* 0x0001e40000100800 */
[----:B0-----:R-:W-:-:S05]  /*12cf10*/  SHF.R.S32.HI R27, RZ, 0x1f, R0 ;  /* 0x0000001fff1b7819 */ /* 0x001fca0000011400 */
[----:B------:R-:W-:-:S05]  /*12cf20*/  IMAD.X R23, R27, 0x1, R26, P1 ;  /* 0x000000011b177824 */ /* 0x000fca00008e061a */
[----:B------:R0:W-:Y:S02]  /*12cf30*/  STL.64 [R1+0x4f28], R22 ;  /* 0x004f281601007387 */ /* 0x0001e40000100a00 */
[----:B0-----:R-:W-:Y:S02]  /*12cf40*/  F2FP.SATFINITE.E5M2.F32.PACK_AB_MERGE_C R22, R6, R10, RZ ;  /* 0x0000000a0616723e */ /* 0x001fe400048060ff */
        /* <DEDUP_REMOVED lines=10> */
[----:B0-----:R-:W2:Y:S04]  /*12cff0*/  LDL.LU.64 R22, [R1+0x6908] ;  /* 0x0069080001167983 */ /* 0x001ea80000300a00 */
[----:B------:R0:W-:Y:S04]  /*12d000*/  STL.64 [R1+0x68f0], R24 ;  /* 0x0068f01801007387 */ /* 0x0001e80000100a00 */
[----:B0-----:R-:W2:Y:S04]  /*12d010*/  LDL.LU R24, [R1+0x1348] ;  /* 0x0013480001187983 */ /* 0x001ea80000300800 */
[----:B------:R-:W2:Y:S01]  /*12d020*/  LDL.LU R25, [R1+0x134c] ;  /* 0x00134c0001197983 */ /* 0x000ea20000300800 */
[----:B---3--:R-:W-:-:S02]  /*12d030*/  F2FP.SATFINITE.E5M2.F32.PACK_AB_MERGE_C R13, R13, R12, RZ ;  /* 0x0000000c0d0d723e */ /* 0x008fc400048060ff */
[----:B----4-:R-:W-:Y:S02]  /*12d040*/  F2FP.SATFINITE.E5M2.F32.PACK_AB_MERGE_C R9, R9, R5, RZ ;  /* 0x000000050909723e */ /* 0x010fe400048060ff */
[----:B------:R-:W-:Y:S02]  /*12d050*/  F2FP.SATFINITE.E5M2.F32.PACK_AB_MERGE_C R5, R3, R7, RZ ;  /* 0x000000070305723e */ /* 0x000fe400048060ff */
[----:B--2---:R-:W-:Y:S02]  /*12d060*/  F2FP.SATFINITE.E5M2.F32.PACK_AB_MERGE_C R25, R25, R24, RZ ;  /* 0x000000181919723e */ /* 0x004fe400048060ff */
[----:B------:R-:W-:Y:S02]  /*12d070*/  F2FP.SATFINITE.E5M2.F32.PACK_AB_MERGE_C R24, R8, R11, RZ ;  /* 0x0000000b0818723e */ /* 0x000fe400048060ff */
[----:B------:R-:W2:Y:S04]  /*12d080*/  LDL.LU R11, [R1+0x1398] ;  /* 0x00139800010b7983 */ /* 0x000ea80000300800 */
[----:B------:R-:W-:Y:S04]  /*12d090*/  STL [R1+0x5b5c], R25 ;  /* 0x005b5c1901007387 */ /* 0x000fe80000100800 */
[----:B------:R-:W2:Y:S04]  /*12d0a0*/  LDL.LU R8, [R1+0x139c] ;  /* 0x00139c0001087983 */ /* 0x000ea80000300800 */
[----:B------:R0:W-:Y:S04]  /*12d0b0*/  STL [R1+0x5990], R24 ;  /* 0x0059901801007387 */ /* 0x0001e80000100800 */
[----:B------:R1:W-:Y:S01]  /*12d0c0*/  STL.64 [R1+0x68e8], R22 ;  /* 0x0068e81601007387 */ /* 0x0003e20000100a00 */
[----:B0-----:R-:W-:-:S05]  /*12d0d0*/  IADD3 R24, P1, R0, R23, RZ ;  /* 0x0000001700187210 */ /* 0x001fca0007f3e0ff */
[----:B------:R-:W-:Y:S01]  /*12d0e0*/  IMAD.X R25, R27, 0x1, R22, P1 ;  /* 0x000000011b197824 */ /* 0x000fe200008e0616 */
[----:B-1----:R-:W-:-:S04]  /*12d0f0*/  F2FP.SATFINITE.E5M2.F32.PACK_AB_MERGE_C R22, R29, R28, RZ ;  /* 0x0000001c1d16723e */ /* 0x002fc800048060ff */
[----:B------:R0:W-:Y:S04]  /*12d100*/  STL.64 [R1+0x4f08], R24 ;  /* 0x004f081801007387 */ /* 0x0001e80000100a00 */
[----:B0-----:R-:W3:Y:S04]  /*12d110*/  LDL.LU R24, [R1+0x13a4] ;  /* 0x0013a40001187983 */ /* 0x001ee80000300800 */
[----:B------:R0:W-:Y:S04]  /*12d120*/  STL [R1+0x598c], R22 ;  /* 0x00598c1601007387 */ /* 0x0001e80000100800 */
[----:B------:R-:W4:Y:S01]  /*12d130*/  LDL.LU R12, [R1+0x13a8] ;  /* 0x0013a800010c7983 */ /* 0x000f220000300800 */
[----:B0-----:R-:W-:-:S03]  /*12d140*/  IADD3 R22, P1, R0, R21, RZ ;  /* 0x0000001500167210 */ /* 0x001fc60007f3e0ff */
[----:B------:R0:W-:Y:S02]  /*12d150*/  STL [R1+0x59a8], R13 ;  /* 0x0059a80d01007387 */ /* 0x0001e40000100800 */
[----:B------:R-:W-:Y:S02]  /*12d160*/  IMAD.X R23, R27, 0x1, R20, P1 ;  /* 0x000000011b177824 */ /* 0x000fe400008e0614 */
[----:B0-----:R-:W4:Y:S04]  /*12d170*/  LDL.LU R13, [R1+0x13ac] ;  /* 0x0013ac00010d7983 */ /* 0x001f280000300800 */
[----:B------:R0:W-:Y:S04]  /*12d180*/  STL.64 [R1+0x68e0], R20 ;  /* 0x0068e01401007387 */ /* 0x0001e80000100a00 */
[----:B0-----:R-:W3:Y:S04]  /*12d190*/  LDL.LU R20, [R1+0x13a0] ;  /* 0x0013a00001147983 */ /* 0x001ee80000300800 */
[----:B------:R0:W-:Y:S04]  /*12d1a0*/  STL.64 [R1+0x4ef8], R22 ;  /* 0x004ef81601007387 */ /* 0x0001e80000100a00 */
[----:B------:R-:W3:Y:S01]  /*12d1b0*/  LDL.LU R25, [R1+0x13b0] ;  /* 0x0013b00001197983 */ /* 0x000ee20000300800 */
[----:B0-----:R-:W-:-:S03]  /*12d1c0*/  IADD3 R22, P1, R0, R19, RZ ;  /* 0x0000001300167210 */ /* 0x001fc60007f3e0ff */
[----:B------:R0:W-:Y:S02]  /*12d1d0*/  STL [R1+0x59a0], R9 ;  /* 0x0059a00901007387 */ /* 0x0001e40000100800 */
[----:B------:R-:W-:Y:S02]  /*12d1e0*/  IMAD.X R23, R27, 0x1, R18, P1 ;  /* 0x000000011b177824 */ /* 0x000fe400008e0612 */
[----:B------:R-:W3:Y:S04]  /*12d1f0*/  LDL.LU R3, [R1+0x13b4] ;  /* 0x0013b40001037983 */ /* 0x000ee80000300800 */
[----:B------:R1:W-:Y:S01]  /*12d200*/  STL [R1+0x59bc], R5 ;  /* 0x0059bc0501007387 */ /* 0x0003e20000100800 */
[----:B------:R-:W-:-:S03]  /*12d210*/  F2FP.SATFINITE.E5M2.F32.PACK_AB_MERGE_C R2, R4, R2, RZ ;  /* 0x000000020402723e */ /* 0x000fc600048060ff */
[----:B0-----:R-:W3:Y:S01]  /*12d220*/  LDL.LU R9, [R1+0x13b8] ;  /* 0x0013b80001097983 */ /* 0x001ee20000300800 */
[----:B------:R-:W-:-:S03]  /*12d230*/  IADD3 R28, P1, R0, R17, RZ ;  /* 0x00000011001c7210 */ /* 0x000fc60007f3e0ff */
[----:B------:R-:W3:Y:S01]  /*12d240*/  LDL.LU R7, [R1+0x13bc] ;  /* 0x0013bc0001077983 */ /* 0x000ee20000300800 */
[----:B-1----:R-:W-:-:S03]  /*12d250*/  F2FP.SATFINITE.E5M2.F32.PACK_AB_MERGE_C R5, R6, R10, RZ ;  /* 0x0000000a0605723e */ /* 0x002fc600048060ff */
[----:B------:R0:W-:Y:S04]  /*12d260*/  STL.64 [R1+0x4ef0], R22 ;  /* 0x004ef01601007387 */ /* 0x0001e80000100a00 */
[----:B------:R-:W3:Y:S04]  /*12d270*/  LDL.LU R10, [R1+0x13c0] ;  /* 0x0013c000010a7983 */ /* 0x000ee80000300800 */
[----:B------:R-:W3:Y:S01]  /*12d280*/  LDL.LU R6, [R1+0x13c4] ;  /* 0x0013c40001067983 */ /* 0x000ee20000300800 */
[----:B------:R-:W-:-:S03]  /*12d290*/  IMAD.X R29, R27, 0x1, R15, P1 ;  /* 0x000000011b1d7824 */ /* 0x000fc600008e060f */
[----:B------:R-:W-:Y:S04]  /*12d2a0*/  STL [R1+0x59b8], R5 ;  /* 0x0059b80501007387 */ /* 0x000fe80000100800 */
[----:B0-----:R-:W3:Y:S04]  /*12d2b0*/  LDL.LU R22, [R1+0x13c8] ;  /* 0x0013c80001167983 */ /* 0x001ee80000300800 */
[----:B------:R-:W3:Y:S04]  /*12d2c0*/  LDL.LU R23, [R1+0x13cc] ;  /* 0x0013cc0001177983 */ /* 0x000ee80000300800 */
[----:B------:R0:W-:Y:S04]  /*12d2d0*/  STL [R1+0x59cc], R2 ;  /* 0x0059cc0201007387 */ /* 0x0001e80000100800 */
[----:B0-----:R-:W3:Y:S04]  /*12d2e0*/  LDL.LU R2, [R1+0x13d0] ;  /* 0x0013d00001027983 */ /* 0x001ee80000300800 */
[----:B------:R-:W3:Y:S04]  /*12d2f0*/  LDL.LU R4, [R1+0x13d4] ;  /* 0x0013d40001047983 */ /* 0x000ee80000300800 */
[----:B------:R-:W3:Y:S04]  /*12d300*/  LDL.LU R21, [R1+0x13d8] ;  /* 0x0013d80001157983 */ /* 0x000ee80000300800 */
[----:B------:R-:W3:Y:S04]  /*12d310*/  LDL.LU R5, [R1+0x13dc] ;  /* 0x0013dc0001057983 */ /* 0x000ee80000300800 */
[----:B------:R0:W-:Y:S02]  /*12d320*/  STL.64 [R1+0x4ee0], R28 ;  /* 0x004ee01c01007387 */ /* 0x0001e40000100a00 */
[----:B0-----:R-:W-:-:S05]  /*12d330*/  IADD3 R28, P1, R0, R16, RZ ;  /* 0x00000010001c7210 */ /* 0x001fca0007f3e0ff */
[----:B------:R-:W-:Y:S01]  /*12d340*/  IMAD.X R29, R27, 0x1, R14, P1 ;  /* 0x000000011b1d7824 */ /* 0x000fe200008e060e */
[----:B--2---:R-:W-:-:S05]  /*12d350*/  F2FP.SATFINITE.E5M2.F32.PACK_AB_MERGE_C R8, R8, R11, RZ ;  /* 0x0000000b0808723e */ /* 0x004fca00048060ff */
[----:B------:R0:W-:Y:S04]  /*12d360*/  STL [R1+0x59c8], R8 ;  /* 0x0059c80801007387 */ /* 0x0001e80000100800 */
[----:B------:R-:W2:Y:S04]  /*12d370*/  LDL.LU R11, [R1+0x13e0] ;  /* 0x0013e000010b7983 */ /* 0x000ea80000300800 */
[----:B0-----:R-:W2:Y:S04]  /*12d380*/  LDL.LU R8, [R1+0x13e4] ;  /* 0x0013e40001087983 */ /* 0x001ea80000300800 */
[----:B------:R-:W-:Y:S04]  /*12d390*/  STL.64 [R1+0x68d8], R16 ;  /* 0x0068d81001007387 */ /* 0x000fe80000100a00 */
[----:B------:R-:W2:Y:S04]  /*12d3a0*/  LDL.LU R27, [R1+0x6900] ;  /* 0x00690000011b7983 */ /* 0x000ea80000300800 */
[----:B------:R0:W-:Y:S04]  /*12d3b0*/  STL.64 [R1+0x4ed8], R28 ;  /* 0x004ed81c01007387 */ /* 0x0001e80000100a00 */
[----:B0-----:R-:W2:Y:S01]  /*12d3c0*/  LDL.LU.64 R28, [R1+0x68f8] ;  /* 0x0068f800011c7983 */ /* 0x001ea20000300a00 */
[----:B------:R-:W-:Y:S01]  /*12d3d0*/  VIADD R0, R0, UR5 ;  /* 0x0000000500007c36 */ /* 0x000fe20008000000 */
[----:B------:R-:W-:-:S02]  /*12d3e0*/  ULDC UR5, c[0x0][0x248] ;  /* 0x0000920000057ab9 */ /* 0x000fc40000000800 */
[----:B------:R-:W2:Y:S01]  /*12d3f0*/  LDL.LU R16, [R1+0x13e8] ;  /* 0x0013e80001107983 */ /* 0x000ea20000300800 */
[----:B----4-:R-:W-:Y:S02]  /*12d400*/  F2FP.SATFINITE.E5M2.F32.PACK_AB_MERGE_C R12, R13, R12, RZ ;  /* 0x0000000c0d0c723e */ /* 0x010fe400048060ff */
[----:B---3--:R-:W-:-:S05]  /*12d410*/  F2FP.SATFINITE.E5M2.F32.PACK_AB_MERGE_C R17, R24, R20, RZ ;  /* 0x000000141811723e */ /* 0x008fca00048060ff */
[----:B------:R0:W-:Y:S04]  /*12d420*/  STL [R1+0x59e4], R17 ;  /* 0x0059e41101007387 */ /* 0x0001e80000100800 */
[----:B0-----:R-:W3:Y:S01]  /*12d430*/  LDL.LU R17, [R1+0x13ec] ;  /* 0x0013ec0001117983 */ /* 0x001ee20000300800 */
[----:B------:R-:W-:Y:S02]  /*12d440*/  F2FP.SATFINITE.E5M2.F32.PACK_AB_MERGE_C R20, R3, R25, RZ ;  /* 0x000000190314723e */ /* 0x000fe400048060ff */
[----:B------:R-:W-:Y:S01]  /*12d450*/  SHF.R.S32.HI R3, RZ, 0x1f, R0 ;  /* 0x0000001fff037819 */ /* 0x000fe20000011400 */
[----:B------:R0:W-:Y:S04]  /*12d460*/  STL [R1+0x59e0], R12 ;  /* 0x0059e00c01007387 */ /* 0x0001e80000100800 */
[----:B0-----:R-:W4:Y:S04]  /*12d470*/  LDL.LU R12, [R1+0x13f0] ;  /* 0x0013f000010c7983 */ /* 0x001f280000300800 */
[----:B------:R-:W4:Y:S04]  /*12d480*/  LDL.LU R13, [R1+0x13f4] ;  /* 0x0013f400010d7983 */ /* 0x000f280000300800 */
[----:B------:R0:W-:Y:S02]  /*12d490*/  STL [R1+0x5a00], R20 ;  /* 0x005a001401007387 */ /* 0x0001e40000100800 */
[----:B0-----:R-:W-:-:S02]  /*12d4a0*/  F2FP.SATFINITE.E5M2.F32.PACK_AB_MERGE_C R20, R7, R9, RZ ;  /* 0x000000090714723e */ /* 0x001fc400048060ff */
[----:B------:R-:W4:Y:S04]  /*12d4b0*/  LDL.LU R9, [R1+0x13f8] ;  /* 0x0013f80001097983 */ /* 0x000f280000300800 */
[----:B------:R-:W4:Y:S01]  /*12d4c0*/  LDL.LU R7, [R1+0x13fc] ;  /* 0x0013fc0001077983 */ /* 0x000f220000300800 */
[----:B--2---:R-:W-:-:S05]  /*12d4d0*/  IADD3 R24, P1, R0, R29, RZ ;  /* 0x0000001d00187210 */ /* 0x004fca0007f3e0ff */
[----:B------:R-:W-:-:S05]  /*12d4e0*/  IMAD.X R25, R3, 0x1, R28, P1 ;  /* 0x0000000103197824 */ /* 0x000fca00008e061c */
[----:B------:R0:W-:Y:S04]  /*12d4f0*/  STL.64 [R1+0x4eb0], R24 ;  /* 0x004eb01801007387 */ /* 0x0001e80000100a00 */
[----:B------:R1:W-:Y:S01]  /*12d500*/  STL [R1+0x59fc], R20 ;  /* 0x0059fc1401007387 */ /* 0x0003e20000100800 */
[----:B0-----:R-:W-:Y:S02]  /*12d510*/  IADD3 R24, P1, R0, R27, RZ ;  /* 0x0000001b00187210 */ /* 0x001fe40007f3e0ff */
[----:B-1----:R-:W-:Y:S02]  /*12d520*/  F2FP.SATFINITE.E5M2.F32.PACK_AB_MERGE_C R20, R6, R10, RZ ;  /* 0x0000000a0614723e */ /* 0x002fe400048060ff */
[----:B------:R-:W2:Y:S01]  /*12d530*/  LDL.LU R10, [R1+0x1400] ;  /* 0x00140000010a7983 */ /* 0x000ea20000300800 */
[----:B------:R-:W-:-:S03]  /*12d540*/  IMAD.X R25, R3, 0x1, R26, P1 ;  /* 0x0000000103197824 */ /* 0x000fc600008e061a */
[----:B------:R-:W2:Y:S04]  /*12d550*/  LDL.LU R6, [R1+0x1404] ;  /* 0x0014040001067983 */ /* 0x000ea80000300800 */
[----:B------:R-:W-:Y:S04]  /*12d560*/  STL [R1+0x5a20], R20 ;  /* 0x005a201401007387 */ /* 0x000fe80000100800 */
[----:B------:R0:W-:Y:S04]  /*12d570*/  STL.64 [R1+0x4ea8], R24 ;  /* 0x004ea81801007387 */ /* 0x0001e80000100a00 */
[----:B0-----:R-:W3:Y:S01]  /*12d580*/  LDL.LU.64 R24, [R1+0x68f0] ;  /* 0x0068f00001187983 */ /* 0x001ee20000300a00 */
[----:B------:R-:W-:-:S02]  /*12d590*/  F2FP.SATFINITE.E5M2.F32.PACK_AB_MERGE_C R22, R23, R22, RZ ;  /* 0x000000161716723e */ /* 0x000fc400048060ff */
[----:B------:R-:W-:Y:S02]  /*12d5a0*/  F2FP.SATFINITE.E5M2.F32.PACK_AB_MERGE_C R20, R4, R2, RZ ;  /* 0x000000020414723e */ /* 0x000fe400048060ff */
[----:B------:R-:W2:Y:S04]  /*12d5b0*/  LDL.LU R2, [R1+0x1410] ;  /* 0x0014100001027983 */ /* 0x000ea80000300800 */
[----:B------:R3:W-:Y:S04]  /*12d5c0*/  STL [R1+0x5a1c], R22 ;  /* 0x005a1c1601007387 */ /* 0x0007e80000100800 */
[----:B------:R-:W2:Y:S04]  /*12d5d0*/  LDL.LU R4, [R1+0x1414] ;  /* 0x0014140001047983 */ /* 0x000ea80000300800 */
[----:B------:R-:W-:Y:S01]  /*12d5e0*/  STL [R1+0x5a34], R20 ;  /* 0x005a341401007387 */ /* 0x000fe20000100800 */
[----:B---3--:R-:W-:-:S05]  /*12d5f0*/  IADD3 R22, P1, R0, R25, RZ ;  /* 0x0000001900167210 */ /* 0x008fca0007f3e0ff */
[----:B------:R-:W-:-:S05]  /*12d600*/  IMAD.X R23, R3, 0x1, R24, P1 ;  /* 0x0000000103177824 */ /* 0x000fca00008e0618 */
[----:B------:R0:W-:Y:S04]  /*12d610*/  STL.64 [R1+0x4e98], R22 ;  /* 0x004e981601007387 */ /* 0x0001e80000100a00 */
[----:B0-----:R-:W3:Y:S01]  /*12d620*/  LDL.LU.64 R22, [R1+0x68e8] ;  /* 0x0068e80001167983 */ /* 0x001ee20000300a00 */
[----:B------:R-:W-:-:S03]  /*12d630*/  F2FP.SATFINITE.E5M2.F32.PACK_AB_MERGE_C R20, R5, R21, RZ ;  /* 0x000000150514723e */ /* 0x000fc600048060ff */
[----:B------:R-:W2:Y:S04]  /*12d640*/  LDL.LU R5, [R1+0x1424] ;  /* 0x0014240001057983 */ /* 0x000ea80000300800 */
[----:B------:R-:W-:Y:S01]  /*12d650*/  STL [R1+0x5a30], R20 ;  /* 0x005a301401007387 */ /* 0x000fe20000100800 */
[----:B------:R-:W-:-:S03]  /*12d660*/  F2FP.SATFINITE.E5M2.F32.PACK_AB_MERGE_C R8, R8, R11, RZ ;  /* 0x0000000b0808723e */ /* 0x000fc600048060ff */
[----:B------:R-:W2:Y:S04]  /*12d670*/  LDL.LU R11, [R1+0x1428] ;  /* 0x00142800010b7983 */ /* 0x000ea80000300800 */
[----:B------:R0:W-:Y:S04]  /*12d680*/  STL [R1+0x5a48], R8 ;  /* 0x005a480801007387 */ /* 0x0001e80000100800 */
[----:B0-----:R-:W2:Y:S01]  /*12d690*/  LDL.LU R8, [R1+0x142c] ;  /* 0x00142c0001087983 */ /* 0x001ea20000300800 */
[----:B---3--:R-:W-:-:S05]  /*12d6a0*/  IADD3 R20, P1, R0, R23, RZ ;  /* 0x0000001700147210 */ /* 0x008fca0007f3e0ff */
[----:B------:R-:W-:-:S05]  /*12d6b0*/  IMAD.X R21, R3, 0x1, R22, P1 ;  /* 0x0000000103157824 */ /* 0x000fca00008e0616 */
[----:B------:R0:W-:Y:S04]  /*12d6c0*/  STL.64 [R1+0x4e88], R20 ;  /* 0x004e881401007387 */ /* 0x0001e80000100a00 */
[----:B0-----:R-:W3:Y:S01]  /*12d6d0*/  LDL.LU.64 R20, [R1+0x68e0] ;  /* 0x0068e00001147983 */ /* 0x001ee20000300a00 */
        /* <DEDUP_REMOVED lines=9> */
[----:B--2---:R-:W-:-:S02]  /*12d770*/  F2FP.SATFINITE.E5M2.F32.PACK_AB_MERGE_C R6, R6, R10, RZ ;  /* 0x0000000a0606723e */ /* 0x004fc400048060ff */
[----:B---3--:R-:W-:Y:S01]  /*12d780*/  IADD3 R16, P1, R0, R21, RZ ;  /* 0x0000001500107210 */ /* 0x008fe20007f3e0ff */
[----:B------:R0:W-:Y:S04]  /*12d790*/  STL.64 [R1+0x68c8], R20 ;  /* 0x0068c81401007387 */ /* 0x0001e80000100a00 */
[----:B------:R-:W-:Y:S02]  /*12d7a0*/  IMAD.X R17, R3, 0x1, R20, P1 ;  /* 0x0000000103117824 */ /* 0x000fe400008e0614 */
[----:B0-----:R-:W2:Y:S04]  /*12d7b0*/  LDL.LU R20, [R1+0x140c] ;  /* 0x00140c0001147983 */ /* 0x001ea80000300800 */
[----:B------:R-:W4:Y:S04]  /*12d7c0*/  LDL.LU R21, [R1+0x1418] ;  /* 0x0014180001157983 */ /* 0x000f280000300800 */
[----:B------:R0:W-:Y:S02]  /*12d7d0*/  STL.64 [R1+0x4e78], R16 ;  /* 0x004e781001007387 */ /* 0x0001e40000100a00 */
[----:B0-----:R-:W-:-:S02]  /*12d7e0*/  F2FP.SATFINITE.E5M2.F32.PACK_AB_MERGE_C R16, R7, R9, RZ ;  /* 0x000000090710723e */ /* 0x001fc400048060ff */
[----:B------:R-:W3:Y:S04]  /*12d7f0*/  LDL.LU R9, [R1+0x1438] ;  /* 0x0014380001097983 */ /* 0x000ee80000300800 */
[----:B------:R-:W3:Y:S04]  /*12d800*/  LDL.LU R7, [R1+0x143c] ;  /* 0x00143c0001077983 */ /* 0x000ee80000300800 */
[----:B------:R0:W-:Y:S02]  /*12d810*/  STL [R1+0x5a58], R16 ;  /* 0x005a581001007387 */ /* 0x0001e40000100800 */
[----:B0-----:R-:W-:-:S02]  /*12d820*/  IADD3 R16, P1, R0, R19, RZ ;  /* 0x0000001300107210 */ /* 0x001fc40007f3e0ff */
[----:B------:R-:W-:Y:S03]  /*12d830*/  STL [R1+0x5a70], R6 ;  /* 0x005a700601007387 */ /* 0x000fe60000100800 */
[----:B------:R-:W-:-:S05]  /*12d840*/  IMAD.X R17, R3, 0x1, R18, P1 ;  /* 0x0000000103117824 */ /* 0x000fca00008e0612 */
[----:B------:R0:W-:Y:S04]  /*12d850*/  STL.64 [R1+0x4e70], R16 ;  /* 0x004e701001007387 */ /* 0x0001e80000100a00 */
[----:B0-----:R-:W2:Y:S04]  /*12d860*/  LDL.LU.64 R16, [R1+0x68d8] ;  /* 0x0068d80001107983 */ /* 0x001ea80000300a00 */
[----:B------:R-:W3:Y:S04]  /*12d870*/  LDL.LU R10, [R1+0x1440] ;  /* 0x00144000010a7983 */ /* 0x000ee80000300800 */
[----:B------:R-:W3:Y:S04]  /*12d880*/  LDL.LU R6, [R1+0x1444] ;  /* 0x0014440001067983 */ /* 0x000ee80000300800 */
[----:B------:R0:W-:Y:S04]  /*12d890*/  STL.64 [R1+0x68c0], R18 ;  /* 0x0068c01201007387 */ /* 0x0001e80000100a00 */
[----:B0-----:R-:W4:Y:S01]  /*12d8a0*/  LDL.LU R19, [R1+0x1408] ;  /* 0x0014080001137983 */ /* 0x001f220000300800 */
[----:B------:R-:W-:-:S02]  /*12d8b0*/  F2FP.SATFINITE.E5M2.F32.PACK_AB_MERGE_C R2, R4, R2, RZ ;  /* 0x000000020402723e */ /* 0x000fc400048060ff */
[----:B--2---:R-:W-:Y:S02]  /*12d8c0*/  IADD3 R18, P1, R0, R17, RZ ;  /* 0x0000001100127210 */ /* 0x004fe40007f3e0ff */
[----:B----4-:R-:W-:-:S03]  /*12d8d0*/  F2FP.SATFINITE.E5M2.F32.PACK_AB_MERGE_C R20, R20, R19, RZ ;  /* 0x000000131414723e */ /* 0x010fc600048060ff */
[----:B------:R-:W-:Y:S02]  /*12d8e0*/  IMAD.X R19, R3, 0x1, R15, P1 ;  /* 0x0000000103137824 */ /* 0x000fe400008e060f */
[----:B------:R0:W-:Y:S04]  /*12d8f0*/  STL [R1+0x5a6c], R20 ;  /* 0x005a6c1401007387 */ /* 0x0001e80000100800 */
[----:B------:R1:W-:Y:S01]  /*12d900*/  STL [R1+0x5a88], R2 ;  /* 0x005a880201007387 */ /* 0x0003e20000100800 */
[----:B0-----:R-:W-:-:S03]  /*12d910*/  F2FP.SATFINITE.E5M2.F32.PACK_AB_MERGE_C R20, R23, R21, RZ ;  /* 0x000000151714723e */ /* 0x001fc600048060ff */
[----:B-1----:R-:W2:Y:S04]  /*12d920*/  LDL.LU R2, [R1+0x1448] ;  /* 0x0014480001027983 */ /* 0x002ea80000300800 */
[----:B------:R-:W2:Y:S04]  /*12d930*/  LDL.LU R4, [R1+0x144c] ;  /* 0x00144c0001047983 */ /* 0x000ea80000300800 */
[----:B------:R0:W-:Y:S04]  /*12d940*/  STL.64 [R1+0x4e60], R18 ;  /* 0x004e601201007387 */ /* 0x0001e80000100a00 */
[----:B------:R1:W-:Y:S04]  /*12d950*/  STL [R1+0x5a84], R20 ;  /* 0x005a841401007387 */ /* 0x0003e80000100800 */
[----:B------:R-:W4:Y:S01]  /*12d960*/  LDL.LU R23, [R1+0x1450] ;  /* 0x0014500001177983 */ /* 0x000f220000300800 */
[----:B0-----:R-:W-:-:S05]  /*12d970*/  IADD3 R18, P1, R0, R16, RZ ;  /* 0x0000001000127210 */ /* 0x001fca0007f3e0ff */
[----:B------:R-:W-:Y:S02]  /*12d980*/  IMAD.X R19, R3, 0x1, R14, P1 ;  /* 0x0000000103137824 */ /* 0x000fe400008e060e */
[----:B------:R-:W4:Y:S04]  /*12d990*/  LDL.LU R3, [R1+0x1454] ;  /* 0x0014540001037983 */ /* 0x000f280000300800 */
[----:B------:R0:W-:Y:S01]  /*12d9a0*/  STL.64 [R1+0x4e58], R18 ;  /* 0x004e581201007387 */ /* 0x0001e20000100a00 */
[----:B------:R-:W-:Y:S01]  /*12d9b0*/  VIADD R0, R0, UR5 ;  /* 0x0000000500007c36 */ /* 0x000fe20008000000 */
[----:B---3--:R-:W-:Y:S01]  /*12d9c0*/  F2FP.SATFINITE.E5M2.F32.PACK_AB_MERGE_C R7, R7, R9, RZ ;  /* 0x000000090707723e */ /* 0x008fe200048060ff */
[----:B------:R-:W-:Y:S01]  /*12d9d0*/  ULDC UR5, c[0x0][0x248] ;  /* 0x0000920000057ab9 */ /* 0x000fe20000000800 */
[----:B-1----:R-:W3:Y:S01]  /*12d9e0*/  LDL.LU R20, [R1+0x145c] ;  /* 0x00145c0001147983 */ /* 0x002ee20000300800 */
[----:B0-----:R-:W-:-:S02]  /*12d9f0*/  F2FP.SATFINITE.E5M2.F32.PACK_AB_MERGE_C R18, R5, R22, RZ ;  /* 0x000000160512723e */ /* 0x001fc400048060ff */
[----:B------:R-:W-:-:S03]  /*12da00*/  F2FP.SATFINITE.E5M2.F32.PACK_AB_MERGE_C R5, R8, R11, RZ ;  /* 0x0000000b0805723e */ /* 0x000fc600048060ff */
[----:B------:R-:W-:Y:S01]  /*12da10*/  STL [R1+0x5a9c], R18 ;  /* 0x005a9c1201007387 */ /* 0x000fe20000100800 */
[----:B------:R-:W-:-:S03]  /*12da20*/  F2FP.SATFINITE.E5M2.F32.PACK_AB_MERGE_C R8, R13, R12, RZ ;  /* 0x0000000c0d08723e */ /* 0x000fc600048060ff */
[----:B------:R-:W3:Y:S01]  /*12da30*/  LDL.LU R21, [R1+0x1470] ;  /* 0x0014700001157983 */ /* 0x000ee20000300800 */
[----:B------:R-:W-:-:S03]  /*12da40*/  IADD3 R12, P1, R0, R29, RZ ;  /* 0x0000001d000c7210 */ /* 0x000fc60007f3e0ff */
[----:B------:R0:W-:Y:S04]  /*12da50*/  STL [R1+0x5a98], R5 ;  /* 0x005a980501007387 */ /* 0x0001e80000100800 */
[----:B0-----:R-:W3:Y:S04]  /*12da60*/  LDL.LU R5, [R1+0x1474] ;  /* 0x0014740001057983 */ /* 0x001ee80000300800 */
[----:B------:R0:W-:Y:S04]  /*12da70*/  STL [R1+0x68b8], R29 ;  /* 0x0068b81d01007387 */ /* 0x0001e80000100800 */
[----:B------:R1:W-:Y:S04]  /*12da80*/  STL [R1+0x5ab8], R8 ;  /* 0x005ab80801007387 */ /* 0x0003e80000100800 */
[----:B------:R-:W3:Y:S01]  /*12da90*/  LDL.LU R18, [R1+0x1478] ;  /* 0x0014780001127983 */ /* 0x000ee20000300800 */
[----:B0-----:R-:W-:-:S03]  /*12daa0*/  SHF.R.S32.HI R29, RZ, 0x1f, R0 ;  /* 0x0000001fff1d7819 */ /* 0x001fc60000011400 */
[----:B------:R-:W3:Y:S01]  /*12dab0*/  LDL.LU R19, [R1+0x147c] ;  /* 0x00147c0001137983 */ /* 0x000ee20000300800 */
[----:B-1----:R-:W-:Y:S01]  /*12dac0*/  F2FP.SATFINITE.E5M2.F32.PACK_AB_MERGE_C R8, R6, R10, RZ ;  /* 0x0000000a0608723e */ /* 0x002fe200048060ff */
[----:B------:R-:W-:Y:S01]  /*12dad0*/  IMAD.X R13, R29, 0x1, R28, P1 ;  /* 0x000000011d0d7824 */ /* 0x000fe200008e061c */
[----:B------:R-:W-:-:S04]  /*12dae0*/  IADD3 R6, P1, R0, R27, RZ ;  /* 0x0000001b00067210 */ /* 0x000fc80007f3e0ff */
[----:B------:R0:W-:Y:S04]  /*12daf0*/  STL.64 [R1+0x4e30], R12 ;  /* 0x004e300c01007387 */ /* 0x0001e80000100a00 */
[----:B------:R1:W-:Y:S04]  /*12db00*/  STL [R1+0x5ab4], R7 ;  /* 0x005ab40701007387 */ /* 0x0003e80000100800 */
[----:B0-----:R-:W3:Y:S01]  /*12db10*/  LDL.LU R12, [R1+0x1480] ;  /* 0x00148000010c7983 */ /* 0x001ee20000300800 */
[----:B-1----:R-:W-:-:S03]  /*12db20*/  IMAD.X R7, R29, 0x1, R26, P1 ;  /* 0x000000011d077824 */ /* 0x002fc600008e061a */
[----:B------:R-:W3:Y:S04]  /*12db30*/  LDL.LU R13, [R1+0x1484] ;  /* 0x00148400010d7983 */ /* 0x000ee80000300800 */
[----:B------:R-:W-:Y:S04]  /*12db40*/  STL [R1+0x5ad4], R8 ;  /* 0x005ad40801007387 */ /* 0x000fe80000100800 */
[----:B------:R-:W3:Y:S04]  /*12db50*/  LDL.LU R9, [R1+0x1488] ;  /* 0x0014880001097983 */ /* 0x000ee80000300800 */
[----:B------:R0:W-:Y:S01]  /*12db60*/  STL.64 [R1+0x4e28], R6 ;  /* 0x004e280601007387 */ /* 0x0001e20000100a00 */
[----:B------:R-:W-:-:S03]  /*12db70*/  IADD3 R22, P1, R0, R25, RZ ;  /* 0x0000001900167210 */ /* 0x000fc60007f3e0ff */
[----:B0-----:R-:W3:Y:S04]  /*12db80*/  LDL.LU R7, [R1+0x148c] ;  /* 0x00148c0001077983 */ /* 0x001ee80000300800 */
[----:B------:R-:W3:Y:S04]  /*12db90*/  LDL.LU R10, [R1+0x1490] ;  /* 0x00149000010a7983 */ /* 0x000ee80000300800 */
[----:B------:R-:W3:Y:S04]  /*12dba0*/  LDL.LU R6, [R1+0x1494] ;  /* 0x0014940001067983 */ /* 0x000ee80000300800 */
[----:B------:R-:W3:Y:S04]  /*12dbb0*/  LDL.LU R11, [R1+0x1498] ;  /* 0x00149800010b7983 */ /* 0x000ee80000300800 */
[----:B------:R-:W3:Y:S01]  /*12dbc0*/  LDL.LU R8, [R1+0x149c] ;  /* 0x00149c0001087983 */ /* 0x000ee20000300800 */
[----:B--2---:R-:W-:-:S05]  /*12dbd0*/  F2FP.SATFINITE.E5M2.F32.PACK_AB_MERGE_C R2, R4, R2, RZ ;  /* 0x000000020402723e */ /* 0x004fca00048060ff */
[----:B------:R0:W-:Y:S04]  /*12dbe0*/  STL [R1+0x5acc], R2 ;  /* 0x005acc0201007387 */ /* 0x0001e80000100800 */
[----:B0-----:R-:W2:Y:S04]  /*12dbf0*/  LDL.LU R2, [R1+0x14a0] ;  /* 0x0014a00001027983 */ /* 0x001ea80000300800 */
[----:B------:R-:W2:Y:S01]  /*12dc00*/  LDL.LU R4, [R1+0x14a4] ;  /* 0x0014a40001047983 */ /* 0x000ea20000300800 */
[----:B----4-:R-:W-:Y:S01]  /*12dc10*/  F2FP.SATFINITE.E5M2.F32.PACK_AB_MERGE_C R3, R3, R23, RZ ;  /* 0x000000170303723e */ /* 0x010fe200048060ff */
[----:B------:R-:W-:-:S04]  /*12dc20*/  IMAD.X R23, R29, 0x1, R24, P1 ;  /* 0x000000011d177824 */ /* 0x000fc800008e0618 */
[----:B------:R0:W-:Y:S04]  /*12dc30*/  STL [R1+0x6038], R3 ;  /* 0x0060380301007387 */ /* 0x0001e80000100800 */
[----:B0-----:R-:W3:Y:S04]  /*12dc40*/  LDL.LU R3, [R1+0x1458] ;  /* 0x0014580001037983 */ /* 0x001ee80000300800 */
[----:B------:R0:W-:Y:S04]  /*12dc50*/  STL.64 [R1+0x4e18], R22 ;  /* 0x004e181601007387 */ /* 0x0001e80000100a00 */
[----:B0-----:R-:W4:Y:S04]  /*12dc60*/  LDL.LU.64 R22, [R1+0x68d0] ;  /* 0x0068d00001167983 */ /* 0x001f280000300a00 */
[----:B------:R0:W-:Y:S04]  /*12dc70*/  STL.64 [R1+0x68b0], R24 ;  /* 0x0068b01801007387 */ /* 0x0001e80000100a00 */
[----:B0-----:R-:W2:Y:S01]  /*12dc80*/  LDL.LU R24, [R1+0x14b0] ;  /* 0x0014b00001187983 */ /* 0x001ea20000300800 */
[----:B---3--:R-:W-:-:S02]  /*12dc90*/  F2FP.SATFINITE.E5M2.F32.PACK_AB_MERGE_C R20, R20, R3, RZ ;  /* 0x000000031414723e */ /* 0x008fc400048060ff */
[----:B------:R-:W-:-:S03]  /*12dca0*/  F2FP.SATFINITE.E5M2.F32.PACK_AB_MERGE_C R3, R5, R21, RZ ;  /* 0x000000150503723e */ /* 0x000fc600048060ff */
[----:B------:R4:W-:Y:S04]  /*12dcb0*/  STL [R1+0x5ae4], R20 ;  /* 0x005ae41401007387 */ /* 0x0009e80000100800 */
[----:B------:R-:W3:Y:S01]  /*12dcc0*/  LDL.LU R25, [R1+0x14b4] ;  /* 0x0014b40001197983 */ /* 0x000ee20000300800 */
[----:B----4-:R-:W-:-:S03]  /*12dcd0*/  IADD3 R20, P1, R0, R23, RZ ;  /* 0x0000001700147210 */ /* 0x010fc60007f3e0ff */
[----:B------:R0:W-:Y:S02]  /*12dce0*/  STL [R1+0x58b4], R3 ;  /* 0x0058b40301007387 */ /* 0x0001e40000100800 */
[----:B------:R-:W-:Y:S02]  /*12dcf0*/  IMAD.X R21, R29, 0x1, R22, P1 ;  /* 0x000000011d157824 */ /* 0x000fe400008e0616 */
[----:B0-----:R-:W4:Y:S04]  /*12dd00*/  LDL.LU R3, [R1+0x14b8] ;  /* 0x0014b80001037983 */ /* 0x001f280000300800 */
[----:B------:R-:W4:Y:S04]  /*12dd10*/  LDL.LU R5, [R1+0x14bc] ;  /* 0x0014bc0001057983 */ /* 0x000f280000300800 */
[----:B------:R0:W-:Y:S04]  /*12dd20*/  STL [R1+0x68a8], R23 ;  /* 0x0068a81701007387 */ /* 0x0001e80000100800 */
[----:B0-----:R-:W3:Y:S04]  /*12dd30*/  LDL.LU R23, [R1+0x14ac] ;  /* 0x0014ac0001177983 */ /* 0x001ee80000300800 */
[----:B------:R0:W-:Y:S04]  /*12dd40*/  STL.64 [R1+0x4e08], R20 ;  /* 0x004e081401007387 */ /* 0x0001e80000100a00 */
[----:B0-----:R-:W2:Y:S01]  /*12dd50*/  LDL.LU.64 R20, [R1+0x68c8] ;  /* 0x0068c80001147983 */ /* 0x001ea20000300a00 */
[----:B------:R-:W-:-:S02]  /*12dd60*/  F2FP.SATFINITE.E5M2.F32.PACK_AB_MERGE_C R19, R19, R18, RZ ;  /* 0x000000121313723e */ /* 0x000fc400048060ff */
[----:B------:R-:W-:Y:S01]  /*12dd70*/  F2FP.SATFINITE.E5M2.F32.PACK_AB_MERGE_C R18, R13, R12, RZ ;  /* 0x0000000c0d12723e */ /* 0x000fe200048060ff */
[----:B------:R0:W-:Y:S04]  /*12dd80*/  STL [R1+0x68ac], R22 ;  /* 0x0068ac1601007387 */ /* 0x0001e80000100800 */
[----:B0-----:R-:W3:Y:S04]  /*12dd90*/  LDL.LU R22, [R1+0x14a8] ;  /* 0x0014a80001167983 */ /* 0x001ee80000300800 */
[----:B------:R-:W4:Y:S04]  /*12dda0*/  LDL.LU R12, [R1+0x14c0] ;  /* 0x0014c000010c7983 */ /* 0x000f280000300800 */
[----:B------:R-:W-:Y:S04]  /*12ddb0*/  STL [R1+0x5aec], R19 ;  /* 0x005aec1301007387 */ /* 0x000fe80000100800 */
[----:B------:R-:W4:Y:S04]  /*12ddc0*/  LDL.LU R13, [R1+0x14c4] ;  /* 0x0014c400010d7983 */ /* 0x000f280000300800 */
[----:B------:R2:W-:Y:S02]  /*12ddd0*/  STL [R1+0x589c], R18 ;  /* 0x00589c1201007387 */ /* 0x0005e40000100800 */
[----:B--2---:R-:W-:-:S05]  /*12dde0*/  IADD3 R18, P1, R0, R21, RZ ;  /* 0x0000001500127210 */ /* 0x004fca0007f3e0ff */
[----:B------:R-:W-:-:S05]  /*12ddf0*/  IMAD.X R19, R29, 0x1, R20, P1 ;  /* 0x000000011d137824 */ /* 0x000fca00008e0614 */
        /* <DEDUP_REMOVED lines=10> */
[----:B------:R-:W4:Y:S01]  /*12dea0*/  LDL.LU R10, [R1+0x14d0] ;  /* 0x0014d000010a7983 */ /* 0x000f220000300800 */
[----:B------:R-:W-:-:S03]  /*12deb0*/  F2FP.SATFINITE.E5M2.F32.PACK_AB_MERGE_C R2, R4, R2, RZ ;  /* 0x000000020402723e */ /* 0x000fc600048060ff */
[----:B0-----:R-:W4:Y:S04]  /*12dec0*/  LDL.LU R6, [R1+0x14d4] ;  /* 0x0014d40001067983 */ /* 0x001f280000300800 */
[----:B------:R-:W4:Y:S01]  /*12ded0*/  LDL.LU R11, [R1+0x14d8] ;  /* 0x0014d800010b7983 */ /* 0x000f220000300800 */
[----:B---3--:R-:W-:Y:S02]  /*12dee0*/  F2FP.SATFINITE.E5M2.F32.PACK_AB_MERGE_C R22, R23, R22, RZ ;  /* 0x000000161716723e */ /* 0x008fe400048060ff */
[----:B--2---:R-:W-:-:S05]  /*12def0*/  IADD3 R20, P1, R0, R19, RZ ;  /* 0x0000001300147210 */ /* 0x004fca0007f3e0ff */
[----:B------:R-:W-:-:S05]  /*12df00*/  IMAD.X R21, R29, 0x1, R18, P1 ;  /* 0x000000011d157824 */ /* 0x000fca00008e0612 */
[----:B------:R0:W-:Y:S04]  /*12df10*/  STL.64 [R1+0x4df0], R20 ;  /* 0x004df01401007387 */ /* 0x0001e80000100a00 */
[----:B------:R1:W-:Y:S01]  /*12df20*/  STL [R1+0x5afc], R8 ;  /* 0x005afc0801007387 */ /* 0x0003e20000100800 */
[----:B0-----:R-:W-:-:S03]  /*12df30*/  IADD3 R20, P1, R0, R17, RZ ;  /* 0x0000001100147210 */ /* 0x001fc60007f3e0ff */
[----:B-1----:R-:W2:Y:S02]  /*12df40*/  LDL.LU R8, [R1+0x14dc] ;  /* 0x0014dc0001087983 */ /* 0x002ea40000300800 */
[----:B------:R-:W-:Y:S02]  /*12df50*/  IMAD.X R21, R29, 0x1, R15, P1 ;  /* 0x000000011d157824 */ /* 0x000fe400008e060f */
[----:B------:R0:W-:Y:S04]  /*12df60*/  STL [R1+0x5864], R2 ;  /* 0x0058640201007387 */ /* 0x0001e80000100800 */
[----:B0-----:R-:W3:Y:S04]  /*12df70*/  LDL.LU R2, [R1+0x14e0] ;  /* 0x0014e00001027983 */ /* 0x001ee80000300800 */
[----:B------:R-:W3:Y:S04]  /*12df80*/  LDL.LU R4, [R1+0x14e4] ;  /* 0x0014e40001047983 */ /* 0x000ee80000300800 */
[----:B------:R0:W-:Y:S04]  /*12df90*/  STL.64 [R1+0x4de0], R20 ;  /* 0x004de01401007387 */ /* 0x0001e80000100a00 */
[----:B------:R1:W-:Y:S01]  /*12dfa0*/  STL.64 [R1+0x6898], R16 ;  /* 0x0068981001007387 */ /* 0x0003e20000100a00 */
[----:B0-----:R-:W-:-:S03]  /*12dfb0*/  IADD3 R20, P1, R0, R16, RZ ;  /* 0x0000001000147210 */ /* 0x001fc60007f3e0ff */
[----:B------:R0:W-:Y:S02]  /*12dfc0*/  STL [R1+0x5b0c], R22 ;  /* 0x005b0c1601007387 */ /* 0x0001e40000100800 */
[----:B------:R-:W-:Y:S02]  /*12dfd0*/  IMAD.X R21, R29, 0x1, R14, P1 ;  /* 0x000000011d157824 */ /* 0x000fe400008e060e */
[----:B------:R-:W2:Y:S01]  /*12dfe0*/  LDL.LU R29, [R1+0x68b8] ;  /* 0x0068b800011d7983 */ /* 0x000ea20000300800 */
[----:B-1----:R-:W-:Y:S02]  /*12dff0*/  F2FP.SATFINITE.E5M2.F32.PACK_AB_MERGE_C R16, R25, R24, RZ ;  /* 0x000000181910723e */ /* 0x002fe400048060ff */
[----:B----4-:R-:W-:Y:S01]  /*12e000*/  F2FP.SATFINITE.E5M2.F32.PACK_AB_MERGE_C R3, R5, R3, RZ ;  /* 0x000000030503723e */ /* 0x010fe200048060ff */
[----:B------:R-:W-:Y:S04]  /*12e010*/  STL.64 [R1+0x4dd8], R20 ;  /* 0x004dd81401007387 */ /* 0x000fe80000100a00 */
[----:B------:R-:W-:Y:S01]  /*12e020*/  STL [R1+0x5840], R16 ;  /* 0x0058401001007387 */ /* 0x000fe20000100800 */
[----:B------:R-:W-:Y:S01]  /*12e030*/  VIADD R0, R0, UR5 ;  /* 0x0000000500007c36 */ /* 0x000fe20008000000 */
[----:B------:R-:W-:Y:S01]  /*12e040*/  F2FP.SATFINITE.E5M2.F32.PACK_AB_MERGE_C R7, R7, R9, RZ ;  /* 0x000000090707723e */ /* 0x000fe200048060ff */
[----:B------:R-:W-:Y:S01]  /*12e050*/  ULDC UR5, c[0x0][0x248] ;  /* 0x0000920000057ab9 */ /* 0x000fe20000000800 */
[----:B------:R1:W-:Y:S04]  /*12e060*/  STL [R1+0x5b18], R3 ;  /* 0x005b180301007387 */ /* 0x0003e80000100800 */
[----:B0-----:R-:W4:Y:S04]  /*12e070*/  LDL.LU R22, [R1+0x14e8] ;  /* 0x0014e80001167983 */ /* 0x001f280000300800 */
[----:B------:R-:W4:Y:S01]  /*12e080*/  LDL.LU R23, [R1+0x14ec] ;  /* 0x0014ec0001177983 */ /* 0x000f220000300800 */
[----:B-1----:R-:W-:-:S03]  /*12e090*/  F2FP.SATFINITE.E5M2.F32.PACK_AB_MERGE_C R3, R13, R12, RZ ;  /* 0x0000000c0d03723e */ /* 0x002fc600048060ff */
[----:B------:R-:W4:Y:S04]  /*12e0a0*/  LDL.LU R20, [R1+0x14f0] ;  /* 0x0014f00001147983 */ /* 0x000f280000300800 */
[----:B------:R-:W4:Y:S04]  /*12e0b0*/  LDL.LU R21, [R1+0x14f4] ;  /* 0x0014f40001157983 */ /* 0x000f280000300800 */
[----:B------:R-:W4:Y:S04]  /*12e0c0*/  LDL.LU R16, [R1+0x14f8] ;  /* 0x0014f80001107983 */ /* 0x000f280000300800 */
[----:B------:R-:W4:Y:S04]  /*12e0d0*/  LDL.LU R17, [R1+0x14fc] ;  /* 0x0014fc0001117983 */ /* 0x000f280000300800 */
[----:B------:R0:W-:Y:S04]  /*12e0e0*/  STL [R1+0x5820], R3 ;  /* 0x0058200301007387 */ /* 0x0001e80000100800 */
[----:B------:R-:W4:Y:S04]  /*12e0f0*/  LDL.LU R12, [R1+0x1500] ;  /* 0x00150000010c7983 */ /* 0x000f280000300800 */
[----:B------:R-:W4:Y:S01]  /*12e100*/  LDL.LU R13, [R1+0x1504] ;  /* 0x00150400010d7983 */ /* 0x000f220000300800 */
[----:B0-----:R-:W-:-:S03]  /*12e110*/  SHF.R.S32.HI R3, RZ, 0x1f, R0 ;  /* 0x0000001fff037819 */ /* 0x001fc60000011400 */
[----:B------:R-:W4:Y:S01]  /*12e120*/  LDL.LU R9, [R1+0x1508] ;  /* 0x0015080001097983 */ /* 0x000f220000300800 */
[----:B------:R-:W-:Y:S02]  /*12e130*/  F2FP.SATFINITE.E5M2.F32.PACK_AB_MERGE_C R5, R6, R10, RZ ;  /* 0x0000000a0605723e */ /* 0x000fe400048060ff */
[----:B--2---:R-:W-:-:S05]  /*12e140*/  IADD3 R24, P1, R0, R29, RZ ;  /* 0x0000001d00187210 */ /* 0x004fca0007f3e0ff */
[----:B------:R-:W-:-:S05]  /*12e150*/  IMAD.X R25, R3, 0x1, R28, P1 ;  /* 0x0000000103197824 */ /* 0x000fca00008e061c */
[----:B------:R0:W-:Y:S04]  /*12e160*/  STL.64 [R1+0x4db0], R24 ;  /* 0x004db01801007387 */ /* 0x0001e80000100a00 */
[----:B------:R1:W-:Y:S01]  /*12e170*/  STL [R1+0x5b28], R7 ;  /* 0x005b280701007387 */ /* 0x0003e20000100800 */
[----:B0-----:R-:W-:-:S03]  /*12e180*/  IADD3 R24, P1, R0, R27, RZ ;  /* 0x0000001b00187210 */ /* 0x001fc60007f3e0ff */
[----:B-1----:R-:W2:Y:S02]  /*12e190*/  LDL.LU R7, [R1+0x150c] ;  /* 0x00150c0001077983 */ /* 0x002ea40000300800 */
[----:B------:R-:W-:Y:S02]  /*12e1a0*/  IMAD.X R25, R3, 0x1, R26, P1 ;  /* 0x0000000103197824 */ /* 0x000fe400008e061a */
[----:B------:R-:W-:Y:S04]  /*12e1b0*/  STL [R1+0x5804], R5 ;  /* 0x0058040501007387 */ /* 0x000fe80000100800 */
[----:B------:R-:W2:Y:S04]  /*12e1c0*/  LDL.LU R10, [R1+0x1510] ;  /* 0x00151000010a7983 */ /* 0x000ea80000300800 */
[----:B------:R-:W2:Y:S04]  /*12e1d0*/  LDL.LU R6, [R1+0x1514] ;  /* 0x0015140001067983 */ /* 0x000ea80000300800 */
[----:B------:R0:W-:Y:S04]  /*12e1e0*/  STL.64 [R1+0x4da8], R24 ;  /* 0x004da81801007387 */ /* 0x0001e80000100a00 */
[----:B0-----:R-:W2:Y:S01]  /*12e1f0*/  LDL.LU.64 R24, [R1+0x68b0] ;  /* 0x0068b00001187983 */ /* 0x001ea20000300a00 */
[----:B---3--:R-:W-:-:S02]  /*12e200*/  F2FP.SATFINITE.E5M2.F32.PACK_AB_MERGE_C R2, R4, R2, RZ ;  /* 0x000000020402723e */ /* 0x008fc400048060ff */
[----:B------:R-:W-:-:S05]  /*12e210*/  F2FP.SATFINITE.E5M2.F32.PACK_AB_MERGE_C R8, R8, R11, RZ ;  /* 0x0000000b0808723e */ /* 0x000fca00048060ff */
[----:B------:R-:W-:Y:S01]  /*12e220*/  STL [R1+0x5b2c], R8 ;  /* 0x005b2c0801007387 */ /* 0x000fe20000100800 */
[----:B----4-:R-:W-:Y:S02]  /*12e230*/  F2FP.SATFINITE.E5M2.F32.PACK_AB_MERGE_C R23, R23, R22, RZ ;  /* 0x000000161717723e */ /* 0x010fe400048060ff */
[----:B--2---:R-:W-:Y:S01]  /*12e240*/  IADD3 R4, P1, R0, R25, RZ ;  /* 0x0000001900047210 */ /* 0x004fe20007f3e0ff */
[----:B------:R0:W-:Y:S04]  /*12e250*/  STL [R1+0x6888], R25 ;  /* 0x0068881901007387 */ /* 0x0001e80000100800 */
[----:B------:R-:W-:Y:S01]  /*12e260*/  IMAD.X R5, R3, 0x1, R24, P1 ;  /* 0x0000000103057824 */ /* 0x000fe200008e0618 */
[----:B------:R-:W-:Y:S04]  /*12e270*/  STL [R1+0x57f0], R2 ;  /* 0x0057f00201007387 */ /* 0x000fe80000100800 */
[----:B0-----:R-:W2:Y:S04]  /*12e280*/  LDL.LU R25, [R1+0x1528] ;  /* 0x0015280001197983 */ /* 0x001ea80000300800 */
[----:B------:R0:W-:Y:S04]  /*12e290*/  STL.64 [R1+0x4d98], R4 ;  /* 0x004d980401007387 */ /* 0x0001e80000100a00 */
[----:B0-----:R-:W2:Y:S04]  /*12e2a0*/  LDL.LU R5, [R1+0x152c] ;  /* 0x00152c0001057983 */ /* 0x001ea80000300800 */
[----:B------:R-:W3:Y:S04]  /*12e2b0*/  LDL.LU R11, [R1+0x1530] ;  /* 0x00153000010b7983 */ /* 0x000ee80000300800 */
[----:B------:R-:W3:Y:S04]  /*12e2c0*/  LDL.LU R8, [R1+0x1534] ;  /* 0x0015340001087983 */ /* 0x000ee80000300800 */
[----:B------:R-:W4:Y:S04]  /*12e2d0*/  LDL.LU R2, [R1+0x1538] ;  /* 0x0015380001027983 */ /* 0x000f280000300800 */
[----:B------:R-:W4:Y:S04]  /*12e2e0*/  LDL.LU R4, [R1+0x153c] ;  /* 0x00153c0001047983 */ /* 0x000f280000300800 */
[----:B------:R0:W-:Y:S04]  /*12e2f0*/  STL [R1+0x688c], R24 ;  /* 0x00688c1801007387 */ /* 0x0001e80000100800 */
[----:B0-----:R-:W2:Y:S04]  /*12e300*/  LDL.LU R24, [R1+0x1524] ;  /* 0x0015240001187983 */ /* 0x001ea80000300800 */
        /* <DEDUP_REMOVED lines=10> */
[----:B------:R-:W-:Y:S01]  /*12e3b0*/  F2FP.SATFINITE.E5M2.F32.PACK_AB_MERGE_C R16, R13, R12, RZ ;  /* 0x0000000c0d10723e */ /* 0x000fe200048060ff */
[----:B------:R0:W-:Y:S01]  /*12e3c0*/  STL.64 [R1+0x6880], R22 ;  /* 0x0068801601007387 */ /* 0x0001e20000100a00 */
[----:B------:R-:W-:Y:S02]  /*12e3d0*/  F2FP.SATFINITE.E5M2.F32.PACK_AB_MERGE_C R7, R7, R9, RZ ;  /* 0x000000090707723e */ /* 0x000fe400048060ff */
[----:B------:R-:W-:Y:S01]  /*12e3e0*/  F2FP.SATFINITE.E5M2.F32.PACK_AB_MERGE_C R6, R6, R10, RZ ;  /* 0x0000000a0606723e */ /* 0x000fe200048060ff */
[----:B0-----:R-:W4:Y:S04]  /*12e3f0*/  LDL.LU R22, [R1+0x151c] ;  /* 0x00151c0001167983 */ /* 0x001f280000300800 */
[----:B------:R-:W2:Y:S04]  /*12e400*/  LDL.LU R23, [R1+0x1520] ;  /* 0x0015200001177983 */ /* 0x000ea80000300800 */
[----:B------:R-:W-:Y:S04]  /*12e410*/  STL [R1+0x5b34], R17 ;  /* 0x005b341101007387 */ /* 0x000fe80000100800 */
[----:B------:R0:W-:Y:S01]  /*12e420*/  STL [R1+0x57a0], R16 ;  /* 0x0057a01001007387 */ /* 0x0001e20000100800 */
[----:B---3--:R-:W-:-:S05]  /*12e430*/  IADD3 R12, P1, R0, R21, RZ ;  /* 0x00000015000c7210 */ /* 0x008fca0007f3e0ff */
[----:B------:R-:W-:Y:S01]  /*12e440*/  IMAD.X R13, R3, 0x1, R20, P1 ;  /* 0x00000001030d7824 */ /* 0x000fe200008e0614 */
[----:B0-----:R-:W-:-:S04]  /*12e450*/  IADD3 R16, P1, R0, R19, RZ ;  /* 0x0000001300107210 */ /* 0x001fc80007f3e0ff */
[----:B------:R0:W-:Y:S01]  /*12e460*/  STL.64 [R1+0x4d78], R12 ;  /* 0x004d780c01007387 */ /* 0x0001e20000100a00 */
[----:B------:R-:W-:-:S03]  /*12e470*/  IMAD.X R17, R3, 0x1, R18, P1 ;  /* 0x0000000103117824 */ /* 0x000fc600008e0612 */
[----:B0-----:R-:W3:Y:S04]  /*12e480*/  LDL.LU R12, [R1+0x1540] ;  /* 0x00154000010c7983 */ /* 0x001ee80000300800 */
[----:B------:R-:W3:Y:S04]  /*12e490*/  LDL.LU R13, [R1+0x1544] ;  /* 0x00154400010d7983 */ /* 0x000ee80000300800 */
[----:B------:R0:W-:Y:S04]  /*12e4a0*/  STL.64 [R1+0x6890], R20 ;  /* 0x0068901401007387 */ /* 0x0001e80000100a00 */
[----:B0-----:R-:W4:Y:S04]  /*12e4b0*/  LDL.LU R21, [R1+0x1518] ;  /* 0x0015180001157983 */ /* 0x001f280000300800 */
[----:B------:R-:W3:Y:S04]  /*12e4c0*/  LDL.LU R9, [R1+0x1548] ;  /* 0x0015480001097983 */ /* 0x000ee80000300800 */
[----:B------:R0:W-:Y:S04]  /*12e4d0*/  STL [R1+0x5b38], R7 ;  /* 0x005b380701007387 */ /* 0x0001e80000100800 */
[----:B0-----:R-:W3:Y:S04]  /*12e4e0*/  LDL.LU R7, [R1+0x154c] ;  /* 0x00154c0001077983 */ /* 0x001ee80000300800 */
[----:B------:R0:W-:Y:S04]  /*12e4f0*/  STL [R1+0x5784], R6 ;  /* 0x0057840601007387 */ /* 0x0001e80000100800 */
[----:B------:R-:W3:Y:S04]  /*12e500*/  LDL.LU R10, [R1+0x1560] ;  /* 0x00156000010a7983 */ /* 0x000ee80000300800 */
[----:B0-----:R-:W3:Y:S04]  /*12e510*/  LDL.LU R6, [R1+0x1564] ;  /* 0x0015640001067983 */ /* 0x001ee80000300800 */
[----:B------:R0:W-:Y:S04]  /*12e520*/  STL.64 [R1+0x4d70], R16 ;  /* 0x004d701001007387 */ /* 0x0001e80000100a00 */
[----:B0-----:R-:W3:Y:S04]  /*12e530*/  LDL.LU.64 R16, [R1+0x6898] ;  /* 0x0068980001107983 */ /* 0x001ee80000300a00 */
[----:B------:R3:W-:Y:S01]  /*12e540*/  STL.64 [R1+0x6878], R18 ;  /* 0x0068781201007387 */ /* 0x0007e20000100a00 */
[----:B--2---:R-:W-:-:S02]  /*12e550*/  F2FP.SATFINITE.E5M2.F32.PACK_AB_MERGE_C R20, R24, R23, RZ ;  /* 0x000000171814723e */ /* 0x004fc400048060ff */
[----:B------:R-:W-:Y:S02]  /*12e560*/  F2FP.SATFINITE.E5M2.F32.PACK_AB_MERGE_C R5, R5, R25, RZ ;  /* 0x000000190505723e */ /* 0x000fe400048060ff */
[----:B----4-:R-:W-:-:S05]  /*12e570*/  F2FP.SATFINITE.E5M2.F32.PACK_AB_MERGE_C R21, R22, R21, RZ ;  /* 0x000000151615723e */ /* 0x010fca00048060ff */
[----:B------:R-:W-:Y:S04]  /*12e580*/  STL [R1+0x5b3c], R21 ;  /* 0x005b3c1501007387 */ /* 0x000fe80000100800 */
[----:B------:R-:W-:Y:S01]  /*12e590*/  STL [R1+0x575c], R20 ;  /* 0x00575c1401007387 */ /* 0x000fe20000100800 */
[----:B---3--:R-:W-:-:S05]  /*12e5a0*/  IADD3 R18, P1, R0, R17, RZ ;  /* 0x0000001100127210 */ /* 0x008fca0007f3e0ff */
[----:B------:R-:W-:-:S05]  /*12e5b0*/  IMAD.X R19, R3, 0x1, R15, P1 ;  /* 0x0000000103137824 */ /* 0x000fca00008e060f */
[----:B------:R0:W-:Y:S04]  /*12e5c0*/  STL.64 [R1+0x4d60], R18 ;  /* 0x004d601201007387 */ /* 0x0001e80000100a00 */
[----:B------:R-:W-:Y:S04]  /*12e5d0*/  STL [R1+0x5b40], R5 ;  /* 0x005b400501007387 */ /* 0x000fe80000100800 */
[----:B------:R-:W2:Y:S01]  /*12e5e0*/  LDL.LU R24, [R1+0x1568] ;  /* 0x0015680001187983 */ /* 0x000ea20000300800 */
[----:B0-----:R-:W-:-:S05]  /*12e5f0*/  IADD3 R18, P1, R0, R16, RZ ;  /* 0x0000001000127210 */ /* 0x001fca0007f3e0ff */
[----:B------:R-:W-:Y:S01]  /*12e600*/  IMAD.X R19, R3, 0x1, R14, P1 ;  /* 0x0000000103137824 */ /* 0x000fe200008e060e */
[----:B------:R-:W-:-:S04]  /*12e610*/  F2FP.SATFINITE.E5M2.F32.PACK_AB_MERGE_C R3, R8, R11, RZ ;  /* 0x0000000b0803723e */ /* 0x000fc800048060ff */
[----:B------:R-:W-:Y:S04]  /*12e620*/  STL.64 [R1+0x4d58], R18 ;  /* 0x004d581201007387 */ /* 0x000fe80000100a00 */
[----:B------:R0:W-:Y:S04]  /*12e630*/  STL [R1+0x5740], R3 ;  /* 0x0057400301007387 */ /* 0x0001e80000100800 */
[----:B------:R-:W2:Y:S01]  /*12e640*/  LDL.LU R25, [R1+0x156c] ;  /* 0x00156c0001197983 */ /* 0x000ea20000300800 */
[----:B------:R-:W-:Y:S01]  /*12e650*/  F2FP.SATFINITE.E5M2.F32.PACK_AB_MERGE_C R2, R4, R2, RZ ;  /* 0x000000020402723e */ /* 0x000fe200048060ff */
[----:B------:R-:W-:Y:S01]  /*12e660*/  VIADD R0, R0, UR5 ;  /* 0x0000000500007c36 */ /* 0x000fe20008000000 */
[----:B------:R-:W-:Y:S01]  /*12e670*/  F2FP.SATFINITE.E5M2.F32.PACK_AB_MERGE_C R8, R13, R12, RZ ;  /* 0x0000000c0d08723e */ /* 0x000fe200048060ff */
[----:B------:R-:W-:-:S02]  /*12e680*/  ULDC UR5, c[0x0][0x248] ;  /* 0x0000920000057ab9 */ /* 0x000fc40000000800 */
[----:B------:R1:W-:Y:S01]  /*12e690*/  STL [R1+0x5b44], R2 ;  /* 0x005b440201007387 */ /* 0x0003e20000100800 */
[----:B0-----:R-:W-:Y:S02]  /*12e6a0*/  SHF.R.S32.HI R3, RZ, 0x1f, R0 ;  /* 0x0000001fff037819 */ /* 0x001fe40000011400 */
[----:B------:R-:W-:Y:S01]  /*12e6b0*/  IADD3 R12, P1, R0, R29, RZ ;  /* 0x0000001d000c7210 */ /* 0x000fe20007f3e0ff */
[----:B------:R-:W3:Y:S04]  /*12e6c0*/  LDL.LU R22, [R1+0x1550] ;  /* 0x0015500001167983 */ /* 0x000ee80000300800 */
[----:B------:R-:W3:Y:S01]  /*12e6d0*/  LDL.LU R23, [R1+0x1554] ;  /* 0x0015540001177983 */ /* 0x000ee20000300800 */
[----:B------:R-:W-:-:S03]  /*12e6e0*/  IMAD.X R13, R3, 0x1, R28, P1 ;  /* 0x00000001030d7824 */ /* 0x000fc600008e061c */
[----:B------:R-:W4:Y:S04]  /*12e6f0*/  LDL.LU R18, [R1+0x1570] ;  /* 0x0015700001127983 */ /* 0x000f280000300800 */
[----:B------:R-:W4:Y:S01]  /*12e700*/  LDL.LU R19, [R1+0x1574] ;  /* 0x0015740001137983 */ /* 0x000f220000300800 */
[----:B------:R-:W-:-:S03]  /*12e710*/  F2FP.SATFINITE.E5M2.F32.PACK_AB_MERGE_C R7, R7, R9, RZ ;  /* 0x000000090707723e */ /* 0x000fc600048060ff */
[----:B------:R-:W4:Y:S04]  /*12e720*/  LDL.LU R5, [R1+0x1578] ;  /* 0x0015780001057983 */ /* 0x000f280000300800 */
[----:B------:R-:W4:Y:S01]  /*12e730*/  LDL.LU R11, [R1+0x157c] ;  /* 0x00157c00010b7983 */ /* 0x000f220000300800 */
[----:B------:R-:W-:-:S03]  /*12e740*/  F2FP.SATFINITE.E5M2.F32.PACK_AB_MERGE_C R6, R6, R10, RZ ;  /* 0x0000000a0606723e */ /* 0x000fc600048060ff */
[----:B-1----:R-:W4:Y:S01]  /*12e750*/  LDL.LU R2, [R1+0x1580] ;  /* 0x0015800001027983 */ /* 0x002f220000300800 */
[----:B------:R-:W-:-:S03]  /*12e760*/  IADD3 R20, P1, R0, R27, RZ ;  /* 0x0000001b00147210 */ /* 0x000fc60007f3e0ff */
[----:B------:R-:W4:Y:S04]  /*12e770*/  LDL.LU R4, [R1+0x1584] ;  /* 0x0015840001047983 */ /* 0x000f280000300800 */
[----:B------:R-:W-:Y:S04]  /*12e780*/  STL [R1+0x5724], R8 ;  /* 0x0057240801007387 */ /* 0x000fe80000100800 */
[----:B------:R0:W-:Y:S04]  /*12e790*/  STL.64 [R1+0x6870], R28 ;  /* 0x0068701c01007387 */ /* 0x0001e80000100a00 */
[----:B------:R1:W-:Y:S01]  /*12e7a0*/  STL.64 [R1+0x4d30], R12 ;  /* 0x004d300c01007387 */ /* 0x0003e20000100a00 */
[----:B------:R-:W-:-:S03]  /*12e7b0*/  IMAD.X R21, R3, 0x1, R26, P1 ;  /* 0x0000000103157824 */ /* 0x000fc600008e061a */
[----:B0-----:R-:W4:Y:S04]  /*12e7c0*/  LDL.LU R28, [R1+0x158c] ;  /* 0x00158c00011c7983 */ /* 0x001f280000300800 */
[----:B------:R0:W-:Y:S04]  /*12e7d0*/  STL [R1+0x5b4c], R7 ;  /* 0x005b4c0701007387 */ /* 0x0001e80000100800 */
[----:B------:R-:W4:Y:S04]  /*12e7e0*/  LDL.LU R29, [R1+0x1590] ;  /* 0x00159000011d7983 */ /* 0x000f280000300800 */
[----:B------:R-:W-:Y:S04]  /*12e7f0*/  STL [R1+0x5714], R6 ;  /* 0x0057140601007387 */ /* 0x000fe80000100800 */
[----:B------:R-:W4:Y:S04]  /*12e800*/  LDL.LU R8, [R1+0x1594] ;  /* 0x0015940001087983 */ /* 0x000f280000300800 */
[----:B-1----:R-:W4:Y:S04]  /*12e810*/  LDL.LU R12, [R1+0x1598] ;  /* 0x00159800010c7983 */ /* 0x002f280000300800 */
[----:B------:R-:W4:Y:S04]  /*12e820*/  LDL.LU R13, [R1+0x159c] ;  /* 0x00159c00010d7983 */ /* 0x000f280000300800 */
[----:B------:R-:W4:Y:S04]  /*12e830*/  LDL.LU R9, [R1+0x15a0] ;  /* 0x0015a00001097983 */ /* 0x000f280000300800 */
[----:B0-----:R-:W4:Y:S04]  /*12e840*/  LDL.LU R7, [R1+0x15a4] ;  /* 0x0015a40001077983 */ /* 0x001f280000300800 */
[----:B------:R0:W-:Y:S04]  /*12e850*/  STL.64 [R1+0x4d28], R20 ;  /* 0x004d281401007387 */ /* 0x0001e80000100a00 */
[----:B0-----:R-:W4:Y:S04]  /*12e860*/  LDL.LU.64 R20, [R1+0x6890] ;  /* 0x0068900001147983 */ /* 0x001f280000300a00 */
[----:B------:R-:W4:Y:S04]  /*12e870*/  LDL.LU R10, [R1+0x15a8] ;  /* 0x0015a800010a7983 */ /* 0x000f280000300800 */
[----:B------:R-:W4:Y:S04]  /*12e880*/  LDL.LU R6, [R1+0x15ac] ;  /* 0x0015ac0001067983 */ /* 0x000f280000300800 */
[----:B------:R0:W-:Y:S04]  /*12e890*/  STL.64 [R1+0x6868], R26 ;  /* 0x0068681a01007387 */ /* 0x0001e80000100a00 */
[----:B0-----:R-:W4:Y:S04]  /*12e8a0*/  LDL.LU R26, [R1+0x1558] ;  /* 0x00155800011a7983 */ /* 0x001f280000300800 */
[----:B------:R-:W4:Y:S01]  /*12e8b0*/  LDL.LU R27, [R1+0x155c] ;  /* 0x00155c00011b7983 */ /* 0x000f220000300800 */
[----:B--2---:R-:W-:-:S03]  /*12e8c0*/  F2FP.SATFINITE.E5M2.F32.PACK_AB_MERGE_C R25, R25, R24, RZ ;  /* 0x000000181919723e */ /* 0x004fc600048060ff */
[----:B------:R-:W2:Y:S04]  /*12e8d0*/  LDL.LU R24, [R1+0x688c] ;  /* 0x00688c0001187983 */ /* 0x000ea80000300800 */
[----:B------:R0:W-:Y:S04]  /*12e8e0*/  STL [R1+0x5b50], R25 ;  /* 0x005b501901007387 */ /* 0x0001e80000100800 */
[----:B0-----:R-:W4:Y:S01]  /*12e8f0*/  LDL.LU R25, [R1+0x6888] ;  /* 0x0068880001197983 */ /* 0x001f220000300800 */
[----:B---3--:R-:W-:-:S05]  /*12e900*/  F2FP.SATFINITE.E5M2.F32.PACK_AB_MERGE_C R23, R23, R22, RZ ;  /* 0x000000161717723e */ /* 0x008fca00048060ff */
[----:B------:R2:W-:Y:S01]  /*12e910*/  STL [R1+0x5b58], R23 ;  /* 0x005b581701007387 */ /* 0x0005e20000100800 */
[----:B----4-:R-:W-:-:S05]  /*12e920*/  IADD3 R22, P1, R0, R25, RZ ;  /* 0x0000001900167210 */ /* 0x010fca0007f3e0ff */
[----:B--2---:R-:W-:-:S05]  /*12e930*/  IMAD.X R23, R3, 0x1, R24, P1 ;  /* 0x0000000103177824 */ /* 0x004fca00008e0618 */
[----:B------:R0:W-:Y:S04]  /*12e940*/  STL.64 [R1+0x4d18], R22 ;  /* 0x004d181601007387 */ /* 0x0001e80000100a00 */
[----:B0-----:R-:W2:Y:S04]  /*12e950*/  LDL.LU.64 R22, [R1+0x6880] ;  /* 0x0068800001167983 */ /* 0x001ea80000300a00 */
[----:B------:R0:W-:Y:S01]  /*12e960*/  STL.64 [R1+0x6860], R24 ;  /* 0x0068601801007387 */ /* 0x0001e20000100a00 */
[----:B------:R-:W-:Y:S02]  /*12e970*/  F2FP.SATFINITE.E5M2.F32.PACK_AB_MERGE_C R26, R27, R26, RZ ;  /* 0x0000001a1b1a723e */ /* 0x000fe400048060ff */
[----:B0-----:R-:W-:Y:S01]  /*12e980*/  F2FP.SATFINITE.E5M2.F32.PACK_AB_MERGE_C R24, R19, R18, RZ ;  /* 0x000000121318723e */ /* 0x001fe200048060ff */
[----:B------:R-:W3:Y:S01]  /*12e990*/  LDL.LU R25, [R1+0x1588] ;  /* 0x0015880001197983 */ /* 0x000ee20000300800 */
[----:B------:R-:W-:-:S03]  /*12e9a0*/  F2FP.SATFINITE.E5M2.F32.PACK_AB_MERGE_C R5, R11, R5, RZ ;  /* 0x000000050b05723e */ /* 0x000fc600048060ff */
[----:B------:R0:W-:Y:S01]  /*12e9b0*/  STL [R1+0x5b54], R26 ;  /* 0x005b541a01007387 */ /* 0x0001e20000100800 */
[----:B------:R-:W-:-:S03]  /*12e9c0*/  F2FP.SATFINITE.E5M2.F32.PACK_AB_MERGE_C R2, R4, R2, RZ ;  /* 0x000000020402723e */ /* 0x000fc600048060ff */
[----:B------:R-:W-:Y:S04]  /*12e9d0*/  STL [R1+0x584c], R24 ;  /* 0x00584c1801007387 */ /* 0x000fe80000100800 */
[----:B0-----:R-:W4:Y:S01]  /*12e9e0*/  LDL.LU R26, [R1+0x15b0] ;  /* 0x0015b000011a7983 */ /* 0x001f220000300800 */
[----:B--2---:R-:W-:-:S05]  /*12e9f0*/  IADD3 R18, P1, R0, R23, RZ ;  /* 0x0000001700127210 */ /* 0x004fca0007f3e0ff */
[----:B------:R-:W-:-:S05]  /*12ea00*/  IMAD.X R19, R3, 0x1, R22, P1 ;  /* 0x0000000103137824 */ /* 0x000fca00008e0616 */
[----:B------:R0:W-:Y:S04]  /*12ea10*/  STL.64 [R1+0x4d08], R18 ;  /* 0x004d081201007387 */ /* 0x0001e80000100a00 */
[----:B------:R1:W-:Y:S04]  /*12ea20*/  STL [R1+0x5850], R5 ;  /* 0x0058500501007387 */ /* 0x0003e80000100800 */
[----:B------:R-:W4:Y:S01]  /*12ea30*/  LDL.LU R27, [R1+0x15b4] ;  /* 0x0015b400011b7983 */ /* 0x000f220000300800 */
[----:B0-----:R-:W-:-:S03]  /*12ea40*/  IADD3 R18, P1, R0, R21, RZ ;  /* 0x0000001500127210 */ /* 0x001fc60007f3e0ff */
[----:B------:R0:W-:Y:S02]  /*12ea50*/  STL [R1+0x57e0], R2 ;  /* 0x0057e00201007387 */ /* 0x0001e40000100800 */
[----:B------:R-:W-:Y:S02]  /*12ea60*/  IMAD.X R19, R3, 0x1, R20, P1 ;  /* 0x0000000103137824 */ /* 0x000fe400008e0614 */
[----:B-1----:R-:W2:Y:S04]  /*12ea70*/  LDL.LU R5, [R1+0x15b8] ;  /* 0x0015b80001057983 */ /* 0x002ea80000300800 */
[----:B------:R-:W2:Y:S04]  /*12ea80*/  LDL.LU R11, [R1+0x15bc] ;  /* 0x0015bc00010b7983 */ /* 0x000ea80000300800 */
[----:B0-----:R-:W2:Y:S04]  /*12ea90*/  LDL.LU R2, [R1+0x15c0] ;  /* 0x0015c00001027983 */ /* 0x001ea80000300800 */
[----:B------:R-:W2:Y:S04]  /*12eaa0*/  LDL.LU R4, [R1+0x15c4] ;  /* 0x0015c40001047983 */ /* 0x000ea80000300800 */
[----:B------:R0:W-:Y:S04]  /*12eab0*/  STL.64 [R1+0x4cf8], R18 ;  /* 0x004cf81201007387 */ /* 0x0001e80000100a00 */
[----:B0-----:R-:W4:Y:S01]  /*12eac0*/  LDL.LU.64 R18, [R1+0x6878] ;  /* 0x0068780001127983 */ /* 0x001f220000300a00 */
[----:B---3--:R-:W-:-:S03]  /*12ead0*/  F2FP.SATFINITE.E5M2.F32.PACK_AB_MERGE_C R24, R28, R25, RZ ;  /* 0x000000191c18723e */ /* 0x008fc600048060ff */
[----:B------:R-:W-:Y:S01]  /*12eae0*/  STL.64 [R1+0x6858], R20 ;  /* 0x0068581401007387 */ /* 0x000fe20000100a00 */
[----:B------:R-:W-:-:S03]  /*12eaf0*/  F2FP.SATFINITE.E5M2.F32.PACK_AB_MERGE_C R8, R8, R29, RZ ;  /* 0x0000001d0808723e */ /* 0x000fc600048060ff */
[----:B------:R-:W-:Y:S04]  /*12eb00*/  STL [R1+0x57f8], R24 ;  /* 0x0057f81801007387 */ /* 0x000fe80000100800 */
[----:B------:R0:W-:Y:S01]  /*12eb10*/  STL [R1+0x576c], R8 ;  /* 0x00576c0801007387 */ /* 0x0001e20000100800 */
[----:B------:R-:W-:Y:S02]  /*12eb20*/  F2FP.SATFINITE.E5M2.F32.PACK_AB_MERGE_C R7, R7, R9, RZ ;  /* 0x000000090707723e */ /* 0x000fe400048060ff */
[----:B0-----:R-:W-:Y:S02]  /*12eb30*/  F2FP.SATFINITE.E5M2.F32.PACK_AB_MERGE_C R8, R13, R12, RZ ;  /* 0x0000000c0d08723e */ /* 0x001fe400048060ff */
[----:B------:R-:W3:Y:S01]  /*12eb40*/  LDL.LU R12, [R1+0x15c8] ;  /* 0x0015c800010c7983 */ /* 0x000ee20000300800 */
[----:B------:R-:W-:-:S02]  /*12eb50*/  F2FP.SATFINITE.E5M2.F32.PACK_AB_MERGE_C R6, R6, R10, RZ ;  /* 0x0000000a0606723e */ /* 0x000fc400048060ff */
[----:B----4-:R-:W-:-:S05]  /*12eb60*/  IADD3 R20, P1, R0, R19, RZ ;  /* 0x0000001300147210 */ /* 0x010fca0007f3e0ff */
[----:B------:R-:W-:-:S05]  /*12eb70*/  IMAD.X R21, R3, 0x1, R18, P1 ;  /* 0x0000000103157824 */ /* 0x000fca00008e0612 */
[----:B------:R0:W-:Y:S04]  /*12eb80*/  STL.64 [R1+0x4cf0], R20 ;  /* 0x004cf01401007387 */ /* 0x0001e80000100a00 */
[----:B------:R-:W-:Y:S04]  /*12eb90*/  STL [R1+0x577c], R8 ;  /* 0x00577c0801007387 */ /* 0x000fe80000100800 */
[----:B------:R-:W3:Y:S01]  /*12eba0*/  LDL.LU R9, [R1+0x15cc] ;  /* 0x0015cc0001097983 */ /* 0x000ee20000300800 */
[----:B0-----:R-:W-:-:S03]  /*12ebb0*/  IADD3 R20, P1, R0, R17, RZ ;  /* 0x0000001100147210 */ /* 0x001fc60007f3e0ff */
[----:B------:R-:W-:Y:S02]  /*12ebc0*/  STL [R1+0x570c], R7 ;  /* 0x00570c0701007387 */ /* 0x000fe40000100800 */
[C---:B------:R-:W-:Y:S01]  /*12ebd0*/  IMAD.X R21, R3.reuse, 0x1, R15, P1 ;  /* 0x0000000103157824 */ /* 0x040fe200008e060f */
[----:B------:R-:W-:Y:S01]  /*12ebe0*/  IADD3 R28, P1, R0, R16, RZ ;  /* 0x00000010001c7210 */ /* 0x000fe20007f3e0ff */
[----:B------:R-:W4:Y:S04]  /*12ebf0*/  LDL.LU R24, [R1+0x15d0] ;  /* 0x0015d00001187983 */ /* 0x000f280000300800 */
[----:B------:R-:W4:Y:S01]  /*12ec00*/  LDL.LU R25, [R1+0x15d4] ;  /* 0x0015d40001197983 */ /* 0x000f220000300800 */
[----:B------:R-:W-:-:S03]  /*12ec10*/  IMAD.X R29, R3, 0x1, R14, P1 ;  /* 0x00000001031d7824 */ /* 0x000fc600008e060e */
[----:B------:R0:W-:Y:S04]  /*12ec20*/  STL.64 [R1+0x4ce0], R20 ;  /* 0x004ce01401007387 */ /* 0x0001e80000100a00 */
[----:B------:R-:W-:Y:S04]  /*12ec30*/  STL [R1+0x5718], R6 ;  /* 0x0057180601007387 */ /* 0x000fe80000100800 */
[----:B0-----:R-:W4:Y:S04]  /*12ec40*/  LDL.LU R20, [R1+0x15d8] ;  /* 0x0015d80001147983 */ /* 0x001f280000300800 */
[----:B------:R-:W4:Y:S04]  /*12ec50*/  LDL.LU R21, [R1+0x15dc] ;  /* 0x0015dc0001157983 */ /* 0x000f280000300800 */
[----:B------:R-:W4:Y:S04]  /*12ec60*/  LDL.LU R13, [R1+0x15e0] ;  /* 0x0015e000010d7983 */ /* 0x000f280000300800 */
[----:B------:R-:W4:Y:S04]  /*12ec70*/  LDL.LU R7, [R1+0x15e4] ;  /* 0x0015e40001077983 */ /* 0x000f280000300800 */
[----:B------:R-:W-:Y:S04]  /*12ec80*/  STL.64 [R1+0x6850], R16 ;  /* 0x0068501001007387 */ /* 0x000fe80000100a00 */
[----:B------:R0:W-:Y:S04]  /*12ec90*/  STL.64 [R1+0x4cd8], R28 ;  /* 0x004cd81c01007387 */ /* 0x0001e80000100a00 */
[----:B0-----:R-:W3:Y:S01]  /*12eca0*/  LDL.LU.64 R28, [R1+0x6870] ;  /* 0x00687000011c7983 */ /* 0x001ee20000300a00 */
[----:B------:R-:W-:-:S02]  /*12ecb0*/  F2FP.SATFINITE.E5M2.F32.PACK_AB_MERGE_C R16, R27, R26, RZ ;  /* 0x0000001a1b10723e */ /* 0x000fc400048060ff */
[----:B--2---:R-:W-:Y:S01]  /*12ecc0*/  F2FP.SATFINITE.E5M2.F32.PACK_AB_MERGE_C R5, R11, R5, RZ ;  /* 0x000000050b05723e */ /* 0x004fe200048060ff */
[----:B------:R-:W2:Y:S01]  /*12ecd0*/  LDL.LU R3, [R1+0x15e8] ;  /* 0x0015e80001037983 */ /* 0x000ea20000300800 */
[----:B------:R-:W-:-:S03]  /*12ece0*/  F2FP.SATFINITE.E5M2.F32.PACK_AB_MERGE_C R2, R4, R2, RZ ;  /* 0x000000020402723e */ /* 0x000fc600048060ff */
[----:B------:R-:W2:Y:S04]  /*12ecf0*/  LDL.LU R8, [R1+0x15ec] ;  /* 0x0015ec0001087983 */ /* 0x000ea80000300800 */
[----:B------:R-:W2:Y:S01]  /*12ed00*/  LDL.LU R10, [R1+0x15f0] ;  /* 0x0015f000010a7983 */ /* 0x000ea20000300800 */
[----:B------:R-:W-:Y:S01]  /*12ed10*/  VIADD R0, R0, UR5 ;  /* 0x0000000500007c36 */ /* 0x000fe20008000000 */
[----:B------:R-:W-:Y:S02]  /*12ed20*/  ULDC UR5, c[0x0][0x248] ;  /* 0x0000920000057ab9 */ /* 0x000fe40000000800 */
[----:B------:R-:W2:Y:S04]  /*12ed30*/  LDL.LU R6, [R1+0x15f4] ;  /* 0x0015f40001067983 */ /* 0x000ea80000300800 */
[----:B------:R0:W-:Y:S04]  /*12ed40*/  STL [R1+0x56f4], R16 ;  /* 0x0056f41001007387 */ /* 0x0001e80000100800 */
[----:B------:R-:W-:Y:S04]  /*12ed50*/  STL [R1+0x56fc], R5 ;  /* 0x0056fc0501007387 */ /* 0x000fe80000100800 */
[----:B0-----:R-:W2:Y:S04]  /*12ed60*/  LDL.LU R16, [R1+0x15f8] ;  /* 0x0015f80001107983 */ /* 0x001ea80000300800 */
[----:B------:R-:W2:Y:S04]  /*12ed70*/  LDL.LU R17, [R1+0x15fc] ;  /* 0x0015fc0001117983 */ /* 0x000ea80000300800 */
[----:B------:R0:W-:Y:S04]  /*12ed80*/  STL [R1+0xae4], R2 ;  /* 0x000ae40201007387 */ /* 0x0001e80000100800 */
[----:B0-----:R-:W2:Y:S04]  /*12ed90*/  LDL.LU R2, [R1+0x1600] ;  /* 0x0016000001027983 */ /* 0x001ea80000300800 */
[----:B------:R-:W2:Y:S01]  /*12eda0*/  LDL.LU R4, [R1+0x1604] ;  /* 0x0016040001047983 */ /* 0x000ea20000300800 */
[----:B---3--:R-:W-:-:S03]  /*12edb0*/  IADD3 R26, P1, R0, R29, RZ ;  /* 0x0000001d001a7210 */ /* 0x008fc60007f3e0ff */
[----:B------:R0:W-:Y:S02]  /*12edc0*/  STL [R1+0x6848], R29 ;  /* 0x0068481d01007387 */ /* 0x0001e40000100800 */
[----:B0-----:R-:W-:-:S05]  /*12edd0*/  SHF.R.S32.HI R29, RZ, 0x1f, R0 ;  /* 0x0000001fff1d7819 */ /* 0x001fca0000011400 */
[----:B------:R-:W-:-:S05]  /*12ede0*/  IMAD.X R27, R29, 0x1, R28, P1 ;  /* 0x000000011d1b7824 */ /* 0x000fca00008e061c */
[----:B------:R0:W-:Y:S04]  /*12edf0*/  STL.64 [R1+0x4cb0], R26 ;  /* 0x004cb01a01007387 */ /* 0x0001e80000100a00 */
[----:B0-----:R-:W3:Y:S01]  /*12ee00*/  LDL.LU.64 R26, [R1+0x6868] ;  /* 0x00686800011a7983 */ /* 0x001ee20000300a00 */
[----:B------:R-:W-:Y:S02]  /*12ee10*/  F2FP.SATFINITE.E5M2.F32.PACK_AB_MERGE_C R9, R9, R12, RZ ;  /* 0x0000000c0909723e */ /* 0x000fe400048060ff */
[----:B----4-:R-:W-:Y:S01]  /*12ee20*/  F2FP.SATFINITE.E5M2.F32.PACK_AB_MERGE_C R25, R25, R24, RZ ;  /* 0x000000181919723e */ /* 0x010fe200048060ff */
[----:B------:R-:W4:Y:S04]  /*12ee30*/  LDL.LU R5, [R1+0x1608] ;  /* 0x0016080001057983 */ /* 0x000f280000300800 */
[----:B------:R-:W4:Y:S04]  /*12ee40*/  LDL.LU R11, [R1+0x160c] ;  /* 0x00160c00010b7983 */ /* 0x000f280000300800 */
[----:B------:R0:W-:Y:S04]  /*12ee50*/  STL [R1+0xae0], R9 ;  /* 0x000ae00901007387 */ /* 0x0001e80000100800 */
[----:B------:R-:W4:Y:S04]  /*12ee60*/  LDL.LU R12, [R1+0x1610] ;  /* 0x00161000010c7983 */ /* 0x000f280000300800 */
[----:B0-----:R-:W4:Y:S04]  /*12ee70*/  LDL.LU R9, [R1+0x1614] ;  /* 0x0016140001097983 */ /* 0x001f280000300800 */
[----:B------:R0:W-:Y:S01]  /*12ee80*/  STL [R1+0x954], R25 ;  /* 0x0009541901007387 */ /* 0x0001e20000100800 */
[----:B---3--:R-:W-:-:S05]  /*12ee90*/  IADD3 R24, P1, R0, R27, RZ ;  /* 0x0000001b00187210 */ /* 0x008fca0007f3e0ff */
[----:B0-----:R-:W-:-:S05]  /*12eea0*/  IMAD.X R25, R29, 0x1, R26, P1 ;  /* 0x000000011d197824 */ /* 0x001fca00008e061a */
[----:B------:R0:W-:Y:S04]  /*12eeb0*/  STL.64 [R1+0x4ca8], R24 ;  /* 0x004ca81801007387 */ /* 0x0001e80000100a00 */
[----:B0-----:R-:W3:Y:S01]  /*12eec0*/  LDL.LU.64 R24, [R1+0x6860] ;  /* 0x0068600001187983 */ /* 0x001ee20000300a00 */
[----:B------:R-:W-:Y:S02]  /*12eed0*/  F2FP.SATFINITE.E5M2.F32.PACK_AB_MERGE_C R21, R21, R20, RZ ;  /* 0x000000141515723e */ /* 0x000fe400048060ff */
[----:B------:R-:W-:Y:S02]  /*12eee0*/  F2FP.SATFINITE.E5M2.F32.PACK_AB_MERGE_C R20, R7, R13, RZ ;  /* 0x0000000d0714723e */ /* 0x000fe400048060ff */
[----:B------:R-:W4:Y:S04]  /*12eef0*/  LDL.LU R13, [R1+0x1620] ;  /* 0x00162000010d7983 */ /* 0x000f280000300800 */
[----:B------:R-:W-:Y:S04]  /*12ef00*/  STL [R1+0x964], R21 ;  /* 0x0009641501007387 */ /* 0x000fe80000100800 */
[----:B------:R-:W4:Y:S04]  /*12ef10*/  LDL.LU R7, [R1+0x1624] ;  /* 0x0016240001077983 */ /* 0x000f280000300800 */
[----:B------:R3:W-:Y:S01]  /*12ef20*/  STL [R1+0x8f4], R20 ;  /* 0x0008f41401007387 */ /* 0x0007e20000100800 */
[----:B--2---:R-:W-:-:S02]  /*12ef30*/  F2FP.SATFINITE.E5M2.F32.PACK_AB_MERGE_C R8, R8, R3, RZ ;  /* 0x000000030808723e */ /* 0x004fc400048060ff */
[----:B------:R-:W-:Y:S02]  /*12ef40*/  F2FP.SATFINITE.E5M2.F32.PACK_AB_MERGE_C R3, R6, R10, RZ ;  /* 0x0000000a0603723e */ /* 0x000fe400048060ff */
[----:B---3--:R-:W-:Y:S01]  /*12ef50*/  IADD3 R20, P1, R0, R25, RZ ;  /* 0x0000001900147210 */ /* 0x008fe20007f3e0ff */
[----:B------:R0:W-:Y:S04]  /*12ef60*/  STL.64 [R1+0x6840], R24 ;  /* 0x0068401801007387 */ /* 0x0001e80000100a00 */
[----:B------:R-:W-:-:S05]  /*12ef70*/  IMAD.X R21, R29, 0x1, R24, P1 ;  /* 0x000000011d157824 */ /* 0x000fca00008e0618 */
[----:B------:R1:W-:Y:S04]  /*12ef80*/  STL.64 [R1+0x4c98], R20 ;  /* 0x004c981401007387 */ /* 0x0003e80000100a00 */
[----:B0-----:R-:W2:Y:S04]  /*12ef90*/  LDL.LU R24, [R1+0x1628] ;  /* 0x0016280001187983 */ /* 0x001ea80000300800 */
[----:B------:R-:W-:Y:S01]  /*12efa0*/  STL [R1+0x8f8], R8 ;  /* 0x0008f80801007387 */ /* 0x000fe20000100800 */
[----:B-1----:R-:W-:-:S03]  /*12efb0*/  IADD3 R20, P1, R0, R23, RZ ;  /* 0x0000001700147210 */ /* 0x002fc60007f3e0ff */
[----:B------:R-:W2:Y:S04]  /*12efc0*/  LDL.LU R25, [R1+0x162c] ;  /* 0x00162c0001197983 */ /* 0x000ea80000300800 */
[----:B------:R0:W-:Y:S01]  /*12efd0*/  STL [R1+0x86c], R3 ;  /* 0x00086c0301007387 */ /* 0x0001e20000100800 */
[----:B------:R-:W-:-:S03]  /*12efe0*/  IMAD.X R21, R29, 0x1, R22, P1 ;  /* 0x000000011d157824 */ /* 0x000fc600008e0616 */
[----:B0-----:R-:W3:Y:S04]  /*12eff0*/  LDL.LU R3, [R1+0x1630] ;  /* 0x0016300001037983 */ /* 0x001ee80000300800 */
[----:B------:R-:W3:Y:S04]  /*12f000*/  LDL.LU R8, [R1+0x1634] ;  /* 0x0016340001087983 */ /* 0x000ee80000300800 */
[----:B------:R-:W3:Y:S04]  /*12f010*/  LDL.LU R10, [R1+0x1638] ;  /* 0x00163800010a7983 */ /* 0x000ee80000300800 */
[----:B------:R-:W3:Y:S04]  /*12f020*/  LDL.LU R6, [R1+0x163c] ;  /* 0x00163c0001067983 */ /* 0x000ee80000300800 */
[----:B------:R0:W-:Y:S04]  /*12f030*/  STL.64 [R1+0x4c88], R20 ;  /* 0x004c881401007387 */ /* 0x0001e80000100a00 */
[----:B0-----:R-:W2:Y:S01]  /*12f040*/  LDL.LU.64 R20, [R1+0x6858] ;  /* 0x0068580001147983 */ /* 0x001ea20000300a00 */
[----:B------:R-:W-:-:S02]  /*12f050*/  F2FP.SATFINITE.E5M2.F32.PACK_AB_MERGE_C R17, R17, R16, RZ ;  /* 0x000000101111723e */ /* 0x000fc400048060ff */
[----:B------:R-:W-:Y:S01]  /*12f060*/  F2FP.SATFINITE.E5M2.F32.PACK_AB_MERGE_C R16, R4, R2, RZ ;  /* 0x000000020410723e */ /* 0x000fe200048060ff */
[----:B------:R0:W-:Y:S04]  /*12f070*/  STL.64 [R1+0x6838], R22 ;  /* 0x0068381601007387 */ /* 0x0001e80000100a00 */
[----:B0-----:R-:W3:Y:S04]  /*12f080*/  LDL.LU R22, [R1+0x1618] ;  /* 0x0016180001167983 */ /* 0x001ee80000300800 */
[----:B------:R-:W3:Y:S04]  /*12f090*/  LDL.LU R23, [R1+0x161c] ;  /* 0x00161c0001177983 */ /* 0x000ee80000300800 */
[----:B------:R-:W3:Y:S04]  /*12f0a0*/  LDL.LU R2, [R1+0x1640] ;  /* 0x0016400001027983 */ /* 0x000ee80000300800 */
[----:B------:R-:W-:Y:S04]  /*12f0b0*/  STL [R1+0x874], R17 ;  /* 0x0008741101007387 */ /* 0x000fe80000100800 */
[----:B------:R-:W3:Y:S04]  /*12f0c0*/  LDL.LU R4, [R1+0x1644] ;  /* 0x0016440001047983 */ /* 0x000ee80000300800 */
[----:B------:R2:W-:Y:S01]  /*12f0d0*/  STL [R1+0x7e4], R16 ;  /* 0x0007e41001007387 */ /* 0x0005e20000100800 */
[----:B----4-:R-:W-:-:S02]  /*12f0e0*/  F2FP.SATFINITE.E5M2.F32.PACK_AB_MERGE_C R11, R11, R5, RZ ;  /* 0x000000050b0b723e */ /* 0x010fc400048060ff */
[----:B------:R-:W-:Y:S02]  /*12f0f0*/  F2FP.SATFINITE.E5M2.F32.PACK_AB_MERGE_C R5, R9, R12, RZ ;  /* 0x0000000c0905723e */ /* 0x000fe400048060ff */
[----:B--2---:R-:W-:-:S05]  /*12f100*/  IADD3 R16, P1, R0, R21, RZ ;  /* 0x0000001500107210 */ /* 0x004fca0007f3e0ff */
[----:B------:R-:W-:-:S05]  /*12f110*/  IMAD.X R17, R29, 0x1, R20, P1 ;  /* 0x000000011d117824 */ /* 0x000fca00008e0614 */
[----:B------:R0:W-:Y:S04]  /*12f120*/  STL.64 [R1+0x4c78], R16 ;  /* 0x004c781001007387 */ /* 0x0001e80000100a00 */
[----:B------:R-:W-:Y:S01]  /*12f130*/  STL [R1+0x800], R11 ;  /* 0x0008000b01007387 */ /* 0x000fe20000100800 */
[----:B0-----:R-:W-:-:S03]  /*12f140*/  IADD3 R16, P1, R0, R19, RZ ;  /* 0x0000001300107210 */ /* 0x001fc60007f3e0ff */
[----:B------:R-:W-:Y:S02]  /*12f150*/  STL [R1+0x780], R5 ;  /* 0x0007800501007387 */ /* 0x000fe40000100800 */
[----:B------:R-:W-:-:S05]  /*12f160*/  IMAD.X R17, R29, 0x1, R18, P1 ;  /* 0x000000011d117824 */ /* 0x000fca00008e0612 */
[----:B------:R0:W-:Y:S04]  /*12f170*/  STL.64 [R1+0x4c70], R16 ;  /* 0x004c701001007387 */ /* 0x0001e80000100a00 */
[----:B0-----:R-:W2:Y:S04]  /*12f180*/  LDL.LU.64 R16, [R1+0x6850] ;  /* 0x0068500001107983 */ /* 0x001ea80000300a00 */
[----:B------:R-:W4:Y:S04]  /*12f190*/  LDL.LU R5, [R1+0x1648] ;  /* 0x0016480001057983 */ /* 0x000f280000300800 */
[----:B------:R-:W4:Y:S01]  /*12f1a0*/  LDL.LU R11, [R1+0x164c] ;  /* 0x00164c00010b7983 */ /* 0x000f220000300800 */
[----:B---3--:R-:W-:-:S03]  /*12f1b0*/  F2FP.SATFINITE.E5M2.F32.PACK_AB_MERGE_C R22, R23, R22, RZ ;  /* 0x000000161716723e */ /* 0x008fc600048060ff */
[----:B------:R-:W3:Y:S01]  /*12f1c0*/  LDL.LU R12, [R1+0x1650] ;  /* 0x00165000010c7983 */ /* 0x000ee20000300800 */
[----:B------:R-:W-:-:S03]  /*12f1d0*/  F2FP.SATFINITE.E5M2.F32.PACK_AB_MERGE_C R7, R7, R13, RZ ;  /* 0x0000000d0707723e */ /* 0x000fc600048060ff */
[----:B------:R-:W3:Y:S04]  /*12f1e0*/  LDL.LU R9, [R1+0x1654] ;  /* 0x0016540001097983 */ /* 0x000ee80000300800 */
[----:B------:R-:W-:Y:S04]  /*12f1f0*/  STL.64 [R1+0x6830], R18 ;  /* 0x0068301201007387 */ /* 0x000fe80000100a00 */
[----:B------:R0:W-:Y:S04]  /*12f200*/  STL [R1+0x7ac], R22 ;  /* 0x0007ac1601007387 */ /* 0x0001e80000100800 */
[----:B------:R1:W-:Y:S01]  /*12f210*/  STL [R1+0x738], R7 ;  /* 0x0007380701007387 */ /* 0x0003e20000100800 */
[----:B------:R-:W-:-:S03]  /*12f220*/  F2FP.SATFINITE.E5M2.F32.PACK_AB_MERGE_C R24, R25, R24, RZ ;  /* 0x000000181918723e */ /* 0x000fc600048060ff */
[----:B0-----:R-:W3:Y:S04]  /*12f230*/  LDL.LU R22, [R1+0x1658] ;  /* 0x0016580001167983 */ /* 0x001ee80000300800 */
[----:B------:R-:W3:Y:S04]  /*12f240*/  LDL.LU R23, [R1+0x165c] ;  /* 0x00165c0001177983 */ /* 0x000ee80000300800 */
[----:B------:R-:W3:Y:S01]  /*12f250*/  LDL.LU R13, [R1+0x1660] ;  /* 0x00166000010d7983 */ /* 0x000ee20000300800 */
[----:B--2---:R-:W-:-:S05]  /*12f260*/  IADD3 R18, P1, R0, R17, RZ ;  /* 0x0000001100127210 */ /* 0x004fca0007f3e0ff */
[----:B------:R-:W-:-:S05]  /*12f270*/  IMAD.X R19, R29, 0x1, R15, P1 ;  /* 0x000000011d137824 */ /* 0x000fca00008e060f */
[----:B------:R0:W-:Y:S04]  /*12f280*/  STL.64 [R1+0x4c60], R18 ;  /* 0x004c601201007387 */ /* 0x0001e80000100a00 */
[----:B-1----:R-:W2:Y:S01]  /*12f290*/  LDL.LU R7, [R1+0x1664] ;  /* 0x0016640001077983 */ /* 0x002ea20000300800 */
[----:B0-----:R-:W-:-:S03]  /*12f2a0*/  IADD3 R18, P1, R0, R16, RZ ;  /* 0x0000001000127210 */ /* 0x001fc60007f3e0ff */
[----:B------:R-:W-:Y:S02]  /*12f2b0*/  STL [R1+0x744], R24 ;  /* 0x0007441801007387 */ /* 0x000fe40000100800 */
[----:B------:R-:W-:Y:S02]  /*12f2c0*/  IMAD.X R19, R29, 0x1, R14, P1 ;  /* 0x000000011d137824 */ /* 0x000fe400008e060e */
[----:B------:R-:W2:Y:S01]  /*12f2d0*/  LDL.LU R29, [R1+0x6848] ;  /* 0x00684800011d7983 */ /* 0x000ea20000300800 */
[----:B------:R-:W-:Y:S02]  /*12f2e0*/  F2FP.SATFINITE.E5M2.F32.PACK_AB_MERGE_C R8, R8, R3, RZ ;  /* 0x000000030808723e */ /* 0x000fe400048060ff */
[----:B------:R-:W-:Y:S01]  /*12f2f0*/  F2FP.SATFINITE.E5M2.F32.PACK_AB_MERGE_C R3, R6, R10, RZ ;  /* 0x0000000a0603723e */ /* 0x000fe200048060ff */
[----:B------:R0:W-:Y:S01]  /*12f300*/  STL.64 [R1+0x4c58], R18 ;  /* 0x004c581201007387 */ /* 0x0001e20000100a00 */
[----:B------:R-:W-:Y:S01]  /*12f310*/  F2FP.SATFINITE.E5M2.F32.PACK_AB_MERGE_C R2, R4, R2, RZ ;  /* 0x000000020402723e */ /* 0x000fe200048060ff */
[----:B------:R-:W-:Y:S01]  /*12f320*/  VIADD R0, R0, UR5 ;  /* 0x0000000500007c36 */ /* 0x000fe20008000000 */
[----:B----4-:R-:W-:Y:S01]  /*12f330*/  F2FP.SATFINITE.E5M2.F32.PACK_AB_MERGE_C R11, R11, R5, RZ ;  /* 0x000000050b0b723e */ /* 0x010fe200048060ff */
[----:B------:R-:W-:Y:S01]  /*12f340*/  ULDC UR5, c[0x0][0x248] ;  /* 0x0000920000057ab9 */ /* 0x000fe20000000800 */
[----:B0-----:R-:W4:Y:S04]  /*12f350*/  LDL.LU R18, [R1+0x1668] ;  /* 0x0016680001127983 */ /* 0x001f280000300800 */
[----:B------:R-:W-:Y:S04]  /*12f360*/  STL [R1+0x6a4], R8 ;  /* 0x0006a40801007387 */ /* 0x000fe80000100800 */
[----:B------:R-:W4:Y:S04]  /*12f370*/  LDL.LU R19, [R1+0x166c] ;  /* 0x00166c0001137983 */ /* 0x000f280000300800 */
[----:B------:R0:W-:Y:S04]  /*12f380*/  STL [R1+0x6ac], R3 ;  /* 0x0006ac0301007387 */ /* 0x0001e80000100800 */
[----:B------:R-:W4:Y:S04]  /*12f390*/  LDL.LU R10, [R1+0x1670] ;  /* 0x00167000010a7983 */ /* 0x000f280000300800 */
[----:B------:R-:W4:Y:S04]  /*12f3a0*/  LDL.LU R6, [R1+0x1674] ;  /* 0x0016740001067983 */ /* 0x000f280000300800 */
[----:B0-----:R-:W4:Y:S04]  /*12f3b0*/  LDL.LU R3, [R1+0x1678] ;  /* 0x0016780001037983 */ /* 0x001f280000300800 */
[----:B------:R-:W4:Y:S04]  /*12f3c0*/  LDL.LU R8, [R1+0x167c] ;  /* 0x00167c0001087983 */ /* 0x000f280000300800 */
[----:B------:R0:W-:Y:S04]  /*12f3d0*/  STL [R1+0x4e8], R2 ;  /* 0x0004e80201007387 */ /* 0x0001e80000100800 */
[----:B0-----:R-:W4:Y:S04]  /*12f3e0*/  LDL.LU R2, [R1+0x1680] ;  /* 0x0016800001027983 */ /* 0x001f280000300800 */
[----:B------:R-:W4:Y:S01]  /*12f3f0*/  LDL.LU R4, [R1+0x1684] ;  /* 0x0016840001047983 */ /* 0x000f220000300800 */
[----:B---3--:R-:W-:-:S02]  /*12f400*/  F2FP.SATFINITE.E5M2.F32.PACK_AB_MERGE_C R9, R9, R12, RZ ;  /* 0x0000000c0909723e */ /* 0x008fc400048060ff */
[----:B--2---:R-:W-:Y:S01]  /*12f410*/  IADD3 R24, P1, R0, R29, RZ ;  /* 0x0000001d00187210 */ /* 0x004fe20007f3e0ff */
[----:B------:R0:W-:Y:S04]  /*12f420*/  STL [R1+0x6828], R29 ;  /* 0x0068281d01007387 */ /* 0x0001e80000100800 */
[----:B------:R-:W2:Y:S01]  /*12f430*/  LDL.LU R5, [R1+0x1698] ;  /* 0x0016980001057983 */ /* 0x000ea20000300800 */
[----:B0-----:R-:W-:-:S05]  /*12f440*/  SHF.R.S32.HI R29, RZ, 0x1f, R0 ;  /* 0x0000001fff1d7819 */ /* 0x001fca0000011400 */
[----:B------:R-:W-:-:S05]  /*12f450*/  IMAD.X R25, R29, 0x1, R28, P1 ;  /* 0x000000011d197824 */ /* 0x000fca00008e061c */
[----:B------:R0:W-:Y:S04]  /*12f460*/  STL.64 [R1+0x4c30], R24 ;  /* 0x004c301801007387 */ /* 0x0001e80000100a00 */
[----:B------:R1:W-:Y:S01]  /*12f470*/  STL [R1+0x650], R11 ;  /* 0x0006500b01007387 */ /* 0x0003e20000100800 */
[----:B0-----:R-:W-:-:S03]  /*12f480*/  IADD3 R24, P1, R0, R27, RZ ;  /* 0x0000001b00187210 */ /* 0x001fc60007f3e0ff */
[----:B-1----:R-:W2:Y:S02]  /*12f490*/  LDL.LU R11, [R1+0x169c] ;  /* 0x00169c00010b7983 */ /* 0x002ea40000300800 */
[----:B------:R-:W-:Y:S02]  /*12f4a0*/  IMAD.X R25, R29, 0x1, R26, P1 ;  /* 0x000000011d197824 */ /* 0x000fe400008e061a */
[----:B------:R0:W-:Y:S04]  /*12f4b0*/  STL [R1+0x4cc], R9 ;  /* 0x0004cc0901007387 */ /* 0x0001e80000100800 */
[----:B------:R-:W3:Y:S04]  /*12f4c0*/  LDL.LU R12, [R1+0x16a0] ;  /* 0x0016a000010c7983 */ /* 0x000ee80000300800 */
[----:B0-----:R-:W3:Y:S04]  /*12f4d0*/  LDL.LU R9, [R1+0x16a4] ;  /* 0x0016a40001097983 */ /* 0x001ee80000300800 */
[----:B------:R0:W-:Y:S04]  /*12f4e0*/  STL.64 [R1+0x4c28], R24 ;  /* 0x004c281801007387 */ /* 0x0001e80000100a00 */
[----:B0-----:R-:W4:Y:S01]  /*12f4f0*/  LDL.LU.64 R24, [R1+0x6840] ;  /* 0x0068400001187983 */ /* 0x001f220000300a00 */
[----:B------:R-:W-:-:S02]  /*12f500*/  F2FP.SATFINITE.E5M2.F32.PACK_AB_MERGE_C R23, R23, R22, RZ ;  /* 0x000000161717723e */ /* 0x000fc400048060ff */
[----:B------:R-:W-:-:S03]  /*12f510*/  F2FP.SATFINITE.E5M2.F32.PACK_AB_MERGE_C R7, R7, R13, RZ ;  /* 0x0000000d0707723e */ /* 0x000fc600048060ff */
[----:B------:R0:W-:Y:S04]  /*12f520*/  STL [R1+0x4d0], R23 ;  /* 0x0004d01701007387 */ /* 0x0001e80000100800 */
[----:B------:R-:W-:Y:S01]  /*12f530*/  STL [R1+0x4c0], R7 ;  /* 0x0004c00701007387 */ /* 0x000fe20000100800 */
[----:B----4-:R-:W-:-:S05]  /*12f540*/  IADD3 R22, P1, R0, R25, RZ ;  /* 0x0000001900167210 */ /* 0x010fca0007f3e0ff */
[----:B0-----:R-:W-:-:S05]  /*12f550*/  IMAD.X R23, R29, 0x1, R24, P1 ;  /* 0x000000011d177824 */ /* 0x001fca00008e0618 */
[----:B------:R0:W-:Y:S04]  /*12f560*/  STL.64 [R1+0x4c18], R22 ;  /* 0x004c181601007387 */ /* 0x0001e80000100a00 */
[----:B0-----:R-:W4:Y:S01]  /*12f570*/  LDL.LU.64 R22, [R1+0x6838] ;  /* 0x0068380001167983 */ /* 0x001f220000300a00 */
[----:B------:R-:W-:-:S03]  /*12f580*/  F2FP.SATFINITE.E5M2.F32.PACK_AB_MERGE_C R19, R19, R18, RZ ;  /* 0x000000121313723e */ /* 0x000fc600048060ff */
[----:B------:R-:W3:Y:S01]  /*12f590*/  LDL.LU R13, [R1+0x16a8] ;  /* 0x0016a800010d7983 */ /* 0x000ee20000300800 */
[----:B------:R-:W-:-:S03]  /*12f5a0*/  F2FP.SATFINITE.E5M2.F32.PACK_AB_MERGE_C R6, R6, R10, RZ ;  /* 0x0000000a0606723e */ /* 0x000fc600048060ff */
[----:B------:R-:W3:Y:S04]  /*12f5b0*/  LDL.LU R7, [R1+0x16ac] ;  /* 0x0016ac0001077983 */ /* 0x000ee80000300800 */
[----:B------:R0:W-:Y:S01]  /*12f5c0*/  STL.64 [R1+0x6820], R24 ;  /* 0x0068201801007387 */ /* 0x0001e20000100a00 */
[----:B------:R-:W-:-:S03]  /*12f5d0*/  F2FP.SATFINITE.E5M2.F32.PACK_AB_MERGE_C R8, R8, R3, RZ ;  /* 0x000000030808723e */ /* 0x000fc600048060ff */
[----:B0-----:R-:W2:Y:S04]  /*12f5e0*/  LDL.LU R24, [R1+0x1690] ;  /* 0x0016900001187983 */ /* 0x001ea80000300800 */
[----:B------:R-:W2:Y:S04]  /*12f5f0*/  LDL.LU R25, [R1+0x1694] ;  /* 0x0016940001197983 */ /* 0x000ea80000300800 */
[----:B------:R-:W-:Y:S04]  /*12f600*/  STL [R1+0x4c4], R19 ;  /* 0x0004c41301007387 */ /* 0x000fe80000100800 */
[----:B------:R0:W-:Y:S04]  /*12f610*/  STL [R1+0x4b4], R6 ;  /* 0x0004b40601007387 */ /* 0x0001e80000100800 */
[----:B------:R-:W3:Y:S04]  /*12f620*/  LDL.LU R10, [R1+0x16b0] ;  /* 0x0016b000010a7983 */ /* 0x000ee80000300800 */
[----:B0-----:R-:W3:Y:S01]  /*12f630*/  LDL.LU R6, [R1+0x16b4] ;  /* 0x0016b40001067983 */ /* 0x001ee20000300800 */
[----:B------:R-:W-:-:S02]  /*12f640*/  F2FP.SATFINITE.E5M2.F32.PACK_AB_MERGE_C R2, R4, R2, RZ ;  /* 0x000000020402723e */ /* 0x000fc400048060ff */
[----:B----4-:R-:W-:Y:S01]  /*12f650*/  IADD3 R18, P1, R0, R23, RZ ;  /* 0x0000001700127210 */ /* 0x010fe20007f3e0ff */
[----:B------:R0:W-:Y:S04]  /*12f660*/  STL.64 [R1+0x6818], R22 ;  /* 0x0068181601007387 */ /* 0x0001e80000100a00 */
[----:B------:R-:W-:-:S05]  /*12f670*/  IMAD.X R19, R29, 0x1, R22, P1 ;  /* 0x000000011d137824 */ /* 0x000fca00008e0616 */
[----:B------:R1:W-:Y:S04]  /*12f680*/  STL.64 [R1+0x4c08], R18 ;  /* 0x004c081201007387 */ /* 0x0003e80000100a00 */
[----:B0-----:R-:W4:Y:S04]  /*12f690*/  LDL.LU R22, [R1+0x1688] ;  /* 0x0016880001167983 */ /* 0x001f280000300800 */
[----:B------:R-:W4:Y:S01]  /*12f6a0*/  LDL.LU R23, [R1+0x168c] ;  /* 0x00168c0001177983 */ /* 0x000f220000300800 */
[----:B-1----:R-:W-:-:S03]  /*12f6b0*/  IADD3 R18, P1, R0, R21, RZ ;  /* 0x0000001500127210 */ /* 0x002fc60007f3e0ff */
[----:B------:R-:W4:Y:S02]  /*12f6c0*/  LDL.LU R3, [R1+0x16b8] ;  /* 0x0016b80001037983 */ /* 0x000f240000300800 */
[----:B------:R-:W-:Y:S02]  /*12f6d0*/  IMAD.X R19, R29, 0x1, R20, P1 ;  /* 0x000000011d137824 */ /* 0x000fe400008e0614 */
[----:B------:R0:W-:Y:S04]  /*12f6e0*/  STL [R1+0x4b8], R8 ;  /* 0x0004b80801007387 */ /* 0x0001e80000100800 */
[----:B0-----:R-:W4:Y:S04]  /*12f6f0*/  LDL.LU R8, [R1+0x16bc] ;  /* 0x0016bc0001087983 */ /* 0x001f280000300800 */
[----:B------:R-:W-:Y:S04]  /*12f700*/  STL [R1+0x4a0], R2 ;  /* 0x0004a00201007387 */ /* 0x000fe80000100800 */
[----:B------:R0:W-:Y:S04]  /*12f710*/  STL.64 [R1+0x4bf8], R18 ;  /* 0x004bf81201007387 */ /* 0x0001e80000100a00 */
[----:B0-----:R-:W4:Y:S01]  /*12f720*/  LDL.LU.64 R18, [R1+0x6830] ;  /* 0x0068300001127983 */ /* 0x001f220000300a00 */
[----:B--2---:R-:W-:-:S03]  /*12f730*/  F2FP.SATFINITE.E5M2.F32.PACK_AB_MERGE_C R24, R25, R24, RZ ;  /* 0x000000181918723e */ /* 0x004fc600048060ff */
[----:B------:R-:W2:Y:S04]  /*12f740*/  LDL.LU R2, [R1+0x16c0] ;  /* 0x0016c00001027983 */ /* 0x000ea80000300800 */
[----:B------:R-:W2:Y:S01]  /*12f750*/  LDL.LU R4, [R1+0x16c4] ;  /* 0x0016c40001047983 */ /* 0x000ea20000300800 */
[----:B------:R-:W-:Y:S02]  /*12f760*/  F2FP.SATFINITE.E5M2.F32.PACK_AB_MERGE_C R11, R11, R5, RZ ;  /* 0x000000050b0b723e */ /* 0x000fe400048060ff */
[----:B---3--:R-:W-:Y:S02]  /*12f770*/  F2FP.SATFINITE.E5M2.F32.PACK_AB_MERGE_C R9, R9, R12, RZ ;  /* 0x0000000c0909723e */ /* 0x008fe400048060ff */
[----:B------:R-:W-:Y:S02]  /*12f780*/  F2FP.SATFINITE.E5M2.F32.PACK_AB_MERGE_C R7, R7, R13, RZ ;  /* 0x0000000d0707723e */ /* 0x000fe400048060ff */
[----:B----4-:R-:W-:-:S05]  /*12f790*/  F2FP.SATFINITE.E5M2.F32.PACK_AB_MERGE_C R23, R23, R22, RZ ;  /* 0x000000161717723e */ /* 0x010fca00048060ff */
[----:B------:R0:W-:Y:S01]  /*12f7a0*/  STL [R1+0x4a8], R23 ;  /* 0x0004a81701007387 */ /* 0x0001e20000100800 */
[----:B------:R-:W-:-:S03]  /*12f7b0*/  IADD3 R22, P1, R0, R19, RZ ;  /* 0x0000001300167210 */ /* 0x000fc60007f3e0ff */
[----:B------:R-:W-:Y:S02]  /*12f7c0*/  STL [R1+0x6804], R19 ;  /* 0x0068041301007387 */ /* 0x000fe40000100800 */
[----:B0-----:R-:W-:Y:S02]  /*12f7d0*/  IMAD.X R23, R29, 0x1, R18, P1 ;  /* 0x000000011d177824 */ /* 0x001fe400008e0612 */
[----:B------:R-:W-:Y:S04]  /*12f7e0*/  STL [R1+0x494], R24 ;  /* 0x0004941801007387 */ /* 0x000fe80000100800 */
[----:B------:R0:W-:Y:S04]  /*12f7f0*/  STL [R1+0x6808], R18 ;  /* 0x0068081201007387 */ /* 0x0001e80000100800 */
[----:B------:R-:W-:Y:S04]  /*12f800*/  STL.64 [R1+0x4bf0], R22 ;  /* 0x004bf01601007387 */ /* 0x000fe80000100a00 */
[----:B------:R-:W3:Y:S01]  /*12f810*/  LDL.LU R5, [R1+0x16c8] ;  /* 0x0016c80001057983 */ /* 0x000ee20000300800 */
[----:B0-----:R-:W-:-:S03]  /*12f820*/  IADD3 R18, P1, R0, R17, RZ ;  /* 0x0000001100127210 */ /* 0x001fc60007f3e0ff */
[----:B------:R0:W-:Y:S02]  /*12f830*/  STL [R1+0x498], R11 ;  /* 0x0004980b01007387 */ /* 0x0001e40000100800 */
[----:B------:R-:W-:Y:S02]  /*12f840*/  IMAD.X R19, R29, 0x1, R15, P1 ;  /* 0x000000011d137824 */ /* 0x000fe400008e060f */
[----:B0-----:R-:W3:Y:S04]  /*12f850*/  LDL.LU R11, [R1+0x16cc] ;  /* 0x0016cc00010b7983 */ /* 0x001ee80000300800 */
[----:B------:R0:W-:Y:S04]  /*12f860*/  STL [R1+0x480], R9 ;  /* 0x0004800901007387 */ /* 0x0001e80000100800 */
[----:B------:R-:W4:Y:S04]  /*12f870*/  LDL.LU R12, [R1+0x16d0] ;  /* 0x0016d000010c7983 */ /* 0x000f280000300800 */
[----:B0-----:R-:W4:Y:S04]  /*12f880*/  LDL.LU R9, [R1+0x16d4] ;  /* 0x0016d40001097983 */ /* 0x001f280000300800 */
[----:B------:R-:W4:Y:S04]  /*12f890*/  LDL.LU R22, [R1+0x16d8] ;  /* 0x0016d80001167983 */ /* 0x000f280000300800 */
[----:B------:R-:W4:Y:S04]  /*12f8a0*/  LDL.LU R23, [R1+0x16dc] ;  /* 0x0016dc0001177983 */ /* 0x000f280000300800 */
[----:B------:R0:W-:Y:S04]  /*12f8b0*/  STL.64 [R1+0x4be8], R18 ;  /* 0x004be81201007387 */ /* 0x0001e80000100a00 */
[----:B------:R1:W-:Y:S04]  /*12f8c0*/  STL [R1+0x488], R7 ;  /* 0x0004880701007387 */ /* 0x0003e80000100800 */
[----:B------:R-:W4:Y:S01]  /*12f8d0*/  LDL.LU R13, [R1+0x16e0] ;  /* 0x0016e000010d7983 */ /* 0x000f220000300800 */
[----:B0-----:R-:W-:-:S03]  /*12f8e0*/  IADD3 R18, P1, R0, R16, RZ ;  /* 0x0000001000127210 */ /* 0x001fc60007f3e0ff */
[----:B-1----:R-:W4:Y:S02]  /*12f8f0*/  LDL.LU R7, [R1+0x16e4] ;  /* 0x0016e40001077983 */ /* 0x002f240000300800 */
[----:B------:R-:W-:Y:S02]  /*12f900*/  IMAD.X R19, R29, 0x1, R14, P1 ;  /* 0x000000011d137824 */ /* 0x000fe400008e060e */
[----:B------:R0:W-:Y:S04]  /*12f910*/  STL.64 [R1+0x6810], R16 ;  /* 0x0068101001007387 */ /* 0x0001e80000100a00 */
[----:B------:R-:W4:Y:S01]  /*12f920*/  LDL.LU R29, [R1+0x6828] ;  /* 0x00682800011d7983 */ /* 0x000f220000300800 */
[----:B------:R-:W-:Y:S02]  /*12f930*/  F2FP.SATFINITE.E5M2.F32.PACK_AB_MERGE_C R6, R6, R10, RZ ;  /* 0x0000000a0606723e */ /* 0x000fe400048060ff */
[----:B------:R-:W-:Y:S01]  /*12f940*/  F2FP.SATFINITE.E5M2.F32.PACK_AB_MERGE_C R3, R8, R3, RZ ;  /* 0x000000030803723e */ /* 0x000fe200048060ff */
[----:B0-----:R-:W4:Y:S01]  /*12f950*/  LDL.LU R16, [R1+0x16e8] ;  /* 0x0016e80001107983 */ /* 0x001f220000300800 */
[----:B--2---:R-:W-:-:S03]  /*12f960*/  F2FP.SATFINITE.E5M2.F32.PACK_AB_MERGE_C R2, R4, R2, RZ ;  /* 0x000000020402723e */ /* 0x004fc600048060ff */
[----:B------:R-:W2:Y:S04]  /*12f970*/  LDL.LU R17, [R1+0x16ec] ;  /* 0x0016ec0001117983 */ /* 0x000ea80000300800 */
[----:B------:R-:W-:Y:S04]  /*12f980*/  STL.64 [R1+0x4be0], R18 ;  /* 0x004be01201007387 */ /* 0x000fe80000100a00 */
[----:B------:R0:W-:Y:S01]  /*12f990*/  STL [R1+0x468], R6 ;  /* 0x0004680601007387 */ /* 0x0001e20000100800 */
[----:B------:R-:W-:Y:S01]  /*12f9a0*/  VIADD R0, R0, UR5 ;  /* 0x0000000500007c36 */ /* 0x000fe20008000000 */
[----:B------:R-:W-:-:S02]  /*12f9b0*/  ULDC UR5, c[0x0][0x248] ;  /* 0x0000920000057ab9 */ /* 0x000fc40000000800 */
[----:B------:R-:W2:Y:S04]  /*12f9c0*/  LDL.LU R10, [R1+0x16f0] ;  /* 0x0016f000010a7983 */ /* 0x000ea80000300800 */
[----:B0-----:R-:W2:Y:S04]  /*12f9d0*/  LDL.LU R6, [R1+0x16f4] ;  /* 0x0016f40001067983 */ /* 0x001ea80000300800 */
[----:B------:R0:W-:Y:S04]  /*12f9e0*/  STL [R1+0x46c], R3 ;  /* 0x00046c0301007387 */ /* 0x0001e80000100800 */
[----:B0-----:R-:W2:Y:S04]  /*12f9f0*/  LDL.LU R3, [R1+0x16f8] ;  /* 0x0016f80001037983 */ /* 0x001ea80000300800 */
[----:B------:R-:W2:Y:S04]  /*12fa00*/  LDL.LU R8, [R1+0x16fc] ;  /* 0x0016fc0001087983 */ /* 0x000ea80000300800 */
[----:B------:R0:W-:Y:S04]  /*12fa10*/  STL [R1+0x454], R2 ;  /* 0x0004540201007387 */ /* 0x0001e80000100800 */
[----:B0-----:R-:W2:Y:S04]  /*12fa20*/  LDL.LU R2, [R1+0x1700] ;  /* 0x0017000001027983 */ /* 0x001ea80000300800 */
[----:B------:R-:W2:Y:S01]  /*12fa30*/  LDL.LU R4, [R1+0x1704] ;  /* 0x0017040001047983 */ /* 0x000ea20000300800 */
[----:B---3--:R-:W-:-:S02]  /*12fa40*/  F2FP.SATFINITE.E5M2.F32.PACK_AB_MERGE_C R5, R11, R5, RZ ;  /* 0x000000050b05723e */ /* 0x008fc400048060ff */
[----:B----4-:R-:W-:Y:S02]  /*12fa50*/  F2FP.SATFINITE.E5M2.F32.PACK_AB_MERGE_C R9, R9, R12, RZ ;  /* 0x0000000c0909723e */ /* 0x010fe400048060ff */
[----:B------:R-:W-:Y:S01]  /*12fa60*/  IADD3 R18, P1, R0, R29, RZ ;  /* 0x0000001d00127210 */ /* 0x000fe20007f3e0ff */
[----:B------:R0:W-:Y:S02]  /*12fa70*/  STL [R1+0x6800], R29 ;  /* 0x0068001d01007387 */ /* 0x0001e40000100800 */
[----:B0-----:R-:W-:-:S05]  /*12fa80*/  SHF.R.S32.HI R29, RZ, 0x1f, R0 ;  /* 0x0000001fff1d7819 */ /* 0x001fca0000011400 */
[----:B------:R-:W-:Y:S01]  /*12fa90*/  IMAD.X R19, R29, 0x1, R28, P1 ;  /* 0x000000011d137824 */ /* 0x000fe200008e061c */
[----:B------:R-:W-:-:S04]  /*12faa0*/  IADD3 R24, P1, R0, R27, RZ ;  /* 0x0000001b00187210 */ /* 0x000fc80007f3e0ff */
[----:B------:R0:W-:Y:S01]  /*12fab0*/  STL.64 [R1+0x4bb8], R18 ;  /* 0x004bb81201007387 */ /* 0x0001e20000100a00 */
[----:B------:R-:W-:-:S03]  /*12fac0*/  IMAD.X R25, R29, 0x1, R26, P1 ;  /* 0x000000011d197824 */ /* 0x000fc600008e061a */
[----:B0-----:R-:W3:Y:S04]  /*12fad0*/  LDL.LU R18, [R1+0x1708] ;  /* 0x0017080001127983 */ /* 0x001ee80000300800 */
[----:B------:R-:W3:Y:S04]  /*12fae0*/  LDL.LU R19, [R1+0x170c] ;  /* 0x00170c0001137983 */ /* 0x000ee80000300800 */
[----:B------:R0:W-:Y:S04]  /*12faf0*/  STL [R1+0x458], R5 ;  /* 0x0004580501007387 */ /* 0x0001e80000100800 */
[----:B0-----:R-:W4:Y:S04]  /*12fb00*/  LDL.LU R5, [R1+0x1718] ;  /* 0x0017180001057983 */ /* 0x001f280000300800 */
[----:B------:R-:W4:Y:S04]  /*12fb10*/  LDL.LU R11, [R1+0x171c] ;  /* 0x00171c00010b7983 */ /* 0x000f280000300800 */
[----:B------:R0:W-:Y:S04]  /*12fb20*/  STL [R1+0x434], R9 ;  /* 0x0004340901007387 */ /* 0x0001e80000100800 */
[----:B------:R-:W4:Y:S04]  /*12fb30*/  LDL.LU R12, [R1+0x1720] ;  /* 0x00172000010c7983 */ /* 0x000f280000300800 */
[----:B0-----:R-:W4:Y:S04]  /*12fb40*/  LDL.LU R9, [R1+0x1724] ;  /* 0x0017240001097983 */ /* 0x001f280000300800 */
[----:B------:R0:W-:Y:S04]  /*12fb50*/  STL.64 [R1+0x4ba8], R24 ;  /* 0x004ba81801007387 */ /* 0x0001e80000100a00 */
[----:B0-----:R-:W2:Y:S01]  /*12fb60*/  LDL.LU.64 R24, [R1+0x6820] ;  /* 0x0068200001187983 */ /* 0x001ea20000300a00 */
[----:B------:R-:W-:-:S02]  /*12fb70*/  F2FP.SATFINITE.E5M2.F32.PACK_AB_MERGE_C R23, R23, R22, RZ ;  /* 0x000000161717723e */ /* 0x000fc400048060ff */
[----:B------:R-:W-:Y:S02]  /*12fb80*/  F2FP.SATFINITE.E5M2.F32.PACK_AB_MERGE_C R22, R7, R13, RZ ;  /* 0x0000000d0716723e */ /* 0x000fe400048060ff */
        /* <DEDUP_REMOVED lines=12> */
[----:B------:R-:W4:Y:S01]  /*12fc50*/  LDL.LU R10, [R1+0x1730] ;  /* 0x00173000010a7983 */ /* 0x000f220000300800 */
[----:B------:R-:W-:-:S03]  /*12fc60*/  F2FP.SATFINITE.E5M2.F32.PACK_AB_MERGE_C R8, R8, R3, RZ ;  /* 0x000000030808723e */ /* 0x000fc600048060ff */
[----:B0-----:R-:W4:Y:S01]  /*12fc70*/  LDL.LU R6, [R1+0x1734] ;  /* 0x0017340001067983 */ /* 0x001f220000300800 */
[----:B------:R-:W-:Y:S02]  /*12fc80*/  F2FP.SATFINITE.E5M2.F32.PACK_AB_MERGE_C R2, R4, R2, RZ ;  /* 0x000000020402723e */ /* 0x000fe400048060ff */
[----:B---3--:R-:W-:Y:S02]  /*12fc90*/  F2FP.SATFINITE.E5M2.F32.PACK_AB_MERGE_C R19, R19, R18, RZ ;  /* 0x000000121313723e */ /* 0x008fe400048060ff */
[----:B--2---:R-:W-:Y:S01]  /*12fca0*/  IADD3 R16, P1, R0, R23, RZ ;  /* 0x0000001700107210 */ /* 0x004fe20007f3e0ff */
[----:B------:R0:W-:Y:S04]  /*12fcb0*/  STL.64 [R1+0x67f8], R22 ;  /* 0x0067f81601007387 */ /* 0x0001e80000100a00 */
[----:B------:R-:W-:-:S05]  /*12fcc0*/  IMAD.X R17, R29, 0x1, R22, P1 ;  /* 0x000000011d117824 */ /* 0x000fca00008e0616 */
[----:B------:R1:W-:Y:S04]  /*12fcd0*/  STL.64 [R1+0x4b90], R16 ;  /* 0x004b901001007387 */ /* 0x0003e80000100a00 */
[----:B0-----:R-:W2:Y:S04]  /*12fce0*/  LDL.LU R22, [R1+0x1710] ;  /* 0x0017100001167983 */ /* 0x001ea80000300800 */
[----:B------:R-:W2:Y:S01]  /*12fcf0*/  LDL.LU R23, [R1+0x1714] ;  /* 0x0017140001177983 */ /* 0x000ea20000300800 */
[----:B-1----:R-:W-:-:S03]  /*12fd00*/  IADD3 R16, P1, R0, R21, RZ ;  /* 0x0000001500107210 */ /* 0x002fc60007f3e0ff */
[----:B------:R-:W3:Y:S02]  /*12fd10*/  LDL.LU R3, [R1+0x1738] ;  /* 0x0017380001037983 */ /* 0x000ee40000300800 */
[----:B------:R-:W-:Y:S02]  /*12fd20*/  IMAD.X R17, R29, 0x1, R20, P1 ;  /* 0x000000011d117824 */ /* 0x000fe400008e0614 */
[----:B------:R0:W-:Y:S04]  /*12fd30*/  STL [R1+0x3f4], R8 ;  /* 0x0003f40801007387 */ /* 0x0001e80000100800 */
[----:B0-----:R-:W3:Y:S04]  /*12fd40*/  LDL.LU R8, [R1+0x173c] ;  /* 0x00173c0001087983 */ /* 0x001ee80000300800 */
[----:B------:R-:W-:Y:S04]  /*12fd50*/  STL [R1+0x3b4], R2 ;  /* 0x0003b40201007387 */ /* 0x000fe80000100800 */
[----:B------:R0:W-:Y:S04]  /*12fd60*/  STL.64 [R1+0x4b80], R16 ;  /* 0x004b801001007387 */ /* 0x0001e80000100a00 */
[----:B0-----:R-:W3:Y:S04]  /*12fd70*/  LDL.LU.64 R16, [R1+0x6810] ;  /* 0x0068100001107983 */ /* 0x001ee80000300a00 */
[----:B------:R-:W3:Y:S04]  /*12fd80*/  LDL.LU R2, [R1+0x1740] ;  /* 0x0017400001027983 */ /* 0x000ee80000300800 */
[----:B------:R-:W3:Y:S04]  /*12fd90*/  LDL.LU R4, [R1+0x1744] ;  /* 0x0017440001047983 */ /* 0x000ee80000300800 */
[----:B------:R-:W3:Y:S04]  /*12fda0*/  LDL.LU R18, [R1+0x6808] ;  /* 0x0068080001127983 */ /* 0x000ee80000300800 */
[----:B------:R0:W-:Y:S04]  /*12fdb0*/  STL [R1+0x3ac], R19 ;  /* 0x0003ac1301007387 */ /* 0x0001e80000100800 */
[----:B0-----:R-:W3:Y:S01]  /*12fdc0*/  LDL.LU R19, [R1+0x6804] ;  /* 0x0068040001137983 */ /* 0x001ee20000300800 */
[----:B----4-:R-:W-:-:S02]  /*12fdd0*/  F2FP.SATFINITE.E5M2.F32.PACK_AB_MERGE_C R11, R11, R5, RZ ;  /* 0x000000050b0b723e */ /* 0x010fc400048060ff */
[----:B------:R-:W-:Y:S02]  /*12fde0*/  F2FP.SATFINITE.E5M2.F32.PACK_AB_MERGE_C R5, R9, R12, RZ ;  /* 0x0000000c0905723e */ /* 0x000fe400048060ff */
[----:B------:R-:W-:Y:S02]  /*12fdf0*/  F2FP.SATFINITE.E5M2.F32.PACK_AB_MERGE_C R7, R7, R13, RZ ;  /* 0x0000000d0707723e */ /* 0x000fe400048060ff */
[----:B--2---:R-:W-:-:S05]  /*12fe00*/  F2FP.SATFINITE.E5M2.F32.PACK_AB_MERGE_C R23, R23, R22, RZ ;  /* 0x000000161717723e */ /* 0x004fca00048060ff */
[----:B------:R0:W-:Y:S01]  /*12fe10*/  STL [R1+0x390], R23 ;  /* 0x0003901701007387 */ /* 0x0001e20000100800 */
[----:B---3--:R-:W-:-:S03]  /*12fe20*/  IADD3 R22, P1, R0, R19, RZ ;  /* 0x0000001300167210 */ /* 0x008fc60007f3e0ff */
[----:B------:R-:W-:Y:S02]  /*12fe30*/  STL [R1+0x67e4], R19 ;  /* 0x0067e41301007387 */ /* 0x000fe40000100800 */
[----:B0-----:R-:W-:Y:S02]  /*12fe40*/  IMAD.X R23, R29, 0x1, R18, P1 ;  /* 0x000000011d177824 */ /* 0x001fe400008e0612 */
[----:B------:R0:W-:Y:S04]  /*12fe50*/  STL [R1+0x67e8], R18 ;  /* 0x0067e81201007387 */ /* 0x0001e80000100800 */
[----:B------:R1:W-:Y:S01]  /*12fe60*/  STL.64 [R1+0x4b70], R22 ;  /* 0x004b701601007387 */ /* 0x0003e20000100a00 */
[----:B0-----:R-:W-:-:S03]  /*12fe70*/  IADD3 R18, P1, R0, R17, RZ ;  /* 0x0000001100127210 */ /* 0x001fc60007f3e0ff */
[----:B-1----:R-:W2:Y:S02]  /*12fe80*/  LDL.LU R22, [R1+0x1748] ;  /* 0x0017480001167983 */ /* 0x002ea40000300800 */
[----:B------:R-:W-:Y:S02]  /*12fe90*/  IMAD.X R19, R29, 0x1, R15, P1 ;  /* 0x000000011d137824 */ /* 0x000fe400008e060f */
[----:B------:R-:W-:Y:S04]  /*12fea0*/  STL [R1+0x38c], R11 ;  /* 0x00038c0b01007387 */ /* 0x000fe80000100800 */
[----:B------:R-:W2:Y:S04]  /*12feb0*/  LDL.LU R23, [R1+0x174c] ;  /* 0x00174c0001177983 */ /* 0x000ea80000300800 */
[----:B------:R0:W-:Y:S04]  /*12fec0*/  STL [R1+0x368], R5 ;  /* 0x0003680501007387 */ /* 0x0001e80000100800 */
[----:B------:R-:W3:Y:S04]  /*12fed0*/  LDL.LU R12, [R1+0x1760] ;  /* 0x00176000010c7983 */ /* 0x000ee80000300800 */
[----:B------:R-:W3:Y:S04]  /*12fee0*/  LDL.LU R9, [R1+0x1764] ;  /* 0x0017640001097983 */ /* 0x000ee80000300800 */
[----:B0-----:R-:W4:Y:S04]  /*12fef0*/  LDL.LU R5, [R1+0x1768] ;  /* 0x0017680001057983 */ /* 0x001f280000300800 */
        /* <DEDUP_REMOVED lines=8> */
[----:B------:R-:W3:Y:S01]  /*12ff80*/  LDL.LU R29, [R1+0x6800] ;  /* 0x00680000011d7983 */ /* 0x000ee20000300800 */
[----:B------:R-:W-:Y:S02]  /*12ff90*/  F2FP.SATFINITE.E5M2.F32.PACK_AB_MERGE_C R6, R6, R10, RZ ;  /* 0x0000000a0606723e */ /* 0x000fe400048060ff */
[----:B------:R-:W-:Y:S01]  /*12ffa0*/  F2FP.SATFINITE.E5M2.F32.PACK_AB_MERGE_C R3, R8, R3, RZ ;  /* 0x000000030803723e */ /* 0x000fe200048060ff */
[----:B0-----:R-:W4:Y:S01]  /*12ffb0*/  LDL.LU R16, [R1+0x1758] ;  /* 0x0017580001107983 */ /* 0x001f220000300800 */
[----:B------:R-:W-:-:S03]  /*12ffc0*/  F2FP.SATFINITE.E5M2.F32.PACK_AB_MERGE_C R2, R4, R2, RZ ;  /* 0x000000020402723e */ /* 0x000fc600048060ff */
[----:B------:R-:W4:Y:S04]  /*12ffd0*/  LDL.LU R17, [R1+0x175c] ;  /* 0x00175c0001117983 */ /* 0x000f280000300800 */
[----:B------:R-:W-:Y:S04]  /*12ffe0*/  STL.64 [R1+0x4b60], R18 ;  /* 0x004b601201007387 */ /* 0x000fe80000100a00 */
[----:B------:R0:W-:Y:S01]  /*12fff0*/  STL [R1+0x34c], R6 ;  /* 0x00034c0601007387 */ /* 0x0001e20000100800 */
[----:B------:R-:W-:Y:S01]  /*130000*/  VIADD R0, R0, UR5 ;  /* 0x0000000500007c36 */ /* 0x000fe20008000000 */
[----:B------:R-:W-:-:S02]  /*130010*/  ULDC UR5, c[0x0][0x248] ;  /* 0x0000920000057ab9 */ /* 0x000fc40000000800 */
[----:B------:R-:W4:Y:S04]  /*130020*/  LDL.LU R10, [R1+0x1770] ;  /* 0x00177000010a7983 */ /* 0x000f280000300800 */
[----:B0-----:R-:W4:Y:S04]  /*130030*/  LDL.LU R6, [R1+0x1774] ;  /* 0x0017740001067983 */ /* 0x001f280000300800 */
[----:B------:R0:W-:Y:S04]  /*130040*/  STL [R1+0x33c], R3 ;  /* 0x00033c0301007387 */ /* 0x0001e80000100800 */
[----:B0-----:R-:W4:Y:S04]  /*130050*/  LDL.LU R3, [R1+0x1778] ;  /* 0x0017780001037983 */ /* 0x001f280000300800 */
[----:B------:R-:W4:Y:S04]  /*130060*/  LDL.LU R8, [R1+0x177c] ;  /* 0x00177c0001087983 */ /* 0x000f280000300800 */
[----:B------:R0:W-:Y:S04]  /*130070*/  STL [R1+0x250], R2 ;  /* 0x0002500201007387 */ /* 0x0001e80000100800 */
[----:B0-----:R-:W4:Y:S04]  /*130080*/  LDL.LU R2, [R1+0x1780] ;  /* 0x0017800001027983 */ /* 0x001f280000300800 */
[----:B------:R-:W4:Y:S01]  /*130090*/  LDL.LU R4, [R1+0x1784] ;  /* 0x0017840001047983 */ /* 0x000f220000300800 */
[----:B--2---:R-:W-:-:S02]  /*1300a0*/  F2FP.SATFINITE.E5M2.F32.PACK_AB_MERGE_C R22, R23, R22, RZ ;  /* 0x000000161716723e */ /* 0x004fc400048060ff */
[----:B---3--:R-:W-:Y:S01]  /*1300b0*/  IADD3 R18, P1, R0, R29, RZ ;  /* 0x0000001d00127210 */ /* 0x008fe20007f3e0ff */
[----:B------:R0:W-:Y:S02]  /*1300c0*/  STL [R1+0x67e0], R29 ;  /* 0x0067e01d01007387 */ /* 0x0001e40000100800 */
[----:B0-----:R-:W-:-:S05]  /*1300d0*/  SHF.R.S32.HI R29, RZ, 0x1f, R0 ;  /* 0x0000001fff1d7819 */ /* 0x001fca0000011400 */
[----:B------:R-:W-:-:S05]  /*1300e0*/  IMAD.X R19, R29, 0x1, R28, P1 ;  /* 0x000000011d137824 */ /* 0x000fca00008e061c */
[----:B------:R0:W-:Y:S04]  /*1300f0*/  STL.64 [R1+0x4b38], R18 ;  /* 0x004b381201007387 */ /* 0x0001e80000100a00 */
[----:B0-----:R-:W2:Y:S04]  /*130100*/  LDL.LU R18, [R1+0x1788] ;  /* 0x0017880001127983 */ /* 0x001ea80000300800 */
[----:B------:R-:W2:Y:S04]  /*130110*/  LDL.LU R19, [R1+0x178c] ;  /* 0x00178c0001137983 */ /* 0x000ea80000300800 */
[----:B------:R0:W-:Y:S02]  /*130120*/  STL [R1+0x254], R22 ;  /* 0x0002541601007387 */ /* 0x0001e40000100800 */
[----:B0-----:R-:W-:-:S02]  /*130130*/  F2FP.SATFINITE.E5M2.F32.PACK_AB_MERGE_C R22, R9, R12, RZ ;  /* 0x0000000c0916723e */ /* 0x001fc400048060ff */
[----:B------:R-:W3:Y:S04]  /*130140*/  LDL.LU R12, [R1+0x1798] ;  /* 0x00179800010c7983 */ /* 0x000ee80000300800 */
[----:B------:R-:W3:Y:S04]  /*130150*/  LDL.LU R9, [R1+0x179c] ;  /* 0x00179c0001097983 */ /* 0x000ee80000300800 */
[----:B------:R0:W-:Y:S02]  /*130160*/  STL [R1+0x248], R22 ;  /* 0x0002481601007387 */ /* 0x0001e40000100800 */
[----:B0-----:R-:W-:-:S05]  /*130170*/  IADD3 R22, P1, R0, R27, RZ ;  /* 0x0000001b00167210 */ /* 0x001fca0007f3e0ff */
[----:B------:R-:W-:-:S05]  /*130180*/  IMAD.X R23, R29, 0x1, R26, P1 ;  /* 0x000000011d177824 */ /* 0x000fca00008e061a */
[----:B------:R0:W-:Y:S01]  /*130190*/  STL.64 [R1+0x4b28], R22 ;  /* 0x004b281601007387 */ /* 0x0001e20000100a00 */
[----:B----4-:R-:W-:Y:S02]  /*1301a0*/  F2FP.SATFINITE.E5M2.F32.PACK_AB_MERGE_C R7, R7, R13, RZ ;  /* 0x0000000d0707723e */ /* 0x010fe400048060ff */
[----:B0-----:R-:W-:Y:S02]  /*1301b0*/  F2FP.SATFINITE.E5M2.F32.PACK_AB_MERGE_C R22, R11, R5, RZ ;  /* 0x000000050b16723e */ /* 0x001fe400048060ff */
[----:B------:R-:W4:Y:S04]  /*1301c0*/  LDL.LU R5, [R1+0x17a0] ;  /* 0x0017a00001057983 */ /* 0x000f280000300800 */
[----:B------:R-:W4:Y:S04]  /*1301d0*/  LDL.LU R11, [R1+0x17a4] ;  /* 0x0017a400010b7983 */ /* 0x000f280000300800 */
        /* <DEDUP_REMOVED lines=8> */
[----:B------:R-:W4:Y:S04]  /*130260*/  LDL.LU R13, [R1+0x17a8] ;  /* 0x0017a800010d7983 */ /* 0x000f280000300800 */
[----:B------:R-:W4:Y:S04]  /*130270*/  LDL.LU R7, [R1+0x17ac] ;  /* 0x0017ac0001077983 */ /* 0x000f280000300800 */
[----:B------:R-:W-:Y:S04]  /*130280*/  STL [R1+0x244], R17 ;  /* 0x0002441101007387 */ /* 0x000fe80000100800 */
[----:B------:R0:W-:Y:S04]  /*130290*/  STL [R1+0x581c], R6 ;  /* 0x00581c0601007387 */ /* 0x0001e80000100800 */
[----:B------:R-:W4:Y:S01]  /*1302a0*/  LDL.LU R10, [R1+0x17b0] ;  /* 0x0017b000010a7983 */ /* 0x000f220000300800 */
[----:B------:R-:W-:-:S03]  /*1302b0*/  F2FP.SATFINITE.E5M2.F32.PACK_AB_MERGE_C R8, R8, R3, RZ ;  /* 0x000000030808723e */ /* 0x000fc600048060ff */
[----:B0-----:R-:W4:Y:S01]  /*1302c0*/  LDL.LU R6, [R1+0x17b4] ;  /* 0x0017b40001067983 */ /* 0x001f220000300800 */
[----:B------:R-:W-:Y:S02]  /*1302d0*/  F2FP.SATFINITE.E5M2.F32.PACK_AB_MERGE_C R2, R4, R2, RZ ;  /* 0x000000020402723e */ /* 0x000fe400048060ff */
[----:B--2---:R-:W-:Y:S02]  /*1302e0*/  F2FP.SATFINITE.E5M2.F32.PACK_AB_MERGE_C R19, R19, R18, RZ ;  /* 0x000000121313723e */ /* 0x004fe400048060ff */
[----:B---3--:R-:W-:Y:S01]  /*1302f0*/  IADD3 R16, P1, R0, R23, RZ ;  /* 0x0000001700107210 */ /* 0x008fe20007f3e0ff */
[----:B------:R0:W-:Y:S04]  /*130300*/  STL.64 [R1+0x67d8], R22 ;  /* 0x0067d81601007387 */ /* 0x0001e80000100a00 */
[----:B------:R-:W-:-:S05]  /*130310*/  IMAD.X R17, R29, 0x1, R22, P1 ;  /* 0x000000011d117824 */ /* 0x000fca00008e0616 */
[----:B------:R1:W-:Y:S04]  /*130320*/  STL.64 [R1+0x4b10], R16 ;  /* 0x004b101001007387 */ /* 0x0003e80000100a00 */
[----:B0-----:R-:W2:Y:S04]  /*130330*/  LDL.LU R22, [R1+0x1790] ;  /* 0x0017900001167983 */ /* 0x001ea80000300800 */
[----:B------:R-:W2:Y:S01]  /*130340*/  LDL.LU R23, [R1+0x1794] ;  /* 0x0017940001177983 */ /* 0x000ea20000300800 */
[----:B-1----:R-:W-:-:S03]  /*130350*/  IADD3 R16, P1, R0, R21, RZ ;  /* 0x0000001500107210 */ /* 0x002fc60007f3e0ff */
[----:B------:R-:W3:Y:S04]  /*130360*/  LDL.LU R3, [R1+0x17b8] ;  /* 0x0017b80001037983 */ /* 0x000ee80000300800 */
[----:B------:R0:W-:Y:S01]  /*130370*/  STL [R1+0x582c], R8 ;  /* 0x00582c0801007387 */ /* 0x0001e20000100800 */
[----:B------:R-:W-:-:S03]  /*130380*/  IMAD.X R17, R29, 0x1, R20, P1 ;  /* 0x000000011d117824 */ /* 0x000fc600008e0614 */
[----:B0-----:R-:W3:Y:S04]  /*130390*/  LDL.LU R8, [R1+0x17bc] ;  /* 0x0017bc0001087983 */ /* 0x001ee80000300800 */
[----:B------:R0:W-:Y:S04]  /*1303a0*/  STL [R1+0x5794], R2 ;  /* 0x0057940201007387 */ /* 0x0001e80000100800 */
[----:B0-----:R-:W3:Y:S04]  /*1303b0*/  LDL.LU R2, [R1+0x17e0] ;  /* 0x0017e00001027983 */ /* 0x001ee80000300800 */
[----:B------:R-:W3:Y:S04]  /*1303c0*/  LDL.LU R4, [R1+0x17e4] ;  /* 0x0017e40001047983 */ /* 0x000ee80000300800 */
[----:B------:R0:W-:Y:S04]  /*1303d0*/  STL.64 [R1+0x4b00], R16 ;  /* 0x004b001001007387 */ /* 0x0001e80000100a00 */
[----:B0-----:R-:W3:Y:S04]  /*1303e0*/  LDL.LU.64 R16, [R1+0x67f0] ;  /* 0x0067f00001107983 */ /* 0x001ee80000300a00 */
[----:B------:R-:W3:Y:S04]  /*1303f0*/  LDL.LU R18, [R1+0x67e8] ;  /* 0x0067e80001127983 */ /* 0x000ee80000300800 */
[----:B------:R0:W-:Y:S04]  /*130400*/  STL [R1+0x57b8], R19 ;  /* 0x0057b81301007387 */ /* 0x0001e80000100800 */
[----:B0-----:R-:W3:Y:S01]  /*130410*/  LDL.LU R19, [R1+0x67e4] ;  /* 0x0067e40001137983 */ /* 0x001ee20000300800 */
[----:B------:R-:W-:-:S02]  /*130420*/  F2FP.SATFINITE.E5M2.F32.PACK_AB_MERGE_C R9, R9, R12, RZ ;  /* 0x0000000c0909723e */ /* 0x000fc400048060ff */
[----:B----4-:R-:W-:Y:S02]  /*130430*/  F2FP.SATFINITE.E5M2.F32.PACK_AB_MERGE_C R5, R11, R5, RZ ;  /* 0x000000050b05723e */ /* 0x010fe400048060ff */
[----:B--2---:R-:W-:-:S05]  /*130440*/  F2FP.SATFINITE.E5M2.F32.PACK_AB_MERGE_C R23, R23, R22, RZ ;  /* 0x000000161717723e */ /* 0x004fca00048060ff */
[----:B------:R0:W-:Y:S01]  /*130450*/  STL [R1+0x5728], R23 ;  /* 0x0057281701007387 */ /* 0x0001e20000100800 */
[----:B---3--:R-:W-:-:S03]  /*130460*/  IADD3 R22, P1, R0, R19, RZ ;  /* 0x0000001300167210 */ /* 0x008fc60007f3e0ff */
[----:B------:R1:W-:Y:S02]  /*130470*/  STL.64 [R1+0x67d0], R18 ;  /* 0x0067d01201007387 */ /* 0x0003e40000100a00 */
[----:B0-----:R-:W-:-:S05]  /*130480*/  IMAD.X R23, R29, 0x1, R18, P1 ;  /* 0x000000011d177824 */ /* 0x001fca00008e0612 */
[----:B------:R0:W-:Y:S01]  /*130490*/  STL.64 [R1+0x4af0], R22 ;  /* 0x004af01601007387 */ /* 0x0001e20000100a00 */
[----:B-1----:R-:W-:-:S05]  /*1304a0*/  IADD3 R18, P1, R0, R17, RZ ;  /* 0x0000001100127210 */ /* 0x002fca0007f3e0ff */
[----:B------:R-:W-:Y:S01]  /*1304b0*/  IMAD.X R19, R29, 0x1, R15, P1 ;  /* 0x000000011d137824 */ /* 0x000fe200008e060f */
[----:B0-----:R-:W2:Y:S04]  /*1304c0*/  LDL.LU R22, [R1+0x17e8] ;  /* 0x0017e80001167983 */ /* 0x001ea80000300800 */
[----:B------:R-:W2:Y:S04]  /*1304d0*/  LDL.LU R23, [R1+0x17ec] ;  /* 0x0017ec0001177983 */ /* 0x000ea80000300800 */
[----:B------:R0:W-:Y:S04]  /*1304e0*/  STL [R1+0x5748], R9 ;  /* 0x0057480901007387 */ /* 0x0001e80000100800 */
[----:B------:R-:W3:Y:S04]  /*1304f0*/  LDL.LU R12, [R1+0x17f0] ;  /* 0x0017f000010c7983 */ /* 0x000ee80000300800 */
[----:B0-----:R-:W3:Y:S04]  /*130500*/  LDL.LU R9, [R1+0x17f4] ;  /* 0x0017f40001097983 */ /* 0x001ee80000300800 */
[----:B------:R0:W-:Y:S04]  /*130510*/  STL [R1+0x5704], R5 ;  /* 0x0057040501007387 */ /* 0x0001e80000100800 */
[----:B0-----:R-:W4:Y:S04]  /*130520*/  LDL.LU R5, [R1+0x17f8] ;  /* 0x0017f80001057983 */ /* 0x001f280000300800 */
[----:B------:R-:W4:Y:S04]  /*130530*/  LDL.LU R11, [R1+0x17fc] ;  /* 0x0017fc00010b7983 */ /* 0x000f280000300800 */
[----:B------:R0:W-:Y:S02]  /*130540*/  STL.64 [R1+0x4ae8], R18 ;  /* 0x004ae81201007387 */ /* 0x0001e40000100a00 */
[----:B0-----:R-:W-:-:S02]  /*130550*/  F2FP.SATFINITE.E5M2.F32.PACK_AB_MERGE_C R18, R7, R13, RZ ;  /* 0x0000000d0712723e */ /* 0x001fc400048060ff */
[----:B------:R-:W4:Y:S04]  /*130560*/  LDL.LU R13, [R1+0x1810] ;  /* 0x00181000010d7983 */ /* 0x000f280000300800 */
[----:B------:R-:W4:Y:S04]  /*130570*/  LDL.LU R7, [R1+0x1814] ;  /* 0x0018140001077983 */ /* 0x000f280000300800 */
[----:B------:R0:W-:Y:S04]  /*130580*/  STL [R1+0x5708], R18 ;  /* 0x0057081201007387 */ /* 0x0001e80000100800 */
[----:B------:R-:W-:Y:S01]  /*130590*/  STL.64 [R1+0x67c8], R16 ;  /* 0x0067c81001007387 */ /* 0x000fe20000100a00 */
[----:B0-----:R-:W-:-:S05]  /*1305a0*/  IADD3 R18, P1, R0, R16, RZ ;  /* 0x0000001000127210 */ /* 0x001fca0007f3e0ff */
[----:B------:R-:W-:Y:S02]  /*1305b0*/  IMAD.X R19, R29, 0x1, R14, P1 ;  /* 0x000000011d137824 */ /* 0x000fe400008e060e */
[----:B------:R-:W4:Y:S01]  /*1305c0*/  LDL.LU R29, [R1+0x67e0] ;  /* 0x0067e000011d7983 */ /* 0x000f220000300800 */
[----:B------:R-:W-:Y:S02]  /*1305d0*/  F2FP.SATFINITE.E5M2.F32.PACK_AB_MERGE_C R6, R6, R10, RZ ;  /* 0x0000000a0606723e */ /* 0x000fe400048060ff */
[----:B------:R-:W-:Y:S01]  /*1305e0*/  F2FP.SATFINITE.E5M2.F32.PACK_AB_MERGE_C R3, R8, R3, RZ ;  /* 0x000000030803723e */ /* 0x000fe200048060ff */
[----:B------:R0:W-:Y:S01]  /*1305f0*/  STL.64 [R1+0x4ae0], R18 ;  /* 0x004ae01201007387 */ /* 0x0001e20000100a00 */
[----:B------:R-:W-:Y:S01]  /*130600*/  F2FP.SATFINITE.E5M2.F32.PACK_AB_MERGE_C R2, R4, R2, RZ ;  /* 0x000000020402723e */ /* 0x000fe200048060ff */
[----:B------:R-:W-:Y:S01]  /*130610*/  VIADD R0, R0, UR5 ;  /* 0x0000000500007c36 */ /* 0x000fe20008000000 */
[----:B------:R-:W-:Y:S01]  /*130620*/  ULDC UR5, c[0x0][0x248] ;  /* 0x0000920000057ab9 */ /* 0x000fe20000000800 */
[----:B0-----:R-:W4:Y:S04]  /*130630*/  LDL.LU R18, [R1+0x1818] ;  /* 0x0018180001127983 */ /* 0x001f280000300800 */
[----:B------:R-:W4:Y:S04]  /*130640*/  LDL.LU R19, [R1+0x181c] ;  /* 0x00181c0001137983 */ /* 0x000f280000300800 */
[----:B------:R0:W-:Y:S04]  /*130650*/  STL [R1+0x56dc], R6 ;  /* 0x0056dc0601007387 */ /* 0x0001e80000100800 */
        /* <DEDUP_REMOVED lines=9> */
[----:B---3--:R-:W-:Y:S02]  /*1306f0*/  F2FP.SATFINITE.E5M2.F32.PACK_AB_MERGE_C R9, R9, R12, RZ ;  /* 0x0000000c0909723e */ /* 0x008fe400048060ff */
[----:B----4-:R-:W-:Y:S02]  /*130700*/  F2FP.SATFINITE.E5M2.F32.PACK_AB_MERGE_C R5, R11, R5, RZ ;  /* 0x000000050b05723e */ /* 0x010fe400048060ff */
[----:B------:R-:W-:Y:S01]  /*130710*/  IADD3 R16, P1, R0, R29, RZ ;  /* 0x0000001d00107210 */ /* 0x000fe20007f3e0ff */
[----:B------:R0:W-:Y:S02]  /*130720*/  STL [R1+0x67c0], R29 ;  /* 0x0067c01d01007387 */ /* 0x0001e40000100800 */
[----:B0-----:R-:W-:-:S05]  /*130730*/  SHF.R.S32.HI R29, RZ, 0x1f, R0 ;  /* 0x0000001fff1d7819 */ /* 0x001fca0000011400 */
[----:B------:R-:W-:-:S05]  /*130740*/  IMAD.X R17, R29, 0x1, R28, P1 ;  /* 0x000000011d117824 */ /* 0x000fca00008e061c */
[----:B------:R0:W-:Y:S04]  /*130750*/  STL.64 [R1+0x4ab8], R16 ;  /* 0x004ab81001007387 */ /* 0x0001e80000100a00 */
[----:B------:R1:W-:Y:S01]  /*130760*/  STL [R1+0x56c0], R22 ;  /* 0x0056c01601007387 */ /* 0x0003e20000100800 */
[----:B0-----:R-:W-:-:S03]  /*130770*/  IADD3 R16, P1, R0, R27, RZ ;  /* 0x0000001b00107210 */ /* 0x001fc60007f3e0ff */
[----:B------:R0:W-:Y:S02]  /*130780*/  STL [R1+0x91c], R9 ;  /* 0x00091c0901007387 */ /* 0x0001e40000100800 */
[----:B------:R-:W-:Y:S02]  /*130790*/  IMAD.X R17, R29, 0x1, R26, P1 ;  /* 0x000000011d117824 */ /* 0x000fe400008e061a */
[----:B------:R-:W2:Y:S01]  /*1307a0*/  LDL.LU R12, [R1+0x1848] ;  /* 0x00184800010c7983 */ /* 0x000ea20000300800 */
[----:B-1----:R-:W-:Y:S02]  /*1307b0*/  IADD3 R22, P1, R0, R25, RZ ;  /* 0x0000001900167210 */ /* 0x002fe40007f3e0ff */
[----:B------:R-:W-:Y:S01]  /*1307c0*/  F2FP.SATFINITE.E5M2.F32.PACK_AB_MERGE_C R7, R7, R13, RZ ;  /* 0x0000000d0707723e */ /* 0x000fe200048060ff */
[----:B0-----:R-:W2:Y:S04]  /*1307d0*/  LDL.LU R9, [R1+0x184c] ;  /* 0x00184c0001097983 */ /* 0x001ea80000300800 */
        /* <DEDUP_REMOVED lines=17> */
[----:B------:R2:W-:Y:S01]  /*1308f0*/  STL [R1+0x80c], R18 ;  /* 0x00080c1201007387 */ /* 0x0005e20000100800 */
[----:B------:R-:W-:-:S02]  /*130900*/  F2FP.SATFINITE.E5M2.F32.PACK_AB_MERGE_C R2, R4, R2, RZ ;  /* 0x000000020402723e */ /* 0x000fc400048060ff */
[----:B--2---:R-:W-:Y:S01]  /*130910*/  IADD3 R18, P1, R0, R23, RZ ;  /* 0x0000001700127210 */ /* 0x004fe20007f3e0ff */
[----:B------:R0:W-:Y:S04]  /*130920*/  STL.64 [R1+0x67b8], R22 ;  /* 0x0067b81601007387 */ /* 0x0001e80000100a00 */
[----:B------:R-:W-:Y:S02]  /*130930*/  IMAD.X R19, R29, 0x1, R22, P1 ;  /* 0x000000011d137824 */ /* 0x000fe400008e0616 */
[----:B0-----:R-:W2:Y:S04]  /*130940*/  LDL.LU R22, [R1+0x1890] ;  /* 0x0018900001167983 */ /* 0x001ea80000300800 */
[----:B------:R-:W2:Y:S04]  /*130950*/  LDL.LU R23, [R1+0x1894] ;  /* 0x0018940001177983 */ /* 0x000ea80000300800 */
        /* <DEDUP_REMOVED lines=9> */
[----:B0-----:R-:W4:Y:S01]  /*1309f0*/  LDL.LU.64 R18, [R1+0x67d0] ;  /* 0x0067d00001127983 */ /* 0x001f220000300a00 */
[----:B------:R-:W-:-:S03]  /*130a00*/  F2FP.SATFINITE.E5M2.F32.PACK_AB_MERGE_C R9, R9, R12, RZ ;  /* 0x0000000c0909723e */ /* 0x000fc600048060ff */
[----:B------:R-:W2:Y:S01]  /*130a10*/  LDL.LU R2, [R1+0x18c8] ;  /* 0x0018c80001027983 */ /* 0x000ea20000300800 */
[----:B---3--:R-:W-:-:S03]  /*130a20*/  F2FP.SATFINITE.E5M2.F32.PACK_AB_MERGE_C R17, R17, R16, RZ ;  /* 0x000000101111723e */ /* 0x008fc600048060ff */
[----:B------:R-:W3:Y:S04]  /*130a30*/  LDL.LU R4, [R1+0x18cc] ;  /* 0x0018cc0001047983 */ /* 0x000ee80000300800 */
[----:B------:R0:W-:Y:S04]  /*130a40*/  STL.64 [R1+0x67b0], R20 ;  /* 0x0067b01401007387 */ /* 0x0001e80000100a00 */
[----:B0-----:R-:W2:Y:S04]  /*130a50*/  LDL.LU R20, [R1+0x1888] ;  /* 0x0018880001147983 */ /* 0x001ea80000300800 */
[----:B------:R-:W2:Y:S04]  /*130a60*/  LDL.LU R21, [R1+0x188c] ;  /* 0x00188c0001157983 */ /* 0x000ea80000300800 */
[----:B------:R-:W3:Y:S04]  /*130a70*/  LDL.LU R12, [R1+0x18d0] ;  /* 0x0018d000010c7983 */ /* 0x000ee80000300800 */
[----:B------:R0:W-:Y:S04]  /*130a80*/  STL [R1+0x798], R9 ;  /* 0x0007980901007387 */ /* 0x0001e80000100800 */
[----:B0-----:R-:W3:Y:S04]  /*130a90*/  LDL.LU R9, [R1+0x18d4] ;  /* 0x0018d40001097983 */ /* 0x001ee80000300800 */
[----:B------:R0:W-:Y:S01]  /*130aa0*/  STL [R1+0x728], R17 ;  /* 0x0007281101007387 */ /* 0x0001e20000100800 */
[----:B----4-:R-:W-:-:S05]  /*130ab0*/  IADD3 R16, P1, R0, R19, RZ ;  /* 0x0000001300107210 */ /* 0x010fca0007f3e0ff */
[----:B0-----:R-:W-:-:S05]  /*130ac0*/  IMAD.X R17, R29, 0x1, R18, P1 ;  /* 0x000000011d117824 */ /* 0x001fca00008e0612 */
[----:B------:R0:W-:Y:S04]  /*130ad0*/  STL.64 [R1+0x4a70], R16 ;  /* 0x004a701001007387 */ /* 0x0001e80000100a00 */
[----:B0-----:R-:W4:Y:S01]  /*130ae0*/  LDL.LU.64 R16, [R1+0x67c8] ;  /* 0x0067c80001107983 */ /* 0x001f220000300a00 */
[----:B------:R-:W-:-:S03]  /*130af0*/  F2FP.SATFINITE.E5M2.F32.PACK_AB_MERGE_C R11, R11, R5, RZ ;  /* 0x000000050b0b723e */ /* 0x000fc600048060ff */
[----:B------:R-:W-:Y:S01]  /*130b00*/  STL.64 [R1+0x67a8], R18 ;  /* 0x0067a81201007387 */ /* 0x000fe20000100a00 */
[----:B------:R-:W-:-:S03]  /*130b10*/  F2FP.SATFINITE.E5M2.F32.PACK_AB_MERGE_C R7, R7, R13, RZ ;  /* 0x0000000d0707723e */ /* 0x000fc600048060ff */
[----:B------:R-:W3:Y:S04]  /*130b20*/  LDL.LU R5, [R1+0x18d8] ;  /* 0x0018d80001057983 */ /* 0x000ee80000300800 */
[----:B------:R0:W-:Y:S01]  /*130b30*/  STL [R1+0x74c], R11 ;  /* 0x00074c0b01007387 */ /* 0x0001e20000100800 */
[----:B--2---:R-:W-:-:S03]  /*130b40*/  F2FP.SATFINITE.E5M2.F32.PACK_AB_MERGE_C R20, R21, R20, RZ ;  /* 0x000000141514723e */ /* 0x004fc600048060ff */
[----:B0-----:R-:W2:Y:S04]  /*130b50*/  LDL.LU R11, [R1+0x18dc] ;  /* 0x0018dc00010b7983 */ /* 0x001ea80000300800 */
[----:B------:R0:W-:Y:S04]  /*130b60*/  STL [R1+0x690], R7 ;  /* 0x0006900701007387 */ /* 0x0001e80000100800 */
[----:B------:R-:W2:Y:S04]  /*130b70*/  LDL.LU R13, [R1+0x18f0] ;  /* 0x0018f000010d7983 */ /* 0x000ea80000300800 */
[----:B0-----:R-:W2:Y:S01]  /*130b80*/  LDL.LU R7, [R1+0x18f4] ;  /* 0x0018f40001077983 */ /* 0x001ea20000300800 */
[----:B----4-:R-:W-:-:S05]  /*130b90*/  IADD3 R18, P1, R0, R17, RZ ;  /* 0x0000001100127210 */ /* 0x010fca0007f3e0ff */
[----:B------:R-:W-:-:S05]  /*130ba0*/  IMAD.X R19, R29, 0x1, R15, P1 ;  /* 0x000000011d137824 */ /* 0x000fca00008e060f */
[----:B------:R0:W-:Y:S04]  /*130bb0*/  STL.64 [R1+0x4a68], R18 ;  /* 0x004a681201007387 */ /* 0x0001e80000100a00 */
[----:B------:R-:W-:Y:S01]  /*130bc0*/  STL [R1+0x6b0], R20 ;  /* 0x0006b01401007387 */ /* 0x000fe20000100800 */
[----:B0-----:R-:W-:-:S05]  /*130bd0*/  IADD3 R18, P1, R0, R16, RZ ;  /* 0x0000001000127210 */ /* 0x001fca0007f3e0ff */
[----:B------:R-:W-:Y:S02]  /*130be0*/  IMAD.X R19, R29, 0x1, R14, P1 ;  /* 0x000000011d137824 */ /* 0x000fe400008e060e */
[----:B------:R-:W4:Y:S04]  /*130bf0*/  LDL.LU R29, [R1+0x67c0] ;  /* 0x0067c000011d7983 */ /* 0x000f280000300800 */
[----:B------:R0:W-:Y:S01]  /*130c00*/  STL.64 [R1+0x4a60], R18 ;  /* 0x004a601201007387 */ /* 0x0001e20000100a00 */
[----:B------:R-:W-:Y:S01]  /*130c10*/  F2FP.SATFINITE.E5M2.F32.PACK_AB_MERGE_C R3, R8, R3, RZ ;  /* 0x000000030803723e */ /* 0x000fe200048060ff */
[----:B------:R-:W-:Y:S01]  /*130c20*/  VIADD R0, R0, UR5 ;  /* 0x0000000500007c36 */ /* 0x000fe20008000000 */
[----:B0-----:R-:W-:Y:S01]  /*130c30*/  F2FP.SATFINITE.E5M2.F32.PACK_AB_MERGE_C R19, R23, R22, RZ ;  /* 0x000000161713723e */ /* 0x001fe200048060ff */
[----:B------:R-:W-:Y:S01]  /*130c40*/  ULDC UR5, c[0x0][0x248] ;  /* 0x0000920000057ab9 */ /* 0x000fe20000000800 */
[----:B------:R-:W-:-:S02]  /*130c50*/  F2FP.SATFINITE.E5M2.F32.PACK_AB_MERGE_C R18, R6, R10, RZ ;  /* 0x0000000a0612723e */ /* 0x000fc400048060ff */
[----:B------:R-:W4:Y:S04]  /*130c60*/  LDL.LU R10, [R1+0x18f8] ;  /* 0x0018f800010a7983 */ /* 0x000f280000300800 */
[----:B------:R-:W-:Y:S04]  /*130c70*/  STL [R1+0x654], R19 ;  /* 0x0006541301007387 */ /* 0x000fe80000100800 */
[----:B------:R-:W4:Y:S04]  /*130c80*/  LDL.LU R6, [R1+0x18fc] ;  /* 0x0018fc0001067983 */ /* 0x000f280000300800 */
[----:B------:R-:W-:Y:S04]  /*130c90*/  STL [R1+0x660], R18 ;  /* 0x0006601201007387 */ /* 0x000fe80000100800 */
[----:B------:R-:W4:Y:S04]  /*130ca0*/  LDL.LU R20, [R1+0x1900] ;  /* 0x0019000001147983 */ /* 0x000f280000300800 */
[----:B------:R-:W4:Y:S04]  /*130cb0*/  LDL.LU R21, [R1+0x1904] ;  /* 0x0019040001157983 */ /* 0x000f280000300800 */
[----:B------:R0:W-:Y:S01]  /*130cc0*/  STL [R1+0x4a4], R3 ;  /* 0x0004a40301007387 */ /* 0x0001e20000100800 */
[----:B---3--:R-:W-:-:S03]  /*130cd0*/  F2FP.SATFINITE.E5M2.F32.PACK_AB_MERGE_C R8, R4, R2, RZ ;  /* 0x000000020408723e */ /* 0x008fc600048060ff */
[----:B------:R-:W3:Y:S04]  /*130ce0*/  LDL.LU R2, [R1+0x1908] ;  /* 0x0019080001027983 */ /* 0x000ee80000300800 */
[----:B------:R-:W3:Y:S01]  /*130cf0*/  LDL.LU R4, [R1+0x190c] ;  /* 0x00190c0001047983 */ /* 0x000ee20000300800 */
[----:B0-----:R-:W-:Y:S02]  /*130d00*/  SHF.R.S32.HI R3, RZ, 0x1f, R0 ;  /* 0x0000001fff037819 */ /* 0x001fe40000011400 */
[----:B--2---:R-:W-:Y:S02]  /*130d10*/  F2FP.SATFINITE.E5M2.F32.PACK_AB_MERGE_C R11, R11, R5, RZ ;  /* 0x000000050b0b723e */ /* 0x004fe400048060ff */
[----:B------:R-:W-:Y:S02]  /*130d20*/  F2FP.SATFINITE.E5M2.F32.PACK_AB_MERGE_C R7, R7, R13, RZ ;  /* 0x0000000d0707723e */ /* 0x000fe400048060ff */
[----:B----4-:R-:W-:-:S05]  /*130d30*/  IADD3 R18, P1, R0, R29, RZ ;  /* 0x0000001d00127210 */ /* 0x010fca0007f3e0ff */
[----:B------:R-:W-:Y:S01]  /*130d40*/  IMAD.X R19, R3, 0x1, R28, P1 ;  /* 0x0000000103137824 */ /* 0x000fe200008e061c */
[----:B------:R-:W-:-:S04]  /*130d50*/  IADD3 R22, P1, R0, R27, RZ ;  /* 0x0000001b00167210 */ /* 0x000fc80007f3e0ff */
[----:B------:R0:W-:Y:S04]  /*130d60*/  STL.64 [R1+0x4a40], R18 ;  /* 0x004a401201007387 */ /* 0x0001e80000100a00 */
[----:B------:R1:W-:Y:S01]  /*130d70*/  STL [R1+0x4ac], R8 ;  /* 0x0004ac0801007387 */ /* 0x0003e20000100800 */
[----:B------:R-:W-:-:S03]  /*130d80*/  IMAD.X R23, R3, 0x1, R26, P1 ;  /* 0x0000000103177824 */ /* 0x000fc600008e061a */
[----:B0-----:R-:W2:Y:S01]  /*130d90*/  LDL.LU R18, [R1+0x1920] ;  /* 0x0019200001127983 */ /* 0x001ea20000300800 */
[----:B-1----:R-:W-:-:S03]  /*130da0*/  F2FP.SATFINITE.E5M2.F32.PACK_AB_MERGE_C R8, R9, R12, RZ ;  /* 0x0000000c0908723e */ /* 0x002fc600048060ff */
[----:B------:R-:W2:Y:S04]  /*130db0*/  LDL.LU R19, [R1+0x1924] ;  /* 0x0019240001137983 */ /* 0x000ea80000300800 */
[----:B------:R0:W-:Y:S04]  /*130dc0*/  STL [R1+0x490], R8 ;  /* 0x0004900801007387 */ /* 0x0001e80000100800 */
[----:B0-----:R-:W4:Y:S04]  /*130dd0*/  LDL.LU R8, [R1+0x1934] ;  /* 0x0019340001087983 */ /* 0x001f280000300800 */
[----:B------:R-:W4:Y:S04]  /*130de0*/  LDL.LU R12, [R1+0x1938] ;  /* 0x00193800010c7983 */ /* 0x000f280000300800 */
[----:B------:R-:W4:Y:S04]  /*130df0*/  LDL.LU R9, [R1+0x193c] ;  /* 0x00193c0001097983 */ /* 0x000f280000300800 */
[----:B------:R0:W-:Y:S04]  /*130e00*/  STL [R1+0x6798], R27 ;  /* 0x0067981b01007387 */ /* 0x0001e80000100800 */
[----:B0-----:R-:W4:Y:S04]  /*130e10*/  LDL.LU R27, [R1+0x1930] ;  /* 0x00193000011b7983 */ /* 0x001f280000300800 */
[----:B------:R-:W4:Y:S04]  /*130e20*/  LDL.LU R5, [R1+0x1968] ;  /* 0x0019680001057983 */ /* 0x000f280000300800 */
[----:B------:R0:W-:Y:S04]  /*130e30*/  STL.64 [R1+0x4a30], R22 ;  /* 0x004a301601007387 */ /* 0x0001e80000100a00 */
[----:B------:R1:W-:Y:S01]  /*130e40*/  STL [R1+0x49c], R11 ;  /* 0x00049c0b01007387 */ /* 0x0003e20000100800 */
[----:B0-----:R-:W-:-:S03]  /*130e50*/  IADD3 R22, P1, R0, R25, RZ ;  /* 0x0000001900167210 */ /* 0x001fc60007f3e0ff */
[----:B-1----:R-:W4:Y:S02]  /*130e60*/  LDL.LU R11, [R1+0x196c] ;  /* 0x00196c00010b7983 */ /* 0x002f240000300800 */
[----:B------:R-:W-:Y:S02]  /*130e70*/  IMAD.X R23, R3, 0x1, R24, P1 ;  /* 0x0000000103177824 */ /* 0x000fe400008e0618 */
[----:B------:R-:W-:Y:S04]  /*130e80*/  STL [R1+0x47c], R7 ;  /* 0x00047c0701007387 */ /* 0x000fe80000100800 */
        /* <DEDUP_REMOVED lines=16> */
[----:B0-----:R-:W3:Y:S04]  /*130f90*/  LDL.LU.64 R20, [R1+0x67b0] ;  /* 0x0067b00001147983 */ /* 0x001ee80000300a00 */
[----:B------:R0:W-:Y:S04]  /*130fa0*/  STL.64 [R1+0x6790], R22 ;  /* 0x0067901601007387 */ /* 0x0001e80000100a00 */
[----:B0-----:R-:W3:Y:S04]  /*130fb0*/  LDL.LU R22, [R1+0x1928] ;  /* 0x0019280001167983 */ /* 0x001ee80000300800 */
[----:B------:R-:W3:Y:S01]  /*130fc0*/  LDL.LU R23, [R1+0x192c] ;  /* 0x00192c0001177983 */ /* 0x000ee20000300800 */
[----:B------:R-:W-:-:S02]  /*130fd0*/  F2FP.SATFINITE.E5M2.F32.PACK_AB_MERGE_C R4, R4, R2, RZ ;  /* 0x000000020404723e */ /* 0x000fc400048060ff */
[----:B--2---:R-:W-:Y:S01]  /*130fe0*/  F2FP.SATFINITE.E5M2.F32.PACK_AB_MERGE_C R19, R19, R18, RZ ;  /* 0x000000121313723e */ /* 0x004fe200048060ff */
[----:B------:R-:W2:Y:S04]  /*130ff0*/  LDL.LU R2, [R1+0x19a0] ;  /* 0x0019a00001027983 */ /* 0x000ea80000300800 */
[----:B------:R0:W-:Y:S04]  /*131000*/  STL [R1+0x474], R4 ;  /* 0x0004740401007387 */ /* 0x0001e80000100800 */
[----:B0-----:R-:W2:Y:S04]  /*131010*/  LDL.LU R4, [R1+0x19a4] ;  /* 0x0019a40001047983 */ /* 0x001ea80000300800 */
[----:B------:R0:W-:Y:S01]  /*131020*/  STL [R1+0x450], R19 ;  /* 0x0004501301007387 */ /* 0x0001e20000100800 */
[----:B----4-:R-:W-:-:S02]  /*131030*/  F2FP.SATFINITE.E5M2.F32.PACK_AB_MERGE_C R8, R8, R27, RZ ;  /* 0x0000001b0808723e */ /* 0x010fc400048060ff */
[----:B---3--:R-:W-:-:S05]  /*131040*/  IADD3 R18, P1, R0, R21, RZ ;  /* 0x0000001500127210 */ /* 0x008fca0007f3e0ff */
[----:B0-----:R-:W-:-:S05]  /*131050*/  IMAD.X R19, R3, 0x1, R20, P1 ;  /* 0x0000000103137824 */ /* 0x001fca00008e0614 */
[----:B------:R0:W-:Y:S04]  /*131060*/  STL.64 [R1+0x4a08], R18 ;  /* 0x004a081201007387 */ /* 0x0001e80000100a00 */
[----:B0-----:R-:W3:Y:S01]  /*131070*/  LDL.LU.64 R18, [R1+0x67a8] ;  /* 0x0067a80001127983 */ /* 0x001ee20000300a00 */
[----:B------:R-:W-:-:S03]  /*131080*/  F2FP.SATFINITE.E5M2.F32.PACK_AB_MERGE_C R22, R23, R22, RZ ;  /* 0x000000161716723e */ /* 0x000fc600048060ff */
[----:B------:R-:W-:Y:S04]  /*131090*/  STL.64 [R1+0x6788], R20 ;  /* 0x0067881401007387 */ /* 0x000fe80000100a00 */
[----:B------:R-:W-:Y:S04]  /*1310a0*/  STL [R1+0x45c], R22 ;  /* 0x00045c1601007387 */ /* 0x000fe80000100800 */
[----:B------:R0:W-:Y:S04]  /*1310b0*/  STL [R1+0x43c], R8 ;  /* 0x00043c0801007387 */ /* 0x0001e80000100800 */
[----:B------:R-:W4:Y:S04]  /*1310c0*/  LDL.LU R27, [R1+0x19a8] ;  /* 0x0019a800011b7983 */ /* 0x000f280000300800 */
[----:B0-----:R-:W4:Y:S01]  /*1310d0*/  LDL.LU R8, [R1+0x19ac] ;  /* 0x0019ac0001087983 */ /* 0x001f220000300800 */
[----:B------:R-:W-:-:S02]  /*1310e0*/  F2FP.SATFINITE.E5M2.F32.PACK_AB_MERGE_C R9, R9, R12, RZ ;  /* 0x0000000c0909723e */ /* 0x000fc400048060ff */
[----:B------:R-:W-:Y:S02]  /*1310f0*/  F2FP.SATFINITE.E5M2.F32.PACK_AB_MERGE_C R22, R25, R24, RZ ;  /* 0x000000181916723e */ /* 0x000fe400048060ff */
[----:B------:R-:W-:Y:S02]  /*131100*/  F2FP.SATFINITE.E5M2.F32.PACK_AB_MERGE_C R5, R11, R5, RZ ;  /* 0x000000050b05723e */ /* 0x000fe400048060ff */
[----:B--2---:R-:W-:Y:S02]  /*131110*/  F2FP.SATFINITE.E5M2.F32.PACK_AB_MERGE_C R2, R4, R2, RZ ;  /* 0x000000020402723e */ /* 0x004fe400048060ff */
[----:B---3--:R-:W-:-:S05]  /*131120*/  IADD3 R20, P1, R0, R19, RZ ;  /* 0x0000001300147210 */ /* 0x008fca0007f3e0ff */
[----:B------:R-:W-:-:S05]  /*131130*/  IMAD.X R21, R3, 0x1, R18, P1 ;  /* 0x0000000103157824 */ /* 0x000fca00008e0612 */
[----:B------:R0:W-:Y:S04]  /*131140*/  STL.64 [R1+0x1920], R20 ;  /* 0x0019201401007387 */ /* 0x0001e80000100a00 */
[----:B------:R1:W-:Y:S04]  /*131150*/  STL [R1+0x444], R9 ;  /* 0x0004440901007387 */ /* 0x0003e80000100800 */
[----:B------:R-:W2:Y:S01]  /*131160*/  LDL.LU R12, [R1+0x19b0] ;  /* 0x0019b000010c7983 */ /* 0x000ea20000300800 */
[----:B0-----:R-:W-:-:S03]  /*131170*/  IADD3 R20, P1, R0, R17, RZ ;  /* 0x0000001100147210 */ /* 0x001fc60007f3e0ff */
[----:B-1----:R-:W2:Y:S02]  /*131180*/  LDL.LU R9, [R1+0x19b4] ;  /* 0x0019b40001097983 */ /* 0x002ea40000300800 */
[----:B------:R-:W-:Y:S02]  /*131190*/  IMAD.X R21, R3, 0x1, R15, P1 ;  /* 0x0000000103157824 */ /* 0x000fe400008e060f */
[----:B------:R-:W-:Y:S04]  /*1311a0*/  STL [R1+0x41c], R22 ;  /* 0x00041c1601007387 */ /* 0x000fe80000100800 */
[----:B------:R0:W-:Y:S02]  /*1311b0*/  STL.64 [R1+0x1908], R20 ;  /* 0x0019081401007387 */ /* 0x0001e40000100a00 */
[----:B0-----:R-:W-:-:S02]  /*1311c0*/  IADD3 R20, P1, R0, R16, RZ ;  /* 0x0000001000147210 */ /* 0x001fc40007f3e0ff */
[----:B------:R0:W-:Y:S03]  /*1311d0*/  STL [R1+0x424], R5 ;  /* 0x0004240501007387 */ /* 0x0001e60000100800 */
[----:B------:R-:W-:Y:S01]  /*1311e0*/  IMAD.X R21, R3, 0x1, R14, P1 ;  /* 0x0000000103157824 */ /* 0x000fe200008e060e */
[----:B------:R-:W-:-:S04]  /*1311f0*/  F2FP.SATFINITE.E5M2.F32.PACK_AB_MERGE_C R3, R7, R13, RZ ;  /* 0x0000000d0703723e */ /* 0x000fc800048060ff */
[----:B------:R1:W-:Y:S01]  /*131200*/  STL.64 [R1+0x1900], R20 ;  /* 0x0019001401007387 */ /* 0x0003e20000100a00 */
[----:B0-----:R-:W-:Y:S01]  /*131210*/  F2FP.SATFINITE.E5M2.F32.PACK_AB_MERGE_C R5, R6, R10, RZ ;  /* 0x0000000a0605723e */ /* 0x001fe200048060ff */
[----:B------:R-:W-:Y:S01]  /*131220*/  VIADD R0, R0, UR5 ;  /* 0x0000000500007c36 */ /* 0x000fe20008000000 */
[----:B----4-:R-:W-:Y:S01]  /*131230*/  F2FP.SATFINITE.E5M2.F32.PACK_AB_MERGE_C R8, R8, R27, RZ ;  /* 0x0000001b0808723e */ /* 0x010fe200048060ff */
[----:B------:R-:W-:Y:S01]  /*131240*/  ULDC UR5, c[0x0][0x248] ;  /* 0x0000920000057ab9 */ /* 0x000fe20000000800 */
[----:B-1----:R-:W3:Y:S04]  /*131250*/  LDL.LU R20, [R1+0x19bc] ;  /* 0x0019bc0001147983 */ /* 0x002ee80000300800 */
[----:B------:R-:W4:Y:S04]  /*131260*/  LDL.LU R22, [R1+0x19d0] ;  /* 0x0019d00001167983 */ /* 0x000f280000300800 */
[----:B------:R-:W4:Y:S04]  /*131270*/  LDL.LU R23, [R1+0x19d4] ;  /* 0x0019d40001177983 */ /* 0x000f280000300800 */
[----:B------:R-:W4:Y:S04]  /*131280*/  LDL.LU R21, [R1+0x19d8] ;  /* 0x0019d80001157983 */ /* 0x000f280000300800 */
[----:B------:R0:W-:Y:S01]  /*131290*/  STL [R1+0x3f8], R3 ;  /* 0x0003f80301007387 */ /* 0x0001e20000100800 */
[----:B------:R-:W-:-:S03]  /*1312a0*/  IADD3 R24, P1, R0, R29, RZ ;  /* 0x0000001d00187210 */ /* 0x000fc60007f3e0ff */
[----:B0-----:R-:W4:Y:S04]  /*1312b0*/  LDL.LU R3, [R1+0x19dc] ;  /* 0x0019dc0001037983 */ /* 0x001f280000300800 */
[----:B------:R-:W-:Y:S04]  /*1312c0*/  STL [R1+0x404], R5 ;  /* 0x0004040501007387 */ /* 0x000fe80000100800 */
[----:B------:R-:W4:Y:S04]  /*1312d0*/  LDL.LU R7, [R1+0x19f0] ;  /* 0x0019f00001077983 */ /* 0x000f280000300800 */
[----:B------:R-:W4:Y:S04]  /*1312e0*/  LDL.LU R6, [R1+0x19f4] ;  /* 0x0019f40001067983 */ /* 0x000f280000300800 */
[----:B------:R-:W4:Y:S04]  /*1312f0*/  LDL.LU R10, [R1+0x19f8] ;  /* 0x0019f800010a7983 */ /* 0x000f280000300800 */
[----:B------:R-:W4:Y:S04]  /*131300*/  LDL.LU R4, [R1+0x19fc] ;  /* 0x0019fc0001047983 */ /* 0x000f280000300800 */
[----:B------:R-:W-:Y:S04]  /*131310*/  STL [R1+0x3c4], R2 ;  /* 0x0003c40201007387 */ /* 0x000fe80000100800 */
[----:B------:R0:W-:Y:S02]  /*131320*/  STL [R1+0x6780], R29 ;  /* 0x0067801d01007387 */ /* 0x0001e40000100800 */
[----:B0-----:R-:W-:-:S05]  /*131330*/  SHF.R.S32.HI R29, RZ, 0x1f, R0 ;  /* 0x0000001fff1d7819 */ /* 0x001fca0000011400 */
[----:B------:R-:W-:-:S05]  /*131340*/  IMAD.X R25, R29, 0x1, R28, P1 ;  /* 0x000000011d197824 */ /* 0x000fca00008e061c */
[----:B------:R0:W-:Y:S04]  /*131350*/  STL.64 [R1+0x18f8], R24 ;  /* 0x0018f81801007387 */ /* 0x0001e80000100a00 */
[----:B0-----:R-:W4:Y:S04]  /*131360*/  LDL.LU.64 R24, [R1+0x67a0] ;  /* 0x0067a00001187983 */ /* 0x001f280000300a00 */
[----:B------:R-:W4:Y:S04]  /*131370*/  LDL.LU R5, [R1+0x1a08] ;  /* 0x001a080001057983 */ /* 0x000f280000300800 */
[----:B------:R-:W4:Y:S04]  /*131380*/  LDL.LU R11, [R1+0x1a0c] ;  /* 0x001a0c00010b7983 */ /* 0x000f280000300800 */
[----:B------:R-:W4:Y:S04]  /*131390*/  LDL.LU R13, [R1+0x1a20] ;  /* 0x001a2000010d7983 */ /* 0x000f280000300800 */
[----:B------:R-:W4:Y:S04]  /*1313a0*/  LDL.LU R2, [R1+0x1a24] ;  /* 0x001a240001027983 */ /* 0x000f280000300800 */
[----:B------:R-:W3:Y:S04]  /*1313b0*/  LDL.LU R27, [R1+0x6798] ;  /* 0x00679800011b7983 */ /* 0x000ee80000300800 */
[----:B------:R-:W-:Y:S01]  /*1313c0*/  STL [R1+0x3c8], R8 ;  /* 0x0003c80801007387 */ /* 0x000fe20000100800 */
[----:B--2---:R-:W-:-:S05]  /*1313d0*/  F2FP.SATFINITE.E5M2.F32.PACK_AB_MERGE_C R12, R9, R12, RZ ;  /* 0x0000000c090c723e */ /* 0x004fca00048060ff */
[----:B------:R0:W-:Y:S04]  /*1313e0*/  STL [R1+0x3a0], R12 ;  /* 0x0003a00c01007387 */ /* 0x0001e80000100800 */
[----:B0-----:R-:W2:Y:S01]  /*1313f0*/  LDL.LU R12, [R1+0x1a2c] ;  /* 0x001a2c00010c7983 */ /* 0x001ea20000300800 */
[----:B---3--:R-:W-:-:S05]  /*131400*/  IADD3 R8, P1, R0, R27, RZ ;  /* 0x0000001b00087210 */ /* 0x008fca0007f3e0ff */
[----:B------:R-:W-:-:S05]  /*131410*/  IMAD.X R9, R29, 0x1, R26, P1 ;  /* 0x000000011d097824 */ /* 0x000fca00008e061a */
[----:B------:R0:W-:Y:S04]  /*131420*/  STL.64 [R1+0x18f0], R8 ;  /* 0x0018f00801007387 */ /* 0x0001e80000100a00 */
[----:B0-----:R-:W3:Y:S04]  /*131430*/  LDL.LU R8, [R1+0x1a40] ;  /* 0x001a400001087983 */ /* 0x001ee80000300800 */
[----:B------:R-:W3:Y:S04]  /*131440*/  LDL.LU R9, [R1+0x1a44] ;  /* 0x001a440001097983 */ /* 0x000ee80000300800 */
[----:B------:R0:W-:Y:S04]  /*131450*/  STL.64 [R1+0x6778], R26 ;  /* 0x0067781a01007387 */ /* 0x0001e80000100a00 */
[----:B0-----:R-:W4:Y:S04]  /*131460*/  LDL.LU R27, [R1+0x19b8] ;  /* 0x0019b800011b7983 */ /* 0x001f280000300800 */
[----:B------:R-:W2:Y:S01]  /*131470*/  LDL.LU R26, [R1+0x1a28] ;  /* 0x001a2800011a7983 */ /* 0x000ea20000300800 */
[----:B----4-:R-:W-:-:S02]  /*131480*/  F2FP.SATFINITE.E5M2.F32.PACK_AB_MERGE_C R27, R20, R27, RZ ;  /* 0x0000001b141b723e */ /* 0x010fc400048060ff */
[----:B------:R-:W-:Y:S02]  /*131490*/  F2FP.SATFINITE.E5M2.F32.PACK_AB_MERGE_C R20, R23, R22, RZ ;  /* 0x000000161714723e */ /* 0x000fe400048060ff */
[----:B------:R-:W-:Y:S01]  /*1314a0*/  IADD3 R22, P1, R0, R25, RZ ;  /* 0x0000001900167210 */ /* 0x000fe20007f3e0ff */
[----:B------:R-:W-:Y:S04]  /*1314b0*/  STL [R1+0x3a8], R27 ;  /* 0x0003a81b01007387 */ /* 0x000fe80000100800 */
[----:B------:R-:W-:Y:S01]  /*1314c0*/  IMAD.X R23, R29, 0x1, R24, P1 ;  /* 0x000000011d177824 */ /* 0x000fe200008e0618 */
[----:B------:R-:W-:Y:S04]  /*1314d0*/  STL [R1+0x380], R20 ;  /* 0x0003801401007387 */ /* 0x000fe80000100800 */
[----:B------:R0:W-:Y:S04]  /*1314e0*/  STL.64 [R1+0x18d8], R22 ;  /* 0x0018d81601007387 */ /* 0x0001e80000100a00 */
[----:B0-----:R-:W4:Y:S01]  /*1314f0*/  LDL.LU.64 R22, [R1+0x6790] ;  /* 0x0067900001167983 */ /* 0x001f220000300a00 */
[----:B------:R-:W-:-:S03]  /*131500*/  F2FP.SATFINITE.E5M2.F32.PACK_AB_MERGE_C R20, R3, R21, RZ ;  /* 0x000000150314723e */ /* 0x000fc600048060ff */
[----:B------:R0:W-:Y:S01]  /*131510*/  STL.64 [R1+0x6770], R24 ;  /* 0x0067701801007387 */ /* 0x0001e20000100a00 */
[----:B------:R-:W-:-:S03]  /*131520*/  F2FP.SATFINITE.E5M2.F32.PACK_AB_MERGE_C R3, R6, R7, RZ ;  /* 0x000000070603723e */ /* 0x000fc600048060ff */
[----:B0-----:R-:W3:Y:S04]  /*131530*/  LDL.LU R24, [R1+0x1a00] ;  /* 0x001a000001187983 */ /* 0x001ee80000300800 */
[----:B------:R-:W3:Y:S04]  /*131540*/  LDL.LU R25, [R1+0x1a04] ;  /* 0x001a040001197983 */ /* 0x000ee80000300800 */
[----:B------:R-:W2:Y:S04]  /*131550*/  LDL.LU R27, [R1+0x1a48] ;  /* 0x001a4800011b7983 */ /* 0x000ea80000300800 */
[----:B------:R4:W-:Y:S04]  /*131560*/  STL [R1+0x388], R20 ;  /* 0x0003881401007387 */ /* 0x0009e80000100800 */
[----:B------:R-:W2:Y:S04]  /*131570*/  LDL.LU R6, [R1+0x1a4c] ;  /* 0x001a4c0001067983 */ /* 0x000ea80000300800 */
[----:B------:R-:W-:Y:S01]  /*131580*/  STL [R1+0x35c], R3 ;  /* 0x00035c0301007387 */ /* 0x000fe20000100800 */
[----:B----4-:R-:W-:-:S05]  /*131590*/  IADD3 R20, P1, R0, R23, RZ ;  /* 0x0000001700147210 */ /* 0x010fca0007f3e0ff */
[----:B------:R-:W-:-:S05]  /*1315a0*/  IMAD.X R21, R29, 0x1, R22, P1 ;  /* 0x000000011d157824 */ /* 0x000fca00008e0616 */
[----:B------:R0:W-:Y:S04]  /*1315b0*/  STL.64 [R1+0x18d0], R20 ;  /* 0x0018d01401007387 */ /* 0x0001e80000100a00 */
[----:B0-----:R-:W4:Y:S04]  /*1315c0*/  LDL.LU.64 R20, [R1+0x6788] ;  /* 0x0067880001147983 */ /* 0x001f280000300a00 */
[----:B------:R-:W4:Y:S04]  /*1315d0*/  LDL.LU R3, [R1+0x1a50] ;  /* 0x001a500001037983 */ /* 0x000f280000300800 */
[----:B------:R-:W4:Y:S04]  /*1315e0*/  LDL.LU R7, [R1+0x1a54] ;  /* 0x001a540001077983 */ /* 0x000f280000300800 */
[----:B------:R0:W-:Y:S01]  /*1315f0*/  STL.64 [R1+0x6768], R22 ;  /* 0x0067681601007387 */ /* 0x0001e20000100a00 */
[----:B---3--:R-:W-:-:S02]  /*131600*/  F2FP.SATFINITE.E5M2.F32.PACK_AB_MERGE_C R24, R25, R24, RZ ;  /* 0x000000181918723e */ /* 0x008fc400048060ff */
[----:B0-----:R-:W-:Y:S02]  /*131610*/  F2FP.SATFINITE.E5M2.F32.PACK_AB_MERGE_C R22, R4, R10, RZ ;  /* 0x0000000a0416723e */ /* 0x001fe400048060ff */
[----:B------:R-:W3:Y:S04]  /*131620*/  LDL.LU R10, [R1+0x1a58] ;  /* 0x001a5800010a7983 */ /* 0x000ee80000300800 */
[----:B------:R-:W3:Y:S04]  /*131630*/  LDL.LU R4, [R1+0x1a5c] ;  /* 0x001a5c0001047983 */ /* 0x000ee80000300800 */
[----:B------:R4:W-:Y:S01]  /*131640*/  STL [R1+0x350], R22 ;  /* 0x0003501601007387 */ /* 0x0009e20000100800 */
[----:B------:R-:W-:-:S03]  /*131650*/  F2FP.SATFINITE.E5M2.F32.PACK_AB_MERGE_C R11, R11, R5, RZ ;  /* 0x000000050b0b723e */ /* 0x000fc600048060ff */
[----:B------:R-:W-:Y:S04]  /*131660*/  STL [R1+0x328], R24 ;  /* 0x0003281801007387 */ /* 0x000fe80000100800 */
[----:B------:R-:W3:Y:S01]  /*131670*/  LDL.LU R5, [R1+0x1a80] ;  /* 0x001a800001057983 */ /* 0x000ee20000300800 */
[----:B------:R-:W-:Y:S02]  /*131680*/  F2FP.SATFINITE.E5M2.F32.PACK_AB_MERGE_C R2, R2, R13, RZ ;  /* 0x0000000d0202723e */ /* 0x000fe400048060ff */
[----:B--2---:R-:W-:Y:S02]  /*131690*/  F2FP.SATFINITE.E5M2.F32.PACK_AB_MERGE_C R12, R12, R26, RZ ;  /* 0x0000001a0c0c723e */ /* 0x004fe400048060ff */
[----:B------:R-:W-:Y:S02]  /*1316a0*/  F2FP.SATFINITE.E5M2.F32.PACK_AB_MERGE_C R6, R6, R27, RZ ;  /* 0x0000001b0606723e */ /* 0x000fe400048060ff */
[----:B----4-:R-:W-:-:S05]  /*1316b0*/  IADD3 R22, P1, R0, R21, RZ ;  /* 0x0000001500167210 */ /* 0x010fca0007f3e0ff */
[----:B------:R-:W-:-:S05]  /*1316c0*/  IMAD.X R23, R29, 0x1, R20, P1 ;  /* 0x000000011d177824 */ /* 0x000fca00008e0614 */
[----:B------:R0:W-:Y:S04]  /*1316d0*/  STL.64 [R1+0x18c8], R22 ;  /* 0x0018c81601007387 */ /* 0x0001e80000100a00 */
[----:B------:R1:W-:Y:S01]  /*1316e0*/  STL [R1+0x334], R11 ;  /* 0x0003340b01007387 */ /* 0x0003e20000100800 */
[----:B0-----:R-:W-:-:S03]  /*1316f0*/  IADD3 R22, P1, R0, R19, RZ ;  /* 0x0000001300167210 */ /* 0x001fc60007f3e0ff */
[----:B-1----:R-:W2:Y:S02]  /*131700*/  LDL.LU R11, [R1+0x1a84] ;  /* 0x001a8400010b7983 */ /* 0x002ea40000300800 */
[----:B------:R-:W-:Y:S02]  /*131710*/  IMAD.X R23, R29, 0x1, R18, P1 ;  /* 0x000000011d177824 */ /* 0x000fe400008e0612 */
[----:B------:R0:W-:Y:S04]  /*131720*/  STL [R1+0x2f4], R2 ;  /* 0x0002f40201007387 */ /* 0x0001e80000100800 */
[----:B------:R-:W4:Y:S04]  /*131730*/  LDL.LU R13, [R1+0x1a88] ;  /* 0x001a8800010d7983 */ /* 0x000f280000300800 */
[----:B0-----:R-:W4:Y:S04]  /*131740*/  LDL.LU R2, [R1+0x1a8c] ;  /* 0x001a8c0001027983 */ /* 0x001f280000300800 */
[----:B------:R-:W-:Y:S04]  /*131750*/  STL.64 [R1+0x18c0], R22 ;  /* 0x0018c01601007387 */ /* 0x000fe80000100a00 */
[----:B------:R0:W-:Y:S02]  /*131760*/  STL [R1+0x6300], R12 ;  /* 0x0063000c01007387 */ /* 0x0001e40000100800 */
[----:B0-----:R-:W-:-:S02]  /*131770*/  F2FP.SATFINITE.E5M2.F32.PACK_AB_MERGE_C R12, R9, R8, RZ ;  /* 0x00000008090c723e */ /* 0x001fc400048060ff */
[----:B------:R-:W-:-:S03]  /*131780*/  IADD3 R8, P1, R0, R17, RZ ;  /* 0x0000001100087210 */ /* 0x000fc60007f3e0ff */
[----:B------:R-:W-:Y:S02]  /*131790*/  STL [R1+0x23c], R12 ;  /* 0x00023c0c01007387 */ /* 0x000fe40000100800 */
[----:B------:R-:W-:Y:S02]  /*1317a0*/  IMAD.X R9, R29, 0x1, R15, P1 ;  /* 0x000000011d097824 */ /* 0x000fe400008e060f */
[----:B------:R-:W4:Y:S01]  /*1317b0*/  LDL.LU R24, [R1+0x1ab0] ;  /* 0x001ab00001187983 */ /* 0x000f220000300800 */
[----:B------:R-:W-:-:S03]  /*1317c0*/  IADD3 R26, P1, R0, R16, RZ ;  /* 0x00000010001a7210 */ /* 0x000fc60007f3e0ff */
[----:B------:R-:W4:Y:S04]  /*1317d0*/  LDL.LU R25, [R1+0x1ab4] ;  /* 0x001ab40001197983 */ /* 0x000f280000300800 */
[----:B------:R-:W4:Y:S04]  /*1317e0*/  LDL.LU R22, [R1+0x1ab8] ;  /* 0x001ab80001167983 */ /* 0x000f280000300800 */
[----:B------:R0:W-:Y:S04]  /*1317f0*/  STL.64 [R1+0x1898], R8 ;  /* 0x0018980801007387 */ /* 0x0001e80000100a00 */
[----:B------:R-:W4:Y:S01]  /*131800*/  LDL.LU R23, [R1+0x1abc] ;  /* 0x001abc0001177983 */ /* 0x000f220000300800 */
[----:B------:R-:W-:-:S03]  /*131810*/  IMAD.X R27, R29, 0x1, R14, P1 ;  /* 0x000000011d1b7824 */ /* 0x000fc600008e060e */
[----:B0-----:R-:W4:Y:S04]  /*131820*/  LDL.LU R8, [R1+0x1a90] ;  /* 0x001a900001087983 */ /* 0x001f280000300800 */
[----:B------:R-:W4:Y:S04]  /*131830*/  LDL.LU R9, [R1+0x1a94] ;  /* 0x001a940001097983 */ /* 0x000f280000300800 */
[----:B------:R0:W-:Y:S04]  /*131840*/  STL [R1+0x6328], R6 ;  /* 0x0063280601007387 */ /* 0x0001e80000100800 */
[----:B------:R1:W-:Y:S04]  /*131850*/  STL.64 [R1+0x6760], R16 ;  /* 0x0067601001007387 */ /* 0x0003e80000100a00 */
[----:B------:R-:W4:Y:S01]  /*131860*/  LDL.LU R29, [R1+0x6780] ;  /* 0x00678000011d7983 */ /* 0x000f220000300800 */
[----:B0-----:R-:W-:Y:S01]  /*131870*/  F2FP.SATFINITE.E5M2.F32.PACK_AB_MERGE_C R6, R7, R3, RZ ;  /* 0x000000030706723e */ /* 0x001fe200048060ff */
[----:B------:R-:W-:-:S02]  /*131880*/  VIADD R0, R0, UR5 ;  /* 0x0000000500007c36 */ /* 0x000fc40008000000 */
[----:B------:R-:W4:Y:S01]  /*131890*/  LDL.LU R3, [R1+0x1ad0] ;  /* 0x001ad00001037983 */ /* 0x000f220000300800 */
[----:B---3--:R-:W-:Y:S01]  /*1318a0*/  F2FP.SATFINITE.E5M2.F32.PACK_AB_MERGE_C R4, R4, R10, RZ ;  /* 0x0000000a0404723e */ /* 0x008fe200048060ff */
[----:B------:R-:W-:Y:S02]  /*1318b0*/  ULDC UR5, c[0x0][0x248] ;  /* 0x0000920000057ab9 */ /* 0x000fe40000000800 */
[----:B------:R-:W3:Y:S04]  /*1318c0*/  LDL.LU R7, [R1+0x1ad4] ;  /* 0x001ad40001077983 */ /* 0x000ee80000300800 */
[----:B------:R-:W-:Y:S04]  /*1318d0*/  STL.64 [R1+0x1890], R26 ;  /* 0x0018901a01007387 */ /* 0x000fe80000100a00 */
[----:B------:R-:W-:Y:S04]  /*1318e0*/  STL [R1+0x234], R6 ;  /* 0x0002340601007387 */ /* 0x000fe80000100800 */
[----:B-1----:R-:W3:Y:S04]  /*1318f0*/  LDL.LU R16, [R1+0x1ad8] ;  /* 0x001ad80001107983 */ /* 0x002ee80000300800 */
[----:B------:R-:W3:Y:S04]  /*131900*/  LDL.LU R17, [R1+0x1adc] ;  /* 0x001adc0001117983 */ /* 0x000ee80000300800 */
[----:B------:R0:W-:Y:S04]  /*131910*/  STL [R1+0x238], R4 ;  /* 0x0002380401007387 */ /* 0x0001e80000100800 */
[----:B------:R-:W3:Y:S04]  /*131920*/  LDL.LU R10, [R1+0x1ae0] ;  /* 0x001ae000010a7983 */ /* 0x000ee80000300800 */
[----:B0-----:R-:W3:Y:S01]  /*131930*/  LDL.LU R4, [R1+0x1ae4] ;  /* 0x001ae40001047983 */ /* 0x001ee20000300800 */
[----:B--2---:R-:W-:-:S02]  /*131940*/  F2FP.SATFINITE.E5M2.F32.PACK_AB_MERGE_C R6, R11, R5, RZ ;  /* 0x000000050b06723e */ /* 0x004fc400048060ff */
[----:B------:R-:W-:-:S03]  /*131950*/  SHF.R.S32.HI R5, RZ, 0x1f, R0 ;  /* 0x0000001fff057819 */ /* 0x000fc60000011400 */
[----:B------:R-:W-:Y:S01]  /*131960*/  STL [R1+0x22c], R6 ;  /* 0x00022c0601007387 */ /* 0x000fe20000100800 */
[----:B----4-:R-:W-:-:S05]  /*131970*/  IADD3 R26, P1, R0, R29, RZ ;  /* 0x0000001d001a7210 */ /* 0x010fca0007f3e0ff */
[----:B------:R-:W-:-:S05]  /*131980*/  IMAD.X R27, R5, 0x1, R28, P1 ;  /* 0x00000001051b7824 */ /* 0x000fca00008e061c */
[----:B------:R0:W-:Y:S04]  /*131990*/  STL.64 [R1+0x1888], R26 ;  /* 0x0018881a01007387 */ /* 0x0001e80000100a00 */
[----:B0-----:R-:W2:Y:S01]  /*1319a0*/  LDL.LU.64 R26, [R1+0x6778] ;  /* 0x00677800011a7983 */ /* 0x001ea20000300a00 */
[----:B------:R-:W-:-:S03]  /*1319b0*/  F2FP.SATFINITE.E5M2.F32.PACK_AB_MERGE_C R2, R2, R13, RZ ;  /* 0x0000000d0202723e */ /* 0x000fc600048060ff */
[----:B------:R-:W4:Y:S01]  /*1319c0*/  LDL.LU R6, [R1+0x1ae8] ;  /* 0x001ae80001067983 */ /* 0x000f220000300800 */
[----:B------:R-:W-:-:S03]  /*1319d0*/  F2FP.SATFINITE.E5M2.F32.PACK_AB_MERGE_C R12, R25, R24, RZ ;  /* 0x00000018190c723e */ /* 0x000fc600048060ff */
[----:B------:R-:W4:Y:S04]  /*1319e0*/  LDL.LU R5, [R1+0x1aec] ;  /* 0x001aec0001057983 */ /* 0x000f280000300800 */
[----:B------:R-:W4:Y:S04]  /*1319f0*/  LDL.LU R11, [R1+0x1b60] ;  /* 0x001b6000010b7983 */ /* 0x000f280000300800 */
[----:B------:R-:W4:Y:S04]  /*131a00*/  LDL.LU R13, [R1+0x1b64] ;  /* 0x001b6400010d7983 */ /* 0x000f280000300800 */
[----:B------:R0:W-:Y:S02]  /*131a10*/  STL [R1+0x6388], R2 ;  /* 0x0063880201007387 */ /* 0x0001e40000100800 */
[----:B0-----:R-:W-:-:S02]  /*131a20*/  SHF.R.S32.HI R2, RZ, 0x1f, R0 ;  /* 0x0000001fff027819 */ /* 0x001fc40000011400 */
[----:B------:R-:W-:Y:S01]  /*131a30*/  STL [R1+0x214], R12 ;  /* 0x0002140c01007387 */ /* 0x000fe20000100800 */
[----:B--2---:R-:W-:-:S05]  /*131a40*/  IADD3 R24, P1, R0, R27, RZ ;  /* 0x0000001b00187210 */ /* 0x004fca0007f3e0ff */
[----:B------:R-:W-:-:S05]  /*131a50*/  IMAD.X R25, R2, 0x1, R26, P1 ;  /* 0x0000000102197824 */ /* 0x000fca00008e061a */
[----:B------:R0:W-:Y:S04]  /*131a60*/  STL.64 [R1+0x1880], R24 ;  /* 0x0018801801007387 */ /* 0x0001e80000100a00 */
[----:B0-----:R-:W2:Y:S01]  /*131a70*/  LDL.LU.64 R24, [R1+0x6770] ;  /* 0x0067700001187983 */ /* 0x001ea20000300a00 */
[----:B------:R-:W-:-:S03]  /*131a80*/  F2FP.SATFINITE.E5M2.F32.PACK_AB_MERGE_C R22, R23, R22, RZ ;  /* 0x000000161716723e */ /* 0x000fc600048060ff */
[----:B------:R-:W4:Y:S04]  /*131a90*/  LDL.LU R12, [R1+0x1b6c] ;  /* 0x001b6c00010c7983 */ /* 0x000f280000300800 */
[----:B------:R-:W-:Y:S01]  /*131aa0*/  STL [R1+0x21c], R22 ;  /* 0x00021c1601007387 */ /* 0x000fe20000100800 */
[----:B------:R-:W-:-:S03]  /*131ab0*/  F2FP.SATFINITE.E5M2.F32.PACK_AB_MERGE_C R9, R9, R8, RZ ;  /* 0x000000080909723e */ /* 0x000fc600048060ff */
[----:B------:R-:W4:Y:S04]  /*131ac0*/  LDL.LU R8, [R1+0x1b80] ;  /* 0x001b800001087983 */ /* 0x000f280000300800 */
[----:B------:R0:W-:Y:S04]  /*131ad0*/  STL [R1+0x200], R9 ;  /* 0x0002000901007387 */ /* 0x0001e80000100800 */
[----:B0-----:R-:W4:Y:S01]  /*131ae0*/  LDL.LU R9, [R1+0x1b84] ;  /* 0x001b840001097983 */ /* 0x001f220000300800 */
[----:B--2---:R-:W-:-:S05]  /*131af0*/  IADD3 R22, P1, R0, R25, RZ ;  /* 0x0000001900167210 */ /* 0x004fca0007f3e0ff */
[----:B------:R-:W-:-:S05]  /*131b00*/  IMAD.X R23, R2, 0x1, R24, P1 ;  /* 0x0000000102177824 */ /* 0x000fca00008e0618 */
[----:B------:R0:W-:Y:S04]  /*131b10*/  STL.64 [R1+0x1858], R22 ;  /* 0x0018581601007387 */ /* 0x0001e80000100a00 */
[----:B0-----:R-:W2:Y:S04]  /*131b20*/  LDL.LU.64 R22, [R1+0x6768] ;  /* 0x0067680001167983 */ /* 0x001ea80000300a00 */
[----:B------:R0:W-:Y:S04]  /*131b30*/  STL.64 [R1+0x6758], R24 ;  /* 0x0067581801007387 */ /* 0x0001e80000100a00 */
[----:B0-----:R-:W2:Y:S04]  /*131b40*/  LDL.LU R24, [R1+0x1a98] ;  /* 0x001a980001187983 */ /* 0x001ea80000300800 */
[----:B------:R-:W2:Y:S01]  /*131b50*/  LDL.LU R25, [R1+0x1a9c] ;  /* 0x001a9c0001197983 */ /* 0x000ea20000300800 */
[----:B---3--:R-:W-:-:S02]  /*131b60*/  F2FP.SATFINITE.E5M2.F32.PACK_AB_MERGE_C R16, R17, R16, RZ ;  /* 0x000000101110723e */ /* 0x008fc400048060ff */
[----:B------:R-:W-:Y:S02]  /*131b70*/  F2FP.SATFINITE.E5M2.F32.PACK_AB_MERGE_C R4, R4, R10, RZ ;  /* 0x0000000a0404723e */ /* 0x000fe400048060ff */
[----:B----4-:R-:W-:Y:S02]  /*131b80*/  F2FP.SATFINITE.E5M2.F32.PACK_AB_MERGE_C R6, R5, R6, RZ ;  /* 0x000000060506723e */ /* 0x010fe400048060ff */
[----:B------:R-:W-:Y:S02]  /*131b90*/  F2FP.SATFINITE.E5M2.F32.PACK_AB_MERGE_C R5, R13, R11, RZ ;  /* 0x0000000b0d05723e */ /* 0x000fe400048060ff */
[----:B--2---:R-:W-:Y:S02]  /*131ba0*/  F2FP.SATFINITE.E5M2.F32.PACK_AB_MERGE_C R25, R25, R24, RZ ;  /* 0x000000181919723e */ /* 0x004fe400048060ff */
[----:B------:R-:W-:Y:S02]  /*131bb0*/  F2FP.SATFINITE.E5M2.F32.PACK_AB_MERGE_C R24, R7, R3, RZ ;  /* 0x000000030718723e */ /* 0x000fe400048060ff */
[----:B------:R-:W2:Y:S04]  /*131bc0*/  LDL.LU R3, [R1+0x1b90] ;  /* 0x001b900001037983 */ /* 0x000ea80000300800 */
[----:B------:R-:W-:Y:S04]  /*131bd0*/  STL [R1+0x204], R25 ;  /* 0x0002041901007387 */ /* 0x000fe80000100800 */
[----:B------:R-:W2:Y:S04]  /*131be0*/  LDL.LU R7, [R1+0x1b94] ;  /* 0x001b940001077983 */ /* 0x000ea80000300800 */
[----:B------:R0:W-:Y:S02]  /*131bf0*/  STL [R1+0x579c], R24 ;  /* 0x00579c1801007387 */ /* 0x0001e40000100800 */
[----:B0-----:R-:W-:-:S05]  /*131c00*/  IADD3 R24, P1, R0, R23, RZ ;  /* 0x0000001700187210 */ /* 0x001fca0007f3e0ff */
[----:B------:R-:W-:-:S05]  /*131c10*/  IMAD.X R25, R2, 0x1, R22, P1 ;  /* 0x0000000102197824 */ /* 0x000fca00008e0616 */
[----:B------:R0:W-:Y:S04]  /*131c20*/  STL.64 [R1+0x1850], R24 ;  /* 0x0018501801007387 */ /* 0x0001e80000100a00 */
[----:B0-----:R-:W3:Y:S04]  /*131c30*/  LDL.LU R24, [R1+0x1b98] ;  /* 0x001b980001187983 */ /* 0x001ee80000300800 */
[----:B------:R0:W-:Y:S04]  /*131c40*/  STL [R1+0x57a4], R16 ;  /* 0x0057a41001007387 */ /* 0x0001e80000100800 */
[----:B------:R-:W3:Y:S01]  /*131c50*/  LDL.LU R25, [R1+0x1b9c] ;  /* 0x001b9c0001197983 */ /* 0x000ee20000300800 */
[----:B0-----:R-:W-:-:S03]  /*131c60*/  IADD3 R16, P1, R0, R21, RZ ;  /* 0x0000001500107210 */ /* 0x001fc60007f3e0ff */
[----:B------:R0:W-:Y:S04]  /*131c70*/  STL [R1+0x5734], R4 ;  /* 0x0057340401007387 */ /* 0x0001e80000100800 */
[----:B------:R-:W4:Y:S01]  /*131c80*/  LDL.LU R10, [R1+0x1c30] ;  /* 0x001c3000010a7983 */ /* 0x000f220000300800 */
[----:B------:R-:W-:-:S03]  /*131c90*/  IMAD.X R17, R2, 0x1, R20, P1 ;  /* 0x0000000102117824 */ /* 0x000fc600008e0614 */
[----:B0-----:R-:W4:Y:S04]  /*131ca0*/  LDL.LU R4, [R1+0x1c34] ;  /* 0x001c340001047983 */ /* 0x001f280000300800 */
[----:B------:R0:W-:Y:S04]  /*131cb0*/  STL.64 [R1+0x6750], R20 ;  /* 0x0067501401007387 */ /* 0x0001e80000100a00 */
[----:B0-----:R-:W3:Y:S04]  /*131cc0*/  LDL.LU R20, [R1+0x1b68] ;  /* 0x001b680001147983 */ /* 0x001ee80000300800 */
[----:B------:R-:W4:Y:S04]  /*131cd0*/  LDL.LU R21, [R1+0x1b8c] ;  /* 0x001b8c0001157983 */ /* 0x000f280000300800 */
[----:B------:R0:W-:Y:S04]  /*131ce0*/  STL.64 [R1+0x1848], R16 ;  /* 0x0018481001007387 */ /* 0x0001e80000100a00 */
[----:B------:R-:W-:Y:S01]  /*131cf0*/  STL [R1+0x573c], R6 ;  /* 0x00573c0601007387 */ /* 0x000fe20000100800 */
[----:B0-----:R-:W-:-:S03]  /*131d00*/  IADD3 R16, P1, R0, R19, RZ ;  /* 0x0000001300107210 */ /* 0x001fc60007f3e0ff */
[----:B------:R-:W-:Y:S02]  /*131d10*/  STL [R1+0x1a84], R5 ;  /* 0x001a840501007387 */ /* 0x000fe40000100800 */
[----:B------:R-:W-:-:S05]  /*131d20*/  IMAD.X R17, R2, 0x1, R18, P1 ;  /* 0x0000000102117824 */ /* 0x000fca00008e0612 */
        /* <DEDUP_REMOVED lines=9> */
[----:B---3--:R-:W-:Y:S02]  /*131dc0*/  F2FP.SATFINITE.E5M2.F32.PACK_AB_MERGE_C R18, R12, R20, RZ ;  /* 0x000000140c12723e */ /* 0x008fe400048060ff */
[----:B------:R-:W-:-:S03]  /*131dd0*/  F2FP.SATFINITE.E5M2.F32.PACK_AB_MERGE_C R12, R9, R8, RZ ;  /* 0x00000008090c723e */ /* 0x000fc600048060ff */
[----:B------:R-:W-:Y:S04]  /*131de0*/  STL [R1+0x1a98], R18 ;  /* 0x001a981201007387 */ /* 0x000fe80000100800 */
[----:B------:R0:W-:Y:S04]  /*131df0*/  STL [R1+0x1a0c], R12 ;  /* 0x001a0c0c01007387 */ /* 0x0001e80000100800 */
[----:B------:R-:W2:Y:S04]  /*131e00*/  LDL.LU R20, [R1+0x1c98] ;  /* 0x001c980001147983 */ /* 0x000ea80000300800 */
[----:B0-----:R-:W2:Y:S01]  /*131e10*/  LDL.LU R12, [R1+0x1c9c] ;  /* 0x001c9c00010c7983 */ /* 0x001ea20000300800 */
[----:B----4-:R-:W-:-:S05]  /*131e20*/  IADD3 R8, P1, R0, R17, RZ ;  /* 0x0000001100087210 */ /* 0x010fca0007f3e0ff */
[----:B------:R-:W-:Y:S01]  /*131e30*/  IMAD.X R9, R2, 0x1, R15, P1 ;  /* 0x0000000102097824 */ /* 0x000fe200008e060f */
[----:B------:R-:W-:-:S04]  /*131e40*/  IADD3 R18, P1, R0, R16, RZ ;  /* 0x0000001000127210 */ /* 0x000fc80007f3e0ff */
[----:B------:R0:W-:Y:S01]  /*131e50*/  STL.64 [R1+0x1828], R8 ;  /* 0x0018280801007387 */ /* 0x0001e20000100a00 */
[----:B------:R-:W-:Y:S01]  /*131e60*/  VIADD R0, R0, UR5 ;  /* 0x0000000500007c36 */ /* 0x000fe20008000000 */
[----:B------:R-:W-:Y:S01]  /*131e70*/  F2FP.SATFINITE.E5M2.F32.PACK_AB_MERGE_C R4, R4, R10, RZ ;  /* 0x0000000a0404723e */ /* 0x000fe200048060ff */
[----:B------:R-:W-:Y:S01]  /*131e80*/  ULDC UR5, c[0x0][0x248] ;  /* 0x0000920000057ab9 */ /* 0x000fe20000000800 */
[----:B0-----:R-:W3:Y:S04]  /*131e90*/  LDL.LU R8, [R1+0x1ca0] ;  /* 0x001ca00001087983 */ /* 0x001ee80000300800 */
[----:B------:R-:W3:Y:S01]  /*131ea0*/  LDL.LU R9, [R1+0x1ca4] ;  /* 0x001ca40001097983 */ /* 0x000ee20000300800 */
[----:B------:R-:W-:Y:S01]  /*131eb0*/  F2FP.SATFINITE.E5M2.F32.PACK_AB_MERGE_C R21, R21, R19, RZ ;  /* 0x000000131515723e */ /* 0x000fe200048060ff */
[----:B------:R-:W-:-:S04]  /*131ec0*/  IMAD.X R19, R2, 0x1, R14, P1 ;  /* 0x0000000102137824 */ /* 0x000fc800008e060e */
[----:B------:R0:W-:Y:S04]  /*131ed0*/  STL [R1+0x1a20], R21 ;  /* 0x001a201501007387 */ /* 0x0001e80000100800 */
[----:B0-----:R-:W4:Y:S04]  /*131ee0*/  LDL.LU R21, [R1+0x1ca8] ;  /* 0x001ca80001157983 */ /* 0x001f280000300800 */
[----:B------:R-:W4:Y:S04]  /*131ef0*/  LDL.LU R2, [R1+0x1cac] ;  /* 0x001cac0001027983 */ /* 0x000f280000300800 */
[----:B------:R0:W-:Y:S04]  /*131f00*/  STL.64 [R1+0x1820], R18 ;  /* 0x0018201201007387 */ /* 0x0001e80000100a00 */
[----:B------:R1:W-:Y:S01]  /*131f10*/  STL [R1+0x988], R3 ;  /* 0x0009880301007387 */ /* 0x0003e20000100800 */
[----:B0-----:R-:W-:-:S03]  /*131f20*/  F2FP.SATFINITE.E5M2.F32.PACK_AB_MERGE_C R18, R25, R24, RZ ;  /* 0x000000181912723e */ /* 0x001fc600048060ff */
[----:B-1----:R-:W4:Y:S04]  /*131f30*/  LDL.LU R3, [R1+0x1d50] ;  /* 0x001d500001037983 */ /* 0x002f280000300800 */
[----:B------:R-:W4:Y:S04]  /*131f40*/  LDL.LU R7, [R1+0x1d54] ;  /* 0x001d540001077983 */ /* 0x000f280000300800 */
[----:B------:R0:W-:Y:S04]  /*131f50*/  STL [R1+0x19ac], R18 ;  /* 0x0019ac1201007387 */ /* 0x0001e80000100800 */
[----:B------:R1:W-:Y:S01]  /*131f60*/  STL [R1+0x6740], R29 ;  /* 0x0067401d01007387 */ /* 0x0003e20000100800 */
[----:B0-----:R-:W-:-:S02]  /*131f70*/  IADD3 R18, P1, R0, R29, RZ ;  /* 0x0000001d00127210 */ /* 0x001fc40007f3e0ff */
[----:B-1----:R-:W-:Y:S01]  /*131f80*/  SHF.R.S32.HI R29, RZ, 0x1f, R0 ;  /* 0x0000001fff1d7819 */ /* 0x002fe20000011400 */
[----:B------:R-:W-:Y:S04]  /*131f90*/  STL [R1+0x934], R4 ;  /* 0x0009340401007387 */ /* 0x000fe80000100800 */
[----:B------:R-:W-:Y:S01]  /*131fa0*/  IMAD.X R19, R29, 0x1, R28, P1 ;  /* 0x000000011d137824 */ /* 0x000fe200008e061c */
[----:B------:R-:W-:Y:S02]  /*131fb0*/  F2FP.SATFINITE.E5M2.F32.PACK_AB_MERGE_C R5, R5, R6, RZ ;  /* 0x000000060505723e */ /* 0x000fe400048060ff */
[----:B------:R-:W-:Y:S02]  /*131fc0*/  IADD3 R24, P1, R0, R27, RZ ;  /* 0x0000001b00187210 */ /* 0x000fe40007f3e0ff */
[----:B------:R0:W-:Y:S01]  /*131fd0*/  STL.64 [R1+0x1818], R18 ;  /* 0x0018181201007387 */ /* 0x0001e20000100a00 */
[----:B------:R-:W-:-:S02]  /*131fe0*/  F2FP.SATFINITE.E5M2.F32.PACK_AB_MERGE_C R11, R13, R11, RZ ;  /* 0x0000000b0d0b723e */ /* 0x000fc400048060ff */
[----:B------:R-:W-:Y:S01]  /*131ff0*/  IMAD.X R25, R29, 0x1, R26, P1 ;  /* 0x000000011d197824 */ /* 0x000fe200008e061a */
[----:B0-----:R-:W4:Y:S04]  /*132000*/  LDL.LU R18, [R1+0x1d58] ;  /* 0x001d580001127983 */ /* 0x001f280000300800 */
[----:B------:R-:W4:Y:S04]  /*132010*/  LDL.LU R19, [R1+0x1d5c] ;  /* 0x001d5c0001137983 */ /* 0x000f280000300800 */
[----:B------:R-:W4:Y:S04]  /*132020*/  LDL.LU R10, [R1+0x1d70] ;  /* 0x001d7000010a7983 */ /* 0x000f280000300800 */
[----:B------:R-:W4:Y:S04]  /*132030*/  LDL.LU R4, [R1+0x1d74] ;  /* 0x001d740001047983 */ /* 0x000f280000300800 */
[----:B------:R-:W4:Y:S04]  /*132040*/  LDL.LU R6, [R1+0x1d78] ;  /* 0x001d780001067983 */ /* 0x000f280000300800 */
[----:B------:R0:W-:Y:S04]  /*132050*/  STL [R1+0x918], R5 ;  /* 0x0009180501007387 */ /* 0x0001e80000100800 */
[----:B0-----:R-:W4:Y:S04]  /*132060*/  LDL.LU R5, [R1+0x1d7c] ;  /* 0x001d7c0001057983 */ /* 0x001f280000300800 */
[----:B------:R0:W-:Y:S04]  /*132070*/  STL [R1+0x89c], R11 ;  /* 0x00089c0b01007387 */ /* 0x0001e80000100800 */
[----:B0-----:R-:W4:Y:S04]  /*132080*/  LDL.LU R11, [R1+0x1e10] ;  /* 0x001e1000010b7983 */ /* 0x001f280000300800 */
[----:B------:R-:W4:Y:S04]  /*132090*/  LDL.LU R13, [R1+0x1e14] ;  /* 0x001e1400010d7983 */ /* 0x000f280000300800 */
[----:B------:R0:W-:Y:S04]  /*1320a0*/  STL.64 [R1+0x1810], R24 ;  /* 0x0018101801007387 */ /* 0x0001e80000100a00 */
[----:B0-----:R-:W4:Y:S01]  /*1320b0*/  LDL.LU.64 R24, [R1+0x6758] ;  /* 0x0067580001187983 */ /* 0x001f220000300a00 */
[----:B--2---:R-:W-:-:S05]  /*1320c0*/  F2FP.SATFINITE.E5M2.F32.PACK_AB_MERGE_C R20, R12, R20, RZ ;  /* 0x000000140c14723e */ /* 0x004fca00048060ff */
[----:B------:R-:W-:Y:S01]  /*1320d0*/  STL [R1+0x8a8], R20 ;  /* 0x0008a81401007387 */ /* 0x000fe20000100800 */
[----:B---3--:R-:W-:-:S05]  /*1320e0*/  F2FP.SATFINITE.E5M2.F32.PACK_AB_MERGE_C R12, R9, R8, RZ ;  /* 0x00000008090c723e */ /* 0x008fca00048060ff */
[----:B------:R0:W-:Y:S04]  /*1320f0*/  STL [R1+0x7f4], R12 ;  /* 0x0007f40c01007387 */ /* 0x0001e80000100800 */
[----:B0-----:R-:W2:Y:S01]  /*132100*/  LDL.LU R12, [R1+0x1e1c] ;  /* 0x001e1c00010c7983 */ /* 0x001ea20000300800 */
[----:B----4-:R-:W-:Y:S02]  /*132110*/  F2FP.SATFINITE.E5M2.F32.PACK_AB_MERGE_C R20, R2, R21, RZ ;  /* 0x000000150214723e */ /* 0x010fe400048060ff */
[----:B------:R-:W-:Y:S02]  /*132120*/  F2FP.SATFINITE.E5M2.F32.PACK_AB_MERGE_C R2, R7, R3, RZ ;  /* 0x000000030702723e */ /* 0x000fe400048060ff */
[----:B------:R-:W-:-:S05]  /*132130*/  IADD3 R8, P1, R0, R25, RZ ;  /* 0x0000001900087210 */ /* 0x000fca0007f3e0ff */
[----:B------:R-:W-:-:S05]  /*132140*/  IMAD.X R9, R29, 0x1, R24, P1 ;  /* 0x000000011d097824 */ /* 0x000fca00008e0618 */
[----:B------:R0:W-:Y:S04]  /*132150*/  STL.64 [R1+0x17f8], R8 ;  /* 0x0017f80801007387 */ /* 0x0001e80000100a00 */
[----:B0-----:R-:W3:Y:S04]  /*132160*/  LDL.LU R8, [R1+0x1e30] ;  /* 0x001e300001087983 */ /* 0x001ee80000300800 */
[----:B------:R-:W3:Y:S04]  /*132170*/  LDL.LU R9, [R1+0x1e34] ;  /* 0x001e340001097983 */ /* 0x000ee80000300800 */
[----:B------:R0:W-:Y:S04]  /*132180*/  STL.64 [R1+0x6738], R24 ;  /* 0x0067381801007387 */ /* 0x0001e80000100a00 */
[----:B0-----:R-:W4:Y:S04]  /*132190*/  LDL.LU R24, [R1+0x1e3c] ;  /* 0x001e3c0001187983 */ /* 0x001f280000300800 */
[----:B------:R0:W-:Y:S04]  /*1321a0*/  STL [R1+0x7f8], R20 ;  /* 0x0007f81401007387 */ /* 0x0001e80000100800 */
[----:B------:R-:W4:Y:S01]  /*1321b0*/  LDL.LU R25, [R1+0x1e50] ;  /* 0x001e500001197983 */ /* 0x000f220000300800 */
[----:B0-----:R-:W-:-:S03]  /*1321c0*/  IADD3 R20, P1, R0, R23, RZ ;  /* 0x0000001700147210 */ /* 0x001fc60007f3e0ff */
[----:B------:R0:W-:Y:S02]  /*1321d0*/  STL [R1+0x768], R2 ;  /* 0x0007680201007387 */ /* 0x0001e40000100800 */
[----:B------:R-:W-:Y:S02]  /*1321e0*/  IMAD.X R21, R29, 0x1, R22, P1 ;  /* 0x000000011d157824 */ /* 0x000fe400008e0616 */
[----:B0-----:R-:W4:Y:S04]  /*1321f0*/  LDL.LU R2, [R1+0x1e54] ;  /* 0x001e540001027983 */ /* 0x001f280000300800 */
[----:B------:R-:W4:Y:S04]  /*132200*/  LDL.LU R3, [R1+0x1e58] ;  /* 0x001e580001037983 */ /* 0x000f280000300800 */
[----:B------:R-:W4:Y:S04]  /*132210*/  LDL.LU R7, [R1+0x1e5c] ;  /* 0x001e5c0001077983 */ /* 0x000f280000300800 */
[----:B------:R0:W-:Y:S04]  /*132220*/  STL [R1+0x6728], R23 ;  /* 0x0067281701007387 */ /* 0x0001e80000100800 */
[----:B0-----:R-:W4:Y:S04]  /*132230*/  LDL.LU R23, [R1+0x1e38] ;  /* 0x001e380001177983 */ /* 0x001f280000300800 */
        /* <DEDUP_REMOVED lines=15> */
[----:B------:R-:W-:Y:S01]  /*132330*/  F2FP.SATFINITE.E5M2.F32.PACK_AB_MERGE_C R11, R13, R11, RZ ;  /* 0x0000000b0d0b723e */ /* 0x000fe200048060ff */
[----:B------:R-:W-:Y:S04]  /*132340*/  STL.64 [R1+0x6730], R20 ;  /* 0x0067301401007387 */ /* 0x000fe80000100a00 */
[----:B------:R-:W4:Y:S04]  /*132350*/  LDL.LU R6, [R1+0x1e98] ;  /* 0x001e980001067983 */ /* 0x000f280000300800 */
[----:B------:R0:W-:Y:S01]  /*132360*/  STL [R1+0x71c], R5 ;  /* 0x00071c0501007387 */ /* 0x0001e20000100800 */
[----:B---3--:R-:W-:-:S02]  /*132370*/  F2FP.SATFINITE.E5M2.F32.PACK_AB_MERGE_C R12, R12, R22, RZ ;  /* 0x000000160c0c723e */ /* 0x008fc400048060ff */
[----:B------:R-:W-:Y:S01]  /*132380*/  F2FP.SATFINITE.E5M2.F32.PACK_AB_MERGE_C R8, R9, R8, RZ ;  /* 0x000000080908723e */ /* 0x000fe200048060ff */
[----:B0-----:R-:W3:Y:S04]  /*132390*/  LDL.LU R5, [R1+0x1e9c] ;  /* 0x001e9c0001057983 */ /* 0x001ee80000300800 */
[----:B------:R0:W-:Y:S04]  /*1323a0*/  STL [R1+0x670], R11 ;  /* 0x0006700b01007387 */ /* 0x0001e80000100800 */
[----:B0-----:R-:W3:Y:S04]  /*1323b0*/  LDL.LU R11, [R1+0x1ea0] ;  /* 0x001ea000010b7983 */ /* 0x001ee80000300800 */
[----:B------:R-:W3:Y:S01]  /*1323c0*/  LDL.LU R13, [R1+0x1ea4] ;  /* 0x001ea400010d7983 */ /* 0x000ee20000300800 */
[----:B--2---:R-:W-:-:S03]  /*1323d0*/  IADD3 R20, P1, R0, R19, RZ ;  /* 0x0000001300147210 */ /* 0x004fc60007f3e0ff */
[----:B------:R0:W-:Y:S02]  /*1323e0*/  STL.64 [R1+0x6720], R18 ;  /* 0x0067201201007387 */ /* 0x0001e40000100a00 */
[----:B------:R-:W-:-:S05]  /*1323f0*/  IMAD.X R21, R29, 0x1, R18, P1 ;  /* 0x000000011d157824 */ /* 0x000fca00008e0612 */
[----:B------:R1:W-:Y:S01]  /*132400*/  STL.64 [R1+0x17e0], R20 ;  /* 0x0017e01401007387 */ /* 0x0003e20000100a00 */
[----:B0-----:R-:W-:-:S05]  /*132410*/  IADD3 R18, P1, R0, R17, RZ ;  /* 0x0000001100127210 */ /* 0x001fca0007f3e0ff */
[----:B------:R-:W-:Y:S01]  /*132420*/  IMAD.X R19, R29, 0x1, R15, P1 ;  /* 0x000000011d137824 */ /* 0x000fe200008e060f */
[----:B-1----:R-:W2:Y:S04]  /*132430*/  LDL.LU R21, [R1+0x1ea8] ;  /* 0x001ea80001157983 */ /* 0x002ea80000300800 */
[----:B------:R0:W-:Y:S01]  /*132440*/  STL [R1+0x68c], R12 ;  /* 0x00068c0c01007387 */ /* 0x0001e20000100800 */
[----:B----4-:R-:W-:-:S03]  /*132450*/  F2FP.SATFINITE.E5M2.F32.PACK_AB_MERGE_C R20, R24, R23, RZ ;  /* 0x000000171814723e */ /* 0x010fc600048060ff */
[----:B0-----:R-:W2:Y:S04]  /*132460*/  LDL.LU R12, [R1+0x1eac] ;  /* 0x001eac00010c7983 */ /* 0x001ea80000300800 */
[----:B------:R0:W-:Y:S04]  /*132470*/  STL [R1+0x478], R8 ;  /* 0x0004780801007387 */ /* 0x0001e80000100800 */
[----:B0-----:R-:W4:Y:S04]  /*132480*/  LDL.LU R8, [R1+0x1eb0] ;  /* 0x001eb00001087983 */ /* 0x001f280000300800 */
[----:B------:R-:W4:Y:S04]  /*132490*/  LDL.LU R9, [R1+0x1eb4] ;  /* 0x001eb40001097983 */ /* 0x000f280000300800 */
[----:B------:R0:W-:Y:S04]  /*1324a0*/  STL.64 [R1+0x17b8], R18 ;  /* 0x0017b81201007387 */ /* 0x0001e80000100a00 */
[----:B------:R-:W-:Y:S01]  /*1324b0*/  STL [R1+0x484], R20 ;  /* 0x0004841401007387 */ /* 0x000fe20000100800 */
[----:B0-----:R-:W-:-:S05]  /*1324c0*/  IADD3 R18, P1, R0, R16, RZ ;  /* 0x0000001000127210 */ /* 0x001fca0007f3e0ff */
[----:B------:R-:W-:Y:S02]  /*1324d0*/  IMAD.X R19, R29, 0x1, R14, P1 ;  /* 0x000000011d137824 */ /* 0x000fe400008e060e */
[----:B------:R-:W2:Y:S04]  /*1324e0*/  LDL.LU R29, [R1+0x6740] ;  /* 0x00674000011d7983 */ /* 0x000ea80000300800 */
[----:B------:R0:W-:Y:S04]  /*1324f0*/  STL.64 [R1+0x17b0], R18 ;  /* 0x0017b01201007387 */ /* 0x0001e80000100a00 */
[----:B------:R-:W4:Y:S01]  /*132500*/  LDL.LU R22, [R1+0x1eb8] ;  /* 0x001eb80001167983 */ /* 0x000f220000300800 */
[----:B0-----:R-:W-:-:S02]  /*132510*/  F2FP.SATFINITE.E5M2.F32.PACK_AB_MERGE_C R18, R2, R25, RZ ;  /* 0x000000190212723e */ /* 0x001fc400048060ff */
[----:B------:R-:W-:-:S03]  /*132520*/  F2FP.SATFINITE.E5M2.F32.PACK_AB_MERGE_C R2, R7, R3, RZ ;  /* 0x000000030702723e */ /* 0x000fc600048060ff */
[----:B------:R0:W-:Y:S01]  /*132530*/  STL [R1+0x460], R18 ;  /* 0x0004601201007387 */ /* 0x0001e20000100800 */
[----:B------:R-:W-:Y:S01]  /*132540*/  VIADD R0, R0, UR5 ;  /* 0x0000000500007c36 */ /* 0x000fe20008000000 */
[----:B---3--:R-:W-:Y:S01]  /*132550*/  F2FP.SATFINITE.E5M2.F32.PACK_AB_MERGE_C R5, R5, R6, RZ ;  /* 0x000000060505723e */ /* 0x008fe200048060ff */
[----:B------:R-:W-:Y:S01]  /*132560*/  ULDC UR5, c[0x0][0x248] ;  /* 0x0000920000057ab9 */ /* 0x000fe20000000800 */
[----:B------:R-:W3:Y:S04]  /*132570*/  LDL.LU R23, [R1+0x1ebc] ;  /* 0x001ebc0001177983 */ /* 0x000ee80000300800 */
[----:B------:R1:W-:Y:S04]  /*132580*/  STL [R1+0x464], R2 ;  /* 0x0004640201007387 */ /* 0x0003e80000100800 */
[----:B0-----:R-:W3:Y:S04]  /*132590*/  LDL.LU R18, [R1+0x1ec0] ;  /* 0x001ec00001127983 */ /* 0x001ee80000300800 */
[----:B------:R-:W3:Y:S01]  /*1325a0*/  LDL.LU R19, [R1+0x1ec4] ;  /* 0x001ec40001137983 */ /* 0x000ee20000300800 */
[----:B-1----:R-:W-:-:S03]  /*1325b0*/  F2FP.SATFINITE.E5M2.F32.PACK_AB_MERGE_C R2, R4, R10, RZ ;  /* 0x0000000a0402723e */ /* 0x002fc600048060ff */
[----:B------:R-:W3:Y:S04]  /*1325c0*/  LDL.LU R3, [R1+0x1ec8] ;  /* 0x001ec80001037983 */ /* 0x000ee80000300800 */
[----:B------:R-:W3:Y:S04]  /*1325d0*/  LDL.LU R7, [R1+0x1ecc] ;  /* 0x001ecc0001077983 */ /* 0x000ee80000300800 */
[----:B------:R0:W-:Y:S04]  /*1325e0*/  STL [R1+0x44c], R2 ;  /* 0x00044c0201007387 */ /* 0x0001e80000100800 */
[----:B------:R-:W3:Y:S04]  /*1325f0*/  LDL.LU R10, [R1+0x1ed0] ;  /* 0x001ed000010a7983 */ /* 0x000ee80000300800 */
[----:B------:R-:W3:Y:S01]  /*132600*/  LDL.LU R4, [R1+0x1ed4] ;  /* 0x001ed40001047983 */ /* 0x000ee20000300800 */
[----:B0-----:R-:W-:-:S03]  /*132610*/  SHF.R.S32.HI R2, RZ, 0x1f, R0 ;  /* 0x0000001fff027819 */ /* 0x001fc60000011400 */
[----:B------:R-:W3:Y:S01]  /*132620*/  LDL.LU R6, [R1+0x1ed8] ;  /* 0x001ed80001067983 */ /* 0x000ee20000300800 */
        /* <DEDUP_REMOVED lines=9> */
[----:B0-----:R-:W2:Y:S04]  /*1326c0*/  LDL.LU R11, [R1+0x1ee0] ;  /* 0x001ee000010b7983 */ /* 0x001ea80000300800 */
[----:B------:R-:W2:Y:S04]  /*1326d0*/  LDL.LU R13, [R1+0x1ee4] ;  /* 0x001ee400010d7983 */ /* 0x000ea80000300800 */
[----:B------:R0:W-:Y:S04]  /*1326e0*/  STL.64 [R1+0x17a0], R24 ;  /* 0x0017a01801007387 */ /* 0x0001e80000100a00 */
[----:B0-----:R-:W2:Y:S01]  /*1326f0*/  LDL.LU.64 R24, [R1+0x6738] ;  /* 0x0067380001187983 */ /* 0x001ea20000300a00 */
[----:B------:R-:W-:-:S02]  /*132700*/  F2FP.SATFINITE.E5M2.F32.PACK_AB_MERGE_C R20, R12, R21, RZ ;  /* 0x000000150c14723e */ /* 0x000fc400048060ff */
[----:B----4-:R-:W-:Y:S02]  /*132710*/  F2FP.SATFINITE.E5M2.F32.PACK_AB_MERGE_C R12, R9, R8, RZ ;  /* 0x00000008090c723e */ /* 0x010fe400048060ff */
[----:B------:R-:W4:Y:S04]  /*132720*/  LDL.LU R8, [R1+0x1ee8] ;  /* 0x001ee80001087983 */ /* 0x000f280000300800 */
[----:B------:R2:W-:Y:S04]  /*132730*/  STL [R1+0x430], R20 ;  /* 0x0004301401007387 */ /* 0x0005e80000100800 */
[----:B------:R-:W4:Y:S04]  /*132740*/  LDL.LU R9, [R1+0x1eec] ;  /* 0x001eec0001097983 */ /* 0x000f280000300800 */
[----:B------:R-:W-:Y:S01]  /*132750*/  STL [R1+0x408], R12 ;  /* 0x0004080c01007387 */ /* 0x000fe20000100800 */
[----:B---3--:R-:W-:-:S02]  /*132760*/  F2FP.SATFINITE.E5M2.F32.PACK_AB_MERGE_C R23, R23, R22, RZ ;  /* 0x000000161717723e */ /* 0x008fc400048060ff */
[----:B--2---:R-:W-:Y:S01]  /*132770*/  IADD3 R20, P1, R0, R25, RZ ;  /* 0x0000001900147210 */ /* 0x004fe20007f3e0ff */
[----:B------:R-:W-:Y:S04]  /*132780*/  STL [R1+0x6710], R25 ;  /* 0x0067101901007387 */ /* 0x000fe80000100800 */
[----:B------:R-:W-:-:S05]  /*132790*/  IMAD.X R21, R2, 0x1, R24, P1 ;  /* 0x0000000102157824 */ /* 0x000fca00008e0618 */
[----:B------:R0:W-:Y:S04]  /*1327a0*/  STL.64 [R1+0x1798], R20 ;  /* 0x0017981401007387 */ /* 0x0001e80000100a00 */
[----:B0-----:R-:W2:Y:S04]  /*1327b0*/  LDL.LU.64 R20, [R1+0x6730] ;  /* 0x0067300001147983 */ /* 0x001ea80000300a00 */
[----:B------:R-:W3:Y:S04]  /*1327c0*/  LDL.LU R25, [R1+0x1ef8] ;  /* 0x001ef80001197983 */ /* 0x000ee80000300800 */
[----:B------:R-:W3:Y:S04]  /*1327d0*/  LDL.LU R12, [R1+0x1efc] ;  /* 0x001efc00010c7983 */ /* 0x000ee80000300800 */
[----:B------:R0:W-:Y:S04]  /*1327e0*/  STL [R1+0x6714], R24 ;  /* 0x0067141801007387 */ /* 0x0001e80000100800 */
[----:B0-----:R-:W3:Y:S04]  /*1327f0*/  LDL.LU R24, [R1+0x1ef4] ;  /* 0x001ef40001187983 */ /* 0x001ee80000300800 */
[----:B------:R-:W4:Y:S04]  /*132800*/  LDL.LU R22, [R1+0x672c] ;  /* 0x00672c0001167983 */ /* 0x000f280000300800 */
[----:B------:R0:W-:Y:S04]  /*132810*/  STL [R1+0x414], R23 ;  /* 0x0004141701007387 */ /* 0x0001e80000100800 */
[----:B0-----:R-:W2:Y:S01]  /*132820*/  LDL.LU R23, [R1+0x6728] ;  /* 0x0067280001177983 */ /* 0x001ea20000300800 */
[----:B------:R-:W-:-:S05]  /*132830*/  F2FP.SATFINITE.E5M2.F32.PACK_AB_MERGE_C R19, R19, R18, RZ ;  /* 0x000000121313723e */ /* 0x000fca00048060ff */
[----:B------:R4:W-:Y:S01]  /*132840*/  STL [R1+0x3cc], R19 ;  /* 0x0003cc1301007387 */ /* 0x0009e20000100800 */
[----:B------:R-:W-:Y:S02]  /*132850*/  F2FP.SATFINITE.E5M2.F32.PACK_AB_MERGE_C R7, R7, R3, RZ ;  /* 0x000000030707723e */ /* 0x000fe400048060ff */
[----:B------:R-:W-:Y:S02]  /*132860*/  F2FP.SATFINITE.E5M2.F32.PACK_AB_MERGE_C R4, R4, R10, RZ ;  /* 0x0000000a0404723e */ /* 0x000fe400048060ff */
[----:B--2---:R-:W-:Y:S01]  /*132870*/  IADD3 R18, P1, R0, R23, RZ ;  /* 0x0000001700127210 */ /* 0x004fe20007f3e0ff */
[----:B------:R0:W-:Y:S04]  /*132880*/  STL [R1+0x6700], R23 ;  /* 0x0067001701007387 */ /* 0x0001e80000100800 */
[----:B----4-:R-:W-:Y:S01]  /*132890*/  IMAD.X R19, R2, 0x1, R22, P1 ;  /* 0x0000000102137824 */ /* 0x010fe200008e0616 */
[----:B0-----:R-:W2:Y:S04]  /*1328a0*/  LDL.LU R23, [R1+0x1ef0] ;  /* 0x001ef00001177983 */ /* 0x001ea80000300800 */
[----:B------:R-:W-:Y:S04]  /*1328b0*/  STL [R1+0x6704], R22 ;  /* 0x0067041601007387 */ /* 0x000fe80000100800 */
[----:B------:R0:W-:Y:S04]  /*1328c0*/  STL.64 [R1+0x1790], R18 ;  /* 0x0017901201007387 */ /* 0x0001e80000100a00 */
[----:B------:R-:W4:Y:S01]  /*1328d0*/  LDL.LU R3, [R1+0x1f00] ;  /* 0x001f000001037983 */ /* 0x000f220000300800 */
[----:B0-----:R-:W-:-:S03]  /*1328e0*/  IADD3 R18, P1, R0, R21, RZ ;  /* 0x0000001500127210 */ /* 0x001fc60007f3e0ff */
[----:B------:R0:W-:Y:S02]  /*1328f0*/  STL [R1+0x3d4], R7 ;  /* 0x0003d40701007387 */ /* 0x0001e40000100800 */
[----:B------:R-:W-:Y:S02]  /*132900*/  IMAD.X R19, R2, 0x1, R20, P1 ;  /* 0x0000000102137824 */ /* 0x000fe400008e0614 */
[----:B0-----:R-:W4:Y:S04]  /*132910*/  LDL.LU R7, [R1+0x1f04] ;  /* 0x001f040001077983 */ /* 0x001f280000300800 */
[----:B------:R0:W-:Y:S04]  /*132920*/  STL [R1+0x3b0], R4 ;  /* 0x0003b00401007387 */ /* 0x0001e80000100800 */
[----:B------:R-:W4:Y:S04]  /*132930*/  LDL.LU R10, [R1+0x1f08] ;  /* 0x001f0800010a7983 */ /* 0x000f280000300800 */
[----:B0-----:R-:W4:Y:S04]  /*132940*/  LDL.LU R4, [R1+0x1f0c] ;  /* 0x001f0c0001047983 */ /* 0x001f280000300800 */
[----:B------:R0:W-:Y:S04]  /*132950*/  STL.64 [R1+0x1788], R18 ;  /* 0x0017881201007387 */ /* 0x0001e80000100a00 */
[----:B0-----:R-:W2:Y:S04]  /*132960*/  LDL.LU.64 R18, [R1+0x6720] ;  /* 0x0067200001127983 */ /* 0x001ea80000300a00 */
[----:B------:R0:W-:Y:S02]  /*132970*/  STL.64 [R1+0x6708], R20 ;  /* 0x0067081401007387 */ /* 0x0001e40000100a00 */
[----:B0-----:R-:W-:-:S02]  /*132980*/  F2FP.SATFINITE.E5M2.F32.PACK_AB_MERGE_C R20, R5, R6, RZ ;  /* 0x000000060514723e */ /* 0x001fc400048060ff */
[----:B------:R-:W4:Y:S01]  /*132990*/  LDL.LU R5, [R1+0x1f10] ;  /* 0x001f100001057983 */ /* 0x000f220000300800 */
[----:B------:R-:W-:-:S03]  /*1329a0*/  F2FP.SATFINITE.E5M2.F32.PACK_AB_MERGE_C R6, R13, R11, RZ ;  /* 0x0000000b0d06723e */ /* 0x000fc600048060ff */
[----:B------:R2:W-:Y:S04]  /*1329b0*/  STL [R1+0x3bc], R20 ;  /* 0x0003bc1401007387 */ /* 0x0005e80000100800 */
[----:B------:R-:W4:Y:S01]  /*1329c0*/  LDL.LU R13, [R1+0x1f14] ;  /* 0x001f1400010d7983 */ /* 0x000f220000300800 */
[----:B------:R-:W-:-:S03]  /*1329d0*/  F2FP.SATFINITE.E5M2.F32.PACK_AB_MERGE_C R8, R9, R8, RZ ;  /* 0x000000080908723e */ /* 0x000fc600048060ff */
[----:B------:R0:W-:Y:S01]  /*1329e0*/  STL [R1+0x398], R6 ;  /* 0x0003980601007387 */ /* 0x0001e20000100800 */
[----:B---3--:R-:W-:Y:S02]  /*1329f0*/  F2FP.SATFINITE.E5M2.F32.PACK_AB_MERGE_C R12, R12, R25, RZ ;  /* 0x000000190c0c723e */ /* 0x008fe400048060ff */
[----:B--2---:R-:W-:Y:S01]  /*132a00*/  IADD3 R20, P1, R0, R19, RZ ;  /* 0x0000001300147210 */ /* 0x004fe20007f3e0ff */
[----:B------:R1:W-:Y:S04]  /*132a10*/  STL.64 [R1+0x66f8], R18 ;  /* 0x0066f81201007387 */ /* 0x0003e80000100a00 */
[----:B------:R-:W-:Y:S01]  /*132a20*/  IMAD.X R21, R2, 0x1, R18, P1 ;  /* 0x0000000102157824 */ /* 0x000fe200008e0612 */
[----:B0-----:R-:W2:Y:S04]  /*132a30*/  LDL.LU R6, [R1+0x1f18] ;  /* 0x001f180001067983 */ /* 0x001ea80000300800 */
[----:B------:R0:W-:Y:S01]  /*132a40*/  STL.64 [R1+0x1780], R20 ;  /* 0x0017801401007387 */ /* 0x0001e20000100a00 */
[----:B-1----:R-:W-:-:S03]  /*132a50*/  IADD3 R18, P1, R0, R17, RZ ;  /* 0x0000001100127210 */ /* 0x002fc60007f3e0ff */
[----:B------:R-:W2:Y:S04]  /*132a60*/  LDL.LU R11, [R1+0x1f1c] ;  /* 0x001f1c00010b7983 */ /* 0x000ea80000300800 */
[----:B------:R1:W-:Y:S01]  /*132a70*/  STL [R1+0x39c], R8 ;  /* 0x00039c0801007387 */ /* 0x0003e20000100800 */
[----:B------:R-:W-:Y:S01]  /*132a80*/  IMAD.X R19, R2, 0x1, R15, P1 ;  /* 0x0000000102137824 */ /* 0x000fe200008e060f */
[----:B0-----:R-:W-:Y:S02]  /*132a90*/  F2FP.SATFINITE.E5M2.F32.PACK_AB_MERGE_C R20, R24, R23, RZ ;  /* 0x000000171814723e */ /* 0x001fe400048060ff */
[----:B-1----:R-:W3:Y:S04]  /*132aa0*/  LDL.LU R8, [R1+0x1f20] ;  /* 0x001f200001087983 */ /* 0x002ee80000300800 */
[----:B------:R-:W3:Y:S04]  /*132ab0*/  LDL.LU R9, [R1+0x1f24] ;  /* 0x001f240001097983 */ /* 0x000ee80000300800 */
[----:B------:R-:W-:Y:S04]  /*132ac0*/  STL [R1+0x370], R20 ;  /* 0x0003701401007387 */ /* 0x000fe80000100800 */
[----:B------:R0:W-:Y:S04]  /*132ad0*/  STL.64 [R1+0x1778], R18 ;  /* 0x0017781201007387 */ /* 0x0001e80000100a00 */
[----:B------:R-:W-:Y:S04]  /*132ae0*/  STL.64 [R1+0x6718], R16 ;  /* 0x0067181001007387 */ /* 0x000fe80000100a00 */
[----:B------:R-:W-:Y:S04]  /*132af0*/  STL [R1+0x37c], R12 ;  /* 0x00037c0c01007387 */ /* 0x000fe80000100800 */
[----:B------:R-:W3:Y:S04]  /*132b00*/  LDL.LU R24, [R1+0x1f28] ;  /* 0x001f280001187983 */ /* 0x000ee80000300800 */
[----:B------:R-:W3:Y:S01]  /*132b10*/  LDL.LU R25, [R1+0x1f2c] ;  /* 0x001f2c0001197983 */ /* 0x000ee20000300800 */
[----:B0-----:R-:W-:-:S03]  /*132b20*/  IADD3 R18, P1, R0, R16, RZ ;  /* 0x0000001000127210 */ /* 0x001fc60007f3e0ff */
[----:B------:R-:W3:Y:S02]  /*132b30*/  LDL.LU R20, [R1+0x1f40] ;  /* 0x001f400001147983 */ /* 0x000ee40000300800 */
[----:B------:R-:W-:Y:S01]  /*132b40*/  IMAD.X R19, R2, 0x1, R14, P1 ;  /* 0x0000000102137824 */ /* 0x000fe200008e060e */
[----:B----4-:R-:W-:-:S04]  /*132b50*/  F2FP.SATFINITE.E5M2.F32.PACK_AB_MERGE_C R3, R7, R3, RZ ;  /* 0x000000030703723e */ /* 0x010fc800048060ff */
[----:B------:R0:W-:Y:S01]  /*132b60*/  STL.64 [R1+0x1770], R18 ;  /* 0x0017701201007387 */ /* 0x0001e20000100a00 */
[----:B------:R-:W-:-:S03]  /*132b70*/  F2FP.SATFINITE.E5M2.F32.PACK_AB_MERGE_C R2, R4, R10, RZ ;  /* 0x0000000a0402723e */ /* 0x000fc600048060ff */
[----:B------:R-:W4:Y:S01]  /*132b80*/  LDL.LU R21, [R1+0x1f44] ;  /* 0x001f440001157983 */ /* 0x000f220000300800 */
[----:B------:R-:W-:Y:S01]  /*132b90*/  VIADD R0, R0, UR5 ;  /* 0x0000000500007c36 */ /* 0x000fe20008000000 */
[----:B------:R-:W-:Y:S01]  /*132ba0*/  F2FP.SATFINITE.E5M2.F32.PACK_AB_MERGE_C R13, R13, R5, RZ ;  /* 0x000000050d0d723e */ /* 0x000fe200048060ff */
[----:B------:R-:W-:Y:S01]  /*132bb0*/  ULDC UR5, c[0x0][0x248] ;  /* 0x0000920000057ab9 */ /* 0x000fe20000000800 */
[----:B------:R-:W4:Y:S04]  /*132bc0*/  LDL.LU R22, [R1+0x1f48] ;  /* 0x001f480001167983 */ /* 0x000f280000300800 */
[----:B------:R-:W4:Y:S04]  /*132bd0*/  LDL.LU R23, [R1+0x1f4c] ;  /* 0x001f4c0001177983 */ /* 0x000f280000300800 */
[----:B0-----:R-:W4:Y:S04]  /*132be0*/  LDL.LU R18, [R1+0x1f50] ;  /* 0x001f500001127983 */ /* 0x001f280000300800 */
[----:B------:R-:W4:Y:S04]  /*132bf0*/  LDL.LU R19, [R1+0x1f54] ;  /* 0x001f540001137983 */ /* 0x000f280000300800 */
[----:B------:R-:W4:Y:S01]  /*132c00*/  LDL.LU R12, [R1+0x1f58] ;  /* 0x001f5800010c7983 */ /* 0x000f220000300800 */
[----:B------:R-:W-:-:S03]  /*132c10*/  SHF.R.S32.HI R5, RZ, 0x1f, R0 ;  /* 0x0000001fff057819 */ /* 0x000fc60000011400 */
[----:B------:R-:W-:Y:S04]  /*132c20*/  STL [R1+0x348], R3 ;  /* 0x0003480301007387 */ /* 0x000fe80000100800 */
[----:B------:R-:W4:Y:S04]  /*132c30*/  LDL.LU R7, [R1+0x1f5c] ;  /* 0x001f5c0001077983 */ /* 0x000f280000300800 */
[----:B------:R0:W-:Y:S04]  /*132c40*/  STL [R1+0x354], R2 ;  /* 0x0003540201007387 */ /* 0x0001e80000100800 */
[----:B------:R-:W4:Y:S04]  /*132c50*/  LDL.LU R10, [R1+0x1f70] ;  /* 0x001f7000010a7983 */ /* 0x000f280000300800 */
[----:B------:R-:W4:Y:S01]  /*132c60*/  LDL.LU R4, [R1+0x1f74] ;  /* 0x001f740001047983 */ /* 0x000f220000300800 */
[----:B0-----:R-:W-:-:S05]  /*132c70*/  IADD3 R2, P1, R0, R29, RZ ;  /* 0x0000001d00027210 */ /* 0x001fca0007f3e0ff */
[----:B------:R-:W-:Y:S01]  /*132c80*/  IMAD.X R3, R5, 0x1, R28, P1 ;  /* 0x0000000105037824 */ /* 0x000fe200008e061c */
[----:B------:R-:W-:Y:S01]  /*132c90*/  STL [R1+0x324], R13 ;  /* 0x0003240d01007387 */ /* 0x000fe20000100800 */
[----:B------:R-:W-:-:S03]  /*132ca0*/  IADD3 R16, P1, R0, R27, RZ ;  /* 0x0000001b00107210 */ /* 0x000fc60007f3e0ff */
[----:B------:R0:W-:Y:S02]  /*132cb0*/  STL.64 [R1+0x1768], R2 ;  /* 0x0017680201007387 */ /* 0x0001e40000100a00 */
[----:B------:R-:W-:Y:S02]  /*132cc0*/  IMAD.X R17, R5, 0x1, R26, P1 ;  /* 0x0000000105117824 */ /* 0x000fe400008e061a */
[----:B0-----:R-:W4:Y:S04]  /*132cd0*/  LDL.LU R3, [R1+0x2050] ;  /* 0x0020500001037983 */ /* 0x001f280000300800 */
[----:B------:R-:W4:Y:S04]  /*132ce0*/  LDL.LU R13, [R1+0x2054] ;  /* 0x00205400010d7983 */ /* 0x000f280000300800 */
[----:B------:R-:W4:Y:S01]  /*132cf0*/  LDL.LU R2, [R1+0x205c] ;  /* 0x00205c0001027983 */ /* 0x000f220000300800 */
[----:B--2---:R-:W-:-:S05]  /*132d00*/  F2FP.SATFINITE.E5M2.F32.PACK_AB_MERGE_C R6, R11, R6, RZ ;  /* 0x000000060b06723e */ /* 0x004fca00048060ff */
[----:B------:R0:W-:Y:S04]  /*132d10*/  STL [R1+0x330], R6 ;  /* 0x0003300601007387 */ /* 0x0001e80000100800 */
[----:B0-----:R-:W2:Y:S01]  /*132d20*/  LDL.LU R6, [R1+0x20d0] ;  /* 0x0020d00001067983 */ /* 0x001ea20000300800 */
[----:B---3--:R-:W-:-:S05]  /*132d30*/  F2FP.SATFINITE.E5M2.F32.PACK_AB_MERGE_C R8, R9, R8, RZ ;  /* 0x000000080908723e */ /* 0x008fca00048060ff */
[----:B------:R0:W-:Y:S04]  /*132d40*/  STL [R1+0x300], R8 ;  /* 0x0003000801007387 */ /* 0x0001e80000100800 */
[----:B------:R-:W2:Y:S04]  /*132d50*/  LDL.LU R11, [R1+0x20d4] ;  /* 0x0020d400010b7983 */ /* 0x000ea80000300800 */
[----:B0-----:R-:W3:Y:S04]  /*132d60*/  LDL.LU R8, [R1+0x20d8] ;  /* 0x0020d80001087983 */ /* 0x001ee80000300800 */
[----:B------:R-:W3:Y:S04]  /*132d70*/  LDL.LU R9, [R1+0x20dc] ;  /* 0x0020dc0001097983 */ /* 0x000ee80000300800 */
[----:B------:R0:W-:Y:S01]  /*132d80*/  STL [R1+0x66f0], R27 ;  /* 0x0066f01b01007387 */ /* 0x0001e20000100800 */
[----:B------:R-:W-:-:S03]  /*132d90*/  F2FP.SATFINITE.E5M2.F32.PACK_AB_MERGE_C R25, R25, R24, RZ ;  /* 0x000000181919723e */ /* 0x000fc600048060ff */
[----:B0-----:R-:W2:Y:S04]  /*132da0*/  LDL.LU R27, [R1+0x2058] ;  /* 0x00205800011b7983 */ /* 0x001ea80000300800 */
[----:B------:R0:W-:Y:S04]  /*132db0*/  STL.64 [R1+0x1760], R16 ;  /* 0x0017601001007387 */ /* 0x0001e80000100a00 */
[----:B0-----:R-:W3:Y:S04]  /*132dc0*/  LDL.LU.64 R16, [R1+0x6718] ;  /* 0x0067180001107983 */ /* 0x001ee80000300a00 */
[----:B------:R-:W2:Y:S04]  /*132dd0*/  LDL.LU R24, [R1+0x6714] ;  /* 0x0067140001187983 */ /* 0x000ea80000300800 */
[----:B------:R0:W-:Y:S04]  /*132de0*/  STL [R1+0x304], R25 ;  /* 0x0003041901007387 */ /* 0x0001e80000100800 */
[----:B0-----:R-:W3:Y:S01]  /*132df0*/  LDL.LU R25, [R1+0x6710] ;  /* 0x0067100001197983 */ /* 0x001ee20000300800 */
[----:B----4-:R-:W-:-:S05]  /*132e00*/  F2FP.SATFINITE.E5M2.F32.PACK_AB_MERGE_C R21, R21, R20, RZ ;  /* 0x000000141515723e */ /* 0x010fca00048060ff */
[----:B------:R2:W-:Y:S01]  /*132e10*/  STL [R1+0x2d8], R21 ;  /* 0x0002d81501007387 */ /* 0x0005e20000100800 */
[----:B------:R-:W-:Y:S02]  /*132e20*/  F2FP.SATFINITE.E5M2.F32.PACK_AB_MERGE_C R23, R23, R22, RZ ;  /* 0x000000161717723e */ /* 0x000fe400048060ff */
[----:B---3--:R-:W-:-:S05]  /*132e30*/  IADD3 R20, P1, R0, R25, RZ ;  /* 0x0000001900147210 */ /* 0x008fca0007f3e0ff */
[----:B--2---:R-:W-:-:S05]  /*132e40*/  IMAD.X R21, R5, 0x1, R24, P1 ;  /* 0x0000000105157824 */ /* 0x004fca00008e0618 */
[----:B------:R0:W-:Y:S04]  /*132e50*/  STL.64 [R1+0x1758], R20 ;  /* 0x0017581401007387 */ /* 0x0001e80000100a00 */
[----:B0-----:R-:W2:Y:S04]  /*132e60*/  LDL.LU.64 R20, [R1+0x6708] ;  /* 0x0067080001147983 */ /* 0x001ea80000300a00 */
[----:B------:R-:W3:Y:S04]  /*132e70*/  LDL.LU R22, [R1+0x6704] ;  /* 0x0067040001167983 */ /* 0x000ee80000300800 */
[----:B------:R0:W-:Y:S04]  /*132e80*/  STL [R1+0x2cc], R23 ;  /* 0x0002cc1701007387 */ /* 0x0001e80000100800 */
[----:B0-----:R-:W4:Y:S01]  /*132e90*/  LDL.LU R23, [R1+0x6700] ;  /* 0x0067000001177983 */ /* 0x001f220000300800 */
[----:B------:R-:W-:-:S05]  /*132ea0*/  F2FP.SATFINITE.E5M2.F32.PACK_AB_MERGE_C R19, R19, R18, RZ ;  /* 0x000000121313723e */ /* 0x000fca00048060ff */
[----:B------:R0:W-:Y:S01]  /*132eb0*/  STL [R1+0x2ac], R19 ;  /* 0x0002ac1301007387 */ /* 0x0001e20000100800 */
[----:B------:R-:W-:Y:S02]  /*132ec0*/  F2FP.SATFINITE.E5M2.F32.PACK_AB_MERGE_C R7, R7, R12, RZ ;  /* 0x0000000c0707723e */ /* 0x000fe400048060ff */
[----:B------:R-:W-:Y:S02]  /*132ed0*/  F2FP.SATFINITE.E5M2.F32.PACK_AB_MERGE_C R4, R4, R10, RZ ;  /* 0x0000000a0404723e */ /* 0x000fe400048060ff */
[----:B----4-:R-:W-:Y:S01]  /*132ee0*/  IADD3 R18, P1, R0, R23, RZ ;  /* 0x0000001700127210 */ /* 0x010fe20007f3e0ff */
[----:B---3--:R1:W-:Y:S04]  /*132ef0*/  STL.64 [R1+0x66e8], R22 ;  /* 0x0066e81601007387 */ /* 0x0083e80000100a00 */
[----:B0-----:R-:W-:-:S02]  /*132f00*/  IMAD.X R19, R5, 0x1, R22, P1 ;  /* 0x0000000105137824 */ /* 0x001fc400008e0616 */
[----:B-1----:R-:W3:Y:S04]  /*132f10*/  LDL.LU R22, [R1+0x1f78] ;  /* 0x001f780001167983 */ /* 0x002ee80000300800 */
[----:B------:R-:W3:Y:S04]  /*132f20*/  LDL.LU R23, [R1+0x1f7c] ;  /* 0x001f7c0001177983 */ /* 0x000ee80000300800 */
[----:B------:R2:W-:Y:S04]  /*132f30*/  STL.64 [R1+0x1750], R18 ;  /* 0x0017501201007387 */ /* 0x0005e80000100a00 */
[----:B------:R-:W-:Y:S01]  /*132f40*/  STL [R1+0x2b4], R7 ;  /* 0x0002b40701007387 */ /* 0x000fe20000100800 */
[----:B--2---:R-:W-:-:S03]  /*132f50*/  IADD3 R18, P1, R0, R21, RZ ;  /* 0x0000001500127210 */ /* 0x004fc60007f3e0ff */
[----:B------:R-:W-:Y:S02]  /*132f60*/  STL [R1+0x228], R4 ;  /* 0x0002280401007387 */ /* 0x000fe40000100800 */
[----:B------:R-:W-:-:S05]  /*132f70*/  IMAD.X R19, R5, 0x1, R20, P1 ;  /* 0x0000000105137824 */ /* 0x000fca00008e0614 */
[----:B------:R0:W-:Y:S04]  /*132f80*/  STL.64 [R1+0x1748], R18 ;  /* 0x0017481201007387 */ /* 0x0001e80000100a00 */
[----:B0-----:R-:W2:Y:S04]  /*132f90*/  LDL.LU.64 R18, [R1+0x66f8] ;  /* 0x0066f80001127983 */ /* 0x001ea80000300a00 */
[----:B------:R-:W4:Y:S04]  /*132fa0*/  LDL.LU R12, [R1+0x20c0] ;  /* 0x0020c000010c7983 */ /* 0x000f280000300800 */
[----:B------:R-:W4:Y:S04]  /*132fb0*/  LDL.LU R10, [R1+0x20c4] ;  /* 0x0020c400010a7983 */ /* 0x000f280000300800 */
[----:B------:R-:W4:Y:S01]  /*132fc0*/  LDL.LU R7, [R1+0x20c8] ;  /* 0x0020c80001077983 */ /* 0x000f220000300800 */
[----:B------:R-:W-:-:S03]  /*132fd0*/  F2FP.SATFINITE.E5M2.F32.PACK_AB_MERGE_C R3, R13, R3, RZ ;  /* 0x000000030d03723e */ /* 0x000fc600048060ff */
[----:B------:R-:W4:Y:S04]  /*132fe0*/  LDL.LU R4, [R1+0x20cc] ;  /* 0x0020cc0001047983 */ /* 0x000f280000300800 */
[----:B------:R-:W-:Y:S01]  /*132ff0*/  STL.64 [R1+0x66e0], R20 ;  /* 0x0066e01401007387 */ /* 0x000fe20000100a00 */
[----:B---3--:R-:W-:-:S05]  /*133000*/  F2FP.SATFINITE.E5M2.F32.PACK_AB_MERGE_C R22, R23, R22, RZ ;  /* 0x000000161716723e */ /* 0x008fca00048060ff */
[----:B------:R-:W-:Y:S04]  /*133010*/  STL [R1+0x224], R22 ;  /* 0x0002241601007387 */ /* 0x000fe80000100800 */
        /* <DEDUP_REMOVED lines=9> */
[----:B-1----:R-:W-:Y:S02]  /*1330b0*/  F2FP.SATFINITE.E5M2.F32.PACK_AB_MERGE_C R20, R2, R27, RZ ;  /* 0x0000001b0214723e */ /* 0x002fe400048060ff */
[----:B------:R-:W-:-:S03]  /*1330c0*/  F2FP.SATFINITE.E5M2.F32.PACK_AB_MERGE_C R2, R11, R6, RZ ;  /* 0x000000060b02723e */ /* 0x000fc600048060ff */
[----:B------:R-:W-:Y:S01]  /*1330d0*/  STL [R1+0x208], R20 ;  /* 0x0002081401007387 */ /* 0x000fe20000100800 */
[----:B------:R-:W-:-:S03]  /*1330e0*/  F2FP.SATFINITE.E5M2.F32.PACK_AB_MERGE_C R11, R9, R8, RZ ;  /* 0x00000008090b723e */ /* 0x000fc600048060ff */
[----:B------:R0:W-:Y:S04]  /*1330f0*/  STL [R1+0x1e4], R2 ;  /* 0x0001e40201007387 */ /* 0x0001e80000100800 */
[----:B------:R-:W2:Y:S04]  /*133100*/  LDL.LU R27, [R1+0x20e8] ;  /* 0x0020e800011b7983 */ /* 0x000ea80000300800 */
[----:B0-----:R-:W2:Y:S04]  /*133110*/  LDL.LU R2, [R1+0x2204] ;  /* 0x0022040001027983 */ /* 0x001ea80000300800 */
[----:B------:R0:W-:Y:S04]  /*133120*/  STL.64 [R1+0x1738], R18 ;  /* 0x0017381201007387 */ /* 0x0001e80000100a00 */
[----:B------:R-:W2:Y:S04]  /*133130*/  LDL.LU R22, [R1+0x2208] ;  /* 0x0022080001167983 */ /* 0x000ea80000300800 */
[----:B------:R-:W2:Y:S01]  /*133140*/  LDL.LU R23, [R1+0x220c] ;  /* 0x00220c0001177983 */ /* 0x000ea20000300800 */
[----:B0-----:R-:W-:-:S03]  /*133150*/  IADD3 R18, P1, R0, R16, RZ ;  /* 0x0000001000127210 */ /* 0x001fc60007f3e0ff */
[----:B------:R-:W2:Y:S04]  /*133160*/  LDL.LU R6, [R1+0x20b0] ;  /* 0x0020b00001067983 */ /* 0x000ea80000300800 */
[----:B------:R-:W2:Y:S01]  /*133170*/  LDL.LU R8, [R1+0x20b4] ;  /* 0x0020b40001087983 */ /* 0x000ea20000300800 */
[----:B------:R-:W-:-:S03]  /*133180*/  IMAD.X R19, R5, 0x1, R14, P1 ;  /* 0x0000000105137824 */ /* 0x000fc600008e060e */
[----:B------:R0:W-:Y:S01]  /*133190*/  STL [R1+0x632c], R11 ;  /* 0x00632c0b01007387 */ /* 0x0001e20000100800 */
[----:B----4-:R-:W-:-:S03]  /*1331a0*/  F2FP.SATFINITE.E5M2.F32.PACK_AB_MERGE_C R10, R10, R12, RZ ;  /* 0x0000000c0a0a723e */ /* 0x010fc600048060ff */
[----:B0-----:R-:W4:Y:S04]  /*1331b0*/  LDL.LU R11, [R1+0x2200] ;  /* 0x00220000010b7983 */ /* 0x001f280000300800 */
[----:B------:R-:W-:Y:S04]  /*1331c0*/  STL.64 [R1+0x66d0], R16 ;  /* 0x0066d01001007387 */ /* 0x000fe80000100a00 */
[----:B------:R-:W4:Y:S04]  /*1331d0*/  LDL.LU R20, [R1+0x20b8] ;  /* 0x0020b80001147983 */ /* 0x000f280000300800 */
[----:B------:R-:W4:Y:S04]  /*1331e0*/  LDL.LU R21, [R1+0x20bc] ;  /* 0x0020bc0001157983 */ /* 0x000f280000300800 */
[----:B------:R-:W4:Y:S04]  /*1331f0*/  LDL.LU R5, [R1+0x21f0] ;  /* 0x0021f00001057983 */ /* 0x000f280000300800 */
[----:B------:R-:W-:Y:S04]  /*133200*/  STL.64 [R1+0x1730], R18 ;  /* 0x0017301201007387 */ /* 0x000fe80000100a00 */
[----:B------:R-:W4:Y:S04]  /*133210*/  LDL.LU R9, [R1+0x21f4] ;  /* 0x0021f40001097983 */ /* 0x000f280000300800 */
[----:B------:R0:W-:Y:S04]  /*133220*/  STL [R1+0x6360], R10 ;  /* 0x0063600a01007387 */ /* 0x0001e80000100800 */
[----:B0-----:R-:W2:Y:S01]  /*133230*/  LDL.LU R10, [R1+0x20ec] ;  /* 0x0020ec00010a7983 */ /* 0x001ea20000300800 */
[----:B------:R-:W-:Y:S01]  /*133240*/  F2FP.SATFINITE.E5M2.F32.PACK_AB_MERGE_C R12, R4, R7, RZ ;  /* 0x00000007040c723e */ /* 0x000fe200048060ff */
[----:B------:R-:W-:Y:S01]  /*133250*/  VIADD R0, R0, UR5 ;  /* 0x0000000500007c36 */ /* 0x000fe20008000000 */
[----:B------:R-:W-:Y:S01]  /*133260*/  ULDC UR5, c[0x0][0x248] ;  /* 0x0000920000057ab9 */ /* 0x000fe20000000800 */
[----:B------:R-:W4:Y:S04]  /*133270*/  LDL.LU R7, [R1+0x21f8] ;  /* 0x0021f80001077983 */ /* 0x000f280000300800 */
[----:B------:R-:W4:Y:S04]  /*133280*/  LDL.LU R4, [R1+0x21fc] ;  /* 0x0021fc0001047983 */ /* 0x000f280000300800 */
[----:B------:R0:W-:Y:S04]  /*133290*/  STL [R1+0x1c4], R12 ;  /* 0x0001c40c01007387 */ /* 0x0001e80000100800 */
[----:B------:R-:W4:Y:S04]  /*1332a0*/  LDL.LU R18, [R1+0x21e0] ;  /* 0x0021e00001127983 */ /* 0x000f280000300800 */
[----:B------:R-:W4:Y:S01]  /*1332b0*/  LDL.LU R19, [R1+0x21e4] ;  /* 0x0021e40001137983 */ /* 0x000f220000300800 */
[----:B0-----:R-:W-:-:S02]  /*1332c0*/  IADD3 R12, P1, R0, R29, RZ ;  /* 0x0000001d000c7210 */ /* 0x001fc40007f3e0ff */
[----:B---3--:R-:W-:Y:S02]  /*1332d0*/  F2FP.SATFINITE.E5M2.F32.PACK_AB_MERGE_C R16, R13, R3, RZ ;  /* 0x000000030d10723e */ /* 0x008fe400048060ff */
[----:B------:R-:W-:-:S03]  /*1332e0*/  SHF.R.S32.HI R3, RZ, 0x1f, R0 ;  /* 0x0000001fff037819 */ /* 0x000fc60000011400 */
[----:B------:R0:W-:Y:S02]  /*1332f0*/  STL [R1+0x190], R16 ;  /* 0x0001901001007387 */ /* 0x0001e40000100800 */
[----:B------:R-:W-:Y:S02]  /*133300*/  IMAD.X R13, R3, 0x1, R28, P1 ;  /* 0x00000001030d7824 */ /* 0x000fe400008e061c */
[----:B0-----:R-:W3:Y:S04]  /*133310*/  LDL.LU R16, [R1+0x21e8] ;  /* 0x0021e80001107983 */ /* 0x001ee80000300800 */
[----:B------:R-:W3:Y:S04]  /*133320*/  LDL.LU R17, [R1+0x21ec] ;  /* 0x0021ec0001117983 */ /* 0x000ee80000300800 */
[----:B------:R0:W-:Y:S04]  /*133330*/  STL.64 [R1+0x1728], R12 ;  /* 0x0017280c01007387 */ /* 0x0001e80000100a00 */
[----:B0-----:R-:W3:Y:S04]  /*133340*/  LDL.LU R12, [R1+0x21d0] ;  /* 0x0021d000010c7983 */ /* 0x001ee80000300800 */
[----:B------:R-:W3:Y:S01]  /*133350*/  LDL.LU R13, [R1+0x21d4] ;  /* 0x0021d400010d7983 */ /* 0x000ee20000300800 */
[----:B--2---:R-:W-:-:S03]  /*133360*/  F2FP.SATFINITE.E5M2.F32.PACK_AB_MERGE_C R10, R10, R27, RZ ;  /* 0x0000001b0a0a723e */ /* 0x004fc600048060ff */
[----:B------:R-:W2:Y:S04]  /*133370*/  LDL.LU R27, [R1+0x66f0] ;  /* 0x0066f000011b7983 */ /* 0x000ea80000300800 */
[----:B------:R2:W-:Y:S01]  /*133380*/  STL [R1+0x194], R10 ;  /* 0x0001940a01007387 */ /* 0x0005e20000100800 */
[----:B----4-:R-:W-:Y:S02]  /*133390*/  F2FP.SATFINITE.E5M2.F32.PACK_AB_MERGE_C R2, R2, R11, RZ ;  /* 0x0000000b0202723e */ /* 0x010fe400048060ff */
[----:B------:R-:W-:-:S03]  /*1333a0*/  F2FP.SATFINITE.E5M2.F32.PACK_AB_MERGE_C R22, R23, R22, RZ ;  /* 0x000000161716723e */ /* 0x000fc600048060ff */
[----:B------:R-:W-:Y:S01]  /*1333b0*/  STL [R1+0x174], R2 ;  /* 0x0001740201007387 */ /* 0x000fe20000100800 */
[----:B--2---:R-:W-:-:S05]  /*1333c0*/  IADD3 R10, P1, R0, R27, RZ ;  /* 0x0000001b000a7210 */ /* 0x004fca0007f3e0ff */
[----:B------:R-:W-:-:S05]  /*1333d0*/  IMAD.X R11, R3, 0x1, R26, P1 ;  /* 0x00000001030b7824 */ /* 0x000fca00008e061a */
[----:B------:R0:W-:Y:S04]  /*1333e0*/  STL.64 [R1+0x1720], R10 ;  /* 0x0017200a01007387 */ /* 0x0001e80000100a00 */
[----:B0-----:R-:W2:Y:S01]  /*1333f0*/  LDL.LU R10, [R1+0x21c0] ;  /* 0x0021c000010a7983 */ /* 0x001ea20000300800 */
[----:B------:R-:W-:-:S03]  /*133400*/  F2FP.SATFINITE.E5M2.F32.PACK_AB_MERGE_C R11, R8, R6, RZ ;  /* 0x00000006080b723e */ /* 0x000fc600048060ff */
[----:B------:R-:W2:Y:S04]  /*133410*/  LDL.LU R2, [R1+0x21c4] ;  /* 0x0021c40001027983 */ /* 0x000ea80000300800 */
[----:B------:R-:W4:Y:S04]  /*133420*/  LDL.LU R6, [R1+0x21c8] ;  /* 0x0021c80001067983 */ /* 0x000f280000300800 */
[----:B------:R0:W-:Y:S04]  /*133430*/  STL [R1+0x188], R22 ;  /* 0x0001881601007387 */ /* 0x0001e80000100800 */
[----:B------:R-:W4:Y:S01]  /*133440*/  LDL.LU R8, [R1+0x21cc] ;  /* 0x0021cc0001087983 */ /* 0x000f220000300800 */
[----:B0-----:R-:W-:-:S03]  /*133450*/  IADD3 R22, P1, R0, R25, RZ ;  /* 0x0000001900167210 */ /* 0x001fc60007f3e0ff */
[----:B------:R-:W-:Y:S02]  /*133460*/  STL [R1+0x158], R11 ;  /* 0x0001580b01007387 */ /* 0x000fe40000100800 */
[----:B------:R-:W-:-:S05]  /*133470*/  IMAD.X R23, R3, 0x1, R24, P1 ;  /* 0x0000000103177824 */ /* 0x000fca00008e0618 */
[----:B------:R0:W-:Y:S04]  /*133480*/  STL.64 [R1+0x1718], R22 ;  /* 0x0017181601007387 */ /* 0x0001e80000100a00 */
[----:B0-----:R-:W3:Y:S01]  /*133490*/  LDL.LU.64 R22, [R1+0x66e8] ;  /* 0x0066e80001167983 */ /* 0x001ee20000300a00 */
[----:B------:R-:W-:Y:S02]  /*1334a0*/  F2FP.SATFINITE.E5M2.F32.PACK_AB_MERGE_C R11, R21, R20, RZ ;  /* 0x00000014150b723e */ /* 0x000fe400048060ff */
[----:B------:R-:W-:-:S03]  /*1334b0*/  F2FP.SATFINITE.E5M2.F32.PACK_AB_MERGE_C R5, R9, R5, RZ ;  /* 0x000000050905723e */ /* 0x000fc600048060ff */
[----:B------:R-:W-:Y:S04]  /*1334c0*/  STL [R1+0x160], R11 ;  /* 0x0001600b01007387 */ /* 0x000fe80000100800 */
[----:B------:R-:W-:Y:S01]  /*1334d0*/  STL [R1+0x1b68], R5 ;  /* 0x001b680501007387 */ /* 0x000fe20000100800 */
[----:B---3--:R-:W-:-:S05]  /*1334e0*/  IADD3 R20, P1, R0, R23, RZ ;  /* 0x0000001700147210 */ /* 0x008fca0007f3e0ff */
[----:B------:R-:W-:-:S05]  /*1334f0*/  IMAD.X R21, R3, 0x1, R22, P1 ;  /* 0x0000000103157824 */ /* 0x000fca00008e0616 */
[----:B------:R0:W-:Y:S04]  /*133500*/  STL.64 [R1+0x1710], R20 ;  /* 0x0017101401007387 */ /* 0x0001e80000100a00 */
[----:B0-----:R-:W3:Y:S01]  /*133510*/  LDL.LU.64 R20, [R1+0x66e0] ;  /* 0x0066e00001147983 */ /* 0x001ee20000300a00 */
[----:B------:R-:W-:Y:S02]  /*133520*/  F2FP.SATFINITE.E5M2.F32.PACK_AB_MERGE_C R4, R4, R7, RZ ;  /* 0x000000070404723e */ /* 0x000fe400048060ff */
        /* <DEDUP_REMOVED lines=11> */
[----:B-1----:R-:W3:Y:S04]  /*1335e0*/  LDL.LU R21, [R1+0x21b0] ;  /* 0x0021b00001157983 */ /* 0x002ee80000300800 */
[----:B------:R0:W-:Y:S04]  /*1335f0*/  STL.64 [R1+0x1708], R18 ;  /* 0x0017081201007387 */ /* 0x0001e80000100a00 */
[----:B0-----:R-:W2:Y:S01]  /*133600*/  LDL.LU.64 R18, [R1+0x66d8] ;  /* 0x0066d80001127983 */ /* 0x001ea20000300a00 */
[----:B------:R-:W-:-:S02]  /*133610*/  F2FP.SATFINITE.E5M2.F32.PACK_AB_MERGE_C R17, R17, R16, RZ ;  /* 0x000000101111723e */ /* 0x000fc400048060ff */
[----:B------:R-:W-:Y:S01]  /*133620*/  F2FP.SATFINITE.E5M2.F32.PACK_AB_MERGE_C R16, R13, R12, RZ ;  /* 0x0000000c0d10723e */ /* 0x000fe200048060ff */
[----:B------:R0:W-:Y:S04]  /*133630*/  STL [R1+0x66c4], R20 ;  /* 0x0066c41401007387 */ /* 0x0001e80000100800 */
[----:B0-----:R-:W3:Y:S04]  /*133640*/  LDL.LU R20, [R1+0x21dc] ;  /* 0x0021dc0001147983 */ /* 0x001ee80000300800 */
[----:B------:R-:W3:Y:S04]  /*133650*/  LDL.LU R12, [R1+0x21a8] ;  /* 0x0021a800010c7983 */ /* 0x000ee80000300800 */
[----:B------:R-:W-:Y:S04]  /*133660*/  STL [R1+0x1ad0], R17 ;  /* 0x001ad01101007387 */ /* 0x000fe80000100800 */
[----:B------:R-:W3:Y:S04]  /*133670*/  LDL.LU R13, [R1+0x21ac] ;  /* 0x0021ac00010d7983 */ /* 0x000ee80000300800 */
[----:B------:R2:W-:Y:S02]  /*133680*/  STL [R1+0x1a48], R16 ;  /* 0x001a481001007387 */ /* 0x0005e40000100800 */
[----:B--2---:R-:W-:-:S05]  /*133690*/  IADD3 R16, P1, R0, R19, RZ ;  /* 0x0000001300107210 */ /* 0x004fca0007f3e0ff */
[----:B------:R-:W-:-:S05]  /*1336a0*/  IMAD.X R17, R3, 0x1, R18, P1 ;  /* 0x0000000103117824 */ /* 0x000fca00008e0612 */
[----:B------:R0:W-:Y:S04]  /*1336b0*/  STL.64 [R1+0x1700], R16 ;  /* 0x0017001001007387 */ /* 0x0001e80000100a00 */
[----:B0-----:R-:W2:Y:S04]  /*1336c0*/  LDL.LU.64 R16, [R1+0x66d0] ;  /* 0x0066d00001107983 */ /* 0x001ea80000300a00 */
[----:B------:R0:W-:Y:S04]  /*1336d0*/  STL.64 [R1+0x66b8], R18 ;  /* 0x0066b81201007387 */ /* 0x0001e80000100a00 */
[----:B0-----:R-:W2:Y:S01]  /*1336e0*/  LDL.LU R19, [R1+0x21d8] ;  /* 0x0021d80001137983 */ /* 0x001ea20000300800 */
[----:B------:R-:W-:-:S02]  /*1336f0*/  F2FP.SATFINITE.E5M2.F32.PACK_AB_MERGE_C R2, R2, R10, RZ ;  /* 0x0000000a0202723e */ /* 0x000fc400048060ff */
[----:B----4-:R-:W-:Y:S02]  /*133700*/  F2FP.SATFINITE.E5M2.F32.PACK_AB_MERGE_C R8, R8, R6, RZ ;  /* 0x000000060808723e */ /* 0x010fe400048060ff */
[----:B---3--:R-:W-:Y:S02]  /*133710*/  F2FP.SATFINITE.E5M2.F32.PACK_AB_MERGE_C R11, R11, R21, RZ ;  /* 0x000000150b0b723e */ /* 0x008fe400048060ff */
[----:B------:R-:W-:Y:S02]  /*133720*/  F2FP.SATFINITE.E5M2.F32.PACK_AB_MERGE_C R5, R9, R5, RZ ;  /* 0x000000050905723e */ /* 0x000fe400048060ff */
[----:B------:R-:W-:Y:S02]  /*133730*/  F2FP.SATFINITE.E5M2.F32.PACK_AB_MERGE_C R4, R4, R7, RZ ;  /* 0x000000070404723e */ /* 0x000fe400048060ff */
[----:B--2---:R-:W-:Y:S02]  /*133740*/  IADD3 R18, P1, R0, R17, RZ ;  /* 0x0000001100127210 */ /* 0x004fe40007f3e0ff */
[----:B------:R-:W-:-:S03]  /*133750*/  F2FP.SATFINITE.E5M2.F32.PACK_AB_MERGE_C R20, R20, R19, RZ ;  /* 0x000000131414723e */ /* 0x000fc600048060ff */
[----:B------:R-:W-:Y:S02]  /*133760*/  IMAD.X R19, R3, 0x1, R15, P1 ;  /* 0x0000000103137824 */ /* 0x000fe400008e060f */
[----:B------:R-:W-:Y:S04]  /*133770*/  STL [R1+0x1a80], R20 ;  /* 0x001a801401007387 */ /* 0x000fe80000100800 */
[----:B------:R0:W-:Y:S04]  /*133780*/  STL [R1+0x19d4], R2 ;  /* 0x0019d40201007387 */ /* 0x0001e80000100800 */
[----:B------:R-:W2:Y:S04]  /*133790*/  LDL.LU R10, [R1+0x2194] ;  /* 0x00219400010a7983 */ /* 0x000ea80000300800 */
[----:B0-----:R-:W3:Y:S04]  /*1337a0*/  LDL.LU R2, [R1+0x2198] ;  /* 0x0021980001027983 */ /* 0x001ee80000300800 */
[----:B------:R0:W-:Y:S04]  /*1337b0*/  STL.64 [R1+0x16f8], R18 ;  /* 0x0016f81201007387 */ /* 0x0001e80000100a00 */
[----:B------:R-:W3:Y:S04]  /*1337c0*/  LDL.LU R6, [R1+0x219c] ;  /* 0x00219c0001067983 */ /* 0x000ee80000300800 */
[----:B------:R-:W-:Y:S04]  /*1337d0*/  STL [R1+0x19f0], R8 ;  /* 0x0019f00801007387 */ /* 0x000fe80000100800 */
[----:B------:R1:W-:Y:S01]  /*1337e0*/  STL.64 [R1+0x66c8], R16 ;  /* 0x0066c81001007387 */ /* 0x0003e20000100a00 */
[----:B0-----:R-:W-:-:S03]  /*1337f0*/  IADD3 R18, P1, R0, R16, RZ ;  /* 0x0000001000127210 */ /* 0x001fc60007f3e0ff */
[----:B-1----:R-:W2:Y:S02]  /*133800*/  LDL.LU R17, [R1+0x2190] ;  /* 0x0021900001117983 */ /* 0x002ea40000300800 */
[----:B------:R-:W-:Y:S02]  /*133810*/  IMAD.X R19, R3, 0x1, R14, P1 ;  /* 0x0000000103137824 */ /* 0x000fe400008e060e */
[----:B------:R-:W4:Y:S04]  /*133820*/  LDL.LU R3, [R1+0x2180] ;  /* 0x0021800001037983 */ /* 0x000f280000300800 */
[----:B------:R-:W4:Y:S04]  /*133830*/  LDL.LU R8, [R1+0x2184] ;  /* 0x0021840001087983 */ /* 0x000f280000300800 */
[----:B------:R-:W-:Y:S04]  /*133840*/  STL.64 [R1+0x16f0], R18 ;  /* 0x0016f01201007387 */ /* 0x000fe80000100a00 */
[----:B------:R-:W-:Y:S04]  /*133850*/  STL [R1+0x944], R11 ;  /* 0x0009440b01007387 */ /* 0x000fe80000100800 */
[----:B------:R0:W-:Y:S04]  /*133860*/  STL [R1+0x948], R5 ;  /* 0x0009480501007387 */ /* 0x0001e80000100800 */
[----:B0-----:R-:W4:Y:S04]  /*133870*/  LDL.LU R5, [R1+0x2188] ;  /* 0x0021880001057983 */ /* 0x001f280000300800 */
[----:B------:R-:W4:Y:S04]  /*133880*/  LDL.LU R9, [R1+0x218c] ;  /* 0x00218c0001097983 */ /* 0x000f280000300800 */
[----:B------:R0:W-:Y:S04]  /*133890*/  STL [R1+0x900], R4 ;  /* 0x0009000401007387 */ /* 0x0001e80000100800 */
[----:B------:R-:W4:Y:S04]  /*1338a0*/  LDL.LU R7, [R1+0x2170] ;  /* 0x0021700001077983 */ /* 0x000f280000300800 */
[----:B0-----:R-:W4:Y:S04]  /*1338b0*/  LDL.LU R4, [R1+0x2174] ;  /* 0x0021740001047983 */ /* 0x001f280000300800 */
[----:B------:R0:W-:Y:S04]  /*1338c0*/  STL [R1+0x66b0], R29 ;  /* 0x0066b01d01007387 */ /* 0x0001e80000100800 */
[----:B------:R-:W4:Y:S04]  /*1338d0*/  LDL.LU R20, [R1+0x2178] ;  /* 0x0021780001147983 */ /* 0x000f280000300800 */
[----:B------:R-:W4:Y:S01]  /*1338e0*/  LDL.LU R21, [R1+0x217c] ;  /* 0x00217c0001157983 */ /* 0x000f220000300800 */
[----:B------:R-:W-:Y:S01]  /*1338f0*/  VIADD R0, R0, UR5 ;  /* 0x0000000500007c36 */ /* 0x000fe20008000000 */
[----:B------:R-:W-:Y:S01]  /*133900*/  F2FP.SATFINITE.E5M2.F32.PACK_AB_MERGE_C R11, R13, R12, RZ ;  /* 0x0000000c0d0b723e */ /* 0x000fe200048060ff */
[----:B------:R-:W-:-:S03]  /*133910*/  ULDC UR5, c[0x0][0x248] ;  /* 0x0000920000057ab9 */ /* 0x000fc60000000800 */
[----:B------:R-:W-:Y:S02]  /*133920*/  IADD3 R18, P1, R0, R29, RZ ;  /* 0x0000001d00127210 */ /* 0x000fe40007f3e0ff */
[----:B0-----:R-:W-:-:S05]  /*133930*/  SHF.R.S32.HI R29, RZ, 0x1f, R0 ;  /* 0x0000001fff1d7819 */ /* 0x001fca0000011400 */
[----:B------:R-:W-:Y:S01]  /*133940*/  IMAD.X R19, R29, 0x1, R28, P1 ;  /* 0x000000011d137824 */ /* 0x000fe200008e061c */
[----:B------:R-:W-:-:S04]  /*133950*/  IADD3 R16, P1, R0, R27, RZ ;  /* 0x0000001b00107210 */ /* 0x000fc80007f3e0ff */
[----:B------:R0:W-:Y:S04]  /*133960*/  STL.64 [R1+0x16e8], R18 ;  /* 0x0016e81201007387 */ /* 0x0001e80000100a00 */
[----:B------:R1:W-:Y:S04]  /*133970*/  STL [R1+0x908], R11 ;  /* 0x0009080b01007387 */ /* 0x0003e80000100800 */
[----:B0-----:R-:W4:Y:S04]  /*133980*/  LDL.LU R18, [R1+0x2160] ;  /* 0x0021600001127983 */ /* 0x001f280000300800 */
[----:B------:R-:W4:Y:S04]  /*133990*/  LDL.LU R19, [R1+0x2164] ;  /* 0x0021640001137983 */ /* 0x000f280000300800 */
[----:B-1----:R-:W4:Y:S04]  /*1339a0*/  LDL.LU R11, [R1+0x216c] ;  /* 0x00216c00010b7983 */ /* 0x002f280000300800 */
[----:B------:R-:W4:Y:S04]  /*1339b0*/  LDL.LU R12, [R1+0x2150] ;  /* 0x00215000010c7983 */ /* 0x000f280000300800 */
[----:B------:R-:W4:Y:S01]  /*1339c0*/  LDL.LU R13, [R1+0x2154] ;  /* 0x00215400010d7983 */ /* 0x000f220000300800 */
[----:B---3--:R-:W-:-:S02]  /*1339d0*/  F2FP.SATFINITE.E5M2.F32.PACK_AB_MERGE_C R6, R6, R2, RZ ;  /* 0x000000020606723e */ /* 0x008fc400048060ff */
[----:B--2---:R-:W-:Y:S01]  /*1339e0*/  F2FP.SATFINITE.E5M2.F32.PACK_AB_MERGE_C R10, R10, R17, RZ ;  /* 0x000000110a0a723e */ /* 0x004fe200048060ff */
[----:B------:R-:W-:-:S04]  /*1339f0*/  IMAD.X R17, R29, 0x1, R26, P1 ;  /* 0x000000011d117824 */ /* 0x000fc800008e061a */
[----:B------:R4:W-:Y:S04]  /*133a00*/  STL [R1+0x844], R10 ;  /* 0x0008440a01007387 */ /* 0x0009e80000100800 */
[----:B------:R0:W-:Y:S01]  /*133a10*/  STL.64 [R1+0x66a8], R26 ;  /* 0x0066a81a01007387 */ /* 0x0001e20000100a00 */
[----:B----4-:R-:W-:-:S03]  /*133a20*/  F2FP.SATFINITE.E5M2.F32.PACK_AB_MERGE_C R10, R8, R3, RZ ;  /* 0x00000003080a723e */ /* 0x010fc600048060ff */
[----:B0-----:R-:W2:Y:S04]  /*133a30*/  LDL.LU R26, [R1+0x215c] ;  /* 0x00215c00011a7983 */ /* 0x001ea80000300800 */
[----:B------:R0:W-:Y:S04]  /*133a40*/  STL.64 [R1+0x16e0], R16 ;  /* 0x0016e01001007387 */ /* 0x0001e80000100a00 */
[----:B------:R-:W3:Y:S04]  /*133a50*/  LDL.LU R2, [R1+0x2140] ;  /* 0x0021400001027983 */ /* 0x000ee80000300800 */
[----:B------:R1:W-:Y:S01]  /*133a60*/  STL [R1+0x854], R6 ;  /* 0x0008540601007387 */ /* 0x0003e20000100800 */
[----:B0-----:R-:W-:-:S03]  /*133a70*/  IADD3 R16, P1, R0, R25, RZ ;  /* 0x0000001900107210 */ /* 0x001fc60007f3e0ff */
[----:B-1----:R-:W3:Y:S02]  /*133a80*/  LDL.LU R6, [R1+0x2144] ;  /* 0x0021440001067983 */ /* 0x002ee40000300800 */
[----:B------:R-:W-:Y:S02]  /*133a90*/  IMAD.X R17, R29, 0x1, R24, P1 ;  /* 0x000000011d117824 */ /* 0x000fe400008e0618 */
[----:B------:R-:W4:Y:S01]  /*133aa0*/  LDL.LU R3, [R1+0x2148] ;  /* 0x0021480001037983 */ /* 0x000f220000300800 */
[----:B------:R-:W-:-:S03]  /*133ab0*/  F2FP.SATFINITE.E5M2.F32.PACK_AB_MERGE_C R5, R9, R5, RZ ;  /* 0x000000050905723e */ /* 0x000fc600048060ff */
[----:B------:R-:W4:Y:S04]  /*133ac0*/  LDL.LU R8, [R1+0x214c] ;  /* 0x00214c0001087983 */ /* 0x000f280000300800 */
[----:B------:R-:W-:Y:S04]  /*133ad0*/  STL [R1+0x7a4], R10 ;  /* 0x0007a40a01007387 */ /* 0x000fe80000100800 */
[----:B------:R0:W-:Y:S04]  /*133ae0*/  STL.64 [R1+0x66a0], R24 ;  /* 0x0066a01801007387 */ /* 0x0001e80000100a00 */
[----:B0-----:R-:W2:Y:S04]  /*133af0*/  LDL.LU R25, [R1+0x2168] ;  /* 0x0021680001197983 */ /* 0x001ea80000300800 */
[----:B------:R-:W3:Y:S04]  /*133b00*/  LDL.LU R24, [R1+0x2158] ;  /* 0x0021580001187983 */ /* 0x000ee80000300800 */
[----:B------:R0:W-:Y:S04]  /*133b10*/  STL.64 [R1+0x16d8], R16 ;  /* 0x0016d81001007387 */ /* 0x0001e80000100a00 */
[----:B------:R-:W4:Y:S04]  /*133b20*/  LDL.LU R27, [R1+0x2130] ;  /* 0x00213000011b7983 */ /* 0x000f280000300800 */
[----:B------:R-:W4:Y:S04]  /*133b30*/  LDL.LU R10, [R1+0x2134] ;  /* 0x00213400010a7983 */ /* 0x000f280000300800 */
[----:B------:R1:W-:Y:S01]  /*133b40*/  STL [R1+0x7b8], R5 ;  /* 0x0007b80501007387 */ /* 0x0003e20000100800 */
[----:B0-----:R-:W-:-:S03]  /*133b50*/  F2FP.SATFINITE.E5M2.F32.PACK_AB_MERGE_C R16, R4, R7, RZ ;  /* 0x000000070410723e */ /* 0x001fc600048060ff */
[----:B-1----:R-:W4:Y:S04]  /*133b60*/  LDL.LU R5, [R1+0x2138] ;  /* 0x0021380001057983 */ /* 0x002f280000300800 */
[----:B------:R-:W4:Y:S04]  /*133b70*/  LDL.LU R9, [R1+0x213c] ;  /* 0x00213c0001097983 */ /* 0x000f280000300800 */
[----:B------:R-:W4:Y:S04]  /*133b80*/  LDL.LU R7, [R1+0x2120] ;  /* 0x0021200001077983 */ /* 0x000f280000300800 */
[----:B------:R-:W4:Y:S04]  /*133b90*/  LDL.LU R4, [R1+0x2124] ;  /* 0x0021240001047983 */ /* 0x000f280000300800 */
[----:B------:R0:W-:Y:S01]  /*133ba0*/  STL [R1+0x720], R16 ;  /* 0x0007201001007387 */ /* 0x0001e20000100800 */
[----:B------:R-:W-:-:S02]  /*133bb0*/  F2FP.SATFINITE.E5M2.F32.PACK_AB_MERGE_C R21, R21, R20, RZ ;  /* 0x000000141515723e */ /* 0x000fc400048060ff */
[----:B0-----:R-:W-:-:S05]  /*133bc0*/  IADD3 R16, P1, R0, R23, RZ ;  /* 0x0000001700107210 */ /* 0x001fca0007f3e0ff */
[----:B------:R-:W-:-:S05]  /*133bd0*/  IMAD.X R17, R29, 0x1, R22, P1 ;  /* 0x000000011d117824 */ /* 0x000fca00008e0616 */
[----:B------:R0:W-:Y:S04]  /*133be0*/  STL.64 [R1+0x16d0], R16 ;  /* 0x0016d01001007387 */ /* 0x0001e80000100a00 */
[----:B0-----:R-:W4:Y:S04]  /*133bf0*/  LDL.LU.64 R16, [R1+0x66c8] ;  /* 0x0066c80001107983 */ /* 0x001f280000300a00 */
[----:B------:R-:W2:Y:S04]  /*133c00*/  LDL.LU R20, [R1+0x66c4] ;  /* 0x0066c40001147983 */ /* 0x000ea80000300800 */
[----:B------:R0:W-:Y:S04]  /*133c10*/  STL [R1+0x72c], R21 ;  /* 0x00072c1501007387 */ /* 0x0001e80000100800 */
[----:B0-----:R-:W3:Y:S01]  /*133c20*/  LDL.LU R21, [R1+0x66c0] ;  /* 0x0066c00001157983 */ /* 0x001ee20000300800 */
[----:B------:R-:W-:-:S05]  /*133c30*/  F2FP.SATFINITE.E5M2.F32.PACK_AB_MERGE_C R19, R19, R18, RZ ;  /* 0x000000121313723e */ /* 0x000fca00048060ff */
[----:B------:R2:W-:Y:S01]  /*133c40*/  STL [R1+0x668], R19 ;  /* 0x0006681301007387 */ /* 0x0005e20000100800 */
[----:B---3--:R-:W-:-:S05]  /*133c50*/  IADD3 R18, P1, R0, R21, RZ ;  /* 0x0000001500127210 */ /* 0x008fca0007f3e0ff */
[----:B--2---:R-:W-:-:S05]  /*133c60*/  IMAD.X R19, R29, 0x1, R20, P1 ;  /* 0x000000011d137824 */ /* 0x004fca00008e0614 */
[----:B------:R0:W-:Y:S04]  /*133c70*/  STL.64 [R1+0x16c8], R18 ;  /* 0x0016c81201007387 */ /* 0x0001e80000100a00 */
[----:B0-----:R-:W2:Y:S01]  /*133c80*/  LDL.LU.64 R18, [R1+0x66b8] ;  /* 0x0066b80001127983 */ /* 0x001ea20000300a00 */
[----:B------:R-:W-:Y:S02]  /*133c90*/  F2FP.SATFINITE.E5M2.F32.PACK_AB_MERGE_C R25, R11, R25, RZ ;  /* 0x000000190b19723e */ /* 0x000fe400048060ff */
[----:B------:R-:W-:-:S03]  /*133ca0*/  F2FP.SATFINITE.E5M2.F32.PACK_AB_MERGE_C R11, R13, R12, RZ ;  /* 0x0000000c0d0b723e */ /* 0x000fc600048060ff */
[----:B------:R0:W-:Y:S04]  /*133cb0*/  STL [R1+0x680], R25 ;  /* 0x0006801901007387 */ /* 0x0001e80000100800 */
[----:B------:R1:W-:Y:S04]  /*133cc0*/  STL [R1+0x42c], R11 ;  /* 0x00042c0b01007387 */ /* 0x0003e80000100800 */
[----:B0-----:R-:W3:Y:S04]  /*133cd0*/  LDL.LU R25, [R1+0x2128] ;  /* 0x0021280001197983 */ /* 0x001ee80000300800 */
[----:B-1----:R-:W3:Y:S01]  /*133ce0*/  LDL.LU R11, [R1+0x212c] ;  /* 0x00212c00010b7983 */ /* 0x002ee20000300800 */
[----:B------:R-:W-:-:S02]  /*133cf0*/  F2FP.SATFINITE.E5M2.F32.PACK_AB_MERGE_C R24, R26, R24, RZ ;  /* 0x000000181a18723e */ /* 0x000fc400048060ff */
[----:B------:R-:W-:Y:S02]  /*133d00*/  F2FP.SATFINITE.E5M2.F32.PACK_AB_MERGE_C R2, R6, R2, RZ ;  /* 0x000000020602723e */ /* 0x000fe400048060ff */
[----:B----4-:R-:W-:Y:S02]  /*133d10*/  F2FP.SATFINITE.E5M2.F32.PACK_AB_MERGE_C R3, R8, R3, RZ ;  /* 0x000000030803723e */ /* 0x010fe400048060ff */
[----:B--2---:R-:W-:-:S05]  /*133d20*/  IADD3 R12, P1, R0, R19, RZ ;  /* 0x00000013000c7210 */ /* 0x004fca0007f3e0ff */
[----:B------:R-:W-:-:S05]  /*133d30*/  IMAD.X R13, R29, 0x1, R18, P1 ;  /* 0x000000011d0d7824 */ /* 0x000fca00008e0612 */
[----:B------:R0:W-:Y:S04]  /*133d40*/  STL.64 [R1+0x16c0], R12 ;  /* 0x0016c00c01007387 */ /* 0x0001e80000100a00 */
[----:B0-----:R-:W2:Y:S04]  /*133d50*/  LDL.LU R12, [R1+0x2110] ;  /* 0x00211000010c7983 */ /* 0x001ea80000300800 */
[----:B------:R-:W2:Y:S04]  /*133d60*/  LDL.LU R13, [R1+0x2114] ;  /* 0x00211400010d7983 */ /* 0x000ea80000300800 */
[----:B------:R0:W-:Y:S04]  /*133d70*/  STL.64 [R1+0x6698], R18 ;  /* 0x0066981201007387 */ /* 0x0001e80000100a00 */
[----:B------:R-:W-:Y:S01]  /*133d80*/  STL [R1+0x440], R24 ;  /* 0x0004401801007387 */ /* 0x000fe20000100800 */
[----:B0-----:R-:W-:-:S03]  /*133d90*/  IADD3 R18, P1, R0, R17, RZ ;  /* 0x0000001100127210 */ /* 0x001fc60007f3e0ff */
[----:B------:R0:W-:Y:S02]  /*133da0*/  STL [R1+0x410], R2 ;  /* 0x0004100201007387 */ /* 0x0001e40000100800 */
[----:B------:R-:W-:Y:S02]  /*133db0*/  IMAD.X R19, R29, 0x1, R15, P1 ;  /* 0x000000011d137824 */ /* 0x000fe400008e060f */
[----:B0-----:R-:W4:Y:S04]  /*133dc0*/  LDL.LU R2, [R1+0x2118] ;  /* 0x0021180001027983 */ /* 0x001f280000300800 */
[----:B------:R-:W4:Y:S04]  /*133dd0*/  LDL.LU R6, [R1+0x211c] ;  /* 0x00211c0001067983 */ /* 0x000f280000300800 */
[----:B------:R0:W-:Y:S04]  /*133de0*/  STL.64 [R1+0x16b8], R18 ;  /* 0x0016b81201007387 */ /* 0x0001e80000100a00 */
[----:B------:R1:W-:Y:S01]  /*133df0*/  STL [R1+0x420], R3 ;  /* 0x0004200301007387 */ /* 0x0003e20000100800 */
[----:B0-----:R-:W-:-:S03]  /*133e00*/  IADD3 R18, P1, R0, R16, RZ ;  /* 0x0000001000127210 */ /* 0x001fc60007f3e0ff */
[----:B-1----:R-:W4:Y:S02]  /*133e10*/  LDL.LU R3, [R1+0x2100] ;  /* 0x0021000001037983 */ /* 0x002f240000300800 */
[----:B------:R-:W-:Y:S02]  /*133e20*/  IMAD.X R19, R29, 0x1, R14, P1 ;  /* 0x000000011d137824 */ /* 0x000fe400008e060e */
[----:B------:R-:W4:Y:S04]  /*133e30*/  LDL.LU R8, [R1+0x2104] ;  /* 0x0021040001087983 */ /* 0x000f280000300800 */
[----:B------:R-:W2:Y:S01]  /*133e40*/  LDL.LU R29, [R1+0x66b0] ;  /* 0x0066b000011d7983 */ /* 0x000ea20000300800 */
[----:B------:R-:W-:Y:S02]  /*133e50*/  F2FP.SATFINITE.E5M2.F32.PACK_AB_MERGE_C R10, R10, R27, RZ ;  /* 0x0000001b0a0a723e */ /* 0x000fe400048060ff */
[----:B------:R-:W-:Y:S01]  /*133e60*/  F2FP.SATFINITE.E5M2.F32.PACK_AB_MERGE_C R5, R9, R5, RZ ;  /* 0x000000050905723e */ /* 0x000fe200048060ff */
[----:B------:R-:W-:Y:S01]  /*133e70*/  STL.64 [R1+0x16b0], R18 ;  /* 0x0016b01201007387 */ /* 0x000fe20000100a00 */
[----:B------:R-:W-:-:S03]  /*133e80*/  F2FP.SATFINITE.E5M2.F32.PACK_AB_MERGE_C R4, R4, R7, RZ ;  /* 0x000000070404723e */ /* 0x000fc600048060ff */
[----:B------:R-:W-:Y:S04]  /*133e90*/  STL [R1+0x3fc], R10 ;  /* 0x0003fc0a01007387 */ /* 0x000fe80000100800 */
[----:B------:R0:W-:Y:S01]  /*133ea0*/  STL [R1+0x400], R5 ;  /* 0x0004000501007387 */ /* 0x0001e20000100800 */
[----:B------:R-:W-:Y:S01]  /*133eb0*/  VIADD R0, R0, UR5 ;  /* 0x0000000500007c36 */ /* 0x000fe20008000000 */
[----:B---3--:R-:W-:Y:S01]  /*133ec0*/  F2FP.SATFINITE.E5M2.F32.PACK_AB_MERGE_C R24, R11, R25, RZ ;  /* 0x000000190b18723e */ /* 0x008fe200048060ff */
[----:B------:R-:W-:Y:S01]  /*133ed0*/  ULDC UR5, c[0x0][0x248] ;  /* 0x0000920000057ab9 */ /* 0x000fe20000000800 */
[----:B0-----:R-:W3:Y:S04]  /*133ee0*/  LDL.LU R5, [R1+0x210c] ;  /* 0x00210c0001057983 */ /* 0x001ee80000300800 */
[----:B------:R-:W3:Y:S04]  /*133ef0*/  LDL.LU R18, [R1+0x20f0] ;  /* 0x0020f00001127983 */ /* 0x000ee80000300800 */
[----:B------:R-:W3:Y:S04]  /*133f00*/  LDL.LU R19, [R1+0x20f4] ;  /* 0x0020f40001137983 */ /* 0x000ee80000300800 */
[----:B------:R0:W-:Y:S04]  /*133f10*/  STL [R1+0x3b8], R4 ;  /* 0x0003b80401007387 */ /* 0x0001e80000100800 */
[----:B------:R-:W3:Y:S04]  /*133f20*/  LDL.LU R10, [R1+0x20f8] ;  /* 0x0020f800010a7983 */ /* 0x000ee80000300800 */
[----:B------:R-:W3:Y:S04]  /*133f30*/  LDL.LU R9, [R1+0x20fc] ;  /* 0x0020fc0001097983 */ /* 0x000ee80000300800 */
[----:B------:R-:W3:Y:S04]  /*133f40*/  LDL.LU R7, [R1+0x20a0] ;  /* 0x0020a00001077983 */ /* 0x000ee80000300800 */
[----:B0-----:R-:W3:Y:S01]  /*133f50*/  LDL.LU R4, [R1+0x20a4] ;  /* 0x0020a40001047983 */ /* 0x001ee20000300800 */
[----:B--2---:R-:W-:-:S03]  /*133f60*/  IADD3 R26, P1, R0, R29, RZ ;  /* 0x0000001d001a7210 */ /* 0x004fc60007f3e0ff */
[----:B------:R0:W-:Y:S02]  /*133f70*/  STL [R1+0x6690], R29 ;  /* 0x0066901d01007387 */ /* 0x0001e40000100800 */
        /* <DEDUP_REMOVED lines=13> */
[----:B0-----:R-:W2:Y:S04]  /*134050*/  LDL.LU.64 R24, [R1+0x66a0] ;  /* 0x0066a00001187983 */ /* 0x001ea80000300a00 */
[----:B------:R0:W-:Y:S04]  /*134060*/  STL.64 [R1+0x6688], R26 ;  /* 0x0066881a01007387 */ /* 0x0001e80000100a00 */
[----:B0-----:R-:W2:Y:S01]  /*134070*/  LDL.LU R26, [R1+0x2108] ;  /* 0x00210800011a7983 */ /* 0x001ea20000300800 */
[----:B----4-:R-:W-:-:S02]  /*134080*/  F2FP.SATFINITE.E5M2.F32.PACK_AB_MERGE_C R3, R8, R3, RZ ;  /* 0x000000030803723e */ /* 0x010fc400048060ff */
[----:B------:R-:W-:Y:S01]  /*134090*/  F2FP.SATFINITE.E5M2.F32.PACK_AB_MERGE_C R2, R6, R2, RZ ;  /* 0x000000020602723e */ /* 0x000fe200048060ff */
[----:B------:R-:W4:Y:S04]  /*1340a0*/  LDL.LU R27, [R1+0x20a8] ;  /* 0x0020a800011b7983 */ /* 0x000f280000300800 */
[----:B------:R-:W-:Y:S04]  /*1340b0*/  STL [R1+0x620c], R3 ;  /* 0x00620c0301007387 */ /* 0x000fe80000100800 */
[----:B------:R2:W-:Y:S01]  /*1340c0*/  STL [R1+0x3a4], R2 ;  /* 0x0003a40201007387 */ /* 0x0005e20000100800 */
[----:B---3--:R-:W-:-:S02]  /*1340d0*/  F2FP.SATFINITE.E5M2.F32.PACK_AB_MERGE_C R18, R19, R18, RZ ;  /* 0x000000121312723e */ /* 0x008fc400048060ff */
[----:B------:R-:W-:Y:S02]  /*1340e0*/  F2FP.SATFINITE.E5M2.F32.PACK_AB_MERGE_C R9, R9, R10, RZ ;  /* 0x0000000a0909723e */ /* 0x000fe400048060ff */
[----:B------:R-:W-:Y:S02]  /*1340f0*/  F2FP.SATFINITE.E5M2.F32.PACK_AB_MERGE_C R4, R4, R7, RZ ;  /* 0x000000070404723e */ /* 0x000fe400048060ff */
[----:B--2---:R-:W-:-:S05]  /*134100*/  IADD3 R2, P1, R0, R25, RZ ;  /* 0x0000001900027210 */ /* 0x004fca0007f3e0ff */
[----:B------:R-:W-:-:S05]  /*134110*/  IMAD.X R3, R29, 0x1, R24, P1 ;  /* 0x000000011d037824 */ /* 0x000fca00008e0618 */
[----:B------:R0:W-:Y:S01]  /*134120*/  STL.64 [R1+0x1698], R2 ;  /* 0x0016980201007387 */ /* 0x0001e20000100a00 */
[----:B------:R-:W-:-:S03]  /*134130*/  F2FP.SATFINITE.E5M2.F32.PACK_AB_MERGE_C R5, R5, R26, RZ ;  /* 0x0000001a0505723e */ /* 0x000fc600048060ff */
[----:B0-----:R-:W2:Y:S04]  /*134140*/  LDL.LU R2, [R1+0x209c] ;  /* 0x00209c0001027983 */ /* 0x001ea80000300800 */
[----:B------:R-:W3:Y:S04]  /*134150*/  LDL.LU R6, [R1+0x2080] ;  /* 0x0020800001067983 */ /* 0x000ee80000300800 */
[----:B------:R-:W3:Y:S04]  /*134160*/  LDL.LU R8, [R1+0x2084] ;  /* 0x0020840001087983 */ /* 0x000ee80000300800 */
[----:B------:R-:W-:Y:S04]  /*134170*/  STL.64 [R1+0x6680], R24 ;  /* 0x0066801801007387 */ /* 0x000fe80000100a00 */
[----:B------:R0:W-:Y:S04]  /*134180*/  STL [R1+0x6204], R5 ;  /* 0x0062040501007387 */ /* 0x0001e80000100800 */
[----:B0-----:R-:W2:Y:S04]  /*134190*/  LDL.LU R5, [R1+0x2098] ;  /* 0x0020980001057983 */ /* 0x001ea80000300800 */
[----:B------:R-:W3:Y:S04]  /*1341a0*/  LDL.LU R24, [R1+0x2088] ;  /* 0x0020880001187983 */ /* 0x000ee80000300800 */
[----:B------:R-:W3:Y:S04]  /*1341b0*/  LDL.LU R3, [R1+0x208c] ;  /* 0x00208c0001037983 */ /* 0x000ee80000300800 */
[----:B------:R0:W-:Y:S02]  /*1341c0*/  STL [R1+0x358], R18 ;  /* 0x0003581201007387 */ /* 0x0001e40000100800 */
[----:B0-----:R-:W-:-:S02]  /*1341d0*/  IADD3 R18, P1, R0, R23, RZ ;  /* 0x0000001700127210 */ /* 0x001fc40007f3e0ff */
[----:B------:R-:W-:Y:S03]  /*1341e0*/  STL [R1+0x6670], R23 ;  /* 0x0066701701007387 */ /* 0x000fe60000100800 */
[----:B------:R-:W-:Y:S01]  /*1341f0*/  IMAD.X R19, R29, 0x1, R22, P1 ;  /* 0x000000011d137824 */ /* 0x000fe200008e0616 */
[----:B------:R-:W2:Y:S04]  /*134200*/  LDL.LU R10, [R1+0x2070] ;  /* 0x00207000010a7983 */ /* 0x000ea80000300800 */
[----:B------:R0:W-:Y:S04]  /*134210*/  STL.64 [R1+0x1690], R18 ;  /* 0x0016901201007387 */ /* 0x0001e80000100a00 */
[----:B------:R1:W-:Y:S01]  /*134220*/  STL [R1+0x360], R9 ;  /* 0x0003600901007387 */ /* 0x0003e20000100800 */
[----:B0-----:R-:W-:-:S03]  /*134230*/  IADD3 R18, P1, R0, R21, RZ ;  /* 0x0000001500127210 */ /* 0x001fc60007f3e0ff */
[----:B-1----:R-:W2:Y:S02]  /*134240*/  LDL.LU R9, [R1+0x2074] ;  /* 0x0020740001097983 */ /* 0x002ea40000300800 */
[----:B------:R-:W-:Y:S02]  /*134250*/  IMAD.X R19, R29, 0x1, R20, P1 ;  /* 0x000000011d137824 */ /* 0x000fe400008e0614 */
[----:B------:R-:W-:Y:S04]  /*134260*/  STL [R1+0x320], R4 ;  /* 0x0003200401007387 */ /* 0x000fe80000100800 */
[----:B------:R0:W-:Y:S04]  /*134270*/  STL.64 [R1+0x1688], R18 ;  /* 0x0016881201007387 */ /* 0x0001e80000100a00 */
[----:B0-----:R-:W2:Y:S04]  /*134280*/  LDL.LU.64 R18, [R1+0x6698] ;  /* 0x0066980001127983 */ /* 0x001ea80000300a00 */
[----:B------:R-:W2:Y:S04]  /*134290*/  LDL.LU R7, [R1+0x2078] ;  /* 0x0020780001077983 */ /* 0x000ea80000300800 */
[----:B------:R-:W2:Y:S04]  /*1342a0*/  LDL.LU R4, [R1+0x207c] ;  /* 0x00207c0001047983 */ /* 0x000ea80000300800 */
[----:B------:R4:W-:Y:S04]  /*1342b0*/  STL.64 [R1+0x6668], R20 ;  /* 0x0066681401007387 */ /* 0x0009e80000100a00 */
[----:B------:R-:W2:Y:S01]  /*1342c0*/  LDL.LU R26, [R1+0x2060] ;  /* 0x00206000011a7983 */ /* 0x000ea20000300800 */
[----:B----4-:R-:W-:-:S02]  /*1342d0*/  F2FP.SATFINITE.E5M2.F32.PACK_AB_MERGE_C R20, R11, R27, RZ ;  /* 0x0000001b0b14723e */ /* 0x010fc400048060ff */
[----:B------:R-:W-:-:S03]  /*1342e0*/  F2FP.SATFINITE.E5M2.F32.PACK_AB_MERGE_C R11, R13, R12, RZ ;  /* 0x0000000c0d0b723e */ /* 0x000fc600048060ff */
[----:B------:R-:W-:Y:S04]  /*1342f0*/  STL [R1+0x338], R20 ;  /* 0x0003381401007387 */ /* 0x000fe80000100800 */
[----:B------:R-:W4:Y:S04]  /*134300*/  LDL.LU R27, [R1+0x2064] ;  /* 0x00206400011b7983 */ /* 0x000f280000300800 */
[----:B------:R0:W-:Y:S04]  /*134310*/  STL [R1+0x308], R11 ;  /* 0x0003080b01007387 */ /* 0x0001e80000100800 */
[----:B------:R-:W4:Y:S04]  /*134320*/  LDL.LU R25, [R1+0x2068] ;  /* 0x0020680001197983 */ /* 0x000f280000300800 */
[----:B0-----:R-:W4:Y:S04]  /*134330*/  LDL.LU R11, [R1+0x206c] ;  /* 0x00206c00010b7983 */ /* 0x001f280000300800 */
[----:B------:R-:W4:Y:S04]  /*134340*/  LDL.LU R12, [R1+0x2040] ;  /* 0x00204000010c7983 */ /* 0x000f280000300800 */
[----:B------:R-:W4:Y:S01]  /*134350*/  LDL.LU R13, [R1+0x2044] ;  /* 0x00204400010d7983 */ /* 0x000f220000300800 */
[----:B---3--:R-:W-:-:S02]  /*134360*/  F2FP.SATFINITE.E5M2.F32.PACK_AB_MERGE_C R3, R3, R24, RZ ;  /* 0x000000180303723e */ /* 0x008fc400048060ff */
[----:B--2---:R-:W-:Y:S01]  /*134370*/  IADD3 R20, P1, R0, R19, RZ ;  /* 0x0000001300147210 */ /* 0x004fe20007f3e0ff */
[----:B------:R0:W-:Y:S04]  /*134380*/  STL.64 [R1+0x6678], R18 ;  /* 0x0066781201007387 */ /* 0x0001e80000100a00 */
[----:B------:R-:W-:-:S05]  /*134390*/  IMAD.X R21, R29, 0x1, R18, P1 ;  /* 0x000000011d157824 */ /* 0x000fca00008e0612 */
[----:B------:R1:W-:Y:S01]  /*1343a0*/  STL.64 [R1+0x1680], R20 ;  /* 0x0016801401007387 */ /* 0x0003e20000100a00 */
[----:B0-----:R-:W-:Y:S02]  /*1343b0*/  F2FP.SATFINITE.E5M2.F32.PACK_AB_MERGE_C R18, R2, R5, RZ ;  /* 0x000000050212723e */ /* 0x001fe400048060ff */
[----:B------:R-:W-:Y:S01]  /*1343c0*/  F2FP.SATFINITE.E5M2.F32.PACK_AB_MERGE_C R5, R8, R6, RZ ;  /* 0x000000060805723e */ /* 0x000fe200048060ff */
[----:B------:R-:W2:Y:S01]  /*1343d0*/  LDL.LU R2, [R1+0x2048] ;  /* 0x0020480001027983 */ /* 0x000ea20000300800 */
[----:B-1----:R-:W-:-:S03]  /*1343e0*/  IADD3 R20, P1, R0, R17, RZ ;  /* 0x0000001100147210 */ /* 0x002fc60007f3e0ff */
[----:B------:R-:W-:Y:S02]  /*1343f0*/  STL [R1+0x310], R18 ;  /* 0x0003101201007387 */ /* 0x000fe40000100800 */
[----:B------:R-:W-:Y:S02]  /*134400*/  IMAD.X R21, R29, 0x1, R15, P1 ;  /* 0x000000011d157824 */ /* 0x000fe400008e060f */
[----:B------:R-:W2:Y:S04]  /*134410*/  LDL.LU R8, [R1+0x204c] ;  /* 0x00204c0001087983 */ /* 0x000ea80000300800 */
[----:B------:R-:W-:Y:S04]  /*134420*/  STL [R1+0x2dc], R5 ;  /* 0x0002dc0501007387 */ /* 0x000fe80000100800 */
[----:B------:R-:W3:Y:S04]  /*134430*/  LDL.LU R19, [R1+0x2030] ;  /* 0x0020300001137983 */ /* 0x000ee80000300800 */
[----:B------:R-:W3:Y:S04]  /*134440*/  LDL.LU R6, [R1+0x2034] ;  /* 0x0020340001067983 */ /* 0x000ee80000300800 */
[----:B------:R0:W-:Y:S04]  /*134450*/  STL.64 [R1+0x1678], R20 ;  /* 0x0016781401007387 */ /* 0x0001e80000100a00 */
[----:B------:R1:W-:Y:S01]  /*134460*/  STL [R1+0x2e8], R3 ;  /* 0x0002e80301007387 */ /* 0x0003e20000100800 */
[----:B0-----:R-:W-:-:S05]  /*134470*/  IADD3 R20, P1, R0, R16, RZ ;  /* 0x0000001000147210 */ /* 0x001fca0007f3e0ff */
[----:B------:R-:W-:Y:S02]  /*134480*/  IMAD.X R21, R29, 0x1, R14, P1 ;  /* 0x000000011d157824 */ /* 0x000fe400008e060e */
[----:B------:R-:W2:Y:S01]  /*134490*/  LDL.LU R29, [R1+0x6690] ;  /* 0x00669000011d7983 */ /* 0x000ea20000300800 */
[----:B-1----:R-:W-:-:S03]  /*1344a0*/  F2FP.SATFINITE.E5M2.F32.PACK_AB_MERGE_C R3, R9, R10, RZ ;  /* 0x0000000a0903723e */ /* 0x002fc600048060ff */
[----:B------:R-:W3:Y:S04]  /*1344b0*/  LDL.LU R23, [R1+0x2038] ;  /* 0x0020380001177983 */ /* 0x000ee80000300800 */
[----:B------:R0:W-:Y:S01]  /*1344c0*/  STL.64 [R1+0x1670], R20 ;  /* 0x0016701401007387 */ /* 0x0001e20000100a00 */
[----:B------:R-:W-:Y:S01]  /*1344d0*/  VIADD R0, R0, UR5 ;  /* 0x0000000500007c36 */ /* 0x000fe20008000000 */
[----:B----4-:R-:W-:Y:S01]  /*1344e0*/  F2FP.SATFINITE.E5M2.F32.PACK_AB_MERGE_C R18, R27, R26, RZ ;  /* 0x0000001a1b12723e */ /* 0x010fe200048060ff */
[----:B------:R-:W-:Y:S01]  /*1344f0*/  ULDC UR5, c[0x0][0x248] ;  /* 0x0000920000057ab9 */ /* 0x000fe20000000800 */
[----:B0-----:R-:W4:Y:S04]  /*134500*/  LDL.LU R20, [R1+0x203c] ;  /* 0x00203c0001147983 */ /* 0x001f280000300800 */
[----:B------:R-:W4:Y:S04]  /*134510*/  LDL.LU R21, [R1+0x2020] ;  /* 0x0020200001157983 */ /* 0x000f280000300800 */
[----:B------:R-:W4:Y:S04]  /*134520*/  LDL.LU R5, [R1+0x2024] ;  /* 0x0020240001057983 */ /* 0x000f280000300800 */
[----:B------:R-:W4:Y:S04]  /*134530*/  LDL.LU R10, [R1+0x2028] ;  /* 0x00202800010a7983 */ /* 0x000f280000300800 */
[----:B------:R-:W4:Y:S04]  /*134540*/  LDL.LU R9, [R1+0x202c] ;  /* 0x00202c0001097983 */ /* 0x000f280000300800 */
[----:B------:R0:W-:Y:S02]  /*134550*/  STL [R1+0x2b8], R3 ;  /* 0x0002b80301007387 */ /* 0x0001e40000100800 */
[----:B0-----:R-:W-:-:S02]  /*134560*/  F2FP.SATFINITE.E5M2.F32.PACK_AB_MERGE_C R3, R4, R7, RZ ;  /* 0x000000070403723e */ /* 0x001fc400048060ff */
        /* <DEDUP_REMOVED lines=9> */
[----:B------:R-:W-:Y:S02]  /*134600*/  F2FP.SATFINITE.E5M2.F32.PACK_AB_MERGE_C R11, R11, R25, RZ ;  /* 0x000000190b0b723e */ /* 0x000fe400048060ff */
[----:B------:R-:W-:Y:S02]  /*134610*/  F2FP.SATFINITE.E5M2.F32.PACK_AB_MERGE_C R12, R13, R12, RZ ;  /* 0x0000000c0d0c723e */ /* 0x000fe400048060ff */
[----:B------:R-:W4:Y:S04]  /*134620*/  LDL.LU R13, [R1+0x201c] ;  /* 0x00201c00010d7983 */ /* 0x000f280000300800 */
[----:B------:R0:W-:Y:S04]  /*134630*/  STL [R1+0x2a4], R11 ;  /* 0x0002a40b01007387 */ /* 0x0001e80000100800 */
[----:B0-----:R-:W4:Y:S04]  /*134640*/  LDL.LU R11, [R1+0x2000] ;  /* 0x00200000010b7983 */ /* 0x001f280000300800 */
[----:B------:R0:W-:Y:S04]  /*134650*/  STL [R1+0x218], R12 ;  /* 0x0002180c01007387 */ /* 0x0001e80000100800 */
[----:B0-----:R-:W4:Y:S01]  /*134660*/  LDL.LU R12, [R1+0x2004] ;  /* 0x00200400010c7983 */ /* 0x001f220000300800 */
[----:B--2---:R-:W-:-:S05]  /*134670*/  IADD3 R24, P1, R0, R27, RZ ;  /* 0x0000001b00187210 */ /* 0x004fca0007f3e0ff */
[----:B------:R-:W-:-:S05]  /*134680*/  IMAD.X R25, R3, 0x1, R26, P1 ;  /* 0x0000000103197824 */ /* 0x000fca00008e061a */
[----:B------:R0:W-:Y:S04]  /*134690*/  STL.64 [R1+0x1660], R24 ;  /* 0x0016601801007387 */ /* 0x0001e80000100a00 */
[----:B0-----:R-:W2:Y:S01]  /*1346a0*/  LDL.LU.64 R24, [R1+0x6680] ;  /* 0x0066800001187983 */ /* 0x001ea20000300a00 */
[----:B------:R-:W-:-:S03]  /*1346b0*/  F2FP.SATFINITE.E5M2.F32.PACK_AB_MERGE_C R18, R8, R2, RZ ;  /* 0x000000020812723e */ /* 0x000fc600048060ff */
[----:B------:R-:W2:Y:S01]  /*1346c0*/  LDL.LU R2, [R1+0x2008] ;  /* 0x0020080001027983 */ /* 0x000ea20000300800 */
[----:B---3--:R-:W-:-:S03]  /*1346d0*/  F2FP.SATFINITE.E5M2.F32.PACK_AB_MERGE_C R19, R6, R19, RZ ;  /* 0x000000130613723e */ /* 0x008fc600048060ff */
[----:B------:R-:W3:Y:S04]  /*1346e0*/  LDL.LU R8, [R1+0x200c] ;  /* 0x00200c0001087983 */ /* 0x000ee80000300800 */
[----:B------:R2:W-:Y:S04]  /*1346f0*/  STL [R1+0x220], R18 ;  /* 0x0002201201007387 */ /* 0x0005e80000100800 */
[----:B------:R-:W3:Y:S04]  /*134700*/  LDL.LU R6, [R1+0x1ff4] ;  /* 0x001ff40001067983 */ /* 0x000ee80000300800 */
[----:B------:R0:W-:Y:S01]  /*134710*/  STL [R1+0x1f8], R19 ;  /* 0x0001f81301007387 */ /* 0x0001e20000100800 */
[----:B----4-:R-:W-:-:S02]  /*134720*/  F2FP.SATFINITE.E5M2.F32.PACK_AB_MERGE_C R20, R20, R23, RZ ;  /* 0x000000171414723e */ /* 0x010fc400048060ff */
[----:B--2---:R-:W-:-:S05]  /*134730*/  IADD3 R18, P1, R0, R25, RZ ;  /* 0x0000001900127210 */ /* 0x004fca0007f3e0ff */
[----:B0-----:R-:W-:-:S05]  /*134740*/  IMAD.X R19, R3, 0x1, R24, P1 ;  /* 0x0000000103137824 */ /* 0x001fca00008e0618 */
[----:B------:R0:W-:Y:S04]  /*134750*/  STL.64 [R1+0x1658], R18 ;  /* 0x0016581201007387 */ /* 0x0001e80000100a00 */
[----:B0-----:R-:W2:Y:S04]  /*134760*/  LDL.LU.64 R18, [R1+0x6678] ;  /* 0x0066780001127983 */ /* 0x001ea80000300a00 */
[----:B------:R0:W-:Y:S04]  /*134770*/  STL.64 [R1+0x6660], R24 ;  /* 0x0066601801007387 */ /* 0x0001e80000100a00 */
[----:B0-----:R-:W4:Y:S04]  /*134780*/  LDL.LU R24, [R1+0x1ff8] ;  /* 0x001ff80001187983 */ /* 0x001f280000300800 */
[----:B------:R-:W4:Y:S04]  /*134790*/  LDL.LU R25, [R1+0x1ffc] ;  /* 0x001ffc0001197983 */ /* 0x000f280000300800 */
[----:B------:R-:W3:Y:S04]  /*1347a0*/  LDL.LU R23, [R1+0x6670] ;  /* 0x0066700001177983 */ /* 0x000ee80000300800 */
[----:B------:R3:W-:Y:S01]  /*1347b0*/  STL [R1+0x1fc], R20 ;  /* 0x0001fc1401007387 */ /* 0x0007e20000100800 */
[----:B------:R-:W-:-:S05]  /*1347c0*/  F2FP.SATFINITE.E5M2.F32.PACK_AB_MERGE_C R5, R5, R21, RZ ;  /* 0x000000150505723e */ /* 0x000fca00048060ff */
        /* <DEDUP_REMOVED lines=8> */
[----:B0-----:R-:W4:Y:S04]  /*134850*/  LDL.LU R9, [R1+0x1ff0] ;  /* 0x001ff00001097983 */ /* 0x001f280000300800 */
[----:B---3--:R0:W-:Y:S01]  /*134860*/  STL [R1+0x6650], R21 ;  /* 0x0066501501007387 */ /* 0x0081e20000100800 */
[----:B------:R-:W-:-:S03]  /*134870*/  IADD3 R4, P1, R0, R21, RZ ;  /* 0x0000001500047210 */ /* 0x000fc60007f3e0ff */
[----:B------:R-:W-:Y:S04]  /*134880*/  STL [R1+0x198], R7 ;  /* 0x0001980701007387 */ /* 0x000fe80000100800 */
[----:B0-----:R-:W3:Y:S01]  /*134890*/  LDL.LU R21, [R1+0x2018] ;  /* 0x0020180001157983 */ /* 0x001ee20000300800 */
[----:B------:R-:W-:-:S05]  /*1348a0*/  IMAD.X R5, R3, 0x1, R20, P1 ;  /* 0x0000000103057824 */ /* 0x000fca00008e0614 */
[----:B------:R0:W-:Y:S04]  /*1348b0*/  STL.64 [R1+0x1648], R4 ;  /* 0x0016480401007387 */ /* 0x0001e80000100a00 */
[----:B0-----:R-:W3:Y:S04]  /*1348c0*/  LDL.LU R5, [R1+0x1fe0] ;  /* 0x001fe00001057983 */ /* 0x001ee80000300800 */
[----:B------:R-:W3:Y:S04]  /*1348d0*/  LDL.LU R10, [R1+0x1fe4] ;  /* 0x001fe400010a7983 */ /* 0x000ee80000300800 */
[----:B------:R-:W3:Y:S04]  /*1348e0*/  LDL.LU R7, [R1+0x1fe8] ;  /* 0x001fe80001077983 */ /* 0x000ee80000300800 */
[----:B------:R-:W3:Y:S01]  /*1348f0*/  LDL.LU R4, [R1+0x1fec] ;  /* 0x001fec0001047983 */ /* 0x000ee20000300800 */
[----:B------:R-:W-:-:S03]  /*134900*/  F2FP.SATFINITE.E5M2.F32.PACK_AB_MERGE_C R12, R12, R11, RZ ;  /* 0x0000000b0c0c723e */ /* 0x000fc600048060ff */
[----:B------:R2:W-:Y:S01]  /*134910*/  STL [R1+0x6654], R20 ;  /* 0x0066541401007387 */ /* 0x0005e20000100800 */
[----:B------:R-:W-:Y:S02]  /*134920*/  F2FP.SATFINITE.E5M2.F32.PACK_AB_MERGE_C R8, R8, R2, RZ ;  /* 0x000000020808723e */ /* 0x000fe400048060ff */
[----:B--2---:R-:W-:Y:S02]  /*134930*/  IADD3 R20, P1, R0, R19, RZ ;  /* 0x0000001300147210 */ /* 0x004fe40007f3e0ff */
[----:B----4-:R-:W-:Y:S02]  /*134940*/  F2FP.SATFINITE.E5M2.F32.PACK_AB_MERGE_C R6, R6, R9, RZ ;  /* 0x000000090606723e */ /* 0x010fe400048060ff */
[----:B---3--:R-:W-:Y:S01]  /*134950*/  F2FP.SATFINITE.E5M2.F32.PACK_AB_MERGE_C R13, R13, R21, RZ ;  /* 0x000000150d0d723e */ /* 0x008fe200048060ff */
[----:B------:R-:W-:-:S04]  /*134960*/  IMAD.X R21, R3, 0x1, R18, P1 ;  /* 0x0000000103157824 */ /* 0x000fc800008e0612 */
[----:B------:R-:W-:Y:S04]  /*134970*/  STL [R1+0x62d0], R13 ;  /* 0x0062d00d01007387 */ /* 0x000fe80000100800 */
[----:B------:R0:W-:Y:S04]  /*134980*/  STL [R1+0x6304], R12 ;  /* 0x0063040c01007387 */ /* 0x0001e80000100800 */
[----:B------:R-:W-:Y:S04]  /*134990*/  STL.64 [R1+0x6648], R18 ;  /* 0x0066481201007387 */ /* 0x000fe80000100a00 */
[----:B------:R-:W2:Y:S04]  /*1349a0*/  LDL.LU R11, [R1+0x2220] ;  /* 0x00222000010b7983 */ /* 0x000ea80000300800 */
[----:B------:R-:W-:Y:S04]  /*1349b0*/  STL.64 [R1+0x1640], R20 ;  /* 0x0016401401007387 */ /* 0x000fe80000100a00 */
[----:B------:R-:W2:Y:S04]  /*1349c0*/  LDL.LU R2, [R1+0x2224] ;  /* 0x0022240001027983 */ /* 0x000ea80000300800 */
[----:B------:R1:W-:Y:S01]  /*1349d0*/  STL [R1+0x6548], R8 ;  /* 0x0065480801007387 */ /* 0x0003e20000100800 */
[----:B0-----:R-:W-:-:S02]  /*1349e0*/  F2FP.SATFINITE.E5M2.F32.PACK_AB_MERGE_C R12, R25, R24, RZ ;  /* 0x00000018190c723e */ /* 0x001fc400048060ff */
[C---:B-1----:R-:W-:Y:S01]  /*1349f0*/  IADD3 R8, P1, R0.reuse, R17, RZ ;  /* 0x0000001100087210 */ /* 0x042fe20007f3e0ff */
[----:B------:R-:W-:Y:S04]  /*134a00*/  STL [R1+0x65d0], R6 ;  /* 0x0065d00601007387 */ /* 0x000fe80000100800 */
[----:B------:R-:W-:Y:S01]  /*134a10*/  IMAD.X R9, R3, 0x1, R15, P1 ;  /* 0x0000000103097824 */ /* 0x000fe200008e060f */
[----:B------:R-:W3:Y:S04]  /*134a20*/  LDL.LU R24, [R1+0x23a0] ;  /* 0x0023a00001187983 */ /* 0x000ee80000300800 */
[----:B------:R-:W3:Y:S04]  /*134a30*/  LDL.LU R25, [R1+0x23a4] ;  /* 0x0023a40001197983 */ /* 0x000ee80000300800 */
[----:B------:R0:W-:Y:S04]  /*134a40*/  STL.64 [R1+0x1638], R8 ;  /* 0x0016380801007387 */ /* 0x0001e80000100a00 */
[----:B------:R1:W-:Y:S01]  /*134a50*/  STL [R1+0x6338], R12 ;  /* 0x0063380c01007387 */ /* 0x0003e20000100800 */
[----:B0-----:R-:W-:-:S03]  /*134a60*/  IADD3 R8, P1, R0, R16, RZ ;  /* 0x0000001000087210 */ /* 0x001fc60007f3e0ff */
[----:B------:R-:W-:Y:S02]  /*134a70*/  STL.64 [R1+0x6640], R16 ;  /* 0x0066401001007387 */ /* 0x000fe40000100a00 */
[----:B------:R-:W-:Y:S01]  /*134a80*/  IMAD.X R9, R3, 0x1, R14, P1 ;  /* 0x0000000103097824 */ /* 0x000fe200008e060e */
[----:B-1----:R-:W-:-:S04]  /*134a90*/  F2FP.SATFINITE.E5M2.F32.PACK_AB_MERGE_C R12, R10, R5, RZ ;  /* 0x000000050a0c723e */ /* 0x002fc800048060ff */
[----:B------:R0:W-:Y:S01]  /*134aa0*/  STL.64 [R1+0x1630], R8 ;  /* 0x0016300801007387 */ /* 0x0001e20000100a00 */
[----:B------:R-:W-:-:S03]  /*134ab0*/  F2FP.SATFINITE.E5M2.F32.PACK_AB_MERGE_C R4, R4, R7, RZ ;  /* 0x000000070404723e */ /* 0x000fc600048060ff */
[----:B0-----:R-:W4:Y:S04]  /*134ac0*/  LDL.LU R8, [R1+0x2210] ;  /* 0x0022100001087983 */ /* 0x001f280000300800 */
[----:B------:R-:W4:Y:S04]  /*134ad0*/  LDL.LU R3, [R1+0x2214] ;  /* 0x0022140001037983 */ /* 0x000f280000300800 */
[----:B------:R0:W-:Y:S04]  /*134ae0*/  STL.64 [R1+0x6658], R14 ;  /* 0x0066580e01007387 */ /* 0x0001e80000100a00 */
[----:B0-----:R-:W4:Y:S04]  /*134af0*/  LDL.LU R14, [R1+0x23a8] ;  /* 0x0023a800010e7983 */ /* 0x001f280000300800 */
[----:B------:R-:W4:Y:S04]  /*134b00*/  LDL.LU R15, [R1+0x23ac] ;  /* 0x0023ac00010f7983 */ /* 0x000f280000300800 */
[----:B------:R0:W-:Y:S04]  /*134b10*/  STL [R1+0x635c], R12 ;  /* 0x00635c0c01007387 */ /* 0x0001e80000100800 */
[----:B0-----:R-:W4:Y:S04]  /*134b20*/  LDL.LU R12, [R1+0x222c] ;  /* 0x00222c00010c7983 */ /* 0x001f280000300800 */
[----:B------:R-:W4:Y:S04]  /*134b30*/  LDL.LU R13, [R1+0x2218] ;  /* 0x00221800010d7983 */ /* 0x000f280000300800 */
[----:B------:R-:W4:Y:S04]  /*134b40*/  LDL.LU R9, [R1+0x221c] ;  /* 0x00221c0001097983 */ /* 0x000f280000300800 */
[----:B------:R-:W4:Y:S04]  /*134b50*/  LDL.LU R10, [R1+0x2390] ;  /* 0x00239000010a7983 */ /* 0x000f280000300800 */
[----:B------:R-:W4:Y:S04]  /*134b60*/  LDL.LU R7, [R1+0x2394] ;  /* 0x0023940001077983 */ /* 0x000f280000300800 */
[----:B------:R0:W-:Y:S04]  /*134b70*/  STL [R1+0x6348], R4 ;  /* 0x0063480401007387 */ /* 0x0001e80000100800 */
[----:B0-----:R-:W4:Y:S01]  /*134b80*/  LDL.LU R4, [R1+0x2228] ;  /* 0x0022280001047983 */ /* 0x001f220000300800 */
[----:B------:R-:W-:Y:S01]  /*134b90*/  VIADD R0, R0, UR5 ;  /* 0x0000000500007c36 */ /* 0x000fe20008000000 */
[----:B------:R-:W-:-:S02]  /*134ba0*/  ULDC UR5, c[0x0][0x248] ;  /* 0x0000920000057ab9 */ /* 0x000fc40000000800 */
[----:B------:R-:W4:Y:S02]  /*134bb0*/  LDL.LU R20, [R1+0x2398] ;  /* 0x0023980001147983 */ /* 0x000f240000300800 */
[----:B------:R-:W-:Y:S02]  /*134bc0*/  SHF.R.S32.HI R5, RZ, 0x1f, R0 ;  /* 0x0000001fff057819 */ /* 0x000fe40000011400 */
[----:B------:R-:W-:Y:S01]  /*134bd0*/  IADD3 R16, P1, R0, R29, RZ ;  /* 0x0000001d00107210 */ /* 0x000fe20007f3e0ff */
[----:B------:R-:W4:Y:S04]  /*134be0*/  LDL.LU R21, [R1+0x239c] ;  /* 0x00239c0001157983 */ /* 0x000f280000300800 */
[----:B------:R-:W4:Y:S01]  /*134bf0*/  LDL.LU R18, [R1+0x2380] ;  /* 0x0023800001127983 */ /* 0x000f220000300800 */
[----:B------:R-:W-:-:S03]  /*134c00*/  IMAD.X R17, R5, 0x1, R28, P1 ;  /* 0x0000000105117824 */ /* 0x000fc600008e061c */
[----:B------:R-:W4:Y:S01]  /*134c10*/  LDL.LU R19, [R1+0x2384] ;  /* 0x0023840001137983 */ /* 0x000f220000300800 */
[----:B--2---:R-:W-:-:S05]  /*134c20*/  F2FP.SATFINITE.E5M2.F32.PACK_AB_MERGE_C R2, R2, R11, RZ ;  /* 0x0000000b0202723e */ /* 0x004fca00048060ff */
[----:B------:R-:W-:Y:S04]  /*134c30*/  STL [R1+0x638c], R2 ;  /* 0x00638c0201007387 */ /* 0x000fe80000100800 */
[----:B------:R0:W-:Y:S04]  /*134c40*/  STL.64 [R1+0x1628], R16 ;  /* 0x0016281001007387 */ /* 0x0001e80000100a00 */
[----:B0-----:R-:W2:Y:S01]  /*134c50*/  LDL.LU R16, [R1+0x2388] ;  /* 0x0023880001107983 */ /* 0x001ea20000300800 */
[----:B---3--:R-:W-:-:S03]  /*134c60*/  F2FP.SATFINITE.E5M2.F32.PACK_AB_MERGE_C R2, R25, R24, RZ ;  /* 0x000000181902723e */ /* 0x008fc600048060ff */
[----:B------:R-:W2:Y:S01]  /*134c70*/  LDL.LU R17, [R1+0x238c] ;  /* 0x00238c0001117983 */ /* 0x000ea20000300800 */
[----:B------:R-:W-:-:S03]  /*134c80*/  IADD3 R24, P1, R0, R27, RZ ;  /* 0x0000001b00187210 */ /* 0x000fc60007f3e0ff */
[----:B------:R-:W3:Y:S02]  /*134c90*/  LDL.LU R6, [R1+0x2370] ;  /* 0x0023700001067983 */ /* 0x000ee40000300800 */
[----:B------:R-:W-:Y:S02]  /*134ca0*/  IMAD.X R25, R5, 0x1, R26, P1 ;  /* 0x0000000105197824 */ /* 0x000fe400008e061a */
[----:B------:R-:W3:Y:S01]  /*134cb0*/  LDL.LU R11, [R1+0x2374] ;  /* 0x00237400010b7983 */ /* 0x000ee20000300800 */
[----:B----4-:R-:W-:-:S05]  /*134cc0*/  F2FP.SATFINITE.E5M2.F32.PACK_AB_MERGE_C R4, R12, R4, RZ ;  /* 0x000000040c04723e */ /* 0x010fca00048060ff */
[----:B------:R-:W-:Y:S04]  /*134cd0*/  STL [R1+0x138], R4 ;  /* 0x0001380401007387 */ /* 0x000fe80000100800 */
[----:B------:R-:W-:Y:S04]  /*134ce0*/  STL [R1+0x124], R2 ;  /* 0x0001240201007387 */ /* 0x000fe80000100800 */
[----:B------:R0:W-:Y:S04]  /*134cf0*/  STL.64 [R1+0x1620], R24 ;  /* 0x0016201801007387 */ /* 0x0001e80000100a00 */
[----:B0-----:R-:W4:Y:S01]  /*134d00*/  LDL.LU.64 R24, [R1+0x6660] ;  /* 0x0066600001187983 */ /* 0x001f220000300a00 */
[----:B------:R-:W-:-:S02]  /*134d10*/  F2FP.SATFINITE.E5M2.F32.PACK_AB_MERGE_C R12, R15, R14, RZ ;  /* 0x0000000e0f0c723e */ /* 0x000fc400048060ff */
[----:B------:R-:W-:Y:S01]  /*134d20*/  F2FP.SATFINITE.E5M2.F32.PACK_AB_MERGE_C R2, R3, R8, RZ ;  /* 0x000000080302723e */ /* 0x000fe200048060ff */
[----:B------:R-:W3:Y:S04]  /*134d30*/  LDL.LU R4, [R1+0x2364] ;  /* 0x0023640001047983 */ /* 0x000ee80000300800 */
[----:B------:R0:W-:Y:S01]  /*134d40*/  STL [R1+0x6600], R12 ;  /* 0x0066000c01007387 */ /* 0x0001e20000100800 */
[----:B------:R-:W-:-:S03]  /*134d50*/  F2FP.SATFINITE.E5M2.F32.PACK_AB_MERGE_C R9, R9, R13, RZ ;  /* 0x0000000d0909723e */ /* 0x000fc600048060ff */
[----:B0-----:R-:W3:Y:S04]  /*134d60*/  LDL.LU R12, [R1+0x2360] ;  /* 0x00236000010c7983 */ /* 0x001ee80000300800 */
[----:B------:R-:W3:Y:S04]  /*134d70*/  LDL.LU R8, [R1+0x2368] ;  /* 0x0023680001087983 */ /* 0x000ee80000300800 */
[----:B------:R-:W3:Y:S04]  /*134d80*/  LDL.LU R3, [R1+0x236c] ;  /* 0x00236c0001037983 */ /* 0x000ee80000300800 */
[----:B------:R0:W-:Y:S01]  /*134d90*/  STL [R1+0x11c], R2 ;  /* 0x00011c0201007387 */ /* 0x0001e20000100800 */
[----:B------:R-:W-:-:S03]  /*134da0*/  F2FP.SATFINITE.E5M2.F32.PACK_AB_MERGE_C R7, R7, R10, RZ ;  /* 0x0000000a0707723e */ /* 0x000fc600048060ff */
[----:B0-----:R-:W3:Y:S01]  /*134db0*/  LDL.LU R2, [R1+0x2354] ;  /* 0x0023540001027983 */ /* 0x001ee20000300800 */
[----:B------:R-:W-:Y:S02]  /*134dc0*/  F2FP.SATFINITE.E5M2.F32.PACK_AB_MERGE_C R21, R21, R20, RZ ;  /* 0x000000141515723e */ /* 0x000fe400048060ff */
[----:B----4-:R-:W-:-:S05]  /*134dd0*/  IADD3 R14, P1, R0, R25, RZ ;  /* 0x00000019000e7210 */ /* 0x010fca0007f3e0ff */
[----:B------:R-:W-:-:S05]  /*134de0*/  IMAD.X R15, R5, 0x1, R24, P1 ;  /* 0x00000001050f7824 */ /* 0x000fca00008e0618 */
[----:B------:R0:W-:Y:S04]  /*134df0*/  STL.64 [R1+0x1618], R14 ;  /* 0x0016180e01007387 */ /* 0x0001e80000100a00 */
[----:B------:R1:W-:Y:S04]  /*134e00*/  STL [R1+0x120], R9 ;  /* 0x0001200901007387 */ /* 0x0003e80000100800 */
[----:B------:R-:W4:Y:S01]  /*134e10*/  LDL.LU R13, [R1+0x2358] ;  /* 0x00235800010d7983 */ /* 0x000f220000300800 */
[----:B0-----:R-:W-:-:S03]  /*134e20*/  IADD3 R14, P1, R0, R23, RZ ;  /* 0x00000017000e7210 */ /* 0x001fc60007f3e0ff */
[----:B------:R-:W-:Y:S02]  /*134e30*/  STL [R1+0x1ab4], R7 ;  /* 0x001ab40701007387 */ /* 0x000fe40000100800 */
[----:B------:R-:W-:Y:S02]  /*134e40*/  IMAD.X R15, R5, 0x1, R22, P1 ;  /* 0x00000001050f7824 */ /* 0x000fe400008e0616 */
[----:B-1----:R-:W4:Y:S04]  /*134e50*/  LDL.LU R9, [R1+0x235c] ;  /* 0x00235c0001097983 */ /* 0x002f280000300800 */
[----:B------:R0:W-:Y:S04]  /*134e60*/  STL.64 [R1+0x1610], R14 ;  /* 0x0016100e01007387 */ /* 0x0001e80000100a00 */
[----:B0-----:R-:W4:Y:S04]  /*134e70*/  LDL.LU.64 R14, [R1+0x6658] ;  /* 0x00665800010e7983 */ /* 0x001f280000300a00 */
[----:B------:R-:W4:Y:S04]  /*134e80*/  LDL.LU R10, [R1+0x2340] ;  /* 0x00234000010a7983 */ /* 0x000f280000300800 */
[----:B------:R-:W4:Y:S04]  /*134e90*/  LDL.LU R7, [R1+0x2344] ;  /* 0x0023440001077983 */ /* 0x000f280000300800 */
        /* <DEDUP_REMOVED lines=10> */
[----:B------:R-:W-:Y:S01]  /*134f40*/  F2FP.SATFINITE.E5M2.F32.PACK_AB_MERGE_C R16, R11, R6, RZ ;  /* 0x000000060b10723e */ /* 0x000fe200048060ff */
[----:B------:R0:W-:Y:S04]  /*134f50*/  STL.64 [R1+0x6638], R20 ;  /* 0x0066381401007387 */ /* 0x0001e80000100a00 */
[----:B0-----:R-:W3:Y:S04]  /*134f60*/  LDL.LU R21, [R1+0x237c] ;  /* 0x00237c0001157983 */ /* 0x001ee80000300800 */
[----:B------:R-:W4:Y:S04]  /*134f70*/  LDL.LU R20, [R1+0x2350] ;  /* 0x0023500001147983 */ /* 0x000f280000300800 */
[----:B------:R-:W4:Y:S04]  /*134f80*/  LDL.LU R6, [R1+0x2348] ;  /* 0x0023480001067983 */ /* 0x000f280000300800 */
[----:B------:R-:W-:Y:S04]  /*134f90*/  STL [R1+0x1a5c], R17 ;  /* 0x001a5c1101007387 */ /* 0x000fe80000100800 */
[----:B------:R-:W4:Y:S04]  /*134fa0*/  LDL.LU R11, [R1+0x234c] ;  /* 0x00234c00010b7983 */ /* 0x000f280000300800 */
[----:B------:R2:W-:Y:S02]  /*134fb0*/  STL [R1+0x19d0], R16 ;  /* 0x0019d01001007387 */ /* 0x0005e40000100800 */
[----:B--2---:R-:W-:-:S05]  /*134fc0*/  IADD3 R16, P1, R0, R19, RZ ;  /* 0x0000001300107210 */ /* 0x004fca0007f3e0ff */
[----:B------:R-:W-:-:S05]  /*134fd0*/  IMAD.X R17, R5, 0x1, R18, P1 ;  /* 0x0000000105117824 */ /* 0x000fca00008e0612 */
[----:B------:R0:W-:Y:S04]  /*134fe0*/  STL.64 [R1+0x1600], R16 ;  /* 0x0016001001007387 */ /* 0x0001e80000100a00 */
[----:B0-----:R-:W2:Y:S04]  /*134ff0*/  LDL.LU.64 R16, [R1+0x6640] ;  /* 0x0066400001107983 */ /* 0x001ea80000300a00 */
[----:B------:R0:W-:Y:S04]  /*135000*/  STL.64 [R1+0x6630], R18 ;  /* 0x0066301201007387 */ /* 0x0001e80000100a00 */
[----:B0-----:R-:W3:Y:S01]  /*135010*/  LDL.LU R19, [R1+0x2378] ;  /* 0x0023780001137983 */ /* 0x001ee20000300800 */
[----:B------:R-:W-:-:S02]  /*135020*/  F2FP.SATFINITE.E5M2.F32.PACK_AB_MERGE_C R4, R4, R12, RZ ;  /* 0x0000000c0404723e */ /* 0x000fc400048060ff */
[----:B------:R-:W-:Y:S02]  /*135030*/  F2FP.SATFINITE.E5M2.F32.PACK_AB_MERGE_C R8, R3, R8, RZ ;  /* 0x000000080308723e */ /* 0x000fe400048060ff */
[----:B--2---:R-:W-:Y:S02]  /*135040*/  IADD3 R18, P1, R0, R17, RZ ;  /* 0x0000001100127210 */ /* 0x004fe40007f3e0ff */
[----:B---3--:R-:W-:-:S03]  /*135050*/  F2FP.SATFINITE.E5M2.F32.PACK_AB_MERGE_C R21, R21, R19, RZ ;  /* 0x000000131515723e */ /* 0x008fc600048060ff */
[----:B----4-:R-:W-:Y:S02]  /*135060*/  IMAD.X R19, R5, 0x1, R15, P1 ;  /* 0x0000000105137824 */ /* 0x010fe400008e060f */
[----:B------:R0:W-:Y:S04]  /*135070*/  STL [R1+0x19d8], R21 ;  /* 0x0019d81501007387 */ /* 0x0001e80000100800 */
[----:B------:R1:W-:Y:S04]  /*135080*/  STL [R1+0x928], R4 ;  /* 0x0009280401007387 */ /* 0x0003e80000100800 */
[----:B0-----:R-:W2:Y:S04]  /*135090*/  LDL.LU R21, [R1+0x2330] ;  /* 0x0023300001157983 */ /* 0x001ea80000300800 */
[----:B------:R-:W2:Y:S04]  /*1350a0*/  LDL.LU R12, [R1+0x2334] ;  /* 0x00233400010c7983 */ /* 0x000ea80000300800 */
[----:B------:R0:W-:Y:S04]  /*1350b0*/  STL.64 [R1+0x15f8], R18 ;  /* 0x0015f81201007387 */ /* 0x0001e80000100a00 */
[----:B-1----:R-:W3:Y:S04]  /*1350c0*/  LDL.LU R4, [R1+0x2338] ;  /* 0x0023380001047983 */ /* 0x002ee80000300800 */
[----:B------:R-:W3:Y:S01]  /*1350d0*/  LDL.LU R3, [R1+0x233c] ;  /* 0x00233c0001037983 */ /* 0x000ee20000300800 */
[----:B0-----:R-:W-:-:S03]  /*1350e0*/  IADD3 R18, P1, R0, R16, RZ ;  /* 0x0000001000127210 */ /* 0x001fc60007f3e0ff */
[----:B------:R0:W-:Y:S04]  /*1350f0*/  STL [R1+0x938], R8 ;  /* 0x0009380801007387 */ /* 0x0001e80000100800 */
[----:B------:R1:W-:Y:S01]  /*135100*/  STL.64 [R1+0x6628], R16 ;  /* 0x0066281001007387 */ /* 0x0003e20000100a00 */
[----:B------:R-:W-:-:S03]  /*135110*/  IMAD.X R19, R5, 0x1, R14, P1 ;  /* 0x0000000105137824 */ /* 0x000fc600008e060e */
[----:B0-----:R-:W4:Y:S04]  /*135120*/  LDL.LU R8, [R1+0x2320] ;  /* 0x0023200001087983 */ /* 0x001f280000300800 */
[----:B------:R-:W4:Y:S01]  /*135130*/  LDL.LU R5, [R1+0x2324] ;  /* 0x0023240001057983 */ /* 0x000f220000300800 */
[----:B-1----:R-:W-:Y:S02]  /*135140*/  F2FP.SATFINITE.E5M2.F32.PACK_AB_MERGE_C R16, R2, R20, RZ ;  /* 0x000000140210723e */ /* 0x002fe400048060ff */
[----:B------:R-:W-:Y:S01]  /*135150*/  F2FP.SATFINITE.E5M2.F32.PACK_AB_MERGE_C R2, R9, R13, RZ ;  /* 0x0000000d0902723e */ /* 0x000fe200048060ff */
[----:B------:R-:W-:Y:S04]  /*135160*/  STL.64 [R1+0x15f0], R18 ;  /* 0x0015f01201007387 */ /* 0x000fe80000100a00 */
[----:B------:R-:W-:Y:S04]  /*135170*/  STL [R1+0x8e0], R16 ;  /* 0x0008e01001007387 */ /* 0x000fe80000100800 */
[----:B------:R0:W-:Y:S04]  /*135180*/  STL [R1+0x8e8], R2 ;  /* 0x0008e80201007387 */ /* 0x0001e80000100800 */
[----:B------:R-:W4:Y:S01]  /*135190*/  LDL.LU R13, [R1+0x2328] ;  /* 0x00232800010d7983 */ /* 0x000f220000300800 */
[----:B0-----:R-:W-:-:S03]  /*1351a0*/  F2FP.SATFINITE.E5M2.F32.PACK_AB_MERGE_C R2, R7, R10, RZ ;  /* 0x0000000a0702723e */ /* 0x001fc600048060ff */
[----:B------:R-:W4:Y:S04]  /*1351b0*/  LDL.LU R7, [R1+0x232c] ;  /* 0x00232c0001077983 */ /* 0x000f280000300800 */
[----:B------:R0:W-:Y:S04]  /*1351c0*/  STL [R1+0x850], R2 ;  /* 0x0008500201007387 */ /* 0x0001e80000100800 */
[----:B------:R-:W4:Y:S04]  /*1351d0*/  LDL.LU R9, [R1+0x2310] ;  /* 0x0023100001097983 */ /* 0x000f280000300800 */
[----:B------:R-:W4:Y:S01]  /*1351e0*/  LDL.LU R10, [R1+0x2314] ;  /* 0x00231400010a7983 */ /* 0x000f220000300800 */
[----:B------:R-:W-:Y:S01]  /*1351f0*/  VIADD R0, R0, UR5 ;  /* 0x0000000500007c36 */ /* 0x000fe20008000000 */
[----:B0-----:R-:W-:Y:S01]  /*135200*/  F2FP.SATFINITE.E5M2.F32.PACK_AB_MERGE_C R2, R11, R6, RZ ;  /* 0x000000060b02723e */ /* 0x001fe200048060ff */
[----:B------:R-:W-:Y:S01]  /*135210*/  ULDC UR5, c[0x0][0x248] ;  /* 0x0000920000057ab9 */ /* 0x000fe20000000800 */
[----:B------:R0:W-:Y:S02]  /*135220*/  STL [R1+0x6620], R29 ;  /* 0x0066201d01007387 */ /* 0x0001e40000100800 */
[----:B------:R-:W-:-:S02]  /*135230*/  IADD3 R16, P1, R0, R29, RZ ;  /* 0x0000001d00107210 */ /* 0x000fc40007f3e0ff */
[----:B0-----:R-:W-:-:S05]  /*135240*/  SHF.R.S32.HI R29, RZ, 0x1f, R0 ;  /* 0x0000001fff1d7819 */ /* 0x001fca0000011400 */
[----:B------:R-:W-:Y:S01]  /*135250*/  IMAD.X R17, R29, 0x1, R28, P1 ;  /* 0x000000011d117824 */ /* 0x000fe200008e061c */
[----:B------:R-:W-:-:S04]  /*135260*/  IADD3 R20, P1, R0, R27, RZ ;  /* 0x0000001b00147210 */ /* 0x000fc80007f3e0ff */
[----:B------:R0:W-:Y:S04]  /*135270*/  STL.64 [R1+0x15e8], R16 ;  /* 0x0015e81001007387 */ /* 0x0001e80000100a00 */
[----:B0-----:R-:W4:Y:S04]  /*135280*/  LDL.LU R16, [R1+0x231c] ;  /* 0x00231c0001107983 */ /* 0x001f280000300800 */
[----:B------:R-:W4:Y:S04]  /*135290*/  LDL.LU R18, [R1+0x2300] ;  /* 0x0023000001127983 */ /* 0x000f280000300800 */
[----:B------:R0:W-:Y:S04]  /*1352a0*/  STL [R1+0x838], R2 ;  /* 0x0008380201007387 */ /* 0x0001e80000100800 */
[----:B------:R-:W4:Y:S04]  /*1352b0*/  LDL.LU R19, [R1+0x2304] ;  /* 0x0023040001137983 */ /* 0x000f280000300800 */
[----:B------:R-:W4:Y:S04]  /*1352c0*/  LDL.LU R17, [R1+0x2308] ;  /* 0x0023080001117983 */ /* 0x000f280000300800 */
[----:B0-----:R-:W4:Y:S04]  /*1352d0*/  LDL.LU R2, [R1+0x230c] ;  /* 0x00230c0001027983 */ /* 0x001f280000300800 */
[----:B------:R-:W4:Y:S04]  /*1352e0*/  LDL.LU R6, [R1+0x22f0] ;  /* 0x0022f00001067983 */ /* 0x000f280000300800 */
[----:B------:R-:W4:Y:S01]  /*1352f0*/  LDL.LU R11, [R1+0x22f4] ;  /* 0x0022f400010b7983 */ /* 0x000f220000300800 */
[----:B--2---:R-:W-:Y:S01]  /*135300*/  F2FP.SATFINITE.E5M2.F32.PACK_AB_MERGE_C R12, R12, R21, RZ ;  /* 0x000000150c0c723e */ /* 0x004fe200048060ff */
[----:B------:R-:W-:-:S04]  /*135310*/  IMAD.X R21, R29, 0x1, R26, P1 ;  /* 0x000000011d157824 */ /* 0x000fc800008e061a */
[----:B------:R-:W-:Y:S01]  /*135320*/  STL [R1+0x790], R12 ;  /* 0x0007900c01007387 */ /* 0x000fe20000100800 */
[----:B---3--:R-:W-:Y:S02]  /*135330*/  F2FP.SATFINITE.E5M2.F32.PACK_AB_MERGE_C R3, R3, R4, RZ ;  /* 0x000000040303723e */ /* 0x008fe400048060ff */
[----:B------:R-:W-:Y:S01]  /*135340*/  IADD3 R4, P1, R0, R25, RZ ;  /* 0x0000001900047210 */ /* 0x000fe20007f3e0ff */
[----:B------:R0:W-:Y:S04]  /*135350*/  STL.64 [R1+0x6618], R26 ;  /* 0x0066181a01007387 */ /* 0x0001e80000100a00 */
[----:B0-----:R-:W2:Y:S01]  /*135360*/  LDL.LU R26, [R1+0x22fc] ;  /* 0x0022fc00011a7983 */ /* 0x001ea20000300800 */
[----:B----4-:R-:W-:-:S03]  /*135370*/  F2FP.SATFINITE.E5M2.F32.PACK_AB_MERGE_C R8, R5, R8, RZ ;  /* 0x000000080508723e */ /* 0x010fc600048060ff */
[----:B------:R0:W-:Y:S01]  /*135380*/  STL.64 [R1+0x15e0], R20 ;  /* 0x0015e01401007387 */ /* 0x0001e20000100a00 */
[----:B------:R-:W-:-:S03]  /*135390*/  IMAD.X R5, R29, 0x1, R24, P1 ;  /* 0x000000011d057824 */ /* 0x000fc600008e0618 */
[----:B------:R-:W3:Y:S04]  /*1353a0*/  LDL.LU R27, [R1+0x22e0] ;  /* 0x0022e000011b7983 */ /* 0x000ee80000300800 */
[----:B------:R1:W-:Y:S01]  /*1353b0*/  STL [R1+0x7a8], R3 ;  /* 0x0007a80301007387 */ /* 0x0003e20000100800 */
[----:B0-----:R-:W-:-:S03]  /*1353c0*/  IADD3 R20, P1, R0, R23, RZ ;  /* 0x0000001700147210 */ /* 0x001fc60007f3e0ff */
[----:B-1----:R-:W3:Y:S04]  /*1353d0*/  LDL.LU R3, [R1+0x22e4] ;  /* 0x0022e40001037983 */ /* 0x002ee80000300800 */
[----:B------:R-:W-:Y:S04]  /*1353e0*/  STL [R1+0x70c], R8 ;  /* 0x00070c0801007387 */ /* 0x000fe80000100800 */
[----:B------:R0:W-:Y:S01]  /*1353f0*/  STL.64 [R1+0x15d8], R4 ;  /* 0x0015d80401007387 */ /* 0x0001e20000100a00 */
[----:B------:R-:W-:Y:S01]  /*135400*/  F2FP.SATFINITE.E5M2.F32.PACK_AB_MERGE_C R7, R7, R13, RZ ;  /* 0x0000000d0707723e */ /* 0x000fe200048060ff */
[----:B------:R-:W-:-:S02]  /*135410*/  IMAD.X R21, R29, 0x1, R22, P1 ;  /* 0x000000011d157824 */ /* 0x000fc400008e0616 */
[----:B0-----:R-:W4:Y:S04]  /*135420*/  LDL.LU R4, [R1+0x22e8] ;  /* 0x0022e80001047983 */ /* 0x001f280000300800 */
[----:B------:R-:W4:Y:S01]  /*135430*/  LDL.LU R5, [R1+0x22ec] ;  /* 0x0022ec0001057983 */ /* 0x000f220000300800 */
[----:B------:R-:W-:-:S03]  /*135440*/  F2FP.SATFINITE.E5M2.F32.PACK_AB_MERGE_C R9, R10, R9, RZ ;  /* 0x000000090a09723e */ /* 0x000fc600048060ff */
[----:B------:R0:W-:Y:S04]  /*135450*/  STL.64 [R1+0x6610], R24 ;  /* 0x0066101801007387 */ /* 0x0001e80000100a00 */
[----:B0-----:R-:W2:Y:S04]  /*135460*/  LDL.LU R25, [R1+0x2318] ;  /* 0x0023180001197983 */ /* 0x001ea80000300800 */
[----:B------:R-:W3:Y:S04]  /*135470*/  LDL.LU R24, [R1+0x22f8] ;  /* 0x0022f80001187983 */ /* 0x000ee80000300800 */
[----:B------:R-:W4:Y:S04]  /*135480*/  LDL.LU R12, [R1+0x22d0] ;  /* 0x0022d000010c7983 */ /* 0x000f280000300800 */
[----:B------:R-:W4:Y:S04]  /*135490*/  LDL.LU R8, [R1+0x22d4] ;  /* 0x0022d40001087983 */ /* 0x000f280000300800 */
[----:B------:R0:W-:Y:S04]  /*1354a0*/  STL [R1+0x710], R7 ;  /* 0x0007100701007387 */ /* 0x0001e80000100800 */
[----:B------:R-:W4:Y:S04]  /*1354b0*/  LDL.LU R13, [R1+0x22d8] ;  /* 0x0022d800010d7983 */ /* 0x000f280000300800 */
[----:B0-----:R-:W4:Y:S04]  /*1354c0*/  LDL.LU R7, [R1+0x22dc] ;  /* 0x0022dc0001077983 */ /* 0x001f280000300800 */
[----:B------:R-:W-:Y:S04]  /*1354d0*/  STL [R1+0x3f0], R9 ;  /* 0x0003f00901007387 */ /* 0x000fe80000100800 */
[----:B------:R0:W-:Y:S04]  /*1354e0*/  STL.64 [R1+0x15d0], R20 ;  /* 0x0015d01401007387 */ /* 0x0001e80000100a00 */
[----:B0-----:R-:W3:Y:S04]  /*1354f0*/  LDL.LU.64 R20, [R1+0x6638] ;  /* 0x0066380001147983 */ /* 0x001ee80000300a00 */
[----:B------:R-:W4:Y:S04]  /*135500*/  LDL.LU R9, [R1+0x22c0] ;  /* 0x0022c00001097983 */ /* 0x000f280000300800 */
[----:B------:R-:W4:Y:S01]  /*135510*/  LDL.LU R10, [R1+0x22c4] ;  /* 0x0022c400010a7983 */ /* 0x000f220000300800 */
[----:B--2---:R-:W-:-:S02]  /*135520*/  F2FP.SATFINITE.E5M2.F32.PACK_AB_MERGE_C R25, R16, R25, RZ ;  /* 0x000000191019723e */ /* 0x004fc400048060ff */
[----:B------:R-:W-:-:S03]  /*135530*/  F2FP.SATFINITE.E5M2.F32.PACK_AB_MERGE_C R16, R19, R18, RZ ;  /* 0x000000121310723e */ /* 0x000fc600048060ff */
[----:B------:R-:W-:Y:S04]  /*135540*/  STL [R1+0x658], R25 ;  /* 0x0006581901007387 */ /* 0x000fe80000100800 */
[----:B------:R-:W-:Y:S01]  /*135550*/  STL [R1+0x3e8], R16 ;  /* 0x0003e81001007387 */ /* 0x000fe20000100800 */
[----:B---3--:R-:W-:-:S05]  /*135560*/  IADD3 R18, P1, R0, R21, RZ ;  /* 0x0000001500127210 */ /* 0x008fca0007f3e0ff */
[----:B------:R-:W-:-:S05]  /*135570*/  IMAD.X R19, R29, 0x1, R20, P1 ;  /* 0x000000011d137824 */ /* 0x000fca00008e0614 */
[----:B------:R0:W-:Y:S04]  /*135580*/  STL.64 [R1+0x15c8], R18 ;  /* 0x0015c81201007387 */ /* 0x0001e80000100a00 */
[----:B0-----:R-:W2:Y:S01]  /*135590*/  LDL.LU.64 R18, [R1+0x6630] ;  /* 0x0066300001127983 */ /* 0x001ea20000300a00 */
[----:B------:R-:W-:Y:S02]  /*1355a0*/  F2FP.SATFINITE.E5M2.F32.PACK_AB_MERGE_C R25, R2, R17, RZ ;  /* 0x000000110219723e */ /* 0x000fe400048060ff */
[----:B------:R-:W-:-:S03]  /*1355b0*/  F2FP.SATFINITE.E5M2.F32.PACK_AB_MERGE_C R2, R11, R6, RZ ;  /* 0x000000060b02723e */ /* 0x000fc600048060ff */
[----:B------:R-:W-:Y:S04]  /*1355c0*/  STL [R1+0x3ec], R25 ;  /* 0x0003ec1901007387 */ /* 0x000fe80000100800 */
[----:B------:R-:W-:Y:S01]  /*1355d0*/  STL [R1+0x3e0], R2 ;  /* 0x0003e00201007387 */ /* 0x000fe20000100800 */
[----:B--2---:R-:W-:-:S05]  /*1355e0*/  IADD3 R16, P1, R0, R19, RZ ;  /* 0x0000001300107210 */ /* 0x004fca0007f3e0ff */
[----:B------:R-:W-:-:S05]  /*1355f0*/  IMAD.X R17, R29, 0x1, R18, P1 ;  /* 0x000000011d117824 */ /* 0x000fca00008e0612 */
[----:B------:R0:W-:Y:S04]  /*135600*/  STL.64 [R1+0x15c0], R16 ;  /* 0x0015c01001007387 */ /* 0x0001e80000100a00 */
[----:B0-----:R-:W2:Y:S01]  /*135610*/  LDL.LU.64 R16, [R1+0x6628] ;  /* 0x0066280001107983 */ /* 0x001ea20000300a00 */
[----:B------:R-:W-:-:S03]  /*135620*/  F2FP.SATFINITE.E5M2.F32.PACK_AB_MERGE_C R24, R26, R24, RZ ;  /* 0x000000181a18723e */ /* 0x000fc600048060ff */
[----:B------:R-:W3:Y:S04]  /*135630*/  LDL.LU R25, [R1+0x22c8] ;  /* 0x0022c80001197983 */ /* 0x000ee80000300800 */
[----:B------:R-:W3:Y:S04]  /*135640*/  LDL.LU R2, [R1+0x22cc] ;  /* 0x0022cc0001027983 */ /* 0x000ee80000300800 */
[----:B------:R-:W3:Y:S04]  /*135650*/  LDL.LU R6, [R1+0x22b0] ;  /* 0x0022b00001067983 */ /* 0x000ee80000300800 */
[----:B------:R-:W3:Y:S04]  /*135660*/  LDL.LU R11, [R1+0x22b4] ;  /* 0x0022b400010b7983 */ /* 0x000ee80000300800 */
[----:B------:R0:W-:Y:S02]  /*135670*/  STL.64 [R1+0x6608], R18 ;  /* 0x0066081201007387 */ /* 0x0001e40000100a00 */
[----:B0-----:R-:W-:-:S02]  /*135680*/  F2FP.SATFINITE.E5M2.F32.PACK_AB_MERGE_C R19, R3, R27, RZ ;  /* 0x0000001b0313723e */ /* 0x001fc400048060ff */
[----:B------:R-:W3:Y:S04]  /*135690*/  LDL.LU R18, [R1+0x22a0] ;  /* 0x0022a00001127983 */ /* 0x000ee80000300800 */
[----:B------:R-:W-:Y:S04]  /*1356a0*/  STL [R1+0x3e4], R24 ;  /* 0x0003e41801007387 */ /* 0x000fe80000100800 */
[----:B------:R-:W3:Y:S04]  /*1356b0*/  LDL.LU R3, [R1+0x22a4] ;  /* 0x0022a40001037983 */ /* 0x000ee80000300800 */
[----:B------:R4:W-:Y:S02]  /*1356c0*/  STL [R1+0x364], R19 ;  /* 0x0003641301007387 */ /* 0x0009e40000100800 */
[----:B----4-:R-:W-:-:S02]  /*1356d0*/  F2FP.SATFINITE.E5M2.F32.PACK_AB_MERGE_C R19, R5, R4, RZ ;  /* 0x000000040513723e */ /* 0x010fc400048060ff */
[----:B--2---:R-:W-:-:S05]  /*1356e0*/  IADD3 R26, P1, R0, R17, RZ ;  /* 0x00000011001a7210 */ /* 0x004fca0007f3e0ff */
[----:B------:R-:W-:Y:S01]  /*1356f0*/  IMAD.X R27, R29, 0x1, R15, P1 ;  /* 0x000000011d1b7824 */ /* 0x000fe200008e060f */
[----:B------:R-:W-:-:S04]  /*135700*/  IADD3 R4, P1, R0, R16, RZ ;  /* 0x0000001000047210 */ /* 0x000fc80007f3e0ff */
[----:B------:R-:W-:Y:S01]  /*135710*/  STL.64 [R1+0x15b8], R26 ;  /* 0x0015b81a01007387 */ /* 0x000fe20000100a00 */
[----:B------:R-:W-:-:S03]  /*135720*/  IMAD.X R5, R29, 0x1, R14, P1 ;  /* 0x000000011d057824 */ /* 0x000fc600008e060e */
[----:B------:R-:W-:Y:S04]  /*135730*/  STL [R1+0x374], R19 ;  /* 0x0003741301007387 */ /* 0x000fe80000100800 */
[----:B------:R-:W2:Y:S01]  /*135740*/  LDL.LU R29, [R1+0x6620] ;  /* 0x00662000011d7983 */ /* 0x000ea20000300800 */
[----:B------:R-:W-:Y:S01]  /*135750*/  VIADD R0, R0, UR5 ;  /* 0x0000000500007c36 */ /* 0x000fe20008000000 */
[----:B------:R-:W-:Y:S01]  /*135760*/  F2FP.SATFINITE.E5M2.F32.PACK_AB_MERGE_C R8, R8, R12, RZ ;  /* 0x0000000c0808723e */ /* 0x000fe200048060ff */
[----:B------:R-:W-:Y:S01]  /*135770*/  ULDC UR5, c[0x0][0x248] ;  /* 0x0000920000057ab9 */ /* 0x000fe20000000800 */
[----:B------:R-:W-:Y:S01]  /*135780*/  F2FP.SATFINITE.E5M2.F32.PACK_AB_MERGE_C R7, R7, R13, RZ ;  /* 0x0000000d0707723e */ /* 0x000fe200048060ff */
[----:B------:R0:W-:Y:S01]  /*135790*/  STL.64 [R1+0x15b0], R4 ;  /* 0x0015b00401007387 */ /* 0x0001e20000100a00 */
[----:B------:R-:W-:-:S02]  /*1357a0*/  SHF.R.S32.HI R12, RZ, 0x1f, R0 ;  /* 0x0000001fff0c7819 */ /* 0x000fc40000011400 */
[----:B------:R-:W-:Y:S01]  /*1357b0*/  F2FP.SATFINITE.E5M2.F32.PACK_AB_MERGE_C R9, R10, R9, RZ ;  /* 0x000000090a09723e */ /* 0x000fe200048060ff */
[----:B0-----:R-:W4:Y:S04]  /*1357c0*/  LDL.LU R4, [R1+0x22a8] ;  /* 0x0022a80001047983 */ /* 0x001f280000300800 */
[----:B------:R-:W4:Y:S04]  /*1357d0*/  LDL.LU R5, [R1+0x22ac] ;  /* 0x0022ac0001057983 */ /* 0x000f280000300800 */
[----:B------:R0:W-:Y:S04]  /*1357e0*/  STL [R1+0x340], R8 ;  /* 0x0003400801007387 */ /* 0x0001e80000100800 */
[----:B------:R1:W-:Y:S04]  /*1357f0*/  STL [R1+0x344], R7 ;  /* 0x0003440701007387 */ /* 0x0003e80000100800 */
[----:B0-----:R-:W4:Y:S04]  /*135800*/  LDL.LU R8, [R1+0x2290] ;  /* 0x0022900001087983 */ /* 0x001f280000300800 */
[----:B-1----:R-:W4:Y:S04]  /*135810*/  LDL.LU R7, [R1+0x2294] ;  /* 0x0022940001077983 */ /* 0x002f280000300800 */
[----:B------:R-:W4:Y:S04]  /*135820*/  LDL.LU R19, [R1+0x2298] ;  /* 0x0022980001137983 */ /* 0x000f280000300800 */
[----:B------:R-:W4:Y:S04]  /*135830*/  LDL.LU R13, [R1+0x229c] ;  /* 0x00229c00010d7983 */ /* 0x000f280000300800 */
[----:B------:R0:W-:Y:S04]  /*135840*/  STL [R1+0x318], R9 ;  /* 0x0003180901007387 */ /* 0x0001e80000100800 */
[----:B0-----:R-:W4:Y:S04]  /*135850*/  LDL.LU R9, [R1+0x2280] ;  /* 0x0022800001097983 */ /* 0x001f280000300800 */
[----:B------:R-:W4:Y:S01]  /*135860*/  LDL.LU R10, [R1+0x2284] ;  /* 0x00228400010a7983 */ /* 0x000f220000300800 */
[----:B--2---:R-:W-:-:S05]  /*135870*/  IADD3 R26, P1, R0, R29, RZ ;  /* 0x0000001d001a7210 */ /* 0x004fca0007f3e0ff */
[----:B------:R-:W-:-:S05]  /*135880*/  IMAD.X R27, R12, 0x1, R28, P1 ;  /* 0x000000010c1b7824 */ /* 0x000fca00008e061c */
[----:B------:R0:W-:Y:S04]  /*135890*/  STL.64 [R1+0x15a8], R26 ;  /* 0x0015a81a01007387 */ /* 0x0001e80000100a00 */
[----:B0-----:R-:W2:Y:S01]  /*1358a0*/  LDL.LU.64 R26, [R1+0x6618] ;  /* 0x00661800011a7983 */ /* 0x001ea20000300a00 */
[----:B---3--:R-:W-:-:S03]  /*1358b0*/  F2FP.SATFINITE.E5M2.F32.PACK_AB_MERGE_C R25, R2, R25, RZ ;  /* 0x000000190219723e */ /* 0x008fc600048060ff */
[----:B------:R0:W-:Y:S01]  /*1358c0*/  STL.64 [R1+0x65f8], R28 ;  /* 0x0065f81c01007387 */ /* 0x0001e20000100a00 */
[----:B------:R-:W-:-:S03]  /*1358d0*/  F2FP.SATFINITE.E5M2.F32.PACK_AB_MERGE_C R2, R11, R6, RZ ;  /* 0x000000060b02723e */ /* 0x000fc600048060ff */
[----:B0-----:R-:W3:Y:S04]  /*1358e0*/  LDL.LU R28, [R1+0x22b8] ;  /* 0x0022b800011c7983 */ /* 0x001ee80000300800 */
[----:B------:R-:W3:Y:S04]  /*1358f0*/  LDL.LU R29, [R1+0x22bc] ;  /* 0x0022bc00011d7983 */ /* 0x000ee80000300800 */
[----:B------:R0:W-:Y:S04]  /*135900*/  STL [R1+0x314], R25 ;  /* 0x0003141901007387 */ /* 0x0001e80000100800 */
[----:B------:R-:W-:Y:S01]  /*135910*/  STL [R1+0x2ec], R2 ;  /* 0x0002ec0201007387 */ /* 0x000fe20000100800 */
[----:B--2---:R-:W-:-:S05]  /*135920*/  IADD3 R24, P1, R0, R27, RZ ;  /* 0x0000001b00187210 */ /* 0x004fca0007f3e0ff */
[----:B0-----:R-:W-:-:S05]  /*135930*/  IMAD.X R25, R12, 0x1, R26, P1 ;  /* 0x000000010c197824 */ /* 0x001fca00008e061a */
[----:B------:R0:W-:Y:S04]  /*135940*/  STL.64 [R1+0x15a0], R24 ;  /* 0x0015a01801007387 */ /* 0x0001e80000100a00 */
[----:B0-----:R-:W2:Y:S01]  /*135950*/  LDL.LU.64 R24, [R1+0x6610] ;  /* 0x0066100001187983 */ /* 0x001ea20000300a00 */
[----:B------:R-:W-:-:S03]  /*135960*/  F2FP.SATFINITE.E5M2.F32.PACK_AB_MERGE_C R3, R3, R18, RZ ;  /* 0x000000120303723e */ /* 0x000fc600048060ff */
[----:B------:R-:W2:Y:S04]  /*135970*/  LDL.LU R2, [R1+0x228c] ;  /* 0x00228c0001027983 */ /* 0x000ea80000300800 */
[----:B------:R-:W2:Y:S04]  /*135980*/  LDL.LU R6, [R1+0x2270] ;  /* 0x0022700001067983 */ /* 0x000ea80000300800 */
[----:B------:R-:W2:Y:S04]  /*135990*/  LDL.LU R11, [R1+0x2274] ;  /* 0x00227400010b7983 */ /* 0x000ea80000300800 */
[----:B------:R3:W-:Y:S04]  /*1359a0*/  STL.64 [R1+0x65f0], R26 ;  /* 0x0065f01a01007387 */ /* 0x0007e80000100a00 */
[----:B------:R-:W-:Y:S01]  /*1359b0*/  STL [R1+0x6218], R3 ;  /* 0x0062180301007387 */ /* 0x000fe20000100800 */
[----:B---3--:R-:W-:-:S05]  /*1359c0*/  F2FP.SATFINITE.E5M2.F32.PACK_AB_MERGE_C R26, R29, R28, RZ ;  /* 0x0000001c1d1a723e */ /* 0x008fca00048060ff */
[----:B------:R2:W-:Y:S01]  /*1359d0*/  STL [R1+0x2f8], R26 ;  /* 0x0002f81a01007387 */ /* 0x0005e20000100800 */
[----:B----4-:R-:W-:Y:S02]  /*1359e0*/  F2FP.SATFINITE.E5M2.F32.PACK_AB_MERGE_C R5, R5, R4, RZ ;  /* 0x000000040505723e */ /* 0x010fe400048060ff */
[----:B------:R-:W-:Y:S02]  /*1359f0*/  F2FP.SATFINITE.E5M2.F32.PACK_AB_MERGE_C R13, R13, R19, RZ ;  /* 0x000000130d0d723e */ /* 0x000fe400048060ff */
[----:B------:R-:W-:Y:S02]  /*135a00*/  F2FP.SATFINITE.E5M2.F32.PACK_AB_MERGE_C R9, R10, R9, RZ ;  /* 0x000000090a09723e */ /* 0x000fe400048060ff */
[----:B--2---:R-:W-:Y:S01]  /*135a10*/  IADD3 R26, P1, R0, R25, RZ ;  /* 0x00000019001a7210 */ /* 0x004fe20007f3e0ff */
[----:B------:R0:W-:Y:S04]  /*135a20*/  STL.64 [R1+0x65e8], R24 ;  /* 0x0065e81801007387 */ /* 0x0001e80000100a00 */
[----:B------:R-:W-:Y:S01]  /*135a30*/  IMAD.X R27, R12, 0x1, R24, P1 ;  /* 0x000000010c1b7824 */ /* 0x000fe200008e0618 */
[----:B0-----:R-:W2:Y:S04]  /*135a40*/  LDL.LU R25, [R1+0x2288] ;  /* 0x0022880001197983 */ /* 0x001ea80000300800 */
[----:B------:R0:W-:Y:S04]  /*135a50*/  STL.64 [R1+0x1598], R26 ;  /* 0x0015981a01007387 */ /* 0x0001e80000100a00 */
[----:B------:R-:W3:Y:S04]  /*135a60*/  LDL.LU R3, [R1+0x2278] ;  /* 0x0022780001037983 */ /* 0x000ee80000300800 */
[----:B------:R-:W3:Y:S04]  /*135a70*/  LDL.LU R28, [R1+0x227c] ;  /* 0x00227c00011c7983 */ /* 0x000ee80000300800 */
[----:B------:R-:W4:Y:S01]  /*135a80*/  LDL.LU R29, [R1+0x2260] ;  /* 0x00226000011d7983 */ /* 0x000f220000300800 */
[----:B0-----:R-:W-:-:S03]  /*135a90*/  IADD3 R26, P1, R0, R23, RZ ;  /* 0x00000017001a7210 */ /* 0x001fc60007f3e0ff */
[----:B------:R-:W4:Y:S04]  /*135aa0*/  LDL.LU R4, [R1+0x2264] ;  /* 0x0022640001047983 */ /* 0x000f280000300800 */
[----:B------:R0:W-:Y:S01]  /*135ab0*/  STL [R1+0x6208], R5 ;  /* 0x0062080501007387 */ /* 0x0001e20000100800 */
[----:B------:R-:W-:Y:S01]  /*135ac0*/  IMAD.X R27, R12, 0x1, R22, P1 ;  /* 0x000000010c1b7824 */ /* 0x000fe200008e0616 */
[----:B------:R-:W-:Y:S02]  /*135ad0*/  IADD3 R18, P1, R0, R21, RZ ;  /* 0x0000001500127210 */ /* 0x000fe40007f3e0ff */
[----:B0-----:R-:W-:Y:S02]  /*135ae0*/  F2FP.SATFINITE.E5M2.F32.PACK_AB_MERGE_C R5, R7, R8, RZ ;  /* 0x000000080705723e */ /* 0x001fe400048060ff */
[----:B------:R-:W4:Y:S04]  /*135af0*/  LDL.LU R8, [R1+0x2268] ;  /* 0x0022680001087983 */ /* 0x000f280000300800 */
[----:B------:R-:W4:Y:S01]  /*135b00*/  LDL.LU R7, [R1+0x226c] ;  /* 0x00226c0001077983 */ /* 0x000f220000300800 */
[----:B------:R-:W-:-:S03]  /*135b10*/  IMAD.X R19, R12, 0x1, R20, P1 ;  /* 0x000000010c137824 */ /* 0x000fc600008e0614 */
[----:B------:R0:W-:Y:S04]  /*135b20*/  STL [R1+0x2a8], R5 ;  /* 0x0002a80501007387 */ /* 0x0001e80000100800 */
[----:B0-----:R-:W4:Y:S04]  /*135b30*/  LDL.LU R5, [R1+0x2250] ;  /* 0x0022500001057983 */ /* 0x001f280000300800 */
[----:B------:R0:W-:Y:S04]  /*135b40*/  STL.64 [R1+0x1590], R26 ;  /* 0x0015901a01007387 */ /* 0x0001e80000100a00 */
[----:B------:R-:W-:Y:S04]  /*135b50*/  STL [R1+0x2b0], R13 ;  /* 0x0002b00d01007387 */ /* 0x000fe80000100800 */
[----:B0-----:R-:W4:Y:S04]  /*135b60*/  LDL.LU R26, [R1+0x2254] ;  /* 0x00225400011a7983 */ /* 0x001f280000300800 */
[----:B------:R0:W-:Y:S04]  /*135b70*/  STL [R1+0x290], R9 ;  /* 0x0002900901007387 */ /* 0x0001e80000100800 */
[----:B0-----:R-:W4:Y:S04]  /*135b80*/  LDL.LU R9, [R1+0x2258] ;  /* 0x0022580001097983 */ /* 0x001f280000300800 */
[----:B------:R-:W4:Y:S04]  /*135b90*/  LDL.LU R10, [R1+0x225c] ;  /* 0x00225c00010a7983 */ /* 0x000f280000300800 */
[----:B------:R0:W-:Y:S04]  /*135ba0*/  STL.64 [R1+0x1580], R18 ;  /* 0x0015801201007387 */ /* 0x0001e80000100a00 */
[----:B0-----:R-:W3:Y:S04]  /*135bb0*/  LDL.LU.64 R18, [R1+0x6608] ;  /* 0x0066080001127983 */ /* 0x001ee80000300a00 */
[----:B------:R-:W4:Y:S04]  /*135bc0*/  LDL.LU R27, [R1+0x2240] ;  /* 0x00224000011b7983 */ /* 0x000f280000300800 */
[----:B------:R-:W4:Y:S04]  /*135bd0*/  LDL.LU R13, [R1+0x2244] ;  /* 0x00224400010d7983 */ /* 0x000f280000300800 */
[----:B------:R2:W-:Y:S04]  /*135be0*/  STL.64 [R1+0x65e0], R20 ;  /* 0x0065e01401007387 */ /* 0x0005e80000100a00 */
[----:B------:R-:W4:Y:S01]  /*135bf0*/  LDL.LU R24, [R1+0x2248] ;  /* 0x0022480001187983 */ /* 0x000f220000300800 */
[----:B--2---:R-:W-:-:S02]  /*135c00*/  F2FP.SATFINITE.E5M2.F32.PACK_AB_MERGE_C R20, R2, R25, RZ ;  /* 0x000000190214723e */ /* 0x004fc400048060ff */
[----:B------:R-:W-:-:S03]  /*135c10*/  F2FP.SATFINITE.E5M2.F32.PACK_AB_MERGE_C R2, R11, R6, RZ ;  /* 0x000000060b02723e */ /* 0x000fc600048060ff */
[----:B------:R-:W-:Y:S04]  /*135c20*/  STL [R1+0x298], R20 ;  /* 0x0002981401007387 */ /* 0x000fe80000100800 */
[----:B------:R-:W2:Y:S04]  /*135c30*/  LDL.LU R25, [R1+0x224c] ;  /* 0x00224c0001197983 */ /* 0x000ea80000300800 */
[----:B------:R0:W-:Y:S04]  /*135c40*/  STL [R1+0x210], R2 ;  /* 0x0002100201007387 */ /* 0x0001e80000100800 */
[----:B0-----:R-:W2:Y:S04]  /*135c50*/  LDL.LU R2, [R1+0x2230] ;  /* 0x0022300001027983 */ /* 0x001ea80000300800 */
[----:B------:R-:W2:Y:S01]  /*135c60*/  LDL.LU R6, [R1+0x2234] ;  /* 0x0022340001067983 */ /* 0x000ea20000300800 */
[----:B---3--:R-:W-:-:S05]  /*135c70*/  IADD3 R20, P1, R0, R19, RZ ;  /* 0x0000001300147210 */ /* 0x008fca0007f3e0ff */
[----:B------:R-:W-:-:S05]  /*135c80*/  IMAD.X R21, R12, 0x1, R18, P1 ;  /* 0x000000010c157824 */ /* 0x000fca00008e0612 */
[----:B------:R0:W-:Y:S04]  /*135c90*/  STL.64 [R1+0x1588], R20 ;  /* 0x0015881401007387 */ /* 0x0001e80000100a00 */
[----:B0-----:R-:W3:Y:S04]  /*135ca0*/  LDL.LU R20, [R1+0x223c] ;  /* 0x00223c0001147983 */ /* 0x001ee80000300800 */
[----:B------:R-:W3:Y:S04]  /*135cb0*/  LDL.LU R21, [R1+0x1c20] ;  /* 0x001c200001157983 */ /* 0x000ee80000300800 */
[----:B------:R-:W3:Y:S04]  /*135cc0*/  LDL.LU R11, [R1+0x1c24] ;  /* 0x001c2400010b7983 */ /* 0x000ee80000300800 */
[----:B------:R0:W-:Y:S02]  /*135cd0*/  STL.64 [R1+0x65d8], R18 ;  /* 0x0065d81201007387 */ /* 0x0001e40000100a00 */
[----:B0-----:R-:W-:-:S02]  /*135ce0*/  F2FP.SATFINITE.E5M2.F32.PACK_AB_MERGE_C R19, R28, R3, RZ ;  /* 0x000000031c13723e */ /* 0x001fc400048060ff */
[----:B------:R-:W3:Y:S01]  /*135cf0*/  LDL.LU R18, [R1+0x2238] ;  /* 0x0022380001127983 */ /* 0x000ee20000300800 */
[----:B------:R-:W-:Y:S02]  /*135d00*/  IADD3 R28, P1, R0, R17, RZ ;  /* 0x00000011001c7210 */ /* 0x000fe40007f3e0ff */
[----:B----4-:R-:W-:Y:S01]  /*135d10*/  F2FP.SATFINITE.E5M2.F32.PACK_AB_MERGE_C R3, R4, R29, RZ ;  /* 0x0000001d0403723e */ /* 0x010fe200048060ff */
[----:B------:R-:W-:Y:S02]  /*135d20*/  STL [R1+0x288], R19 ;  /* 0x0002881301007387 */ /* 0x000fe40000100800 */
[----:B------:R-:W-:Y:S01]  /*135d30*/  IMAD.X R29, R12, 0x1, R15, P1 ;  /* 0x000000010c1d7824 */ /* 0x000fe200008e060f */
[----:B------:R-:W-:Y:S01]  /*135d40*/  F2FP.SATFINITE.E5M2.F32.PACK_AB_MERGE_C R4, R7, R8, RZ ;  /* 0x000000080704723e */ /* 0x000fe200048060ff */
        /* <DEDUP_REMOVED lines=9> */
[----:B------:R-:W4:Y:S04]  /*135de0*/  LDL.LU R12, [R1+0x6600] ;  /* 0x00660000010c7983 */ /* 0x000f280000300800 */
[----:B------:R0:W-:Y:S04]  /*135df0*/  STL.64 [R1+0x1570], R28 ;  /* 0x0015701c01007387 */ /* 0x0001e80000100a00 */
[----:B0-----:R-:W2:Y:S01]  /*135e00*/  LDL.LU.64 R28, [R1+0x65f8] ;  /* 0x0065f800011c7983 */ /* 0x001ea20000300a00 */
[----:B------:R-:W-:-:S02]  /*135e10*/  F2FP.SATFINITE.E5M2.F32.PACK_AB_MERGE_C R19, R26, R5, RZ ;  /* 0x000000051a13723e */ /* 0x000fc400048060ff */
[----:B------:R-:W-:-:S03]  /*135e20*/  F2FP.SATFINITE.E5M2.F32.PACK_AB_MERGE_C R5, R10, R9, RZ ;  /* 0x000000090a05723e */ /* 0x000fc600048060ff */
[----:B------:R-:W-:Y:S01]  /*135e30*/  STL [R1+0x1c8], R19 ;  /* 0x0001c81301007387 */ /* 0x000fe20000100800 */
[----:B------:R-:W-:Y:S01]  /*135e40*/  VIADD R0, R0, UR5 ;  /* 0x0000000500007c36 */ /* 0x000fe20008000000 */
[----:B------:R-:W-:Y:S02]  /*135e50*/  ULDC UR5, c[0x0][0x248] ;  /* 0x0000920000057ab9 */ /* 0x000fe40000000800 */
[----:B------:R0:W-:Y:S04]  /*135e60*/  STL [R1+0x1d0], R5 ;  /* 0x0001d00501007387 */ /* 0x0001e80000100800 */
[----:B------:R-:W4:Y:S04]  /*135e70*/  LDL.LU R9, [R1+0x1c18] ;  /* 0x001c180001097983 */ /* 0x000f280000300800 */
[----:B------:R-:W4:Y:S01]  /*135e80*/  LDL.LU R10, [R1+0x1c1c] ;  /* 0x001c1c00010a7983 */ /* 0x000f220000300800 */
[----:B0-----:R-:W-:-:S03]  /*135e90*/  F2FP.SATFINITE.E5M2.F32.PACK_AB_MERGE_C R5, R13, R27, RZ ;  /* 0x0000001b0d05723e */ /* 0x001fc600048060ff */
[----:B------:R-:W4:Y:S04]  /*135ea0*/  LDL.LU R19, [R1+0x1c00] ;  /* 0x001c000001137983 */ /* 0x000f280000300800 */
[----:B------:R-:W4:Y:S04]  /*135eb0*/  LDL.LU R13, [R1+0x1c04] ;  /* 0x001c0400010d7983 */ /* 0x000f280000300800 */
[----:B------:R0:W-:Y:S02]  /*135ec0*/  STL [R1+0x1b4], R5 ;  /* 0x0001b40501007387 */ /* 0x0001e40000100800 */
[----:B0-----:R-:W-:-:S02]  /*135ed0*/  SHF.R.S32.HI R5, RZ, 0x1f, R0 ;  /* 0x0000001fff057819 */ /* 0x001fc40000011400 */
[----:B--2---:R-:W-:-:S05]  /*135ee0*/  IADD3 R26, P1, R0, R29, RZ ;  /* 0x0000001d001a7210 */ /* 0x004fca0007f3e0ff */
[----:B------:R-:W-:-:S05]  /*135ef0*/  IMAD.X R27, R5, 0x1, R28, P1 ;  /* 0x00000001051b7824 */ /* 0x000fca00008e061c */
[----:B------:R0:W-:Y:S04]  /*135f00*/  STL.64 [R1+0x1568], R26 ;  /* 0x0015681a01007387 */ /* 0x0001e80000100a00 */
[----:B0-----:R-:W2:Y:S01]  /*135f10*/  LDL.LU.64 R26, [R1+0x65f0] ;  /* 0x0065f000011a7983 */ /* 0x001ea20000300a00 */
[----:B------:R-:W-:Y:S02]  /*135f20*/  F2FP.SATFINITE.E5M2.F32.PACK_AB_MERGE_C R25, R25, R24, RZ ;  /* 0x000000181919723e */ /* 0x000fe400048060ff */
        /* <DEDUP_REMOVED lines=9> */
[----:B---3--:R-:W-:Y:S02]  /*135fc0*/  F2FP.SATFINITE.E5M2.F32.PACK_AB_MERGE_C R20, R20, R18, RZ ;  /* 0x000000121414723e */ /* 0x008fe400048060ff */
[----:B------:R-:W-:Y:S02]  /*135fd0*/  F2FP.SATFINITE.E5M2.F32.PACK_AB_MERGE_C R18, R11, R21, RZ ;  /* 0x000000150b12723e */ /* 0x000fe400048060ff */
[----:B------:R-:W3:Y:S04]  /*135fe0*/  LDL.LU R11, [R1+0x1be4] ;  /* 0x001be400010b7983 */ /* 0x000ee80000300800 */
[----:B------:R-:W-:Y:S04]  /*135ff0*/  STL [R1+0x184], R20 ;  /* 0x0001841401007387 */ /* 0x000fe80000100800 */
[----:B------:R4:W-:Y:S02]  /*136000*/  STL [R1+0x154], R18 ;  /* 0x0001541201007387 */ /* 0x0009e40000100800 */
[----:B----4-:R-:W-:-:S02]  /*136010*/  F2FP.SATFINITE.E5M2.F32.PACK_AB_MERGE_C R18, R7, R3, RZ ;  /* 0x000000030712723e */ /* 0x010fc400048060ff */
[----:B------:R-:W-:Y:S02]  /*136020*/  F2FP.SATFINITE.E5M2.F32.PACK_AB_MERGE_C R3, R8, R4, RZ ;  /* 0x000000040803723e */ /* 0x000fe400048060ff */
[----:B------:R-:W-:Y:S02]  /*136030*/  F2FP.SATFINITE.E5M2.F32.PACK_AB_MERGE_C R9, R10, R9, RZ ;  /* 0x000000090a09723e */ /* 0x000fe400048060ff */
[----:B------:R-:W-:Y:S02]  /*136040*/  F2FP.SATFINITE.E5M2.F32.PACK_AB_MERGE_C R13, R13, R19, RZ ;  /* 0x000000130d0d723e */ /* 0x000fe400048060ff */
[----:B--2---:R-:W-:Y:S01]  /*136050*/  IADD3 R20, P1, R0, R25, RZ ;  /* 0x0000001900147210 */ /* 0x004fe20007f3e0ff */
[----:B------:R0:W-:Y:S04]  /*136060*/  STL.64 [R1+0x65c8], R24 ;  /* 0x0065c81801007387 */ /* 0x0001e80000100a00 */
[----:B------:R-:W-:-:S02]  /*136070*/  IMAD.X R21, R5, 0x1, R24, P1 ;  /* 0x0000000105157824 */ /* 0x000fc400008e0618 */
[----:B0-----:R-:W2:Y:S04]  /*136080*/  LDL.LU R24, [R1+0x1bfc] ;  /* 0x001bfc0001187983 */ /* 0x001ea80000300800 */
[----:B------:R-:W3:Y:S04]  /*136090*/  LDL.LU R25, [R1+0x1be0] ;  /* 0x001be00001197983 */ /* 0x000ee80000300800 */
[----:B------:R0:W-:Y:S04]  /*1360a0*/  STL.64 [R1+0x1558], R20 ;  /* 0x0015581401007387 */ /* 0x0001e80000100a00 */
[----:B------:R-:W4:Y:S01]  /*1360b0*/  LDL.LU R7, [R1+0x1bec] ;  /* 0x001bec0001077983 */ /* 0x000f220000300800 */
[----:B0-----:R-:W-:-:S03]  /*1360c0*/  IADD3 R20, P1, R0, R23, RZ ;  /* 0x0000001700147210 */ /* 0x001fc60007f3e0ff */
[----:B------:R-:W-:Y:S02]  /*1360d0*/  STL [R1+0x14c], R18 ;  /* 0x00014c1201007387 */ /* 0x000fe40000100800 */
[----:B------:R-:W-:Y:S02]  /*1360e0*/  IMAD.X R21, R5, 0x1, R22, P1 ;  /* 0x0000000105157824 */ /* 0x000fe400008e0616 */
[----:B------:R-:W-:Y:S04]  /*1360f0*/  STL [R1+0x13c], R3 ;  /* 0x00013c0301007387 */ /* 0x000fe80000100800 */
[----:B------:R0:W-:Y:S04]  /*136100*/  STL.64 [R1+0x1548], R20 ;  /* 0x0015481401007387 */ /* 0x0001e80000100a00 */
[----:B0-----:R-:W2:Y:S04]  /*136110*/  LDL.LU.64 R20, [R1+0x65e0] ;  /* 0x0065e00001147983 */ /* 0x001ea80000300a00 */
[----:B------:R-:W4:Y:S04]  /*136120*/  LDL.LU R3, [R1+0x1bd0] ;  /* 0x001bd00001037983 */ /* 0x000f280000300800 */
[----:B------:R-:W4:Y:S04]  /*136130*/  LDL.LU R4, [R1+0x1bd4] ;  /* 0x001bd40001047983 */ /* 0x000f280000300800 */
[----:B------:R0:W-:Y:S04]  /*136140*/  STL.64 [R1+0x65c0], R22 ;  /* 0x0065c01601007387 */ /* 0x0001e80000100a00 */
[----:B0-----:R-:W4:Y:S04]  /*136150*/  LDL.LU R22, [R1+0x1bf8] ;  /* 0x001bf80001167983 */ /* 0x001f280000300800 */
[----:B------:R-:W4:Y:S04]  /*136160*/  LDL.LU R23, [R1+0x1be8] ;  /* 0x001be80001177983 */ /* 0x000f280000300800 */
[----:B------:R-:W4:Y:S04]  /*136170*/  LDL.LU R8, [R1+0x1bd8] ;  /* 0x001bd80001087983 */ /* 0x000f280000300800 */
[----:B------:R-:W4:Y:S04]  /*136180*/  LDL.LU R10, [R1+0x1bdc] ;  /* 0x001bdc00010a7983 */ /* 0x000f280000300800 */
[----:B------:R0:W-:Y:S04]  /*136190*/  STL [R1+0x62c0], R9 ;  /* 0x0062c00901007387 */ /* 0x0001e80000100800 */
[----:B0-----:R-:W3:Y:S04]  /*1361a0*/  LDL.LU R9, [R1+0x1bf0] ;  /* 0x001bf00001097983 */ /* 0x001ee80000300800 */
[----:B------:R0:W-:Y:S04]  /*1361b0*/  STL [R1+0x62e0], R13 ;  /* 0x0062e00d01007387 */ /* 0x0001e80000100800 */
[----:B0-----:R-:W4:Y:S01]  /*1361c0*/  LDL.LU R13, [R1+0x1c0c] ;  /* 0x001c0c00010d7983 */ /* 0x001f220000300800 */
[----:B--2---:R-:W-:-:S05]  /*1361d0*/  IADD3 R18, P1, R0, R21, RZ ;  /* 0x0000001500127210 */ /* 0x004fca0007f3e0ff */
[----:B------:R-:W-:-:S05]  /*1361e0*/  IMAD.X R19, R5, 0x1, R20, P1 ;  /* 0x0000000105137824 */ /* 0x000fca00008e0614 */
[----:B------:R0:W-:Y:S04]  /*1361f0*/  STL.64 [R1+0x1550], R18 ;  /* 0x0015501201007387 */ /* 0x0001e80000100a00 */
[----:B0-----:R-:W2:Y:S01]  /*136200*/  LDL.LU.64 R18, [R1+0x65d8] ;  /* 0x0065d80001127983 */ /* 0x001ea20000300a00 */
[----:B----4-:R-:W-:-:S03]  /*136210*/  F2FP.SATFINITE.E5M2.F32.PACK_AB_MERGE_C R13, R13, R6, RZ ;  /* 0x000000060d0d723e */ /* 0x010fc600048060ff */
[----:B------:R-:W4:Y:S04]  /*136220*/  LDL.LU R6, [R1+0x65d0] ;  /* 0x0065d00001067983 */ /* 0x000f280000300800 */
[----:B------:R-:W-:Y:S01]  /*136230*/  STL [R1+0x62ec], R13 ;  /* 0x0062ec0d01007387 */ /* 0x000fe20000100800 */
[----:B---3--:R-:W-:-:S03]  /*136240*/  F2FP.SATFINITE.E5M2.F32.PACK_AB_MERGE_C R9, R2, R9, RZ ;  /* 0x000000090209723e */ /* 0x008fc600048060ff */
[----:B------:R2:W-:Y:S04]  /*136250*/  STL [R1+0x6398], R12 ;  /* 0x0063980c01007387 */ /* 0x0005e80000100800 */
[----:B------:R-:W3:Y:S04]  /*136260*/  LDL.LU R2, [R1+0x23d4] ;  /* 0x0023d40001027983 */ /* 0x000ee80000300800 */
[----:B------:R-:W-:Y:S01]  /*136270*/  STL [R1+0x118], R9 ;  /* 0x0001180901007387 */ /* 0x000fe20000100800 */
[----:B------:R-:W-:Y:S02]  /*136280*/  F2FP.SATFINITE.E5M2.F32.PACK_AB_MERGE_C R11, R11, R25, RZ ;  /* 0x000000190b0b723e */ /* 0x000fe400048060ff */
[----:B------:R-:W-:-:S02]  /*136290*/  F2FP.SATFINITE.E5M2.F32.PACK_AB_MERGE_C R7, R7, R23, RZ ;  /* 0x000000170707723e */ /* 0x000fc400048060ff */
[----:B--2---:R-:W-:Y:S01]  /*1362a0*/  IADD3 R12, P1, R0, R19, RZ ;  /* 0x00000013000c7210 */ /* 0x004fe20007f3e0ff */
[----:B------:R0:W-:Y:S04]  /*1362b0*/  STL.64 [R1+0x65b8], R18 ;  /* 0x0065b81201007387 */ /* 0x0001e80000100a00 */
[----:B------:R-:W-:-:S05]  /*1362c0*/  IMAD.X R13, R5, 0x1, R18, P1 ;  /* 0x00000001050d7824 */ /* 0x000fca00008e0612 */
[----:B------:R1:W-:Y:S01]  /*1362d0*/  STL.64 [R1+0x1540], R12 ;  /* 0x0015400c01007387 */ /* 0x0003e20000100a00 */
[----:B0-----:R-:W-:-:S05]  /*1362e0*/  IADD3 R18, P1, R0, R17, RZ ;  /* 0x0000001100127210 */ /* 0x001fca0007f3e0ff */
[----:B------:R-:W-:Y:S01]  /*1362f0*/  IMAD.X R19, R5, 0x1, R15, P1 ;  /* 0x0000000105137824 */ /* 0x000fe200008e060f */
[----:B-1----:R-:W-:Y:S01]  /*136300*/  F2FP.SATFINITE.E5M2.F32.PACK_AB_MERGE_C R13, R24, R22, RZ ;  /* 0x00000016180d723e */ /* 0x002fe200048060ff */
[----:B------:R-:W2:Y:S04]  /*136310*/  LDL.LU R12, [R1+0x23d8] ;  /* 0x0023d800010c7983 */ /* 0x000ea80000300800 */
[----:B------:R-:W2:Y:S04]  /*136320*/  LDL.LU R9, [R1+0x23dc] ;  /* 0x0023dc0001097983 */ /* 0x000ea80000300800 */
[----:B------:R-:W-:Y:S04]  /*136330*/  STL [R1+0x114], R13 ;  /* 0x0001140d01007387 */ /* 0x000fe80000100800 */
[----:B------:R-:W2:Y:S04]  /*136340*/  LDL.LU R24, [R1+0x2500] ;  /* 0x0025000001187983 */ /* 0x000ea80000300800 */
[----:B------:R-:W2:Y:S04]  /*136350*/  LDL.LU R25, [R1+0x2504] ;  /* 0x0025040001197983 */ /* 0x000ea80000300800 */
[----:B------:R0:W-:Y:S04]  /*136360*/  STL.64 [R1+0x1538], R18 ;  /* 0x0015381201007387 */ /* 0x0001e80000100a00 */
[----:B----4-:R1:W-:Y:S01]  /*136370*/  STL.64 [R1+0x6330], R6 ;  /* 0x0063300601007387 */ /* 0x0103e20000100a00 */
[----:B0-----:R-:W-:-:S02]  /*136380*/  IADD3 R18, P1, R0, R16, RZ ;  /* 0x0000001000127210 */ /* 0x001fc40007f3e0ff */
[----:B-1----:R-:W-:-:S03]  /*136390*/  F2FP.SATFINITE.E5M2.F32.PACK_AB_MERGE_C R7, R4, R3, RZ ;  /* 0x000000030407723e */ /* 0x002fc600048060ff */
[----:B------:R-:W-:Y:S01]  /*1363a0*/  IMAD.X R19, R5, 0x1, R14, P1 ;  /* 0x0000000105137824 */ /* 0x000fe200008e060e */
[----:B------:R-:W4:Y:S04]  /*1363b0*/  LDL.LU R6, [R1+0x2508] ;  /* 0x0025080001067983 */ /* 0x000f280000300800 */
[----:B------:R-:W4:Y:S04]  /*1363c0*/  LDL.LU R13, [R1+0x250c] ;  /* 0x00250c00010d7983 */ /* 0x000f280000300800 */
[----:B------:R-:W-:Y:S04]  /*1363d0*/  STL.64 [R1+0x1530], R18 ;  /* 0x0015301201007387 */ /* 0x000fe80000100a00 */
[----:B------:R0:W-:Y:S04]  /*1363e0*/  STL [R1+0x6558], R7 ;  /* 0x0065580701007387 */ /* 0x0001e80000100800 */
[----:B0-----:R-:W3:Y:S01]  /*1363f0*/  LDL.LU R7, [R1+0x23d0] ;  /* 0x0023d00001077983 */ /* 0x001ee20000300800 */
[----:B------:R-:W-:Y:S01]  /*136400*/  F2FP.SATFINITE.E5M2.F32.PACK_AB_MERGE_C R10, R10, R8, RZ ;  /* 0x000000080a0a723e */ /* 0x000fe200048060ff */
[----:B------:R-:W-:Y:S01]  /*136410*/  VIADD R4, R0, UR5 ;  /* 0x0000000500047c36 */ /* 0x000fe20008000000 */
[----:B------:R-:W-:Y:S01]  /*136420*/  ULDC UR5, c[0x0][0x248] ;  /* 0x0000920000057ab9 */ /* 0x000fe20000000800 */
[----:B------:R-:W4:Y:S04]  /*136430*/  LDL.LU R22, [R1+0x23c0] ;  /* 0x0023c00001167983 */ /* 0x000f280000300800 */
[----:B------:R-:W4:Y:S04]  /*136440*/  LDL.LU R23, [R1+0x23c4] ;  /* 0x0023c40001177983 */ /* 0x000f280000300800 */
[----:B------:R0:W-:Y:S04]  /*136450*/  STL.64 [R1+0x6368], R10 ;  /* 0x0063680a01007387 */ /* 0x0001e80000100a00 */
[----:B------:R-:W4:Y:S04]  /*136460*/  LDL.LU R5, [R1+0x24f0] ;  /* 0x0024f00001057983 */ /* 0x000f280000300800 */
[----:B------:R-:W4:Y:S01]  /*136470*/  LDL.LU R3, [R1+0x24f4] ;  /* 0x0024f40001037983 */ /* 0x000f220000300800 */
[----:B0-----:R-:W-:-:S03]  /*136480*/  IADD3 R10, P1, R4, R29, RZ ;  /* 0x0000001d040a7210 */ /* 0x001fc60007f3e0ff */
[----:B------:R-:W4:Y:S04]  /*136490*/  LDL.LU R18, [R1+0x24f8] ;  /* 0x0024f80001127983 */ /* 0x000f280000300800 */
[----:B------:R-:W4:Y:S04]  /*1364a0*/  LDL.LU R19, [R1+0x24fc] ;  /* 0x0024fc0001137983 */ /* 0x000f280000300800 */
[----:B------:R-:W4:Y:S04]  /*1364b0*/  LDL.LU R8, [R1+0x24e0] ;  /* 0x0024e00001087983 */ /* 0x000f280000300800 */
[----:B------:R-:W4:Y:S01]  /*1364c0*/  LDL.LU R0, [R1+0x24e4] ;  /* 0x0024e40001007983 */ /* 0x000f220000300800 */
[----:B---3--:R-:W-:-:S02]  /*1364d0*/  F2FP.SATFINITE.E5M2.F32.PACK_AB_MERGE_C R2, R2, R7, RZ ;  /* 0x000000070202723e */ /* 0x008fc400048060ff */
[----:B------:R-:W-:-:S03]  /*1364e0*/  SHF.R.S32.HI R7, RZ, 0x1f, R4 ;  /* 0x0000001fff077819 */ /* 0x000fc60000011404 */
[----:B------:R0:W-:Y:S02]  /*1364f0*/  STL [R1+0x6390], R2 ;  /* 0x0063900201007387 */ /* 0x0001e40000100800 */
[----:B------:R-:W-:Y:S01]  /*136500*/  IMAD.X R11, R7, 0x1, R28, P1 ;  /* 0x00000001070b7824 */ /* 0x000fe200008e061c */
[----:B--2---:R-:W-:Y:S01]  /*136510*/  F2FP.SATFINITE.E5M2.F32.PACK_AB_MERGE_C R7, R25, R24, RZ ;  /* 0x000000181907723e */ /* 0x004fe200048060ff */
[----:B0-----:R-:W2:Y:S04]  /*136520*/  LDL.LU R2, [R1+0x23cc] ;  /* 0x0023cc0001027983 */ /* 0x001ea80000300800 */
[----:B------:R-:W-:Y:S04]  /*136530*/  STL.64 [R1+0x65a8], R28 ;  /* 0x0065a81c01007387 */ /* 0x000fe80000100a00 */
[----:B------:R0:W-:Y:S01]  /*136540*/  STL.64 [R1+0x1520], R10 ;  /* 0x0015200a01007387 */ /* 0x0001e20000100a00 */
[----:B------:R-:W-:-:S02]  /*136550*/  IADD3 R24, P1, R4, R27, RZ ;  /* 0x0000001b04187210 */ /* 0x000fc40007f3e0ff */
[----:B0-----:R-:W-:-:S05]  /*136560*/  F2FP.SATFINITE.E5M2.F32.PACK_AB_MERGE_C R10, R9, R12, RZ ;  /* 0x0000000c090a723e */ /* 0x001fca00048060ff */
[----:B------:R0:W-:Y:S04]  /*136570*/  STL [R1+0x6394], R10 ;  /* 0x0063940a01007387 */ /* 0x0001e80000100800 */
[----:B0-----:R-:W2:Y:S04]  /*136580*/  LDL.LU R10, [R1+0x23c8] ;  /* 0x0023c800010a7983 */ /* 0x001ea80000300800 */
[----:B------:R-:W3:Y:S04]  /*136590*/  LDL.LU R28, [R1+0x24ec] ;  /* 0x0024ec00011c7983 */ /* 0x000ee80000300800 */
[----:B------:R-:W3:Y:S04]  /*1365a0*/  LDL.LU R12, [R1+0x24d0] ;  /* 0x0024d000010c7983 */ /* 0x000ee80000300800 */
[----:B------:R-:W-:Y:S04]  /*1365b0*/  STL [R1+0xdc], R7 ;  /* 0x0000dc0701007387 */ /* 0x000fe80000100800 */
[----:B------:R-:W3:Y:S04]  /*1365c0*/  LDL.LU R9, [R1+0x24d4] ;  /* 0x0024d40001097983 */ /* 0x000ee80000300800 */
[----:B------:R0:W-:Y:S02]  /*1365d0*/  STL [R1+0x65b0], R27 ;  /* 0x0065b01b01007387 */ /* 0x0001e40000100800 */
[----:B0-----:R-:W-:-:S05]  /*1365e0*/  SHF.R.S32.HI R27, RZ, 0x1f, R4 ;  /* 0x0000001fff1b7819 */ /* 0x001fca0000011404 */
[----:B------:R-:W-:-:S05]  /*1365f0*/  IMAD.X R25, R27, 0x1, R26, P1 ;  /* 0x000000011b197824 */ /* 0x000fca00008e061a */
[----:B------:R0:W-:Y:S04]  /*136600*/  STL.64 [R1+0x1528], R24 ;  /* 0x0015281801007387 */ /* 0x0001e80000100a00 */
[----:B0-----:R-:W2:Y:S01]  /*136610*/  LDL.LU.64 R24, [R1+0x65c8] ;  /* 0x0065c80001187983 */ /* 0x001ea20000300a00 */
[----:B----4-:R-:W-:Y:S02]  /*136620*/  F2FP.SATFINITE.E5M2.F32.PACK_AB_MERGE_C R11, R23, R22, RZ ;  /* 0x00000016170b723e */ /* 0x010fe400048060ff */
[----:B------:R-:W-:Y:S01]  /*136630*/  F2FP.SATFINITE.E5M2.F32.PACK_AB_MERGE_C R6, R13, R6, RZ ;  /* 0x000000060d06723e */ /* 0x000fe200048060ff */
        /* <DEDUP_REMOVED lines=9> */
[----:B------:R-:W-:-:S03]  /*1366d0*/  F2FP.SATFINITE.E5M2.F32.PACK_AB_MERGE_C R10, R2, R10, RZ ;  /* 0x0000000a020a723e */ /* 0x000fc600048060ff */
[----:B------:R0:W-:Y:S01]  /*1366e0*/  STL.64 [R1+0x65a0], R24 ;  /* 0x0065a01801007387 */ /* 0x0001e20000100a00 */
[----:B------:R-:W-:-:S03]  /*1366f0*/  F2FP.SATFINITE.E5M2.F32.PACK_AB_MERGE_C R2, R3, R5, RZ ;  /* 0x000000050302723e */ /* 0x000fc600048060ff */
[----:B0-----:R-:W3:Y:S04]  /*136700*/  LDL.LU R25, [R1+0x24e8] ;  /* 0x0024e80001197983 */ /* 0x001ee80000300800 */
[----:B------:R-:W-:Y:S04]  /*136710*/  STL.64 [R1+0x63c8], R10 ;  /* 0x0063c80a01007387 */ /* 0x000fe80000100a00 */
[----:B------:R-:W4:Y:S04]  /*136720*/  LDL.LU R5, [R1+0x24c8] ;  /* 0x0024c80001057983 */ /* 0x000f280000300800 */
[----:B------:R-:W4:Y:S04]  /*136730*/  LDL.LU R3, [R1+0x24cc] ;  /* 0x0024cc0001037983 */ /* 0x000f280000300800 */
[----:B------:R0:W-:Y:S01]  /*136740*/  STL [R1+0x1a8c], R2 ;  /* 0x001a8c0201007387 */ /* 0x0001e20000100800 */
[----:B------:R-:W-:-:S02]  /*136750*/  F2FP.SATFINITE.E5M2.F32.PACK_AB_MERGE_C R0, R0, R8, RZ ;  /* 0x000000080000723e */ /* 0x000fc400048060ff */
[----:B0-----:R-:W-:Y:S02]  /*136760*/  F2FP.SATFINITE.E5M2.F32.PACK_AB_MERGE_C R2, R19, R18, RZ ;  /* 0x000000121302723e */ /* 0x001fe400048060ff */
[----:B--2---:R-:W-:-:S05]  /*136770*/  IADD3 R10, P1, R4, R23, RZ ;  /* 0x00000017040a7210 */ /* 0x004fca0007f3e0ff */
[----:B------:R-:W-:Y:S01]  /*136780*/  IMAD.X R11, R27, 0x1, R22, P1 ;  /* 0x000000011b0b7824 */ /* 0x000fe200008e0616 */
[----:B------:R-:W-:-:S04]  /*136790*/  IADD3 R18, P1, R4, R21, RZ ;  /* 0x0000001504127210 */ /* 0x000fc80007f3e0ff */
[----:B------:R0:W-:Y:S01]  /*1367a0*/  STL.64 [R1+0x1508], R10 ;  /* 0x0015080a01007387 */ /* 0x0001e20000100a00 */
[----:B------:R-:W-:-:S03]  /*1367b0*/  IMAD.X R19, R27, 0x1, R20, P1 ;  /* 0x000000011b137824 */ /* 0x000fc600008e0614 */
[----:B0-----:R-:W2:Y:S04]  /*1367c0*/  LDL.LU R11, [R1+0x24b8] ;  /* 0x0024b800010b7983 */ /* 0x001ea80000300800 */
[----:B------:R0:W-:Y:S04]  /*1367d0*/  STL [R1+0x1a9c], R2 ;  /* 0x001a9c0201007387 */ /* 0x0001e80000100800 */
[----:B0-----:R-:W2:Y:S04]  /*1367e0*/  LDL.LU R2, [R1+0x24bc] ;  /* 0x0024bc0001027983 */ /* 0x001ea80000300800 */
[----:B------:R-:W-:Y:S04]  /*1367f0*/  STL [R1+0x19f8], R0 ;  /* 0x0019f80001007387 */ /* 0x000fe80000100800 */
[----:B------:R0:W-:Y:S04]  /*136800*/  STL.64 [R1+0x1510], R18 ;  /* 0x0015101201007387 */ /* 0x0001e80000100a00 */
[----:B0-----:R-:W2:Y:S01]  /*136810*/  LDL.LU.64 R18, [R1+0x65b8] ;  /* 0x0065b80001127983 */ /* 0x001ea20000300a00 */
[----:B---3--:R-:W-:-:S03]  /*136820*/  F2FP.SATFINITE.E5M2.F32.PACK_AB_MERGE_C R10, R28, R25, RZ ;  /* 0x000000191c0a723e */ /* 0x008fc600048060ff */
[----:B------:R-:W3:Y:S01]  /*136830*/  LDL.LU R8, [R1+0x24a0] ;  /* 0x0024a00001087983 */ /* 0x000ee20000300800 */
[----:B------:R-:W-:-:S03]  /*136840*/  F2FP.SATFINITE.E5M2.F32.PACK_AB_MERGE_C R9, R9, R12, RZ ;  /* 0x0000000c0909723e */ /* 0x000fc600048060ff */
[----:B------:R-:W3:Y:S04]  /*136850*/  LDL.LU R0, [R1+0x24a4] ;  /* 0x0024a40001007983 */ /* 0x000ee80000300800 */
[----:B------:R2:W-:Y:S04]  /*136860*/  STL.64 [R1+0x6598], R20 ;  /* 0x0065981401007387 */ /* 0x0005e80000100a00 */
[----:B------:R-:W-:Y:S04]  /*136870*/  STL [R1+0x1a28], R10 ;  /* 0x001a280a01007387 */ /* 0x000fe80000100800 */
[----:B------:R0:W-:Y:S04]  /*136880*/  STL [R1+0x1974], R9 ;  /* 0x0019740901007387 */ /* 0x0001e80000100800 */
[----:B------:R-:W3:Y:S01]  /*136890*/  LDL.LU R24, [R1+0x24a8] ;  /* 0x0024a80001187983 */ /* 0x000ee20000300800 */
[----:B----4-:R-:W-:-:S03]  /*1368a0*/  F2FP.SATFINITE.E5M2.F32.PACK_AB_MERGE_C R7, R7, R29, RZ ;  /* 0x0000001d0707723e */ /* 0x010fc600048060ff */
[----:B------:R-:W4:Y:S04]  /*1368b0*/  LDL.LU R25, [R1+0x24ac] ;  /* 0x0024ac0001197983 */ /* 0x000f280000300800 */
[----:B------:R-:W4:Y:S01]  /*1368c0*/  LDL.LU R12, [R1+0x2490] ;  /* 0x00249000010c7983 */ /* 0x000f220000300800 */
[----:B------:R-:W-:Y:S02]  /*1368d0*/  F2FP.SATFINITE.E5M2.F32.PACK_AB_MERGE_C R6, R13, R6, RZ ;  /* 0x000000060d06723e */ /* 0x000fe400048060ff */
[----:B------:R-:W-:Y:S02]  /*1368e0*/  F2FP.SATFINITE.E5M2.F32.PACK_AB_MERGE_C R3, R3, R5, RZ ;  /* 0x000000050303723e */ /* 0x000fe400048060ff */
[----:B--2---:R-:W-:-:S05]  /*1368f0*/  IADD3 R20, P1, R4, R19, RZ ;  /* 0x0000001304147210 */ /* 0x004fca0007f3e0ff */
[----:B------:R-:W-:-:S05]  /*136900*/  IMAD.X R21, R27, 0x1, R18, P1 ;  /* 0x000000011b157824 */ /* 0x000fca00008e0612 */
[----:B------:R-:W-:Y:S04]  /*136910*/  STL.64 [R1+0x1500], R20 ;  /* 0x0015001401007387 */ /* 0x000fe80000100a00 */
[----:B0-----:R-:W4:Y:S04]  /*136920*/  LDL.LU R9, [R1+0x2494] ;  /* 0x0024940001097983 */ /* 0x001f280000300800 */
[----:B------:R0:W-:Y:S04]  /*136930*/  STL.64 [R1+0x6590], R18 ;  /* 0x0065901201007387 */ /* 0x0001e80000100a00 */
[----:B0-----:R-:W2:Y:S04]  /*136940*/  LDL.LU R18, [R1+0x24b0] ;  /* 0x0024b00001127983 */ /* 0x001ea80000300800 */
[----:B------:R-:W2:Y:S04]  /*136950*/  LDL.LU R19, [R1+0x24b4] ;  /* 0x0024b40001137983 */ /* 0x000ea80000300800 */
[----:B------:R-:W2:Y:S04]  /*136960*/  LDL.LU R20, [R1+0x2498] ;  /* 0x0024980001147983 */ /* 0x000ea80000300800 */
[----:B------:R-:W-:Y:S04]  /*136970*/  STL [R1+0x19a4], R7 ;  /* 0x0019a40701007387 */ /* 0x000fe80000100800 */
[----:B------:R-:W2:Y:S04]  /*136980*/  LDL.LU R21, [R1+0x249c] ;  /* 0x00249c0001157983 */ /* 0x000ea80000300800 */
[----:B------:R0:W-:Y:S04]  /*136990*/  STL [R1+0x904], R6 ;  /* 0x0009040601007387 */ /* 0x0001e80000100800 */
[----:B------:R-:W2:Y:S04]  /*1369a0*/  LDL.LU R10, [R1+0x2480] ;  /* 0x00248000010a7983 */ /* 0x000ea80000300800 */
[----:B------:R-:W2:Y:S01]  /*1369b0*/  LDL.LU R13, [R1+0x2484] ;  /* 0x00248400010d7983 */ /* 0x000ea20000300800 */
[----:B0-----:R-:W-:-:S05]  /*1369c0*/  IADD3 R6, P1, R4, R17, RZ ;  /* 0x0000001104067210 */ /* 0x001fca0007f3e0ff */
[----:B------:R-:W-:Y:S01]  /*1369d0*/  IMAD.X R7, R27, 0x1, R15, P1 ;  /* 0x000000011b077824 */ /* 0x000fe200008e060f */
[----:B------:R-:W-:-:S04]  /*1369e0*/  IADD3 R28, P1, R4, R16, RZ ;  /* 0x00000010041c7210 */ /* 0x000fc80007f3e0ff */
[----:B------:R0:W-:Y:S01]  /*1369f0*/  STL.64 [R1+0x14f8], R6 ;  /* 0x0014f80601007387 */ /* 0x0001e20000100a00 */
[----:B------:R-:W-:-:S03]  /*136a00*/  IMAD.X R29, R27, 0x1, R14, P1 ;  /* 0x000000011b1d7824 */ /* 0x000fc600008e060e */
[----:B0-----:R-:W2:Y:S04]  /*136a10*/  LDL.LU R7, [R1+0x2488] ;  /* 0x0024880001077983 */ /* 0x001ea80000300800 */
[----:B------:R-:W2:Y:S04]  /*136a20*/  LDL.LU R6, [R1+0x248c] ;  /* 0x00248c0001067983 */ /* 0x000ea80000300800 */
[----:B------:R0:W-:Y:S04]  /*136a30*/  STL [R1+0x910], R3 ;  /* 0x0009100301007387 */ /* 0x0001e80000100800 */
[----:B------:R-:W2:Y:S04]  /*136a40*/  LDL.LU R5, [R1+0x2470] ;  /* 0x0024700001057983 */ /* 0x000ea80000300800 */
[----:B0-----:R-:W2:Y:S04]  /*136a50*/  LDL.LU R3, [R1+0x2474] ;  /* 0x0024740001037983 */ /* 0x001ea80000300800 */
[----:B------:R-:W-:Y:S04]  /*136a60*/  STL.64 [R1+0x6588], R16 ;  /* 0x0065881001007387 */ /* 0x000fe80000100a00 */
[----:B------:R-:W2:Y:S04]  /*136a70*/  LDL.LU R27, [R1+0x65b0] ;  /* 0x0065b000011b7983 */ /* 0x000ea80000300800 */
[----:B------:R0:W-:Y:S04]  /*136a80*/  STL.64 [R1+0x14f0], R28 ;  /* 0x0014f01c01007387 */ /* 0x0001e80000100a00 */
[----:B0-----:R-:W2:Y:S01]  /*136a90*/  LDL.LU.64 R28, [R1+0x65a8] ;  /* 0x0065a800011c7983 */ /* 0x001ea20000300a00 */
[----:B------:R-:W-:Y:S01]  /*136aa0*/  F2FP.SATFINITE.E5M2.F32.PACK_AB_MERGE_C R11, R2, R11, RZ ;  /* 0x0000000b020b723e */ /* 0x000fe200048060ff */
[----:B------:R-:W-:Y:S01]  /*136ab0*/  VIADD R2, R4, UR5 ;  /* 0x0000000504027c36 */ /* 0x000fe20008000000 */
[----:B---3--:R-:W-:Y:S01]  /*136ac0*/  F2FP.SATFINITE.E5M2.F32.PACK_AB_MERGE_C R0, R0, R8, RZ ;  /* 0x000000080000723e */ /* 0x008fe200048060ff */
[----:B------:R-:W-:Y:S01]  /*136ad0*/  ULDC UR5, c[0x0][0x248] ;  /* 0x0000920000057ab9 */ /* 0x000fe20000000800 */
[----:B----4-:R-:W-:-:S02]  /*136ae0*/  F2FP.SATFINITE.E5M2.F32.PACK_AB_MERGE_C R9, R9, R12, RZ ;  /* 0x0000000c0909723e */ /* 0x010fc400048060ff */
[----:B--2---:R-:W-:-:S05]  /*136af0*/  F2FP.SATFINITE.E5M2.F32.PACK_AB_MERGE_C R16, R19, R18, RZ ;  /* 0x000000121310723e */ /* 0x004fca00048060ff */
[----:B------:R-:W-:Y:S04]  /*136b00*/  STL [R1+0x878], R16 ;  /* 0x0008781001007387 */ /* 0x000fe80000100800 */
[----:B------:R0:W-:Y:S04]  /*136b10*/  STL [R1+0x888], R11 ;  /* 0x0008880b01007387 */ /* 0x0001e80000100800 */
[----:B------:R-:W2:Y:S04]  /*136b20*/  LDL.LU R18, [R1+0x2478] ;  /* 0x0024780001127983 */ /* 0x000ea80000300800 */
[----:B------:R-:W2:Y:S04]  /*136b30*/  LDL.LU R19, [R1+0x247c] ;  /* 0x00247c0001137983 */ /* 0x000ea80000300800 */
[----:B------:R1:W-:Y:S01]  /*136b40*/  STL [R1+0x7ec], R0 ;  /* 0x0007ec0001007387 */ /* 0x0003e20000100800 */
[----:B0-----:R-:W-:-:S03]  /*136b50*/  F2FP.SATFINITE.E5M2.F32.PACK_AB_MERGE_C R11, R25, R24, RZ ;  /* 0x00000018190b723e */ /* 0x001fc600048060ff */
[----:B------:R-:W3:Y:S04]  /*136b60*/  LDL.LU R4, [R1+0x2460] ;  /* 0x0024600001047983 */ /* 0x000ee80000300800 */
[----:B------:R-:W3:Y:S01]  /*136b70*/  LDL.LU R8, [R1+0x2464] ;  /* 0x0024640001087983 */ /* 0x000ee20000300800 */
[----:B-1----:R-:W-:Y:S02]  /*136b80*/  SHF.R.S32.HI R0, RZ, 0x1f, R2 ;  /* 0x0000001fff007819 */ /* 0x002fe40000011402 */
[----:B------:R-:W-:-:S05]  /*136b90*/  IADD3 R16, P1, R2, R29, RZ ;  /* 0x0000001d02107210 */ /* 0x000fca0007f3e0ff */
        /* <DEDUP_REMOVED lines=8> */
[----:B------:R-:W4:Y:S04]  /*136c20*/  LDL.LU R12, [R1+0x2450] ;  /* 0x00245000010c7983 */ /* 0x000f280000300800 */
[----:B0-----:R-:W4:Y:S04]  /*136c30*/  LDL.LU R9, [R1+0x2454] ;  /* 0x0024540001097983 */ /* 0x001f280000300800 */
[----:B------:R0:W-:Y:S04]  /*136c40*/  STL.64 [R1+0x14e0], R24 ;  /* 0x0014e01801007387 */ /* 0x0001e80000100a00 */
[----:B0-----:R-:W2:Y:S01]  /*136c50*/  LDL.LU.64 R24, [R1+0x65a0] ;  /* 0x0065a00001187983 */ /* 0x001ea20000300a00 */
[----:B------:R-:W-:-:S02]  /*136c60*/  F2FP.SATFINITE.E5M2.F32.PACK_AB_MERGE_C R16, R21, R20, RZ ;  /* 0x000000141510723e */ /* 0x000fc400048060ff */
[----:B------:R-:W-:-:S03]  /*136c70*/  F2FP.SATFINITE.E5M2.F32.PACK_AB_MERGE_C R10, R13, R10, RZ ;  /* 0x0000000a0d0a723e */ /* 0x000fc600048060ff */
[----:B------:R-:W-:Y:S04]  /*136c80*/  STL [R1+0x75c], R16 ;  /* 0x00075c1001007387 */ /* 0x000fe80000100800 */
[----:B------:R0:W-:Y:S01]  /*136c90*/  STL [R1+0x688], R10 ;  /* 0x0006880a01007387 */ /* 0x0001e20000100800 */
[----:B------:R-:W-:-:S03]  /*136ca0*/  F2FP.SATFINITE.E5M2.F32.PACK_AB_MERGE_C R6, R6, R7, RZ ;  /* 0x000000070606723e */ /* 0x000fc600048060ff */
[----:B0-----:R-:W4:Y:S04]  /*136cb0*/  LDL.LU R10, [R1+0x2448] ;  /* 0x00244800010a7983 */ /* 0x001f280000300800 */
[----:B------:R-:W4:Y:S01]  /*136cc0*/  LDL.LU R13, [R1+0x244c] ;  /* 0x00244c00010d7983 */ /* 0x000f220000300800 */
[----:B------:R-:W-:Y:S02]  /*136cd0*/  F2FP.SATFINITE.E5M2.F32.PACK_AB_MERGE_C R3, R3, R5, RZ ;  /* 0x000000050303723e */ /* 0x000fe400048060ff */
[----:B--2---:R-:W-:Y:S01]  /*136ce0*/  IADD3 R20, P1, R2, R25, RZ ;  /* 0x0000001902147210 */ /* 0x004fe20007f3e0ff */
[----:B------:R0:W-:Y:S04]  /*136cf0*/  STL.64 [R1+0x6580], R24 ;  /* 0x0065801801007387 */ /* 0x0001e80000100a00 */
[----:B------:R-:W-:-:S05]  /*136d00*/  IMAD.X R21, R0, 0x1, R24, P1 ;  /* 0x0000000100157824 */ /* 0x000fca00008e0618 */
[----:B------:R1:W-:Y:S04]  /*136d10*/  STL.64 [R1+0x14d8], R20 ;  /* 0x0014d81401007387 */ /* 0x0003e80000100a00 */
[----:B0-----:R-:W2:Y:S04]  /*136d20*/  LDL.LU R24, [R1+0x2444] ;  /* 0x0024440001187983 */ /* 0x001ea80000300800 */
[----:B------:R-:W2:Y:S01]  /*136d30*/  LDL.LU R7, [R1+0x2430] ;  /* 0x0024300001077983 */ /* 0x000ea20000300800 */
[----:B-1----:R-:W-:-:S03]  /*136d40*/  IADD3 R20, P1, R2, R23, RZ ;  /* 0x0000001702147210 */ /* 0x002fc60007f3e0ff */
[----:B------:R-:W-:Y:S02]  /*136d50*/  STL [R1+0x698], R6 ;  /* 0x0006980601007387 */ /* 0x000fe40000100800 */
[----:B------:R-:W-:Y:S02]  /*136d60*/  IMAD.X R21, R0, 0x1, R22, P1 ;  /* 0x0000000100157824 */ /* 0x000fe400008e0616 */
[----:B------:R-:W2:Y:S04]  /*136d70*/  LDL.LU R5, [R1+0x2434] ;  /* 0x0024340001057983 */ /* 0x000ea80000300800 */
[----:B------:R-:W-:Y:S04]  /*136d80*/  STL [R1+0x3d8], R3 ;  /* 0x0003d80301007387 */ /* 0x000fe80000100800 */
[----:B------:R0:W-:Y:S04]  /*136d90*/  STL.64 [R1+0x14d0], R20 ;  /* 0x0014d01401007387 */ /* 0x0001e80000100a00 */
[----:B0-----:R-:W4:Y:S01]  /*136da0*/  LDL.LU.64 R20, [R1+0x6598] ;  /* 0x0065980001147983 */ /* 0x001f220000300a00 */
[----:B------:R-:W-:-:S02]  /*136db0*/  F2FP.SATFINITE.E5M2.F32.PACK_AB_MERGE_C R16, R19, R18, RZ ;  /* 0x000000121310723e */ /* 0x000fc400048060ff */
[----:B---3--:R-:W-:Y:S01]  /*136dc0*/  F2FP.SATFINITE.E5M2.F32.PACK_AB_MERGE_C R4, R8, R4, RZ ;  /* 0x000000040804723e */ /* 0x008fe200048060ff */
[----:B------:R-:W3:Y:S04]  /*136dd0*/  LDL.LU R6, [R1+0x2438] ;  /* 0x0024380001067983 */ /* 0x000ee80000300800 */
[----:B------:R-:W3:Y:S04]  /*136de0*/  LDL.LU R3, [R1+0x243c] ;  /* 0x00243c0001037983 */ /* 0x000ee80000300800 */
[----:B------:R0:W-:Y:S04]  /*136df0*/  STL.64 [R1+0x6578], R22 ;  /* 0x0065781601007387 */ /* 0x0001e80000100a00 */
[----:B0-----:R-:W2:Y:S04]  /*136e00*/  LDL.LU R22, [R1+0x245c] ;  /* 0x00245c0001167983 */ /* 0x001ea80000300800 */
[----:B------:R-:W3:Y:S04]  /*136e10*/  LDL.LU R23, [R1+0x2440] ;  /* 0x0024400001177983 */ /* 0x000ee80000300800 */
[----:B------:R-:W-:Y:S04]  /*136e20*/  STL [R1+0x3dc], R16 ;  /* 0x0003dc1001007387 */ /* 0x000fe80000100800 */
[----:B------:R-:W-:Y:S01]  /*136e30*/  STL [R1+0x31c], R4 ;  /* 0x00031c0401007387 */ /* 0x000fe20000100800 */
[----:B----4-:R-:W-:-:S05]  /*136e40*/  IADD3 R18, P1, R2, R21, RZ ;  /* 0x0000001502127210 */ /* 0x010fca0007f3e0ff */
[----:B------:R-:W-:-:S05]  /*136e50*/  IMAD.X R19, R0, 0x1, R20, P1 ;  /* 0x0000000100137824 */ /* 0x000fca00008e0614 */
[----:B------:R0:W-:Y:S04]  /*136e60*/  STL.64 [R1+0x14c8], R18 ;  /* 0x0014c81201007387 */ /* 0x0001e80000100a00 */
[----:B0-----:R-:W4:Y:S01]  /*136e70*/  LDL.LU.64 R18, [R1+0x6590] ;  /* 0x0065900001127983 */ /* 0x001f220000300a00 */
[----:B------:R-:W-:Y:S02]  /*136e80*/  F2FP.SATFINITE.E5M2.F32.PACK_AB_MERGE_C R11, R11, R17, RZ ;  /* 0x000000110b0b723e */ /* 0x000fe400048060ff */
[----:B------:R-:W-:Y:S01]  /*136e90*/  F2FP.SATFINITE.E5M2.F32.PACK_AB_MERGE_C R9, R9, R12, RZ ;  /* 0x0000000c0909723e */ /* 0x000fe200048060ff */
[----:B------:R-:W3:Y:S04]  /*136ea0*/  LDL.LU R4, [R1+0x2420] ;  /* 0x0024200001047983 */ /* 0x000ee80000300800 */
[----:B------:R-:W3:Y:S04]  /*136eb0*/  LDL.LU R8, [R1+0x2424] ;  /* 0x0024240001087983 */ /* 0x000ee80000300800 */
[----:B------:R0:W-:Y:S04]  /*136ec0*/  STL.64 [R1+0x6570], R20 ;  /* 0x0065701401007387 */ /* 0x0001e80000100a00 */
[----:B0-----:R-:W2:Y:S04]  /*136ed0*/  LDL.LU R21, [R1+0x2458] ;  /* 0x0024580001157983 */ /* 0x001ea80000300800 */
[----:B------:R-:W-:Y:S04]  /*136ee0*/  STL [R1+0x32c], R11 ;  /* 0x00032c0b01007387 */ /* 0x000fe80000100800 */
[----:B------:R-:W-:Y:S01]  /*136ef0*/  STL [R1+0x2f0], R9 ;  /* 0x0002f00901007387 */ /* 0x000fe20000100800 */
[----:B----4-:R-:W-:-:S05]  /*136f00*/  IADD3 R16, P1, R2, R19, RZ ;  /* 0x0000001302107210 */ /* 0x010fca0007f3e0ff */
[----:B------:R-:W-:-:S05]  /*136f10*/  IMAD.X R17, R0, 0x1, R18, P1 ;  /* 0x0000000100117824 */ /* 0x000fca00008e0612 */
[----:B------:R0:W-:Y:S04]  /*136f20*/  STL.64 [R1+0x14c0], R16 ;  /* 0x0014c01001007387 */ /* 0x0001e80000100a00 */
[----:B0-----:R-:W4:Y:S04]  /*136f30*/  LDL.LU.64 R16, [R1+0x6588] ;  /* 0x0065880001107983 */ /* 0x001f280000300a00 */
[----:B------:R-:W4:Y:S04]  /*136f40*/  LDL.LU R25, [R1+0x2428] ;  /* 0x0024280001197983 */ /* 0x000f280000300800 */
[----:B------:R-:W4:Y:S04]  /*136f50*/  LDL.LU R11, [R1+0x242c] ;  /* 0x00242c00010b7983 */ /* 0x000f280000300800 */
[----:B------:R-:W4:Y:S04]  /*136f60*/  LDL.LU R12, [R1+0x2410] ;  /* 0x00241000010c7983 */ /* 0x000f280000300800 */
[----:B------:R-:W4:Y:S04]  /*136f70*/  LDL.LU R9, [R1+0x2414] ;  /* 0x0024140001097983 */ /* 0x000f280000300800 */
[----:B------:R4:W-:Y:S01]  /*136f80*/  STL.64 [R1+0x6568], R18 ;  /* 0x0065681201007387 */ /* 0x0009e20000100a00 */
[----:B--2---:R-:W-:-:S02]  /*136f90*/  F2FP.SATFINITE.E5M2.F32.PACK_AB_MERGE_C R21, R22, R21, RZ ;  /* 0x000000151615723e */ /* 0x004fc400048060ff */
[----:B---3--:R-:W-:-:S03]  /*136fa0*/  F2FP.SATFINITE.E5M2.F32.PACK_AB_MERGE_C R20, R24, R23, RZ ;  /* 0x000000171814723e */ /* 0x008fc600048060ff */
[----:B------:R-:W-:Y:S04]  /*136fb0*/  STL [R1+0x30c], R21 ;  /* 0x00030c1501007387 */ /* 0x000fe80000100800 */
[----:B------:R-:W-:Y:S01]  /*136fc0*/  STL [R1+0x2d0], R20 ;  /* 0x0002d01401007387 */ /* 0x000fe20000100800 */
[----:B------:R-:W-:Y:S02]  /*136fd0*/  F2FP.SATFINITE.E5M2.F32.PACK_AB_MERGE_C R10, R13, R10, RZ ;  /* 0x0000000a0d0a723e */ /* 0x000fe400048060ff */
[----:B------:R-:W-:Y:S02]  /*136fe0*/  F2FP.SATFINITE.E5M2.F32.PACK_AB_MERGE_C R7, R5, R7, RZ ;  /* 0x000000070507723e */ /* 0x000fe400048060ff */
[----:B------:R-:W-:Y:S02]  /*136ff0*/  F2FP.SATFINITE.E5M2.F32.PACK_AB_MERGE_C R3, R3, R6, RZ ;  /* 0x000000060303723e */ /* 0x000fe400048060ff */
[----:B----4-:R-:W-:-:S05]  /*137000*/  IADD3 R18, P1, R2, R17, RZ ;  /* 0x0000001102127210 */ /* 0x010fca0007f3e0ff */
[----:B------:R-:W-:-:S05]  /*137010*/  IMAD.X R19, R0, 0x1, R15, P1 ;  /* 0x0000000100137824 */ /* 0x000fca00008e060f */
[----:B------:R0:W-:Y:S04]  /*137020*/  STL.64 [R1+0x14b8], R18 ;  /* 0x0014b81201007387 */ /* 0x0001e80000100a00 */
[----:B------:R-:W-:Y:S01]  /*137030*/  STL.64 [R1+0x6560], R16 ;  /* 0x0065601001007387 */ /* 0x000fe20000100a00 */
[----:B0-----:R-:W-:-:S03]  /*137040*/  IADD3 R18, P1, R2, R16, RZ ;  /* 0x0000001002127210 */ /* 0x001fc60007f3e0ff */
[----:B------:R0:W-:Y:S02]  /*137050*/  STL [R1+0x2e0], R10 ;  /* 0x0002e00a01007387 */ /* 0x0001e40000100800 */
[----:B------:R-:W-:Y:S02]  /*137060*/  IMAD.X R19, R0, 0x1, R14, P1 ;  /* 0x0000000100137824 */ /* 0x000fe400008e060e */
[----:B------:R-:W2:Y:S04]  /*137070*/  LDL.LU R13, [R1+0x2418] ;  /* 0x00241800010d7983 */ /* 0x000ea80000300800 */
[----:B------:R-:W2:Y:S04]  /*137080*/  LDL.LU R0, [R1+0x241c] ;  /* 0x00241c0001007983 */ /* 0x000ea80000300800 */
[----:B------:R-:W-:Y:S04]  /*137090*/  STL.64 [R1+0x14b0], R18 ;  /* 0x0014b01201007387 */ /* 0x000fe80000100a00 */
[----:B------:R-:W3:Y:S04]  /*1370a0*/  LDL.LU R23, [R1+0x2400] ;  /* 0x0024000001177983 */ /* 0x000ee80000300800 */
[----:B------:R-:W3:Y:S04]  /*1370b0*/  LDL.LU R5, [R1+0x2404] ;  /* 0x0024040001057983 */ /* 0x000ee80000300800 */
[----:B------:R1:W-:Y:S01]  /*1370c0*/  STL [R1+0x2bc], R7 ;  /* 0x0002bc0701007387 */ /* 0x0003e20000100800 */
[----:B------:R-:W-:Y:S01]  /*1370d0*/  VIADD R2, R2, UR5 ;  /* 0x0000000502027c36 */ /* 0x000fe20008000000 */
[----:B------:R-:W-:Y:S01]  /*1370e0*/  F2FP.SATFINITE.E5M2.F32.PACK_AB_MERGE_C R11, R11, R25, RZ ;  /* 0x000000190b0b723e */ /* 0x000fe200048060ff */
[----:B------:R-:W-:Y:S01]  /*1370f0*/  ULDC UR5, c[0x0][0x248] ;  /* 0x0000920000057ab9 */ /* 0x000fe20000000800 */
[----:B------:R-:W4:Y:S04]  /*137100*/  LDL.LU R21, [R1+0x2408] ;  /* 0x0024080001157983 */ /* 0x000f280000300800 */
[----:B0-----:R-:W4:Y:S01]  /*137110*/  LDL.LU R10, [R1+0x240c] ;  /* 0x00240c00010a7983 */ /* 0x001f220000300800 */
[----:B-1----:R-:W-:-:S03]  /*137120*/  F2FP.SATFINITE.E5M2.F32.PACK_AB_MERGE_C R7, R8, R4, RZ ;  /* 0x000000040807723e */ /* 0x002fc600048060ff */
[----:B------:R0:W-:Y:S04]  /*137130*/  STL [R1+0x2c0], R3 ;  /* 0x0002c00301007387 */ /* 0x0001e80000100800 */
[----:B------:R-:W4:Y:S01]  /*137140*/  LDL.LU R6, [R1+0x23f0] ;  /* 0x0023f00001067983 */ /* 0x000f220000300800 */
[----:B------:R-:W-:-:S03]  /*137150*/  IADD3 R16, P1, R2, R29, RZ ;  /* 0x0000001d02107210 */ /* 0x000fc60007f3e0ff */
[----:B0-----:R-:W4:Y:S04]  /*137160*/  LDL.LU R3, [R1+0x23f4] ;  /* 0x0023f40001037983 */ /* 0x001f280000300800 */
[----:B------:R-:W4:Y:S04]  /*137170*/  LDL.LU R4, [R1+0x23f8] ;  /* 0x0023f80001047983 */ /* 0x000f280000300800 */
[----:B------:R-:W4:Y:S04]  /*137180*/  LDL.LU R8, [R1+0x23fc] ;  /* 0x0023fc0001087983 */ /* 0x000f280000300800 */
[----:B------:R0:W-:Y:S01]  /*137190*/  STL [R1+0x294], R7 ;  /* 0x0002940701007387 */ /* 0x0001e20000100800 */
[----:B------:R-:W-:-:S03]  /*1371a0*/  F2FP.SATFINITE.E5M2.F32.PACK_AB_MERGE_C R9, R9, R12, RZ ;  /* 0x0000000c0909723e */ /* 0x000fc600048060ff */
[----:B------:R-:W4:Y:S04]  /*1371b0*/  LDL.LU R18, [R1+0x1a10] ;  /* 0x001a100001127983 */ /* 0x000f280000300800 */
[----:B------:R-:W4:Y:S01]  /*1371c0*/  LDL.LU R19, [R1+0x1a14] ;  /* 0x001a140001137983 */ /* 0x000f220000300800 */
[----:B0-----:R-:W-:-:S05]  /*1371d0*/  SHF.R.S32.HI R7, RZ, 0x1f, R2 ;  /* 0x0000001fff077819 */ /* 0x001fca0000011402 */
[C---:B------:R-:W-:Y:S01]  /*1371e0*/  IMAD.X R17, R7.reuse, 0x1, R28, P1 ;  /* 0x0000000107117824 */ /* 0x040fe200008e061c */
[----:B------:R-:W-:Y:S01]  /*1371f0*/  IADD3 R24, P1, R2, R27, RZ ;  /* 0x0000001b02187210 */ /* 0x000fe20007f3e0ff */
[----:B------:R0:W-:Y:S04]  /*137200*/  STL.64 [R1+0x6550], R28 ;  /* 0x0065501c01007387 */ /* 0x0001e80000100a00 */
[----:B------:R1:W-:Y:S01]  /*137210*/  STL.64 [R1+0x14a8], R16 ;  /* 0x0014a81001007387 */ /* 0x0003e20000100a00 */
[----:B------:R-:W-:-:S03]  /*137220*/  IMAD.X R25, R7, 0x1, R26, P1 ;  /* 0x0000000107197824 */ /* 0x000fc600008e061a */
[----:B0-----:R-:W4:Y:S04]  /*137230*/  LDL.LU R28, [R1+0x1a1c] ;  /* 0x001a1c00011c7983 */ /* 0x001f280000300800 */
[----:B------:R-:W-:Y:S04]  /*137240*/  STL [R1+0x29c], R11 ;  /* 0x00029c0b01007387 */ /* 0x000fe80000100800 */
[----:B-1----:R-:W4:Y:S04]  /*137250*/  LDL.LU R16, [R1+0x19e0] ;  /* 0x0019e00001107983 */ /* 0x002f280000300800 */
[----:B------:R-:W-:Y:S04]  /*137260*/  STL [R1+0x284], R9 ;  /* 0x0002840901007387 */ /* 0x000fe80000100800 */
[----:B------:R-:W4:Y:S04]  /*137270*/  LDL.LU R17, [R1+0x19e4] ;  /* 0x0019e40001117983 */ /* 0x000f280000300800 */
[----:B------:R0:W-:Y:S04]  /*137280*/  STL.64 [R1+0x14a0], R24 ;  /* 0x0014a01801007387 */ /* 0x0001e80000100a00 */
[----:B0-----:R-:W4:Y:S04]  /*137290*/  LDL.LU.64 R24, [R1+0x6580] ;  /* 0x0065800001187983 */ /* 0x001f280000300a00 */
[----:B------:R-:W4:Y:S04]  /*1372a0*/  LDL.LU R29, [R1+0x19e8] ;  /* 0x0019e800011d7983 */ /* 0x000f280000300800 */
[----:B------:R-:W4:Y:S04]  /*1372b0*/  LDL.LU R11, [R1+0x19ec] ;  /* 0x0019ec00010b7983 */ /* 0x000f280000300800 */
[----:B------:R-:W4:Y:S04]  /*1372c0*/  LDL.LU R12, [R1+0x19c0] ;  /* 0x0019c000010c7983 */ /* 0x000f280000300800 */
[----:B------:R-:W4:Y:S01]  /*1372d0*/  LDL.LU R9, [R1+0x19c4] ;  /* 0x0019c40001097983 */ /* 0x000f220000300800 */
[----:B--2---:R-:W-:-:S03]  /*1372e0*/  F2FP.SATFINITE.E5M2.F32.PACK_AB_MERGE_C R20, R0, R13, RZ ;  /* 0x0000000d0014723e */ /* 0x004fc600048060ff */
[----:B------:R-:W2:Y:S04]  /*1372f0*/  LDL.LU R13, [R1+0x19c8] ;  /* 0x0019c800010d7983 */ /* 0x000ea80000300800 */
[----:B------:R-:W2:Y:S01]  /*137300*/  LDL.LU R0, [R1+0x19cc] ;  /* 0x0019cc0001007983 */ /* 0x000ea20000300800 */
[----:B---3--:R-:W-:-:S03]  /*137310*/  F2FP.SATFINITE.E5M2.F32.PACK_AB_MERGE_C R5, R5, R23, RZ ;  /* 0x000000170505723e */ /* 0x008fc600048060ff */
[----:B------:R-:W-:Y:S04]  /*137320*/  STL [R1+0x28c], R20 ;  /* 0x00028c1401007387 */ /* 0x000fe80000100800 */
[----:B------:R0:W-:Y:S04]  /*137330*/  STL [R1+0x621c], R5 ;  /* 0x00621c0501007387 */ /* 0x0001e80000100800 */
[----:B0-----:R-:W3:Y:S01]  /*137340*/  LDL.LU R5, [R1+0x1a18] ;  /* 0x001a180001057983 */ /* 0x001ee20000300800 */
[----:B----4-:R-:W-:-:S05]  /*137350*/  IADD3 R22, P1, R2, R25, RZ ;  /* 0x0000001902167210 */ /* 0x010fca0007f3e0ff */
[----:B------:R-:W-:-:S05]  /*137360*/  IMAD.X R23, R7, 0x1, R24, P1 ;  /* 0x0000000107177824 */ /* 0x000fca00008e0618 */
[----:B------:R0:W-:Y:S04]  /*137370*/  STL.64 [R1+0x1498], R22 ;  /* 0x0014981601007387 */ /* 0x0001e80000100a00 */
[----:B0-----:R-:W4:Y:S01]  /*137380*/  LDL.LU.64 R22, [R1+0x6578] ;  /* 0x0065780001167983 */ /* 0x001f220000300a00 */
[----:B------:R-:W-:Y:S02]  /*137390*/  F2FP.SATFINITE.E5M2.F32.PACK_AB_MERGE_C R10, R10, R21, RZ ;  /* 0x000000150a0a723e */ /* 0x000fe400048060ff */
[----:B------:R-:W-:-:S03]  /*1373a0*/  F2FP.SATFINITE.E5M2.F32.PACK_AB_MERGE_C R3, R3, R6, RZ ;  /* 0x000000060303723e */ /* 0x000fc600048060ff */
[----:B------:R-:W-:Y:S04]  /*1373b0*/  STL [R1+0x280], R10 ;  /* 0x0002800a01007387 */ /* 0x000fe80000100800 */
[----:B------:R-:W-:Y:S01]  /*1373c0*/  STL [R1+0x1d8], R3 ;  /* 0x0001d80301007387 */ /* 0x000fe20000100800 */
[----:B----4-:R-:W-:-:S05]  /*1373d0*/  IADD3 R20, P1, R2, R23, RZ ;  /* 0x0000001702147210 */ /* 0x010fca0007f3e0ff */
[----:B------:R-:W-:-:S05]  /*1373e0*/  IMAD.X R21, R7, 0x1, R22, P1 ;  /* 0x0000000107157824 */ /* 0x000fca00008e0616 */
[----:B------:R0:W-:Y:S04]  /*1373f0*/  STL.64 [R1+0x1490], R20 ;  /* 0x0014901401007387 */ /* 0x0001e80000100a00 */
[----:B0-----:R-:W4:Y:S01]  /*137400*/  LDL.LU.64 R20, [R1+0x6570] ;  /* 0x0065700001147983 */ /* 0x001f220000300a00 */
[----:B------:R-:W-:-:S03]  /*137410*/  F2FP.SATFINITE.E5M2.F32.PACK_AB_MERGE_C R3, R8, R4, RZ ;  /* 0x000000040803723e */ /* 0x000fc600048060ff */
[----:B------:R-:W2:Y:S04]  /*137420*/  LDL.LU R10, [R1+0x1988] ;  /* 0x00198800010a7983 */ /* 0x000ea80000300800 */
[----:B------:R-:W2:Y:S04]  /*137430*/  LDL.LU R6, [R1+0x198c] ;  /* 0x00198c0001067983 */ /* 0x000ea80000300800 */
[----:B------:R-:W2:Y:S04]  /*137440*/  LDL.LU R4, [R1+0x1940] ;  /* 0x0019400001047983 */ /* 0x000ea80000300800 */
[----:B------:R-:W2:Y:S04]  /*137450*/  LDL.LU R8, [R1+0x1944] ;  /* 0x0019440001087983 */ /* 0x000ea80000300800 */
[----:B------:R0:W-:Y:S02]  /*137460*/  STL [R1+0x6230], R3 ;  /* 0x0062300301007387 */ /* 0x0001e40000100800 */
[----:B0-----:R-:W-:-:S05]  /*137470*/  F2FP.SATFINITE.E5M2.F32.PACK_AB_MERGE_C R3, R19, R18, RZ ;  /* 0x000000121303723e */ /* 0x001fca00048060ff */
[----:B------:R-:W-:Y:S01]  /*137480*/  STL [R1+0x1b8], R3 ;  /* 0x0001b80301007387 */ /* 0x000fe20000100800 */
[----:B----4-:R-:W-:-:S05]  /*137490*/  IADD3 R18, P1, R2, R21, RZ ;  /* 0x0000001502127210 */ /* 0x010fca0007f3e0ff */
[----:B------:R-:W-:-:S05]  /*1374a0*/  IMAD.X R19, R7, 0x1, R20, P1 ;  /* 0x0000000107137824 */ /* 0x000fca00008e0614 */
[----:B------:R0:W-:Y:S04]  /*1374b0*/  STL.64 [R1+0x1488], R18 ;  /* 0x0014881201007387 */ /* 0x0001e80000100a00 */
[----:B0-----:R-:W4:Y:S01]  /*1374c0*/  LDL.LU.64 R18, [R1+0x6568] ;  /* 0x0065680001127983 */ /* 0x001f220000300a00 */
[----:B---3--:R-:W-:-:S03]  /*1374d0*/  F2FP.SATFINITE.E5M2.F32.PACK_AB_MERGE_C R3, R28, R5, RZ ;  /* 0x000000051c03723e */ /* 0x008fc600048060ff */
[----:B------:R0:W-:Y:S04]  /*1374e0*/  STL.64 [R1+0x6540], R20 ;  /* 0x0065401401007387 */ /* 0x0001e80000100a00 */
[----:B0-----:R-:W3:Y:S04]  /*1374f0*/  LDL.LU R20, [R1+0x1980] ;  /* 0x0019800001147983 */ /* 0x001ee80000300800 */
[----:B------:R-:W3:Y:S04]  /*137500*/  LDL.LU R21, [R1+0x1984] ;  /* 0x0019840001157983 */ /* 0x000ee80000300800 */
[----:B------:R0:W-:Y:S02]  /*137510*/  STL [R1+0x6234], R3 ;  /* 0x0062340301007387 */ /* 0x0001e40000100800 */
[----:B0-----:R-:W-:-:S05]  /*137520*/  F2FP.SATFINITE.E5M2.F32.PACK_AB_MERGE_C R3, R17, R16, RZ ;  /* 0x000000101103723e */ /* 0x001fca00048060ff */
        /* <DEDUP_REMOVED lines=8> */
[----:B------:R2:W-:Y:S04]  /*1375b0*/  STL [R1+0x1b0], R5 ;  /* 0x0001b00501007387 */ /* 0x0005e80000100800 */
[----:B------:R-:W3:Y:S04]  /*1375c0*/  LDL.LU R12, [R1+0x18e0] ;  /* 0x0018e000010c7983 */ /* 0x000ee80000300800 */
[----:B------:R-:W3:Y:S01]  /*1375d0*/  LDL.LU R9, [R1+0x18e4] ;  /* 0x0018e40001097983 */ /* 0x000ee20000300800 */
[----:B--2---:R-:W-:-:S03]  /*1375e0*/  F2FP.SATFINITE.E5M2.F32.PACK_AB_MERGE_C R5, R0, R13, RZ ;  /* 0x0000000d0005723e */ /* 0x004fc600048060ff */
[----:B------:R-:W-:Y:S04]  /*1375f0*/  STL [R1+0x1a4], R3 ;  /* 0x0001a40301007387 */ /* 0x000fe80000100800 */
[----:B------:R-:W2:Y:S04]  /*137600*/  LDL.LU R13, [R1+0x18a0] ;  /* 0x0018a000010d7983 */ /* 0x000ea80000300800 */
        /* <DEDUP_REMOVED lines=10> */
[----:B------:R0:W-:Y:S04]  /*1376b0*/  STL.64 [R1+0x1470], R28 ;  /* 0x0014701c01007387 */ /* 0x0001e80000100a00 */
[----:B0-----:R-:W4:Y:S01]  /*1376c0*/  LDL.LU.64 R28, [R1+0x6550] ;  /* 0x00655000011c7983 */ /* 0x001f220000300a00 */
[----:B---3--:R-:W-:Y:S01]  /*1376d0*/  F2FP.SATFINITE.E5M2.F32.PACK_AB_MERGE_C R3, R21, R20, RZ ;  /* 0x000000141503723e */ /* 0x008fe200048060ff */
[----:B------:R-:W-:Y:S01]  /*1376e0*/  VIADD R2, R2, UR5 ;  /* 0x0000000502027c36 */ /* 0x000fe20008000000 */
[----:B------:R-:W-:Y:S01]  /*1376f0*/  F2FP.SATFINITE.E5M2.F32.PACK_AB_MERGE_C R4, R8, R4, RZ ;  /* 0x000000040804723e */ /* 0x000fe200048060ff */
[----:B------:R-:W-:-:S02]  /*137700*/  ULDC UR5, c[0x0][0x248] ;  /* 0x0000920000057ab9 */ /* 0x000fc40000000800 */
[----:B------:R0:W-:Y:S01]  /*137710*/  STL [R1+0x6268], R3 ;  /* 0x0062680301007387 */ /* 0x0001e20000100800 */
[----:B------:R-:W-:Y:S02]  /*137720*/  SHF.R.S32.HI R8, RZ, 0x1f, R2 ;  /* 0x0000001fff087819 */ /* 0x000fe40000011402 */
[----:B0-----:R-:W-:-:S05]  /*137730*/  F2FP.SATFINITE.E5M2.F32.PACK_AB_MERGE_C R3, R6, R10, RZ ;  /* 0x0000000a0603723e */ /* 0x001fca00048060ff */
[----:B------:R0:W-:Y:S04]  /*137740*/  STL [R1+0x1a0], R3 ;  /* 0x0001a00301007387 */ /* 0x0001e80000100800 */
[----:B0-----:R-:W3:Y:S04]  /*137750*/  LDL.LU R3, [R1+0x18a8] ;  /* 0x0018a80001037983 */ /* 0x001ee80000300800 */
[----:B------:R-:W3:Y:S04]  /*137760*/  LDL.LU R20, [R1+0x18ac] ;  /* 0x0018ac0001147983 */ /* 0x000ee80000300800 */
[----:B------:R0:W-:Y:S04]  /*137770*/  STL [R1+0x178], R4 ;  /* 0x0001780401007387 */ /* 0x0001e80000100800 */
[----:B------:R-:W3:Y:S04]  /*137780*/  LDL.LU R21, [R1+0x1860] ;  /* 0x0018600001157983 */ /* 0x000ee80000300800 */
[----:B------:R-:W3:Y:S04]  /*137790*/  LDL.LU R10, [R1+0x1864] ;  /* 0x00186400010a7983 */ /* 0x000ee80000300800 */
[----:B------:R-:W3:Y:S04]  /*1377a0*/  LDL.LU R6, [R1+0x1868] ;  /* 0x0018680001067983 */ /* 0x000ee80000300800 */
[----:B0-----:R-:W3:Y:S01]  /*1377b0*/  LDL.LU R4, [R1+0x186c] ;  /* 0x00186c0001047983 */ /* 0x001ee20000300800 */
[----:B----4-:R-:W-:-:S05]  /*1377c0*/  IADD3 R16, P1, R2, R29, RZ ;  /* 0x0000001d02107210 */ /* 0x010fca0007f3e0ff */
[----:B------:R-:W-:Y:S02]  /*1377d0*/  IMAD.X R17, R8, 0x1, R28, P1 ;  /* 0x0000000108117824 */ /* 0x000fe400008e061c */
[----:B------:R-:W4:Y:S04]  /*1377e0*/  LDL.LU R8, [R1+0x6548] ;  /* 0x0065480001087983 */ /* 0x000f280000300800 */
[----:B------:R0:W-:Y:S04]  /*1377f0*/  STL.64 [R1+0x6528], R28 ;  /* 0x0065281c01007387 */ /* 0x0001e80000100a00 */
[----:B0-----:R-:W4:Y:S04]  /*137800*/  LDL.LU R28, [R1+0x18e8] ;  /* 0x0018e800011c7983 */ /* 0x001f280000300800 */
[----:B------:R-:W4:Y:S04]  /*137810*/  LDL.LU R29, [R1+0x18ec] ;  /* 0x0018ec00011d7983 */ /* 0x000f280000300800 */
[----:B------:R0:W-:Y:S02]  /*137820*/  STL.64 [R1+0x1458], R16 ;  /* 0x0014581001007387 */ /* 0x0001e40000100a00 */
[----:B0-----:R-:W-:-:S02]  /*137830*/  F2FP.SATFINITE.E5M2.F32.PACK_AB_MERGE_C R16, R11, R5, RZ ;  /* 0x000000050b10723e */ /* 0x001fc400048060ff */
[----:B------:R-:W4:Y:S04]  /*137840*/  LDL.LU R5, [R1+0x1830] ;  /* 0x0018300001057983 */ /* 0x000f280000300800 */
[----:B------:R-:W4:Y:S04]  /*137850*/  LDL.LU R11, [R1+0x1834] ;  /* 0x00183400010b7983 */ /* 0x000f280000300800 */
[----:B------:R0:W-:Y:S02]  /*137860*/  STL [R1+0x180], R16 ;  /* 0x0001801001007387 */ /* 0x0001e40000100800 */
[----:B0-----:R-:W-:-:S02]  /*137870*/  F2FP.SATFINITE.E5M2.F32.PACK_AB_MERGE_C R16, R9, R12, RZ ;  /* 0x0000000c0910723e */ /* 0x001fc400048060ff */
[----:B------:R-:W4:Y:S04]  /*137880*/  LDL.LU R12, [R1+0x1838] ;  /* 0x00183800010c7983 */ /* 0x000f280000300800 */
[----:B------:R-:W4:Y:S04]  /*137890*/  LDL.LU R9, [R1+0x183c] ;  /* 0x00183c0001097983 */ /* 0x000f280000300800 */
[----:B------:R0:W-:Y:S04]  /*1378a0*/  STL [R1+0x15c], R16 ;  /* 0x00015c1001007387 */ /* 0x0001e80000100800 */
[----:B------:R1:W-:Y:S01]  /*1378b0*/  STL [R1+0x6530], R27 ;  /* 0x0065301b01007387 */ /* 0x0003e20000100800 */
[----:B0-----:R-:W-:-:S02]  /*1378c0*/  IADD3 R16, P1, R2, R27, RZ ;  /* 0x0000001b02107210 */ /* 0x001fc40007f3e0ff */
[----:B-1----:R-:W-:-:S05]  /*1378d0*/  SHF.R.S32.HI R27, RZ, 0x1f, R2 ;  /* 0x0000001fff1b7819 */ /* 0x002fca0000011402 */
[----:B------:R-:W-:Y:S01]  /*1378e0*/  IMAD.X R17, R27, 0x1, R26, P1 ;  /* 0x000000011b117824 */ /* 0x000fe200008e061a */
[----:B--2---:R-:W-:-:S04]  /*1378f0*/  F2FP.SATFINITE.E5M2.F32.PACK_AB_MERGE_C R0, R0, R13, RZ ;  /* 0x0000000d0000723e */ /* 0x004fc800048060ff */
[----:B------:R0:W-:Y:S01]  /*137900*/  STL.64 [R1+0x1450], R16 ;  /* 0x0014501001007387 */ /* 0x0001e20000100a00 */
[----:B---3--:R-:W-:-:S03]  /*137910*/  F2FP.SATFINITE.E5M2.F32.PACK_AB_MERGE_C R20, R20, R3, RZ ;  /* 0x000000031414723e */ /* 0x008fc600048060ff */
[----:B0-----:R-:W2:Y:S04]  /*137920*/  LDL.LU R16, [R1+0x1800] ;  /* 0x0018000001107983 */ /* 0x001ea80000300800 */
[----:B------:R-:W2:Y:S01]  /*137930*/  LDL.LU R17, [R1+0x1804] ;  /* 0x0018040001117983 */ /* 0x000ea20000300800 */
[----:B------:R-:W-:Y:S02]  /*137940*/  F2FP.SATFINITE.E5M2.F32.PACK_AB_MERGE_C R3, R10, R21, RZ ;  /* 0x000000150a03723e */ /* 0x000fe400048060ff */
[----:B----4-:R-:W-:Y:S02]  /*137950*/  F2FP.SATFINITE.E5M2.F32.PACK_AB_MERGE_C R29, R29, R28, RZ ;  /* 0x0000001c1d1d723e */ /* 0x010fe400048060ff */
[----:B------:R-:W-:-:S03]  /*137960*/  IADD3 R28, P1, R2, R25, RZ ;  /* 0x00000019021c7210 */ /* 0x000fc60007f3e0ff */
[----:B------:R0:W-:Y:S04]  /*137970*/  STL [R1+0x168], R29 ;  /* 0x0001681d01007387 */ /* 0x0001e80000100800 */
[----:B------:R-:W-:Y:S01]  /*137980*/  STL [R1+0x104], R0 ;  /* 0x0001040001007387 */ /* 0x000fe20000100800 */
[----:B0-----:R-:W-:-:S05]  /*137990*/  IMAD.X R29, R27, 0x1, R24, P1 ;  /* 0x000000011b1d7824 */ /* 0x001fca00008e0618 */
[----:B------:R0:W-:Y:S04]  /*1379a0*/  STL.64 [R1+0x1448], R28 ;  /* 0x0014481c01007387 */ /* 0x0001e80000100a00 */
[----:B0-----:R-:W3:Y:S04]  /*1379b0*/  LDL.LU R28, [R1+0x17d0] ;  /* 0x0017d000011c7983 */ /* 0x001ee80000300800 */
[----:B------:R-:W3:Y:S04]  /*1379c0*/  LDL.LU R29, [R1+0x17d4] ;  /* 0x0017d400011d7983 */ /* 0x000ee80000300800 */
[----:B------:R-:W4:Y:S04]  /*1379d0*/  LDL.LU R13, [R1+0x17d8] ;  /* 0x0017d800010d7983 */ /* 0x000f280000300800 */
[----:B------:R-:W4:Y:S04]  /*1379e0*/  LDL.LU R0, [R1+0x17dc] ;  /* 0x0017dc0001007983 */ /* 0x000f280000300800 */
[----:B------:R0:W-:Y:S04]  /*1379f0*/  STL.64 [R1+0x6520], R24 ;  /* 0x0065201801007387 */ /* 0x0001e80000100a00 */
[----:B0-----:R-:W3:Y:S04]  /*137a00*/  LDL.LU R24, [R1+0x1808] ;  /* 0x0018080001187983 */ /* 0x001ee80000300800 */
[----:B------:R-:W3:Y:S04]  /*137a10*/  LDL.LU R25, [R1+0x180c] ;  /* 0x00180c0001197983 */ /* 0x000ee80000300800 */
[----:B------:R0:W-:Y:S02]  /*137a20*/  STL [R1+0x108], R20 ;  /* 0x0001081401007387 */ /* 0x0001e40000100800 */
[----:B0-----:R-:W-:-:S02]  /*137a30*/  IADD3 R20, P1, R2, R23, RZ ;  /* 0x0000001702147210 */ /* 0x001fc40007f3e0ff */
[----:B------:R-:W-:Y:S03]  /*137a40*/  STL [R1+0xf8], R3 ;  /* 0x0000f80301007387 */ /* 0x000fe60000100800 */
[----:B------:R-:W-:-:S05]  /*137a50*/  IMAD.X R21, R27, 0x1, R22, P1 ;  /* 0x000000011b157824 */ /* 0x000fca00008e0616 */
[----:B------:R0:W-:Y:S04]  /*137a60*/  STL.64 [R1+0x1440], R20 ;  /* 0x0014401401007387 */ /* 0x0001e80000100a00 */
[----:B0-----:R-:W4:Y:S01]  /*137a70*/  LDL.LU.64 R20, [R1+0x6540] ;  /* 0x0065400001147983 */ /* 0x001f220000300a00 */
[----:B------:R-:W-:Y:S02]  /*137a80*/  F2FP.SATFINITE.E5M2.F32.PACK_AB_MERGE_C R6, R4, R6, RZ ;  /* 0x000000060406723e */ /* 0x000fe400048060ff */
[----:B------:R-:W-:Y:S01]  /*137a90*/  F2FP.SATFINITE.E5M2.F32.PACK_AB_MERGE_C R5, R11, R5, RZ ;  /* 0x000000050b05723e */ /* 0x000fe200048060ff */
[----:B------:R-:W-:Y:S04]  /*137aa0*/  STL.64 [R1+0x6518], R22 ;  /* 0x0065181601007387 */ /* 0x000fe80000100a00 */
[----:B------:R-:W3:Y:S04]  /*137ab0*/  LDL.LU R3, [R1+0x17c0] ;  /* 0x0017c00001037983 */ /* 0x000ee80000300800 */
[----:B------:R-:W3:Y:S04]  /*137ac0*/  LDL.LU R4, [R1+0x17c4] ;  /* 0x0017c40001047983 */ /* 0x000ee80000300800 */
[----:B------:R0:W-:Y:S04]  /*137ad0*/  STL [R1+0xf4], R6 ;  /* 0x0000f40601007387 */ /* 0x0001e80000100800 */
[----:B------:R-:W3:Y:S04]  /*137ae0*/  LDL.LU R10, [R1+0x17c8] ;  /* 0x0017c800010a7983 */ /* 0x000ee80000300800 */
[----:B0-----:R-:W3:Y:S04]  /*137af0*/  LDL.LU R6, [R1+0x17cc] ;  /* 0x0017cc0001067983 */ /* 0x001ee80000300800 */
[----:B------:R2:W-:Y:S01]  /*137b00*/  STL [R1+0x62d4], R5 ;  /* 0x0062d40501007387 */ /* 0x0005e20000100800 */
[----:B------:R-:W-:-:S03]  /*137b10*/  F2FP.SATFINITE.E5M2.F32.PACK_AB_MERGE_C R9, R9, R12, RZ ;  /* 0x0000000c0909723e */ /* 0x000fc600048060ff */
[----:B------:R-:W3:Y:S04]  /*137b20*/  LDL.LU R11, [R1+0x2530] ;  /* 0x00253000010b7983 */ /* 0x000ee80000300800 */
[----:B------:R-:W3:Y:S01]  /*137b30*/  LDL.LU R12, [R1+0x2534] ;  /* 0x00253400010c7983 */ /* 0x000ee20000300800 */
[----:B--2---:R-:W-:Y:S02]  /*137b40*/  F2FP.SATFINITE.E5M2.F32.PACK_AB_MERGE_C R5, R17, R16, RZ ;  /* 0x000000101105723e */ /* 0x004fe400048060ff */
[----:B----4-:R-:W-:-:S05]  /*137b50*/  IADD3 R22, P1, R2, R21, RZ ;  /* 0x0000001502167210 */ /* 0x010fca0007f3e0ff */
[----:B------:R-:W-:Y:S01]  /*137b60*/  IMAD.X R23, R27, 0x1, R20, P1 ;  /* 0x000000011b177824 */ /* 0x000fe200008e0614 */
[----:B------:R-:W-:-:S04]  /*137b70*/  IADD3 R16, P1, R2, R19, RZ ;  /* 0x0000001302107210 */ /* 0x000fc80007f3e0ff */
[----:B------:R0:W-:Y:S01]  /*137b80*/  STL.64 [R1+0x1438], R22 ;  /* 0x0014381601007387 */ /* 0x0001e20000100a00 */
[----:B------:R-:W-:-:S03]  /*137b90*/  IMAD.X R17, R27, 0x1, R18, P1 ;  /* 0x000000011b117824 */ /* 0x000fc600008e0612 */
[----:B0-----:R-:W2:Y:S04]  /*137ba0*/  LDL.LU R22, [R1+0x253c] ;  /* 0x00253c0001167983 */ /* 0x001ea80000300800 */
[----:B------:R-:W-:Y:S04]  /*137bb0*/  STL [R1+0x62f0], R9 ;  /* 0x0062f00901007387 */ /* 0x000fe80000100800 */
[----:B------:R-:W-:Y:S04]  /*137bc0*/  STL [R1+0x6310], R5 ;  /* 0x0063100501007387 */ /* 0x000fe80000100800 */
[----:B------:R0:W-:Y:S04]  /*137bd0*/  STL.64 [R1+0x1428], R16 ;  /* 0x0014281001007387 */ /* 0x0001e80000100a00 */
[----:B0-----:R-:W4:Y:S01]  /*137be0*/  LDL.LU.64 R16, [R1+0x6538] ;  /* 0x0065380001107983 */ /* 0x001f220000300a00 */
[----:B---3--:R-:W-:-:S03]  /*137bf0*/  F2FP.SATFINITE.E5M2.F32.PACK_AB_MERGE_C R9, R25, R24, RZ ;  /* 0x000000181909723e */ /* 0x008fc600048060ff */
[----:B------:R-:W3:Y:S04]  /*137c00*/  LDL.LU R24, [R1+0x2720] ;  /* 0x0027200001187983 */ /* 0x000ee80000300800 */
[----:B------:R-:W3:Y:S04]  /*137c10*/  LDL.LU R25, [R1+0x2724] ;  /* 0x0027240001197983 */ /* 0x000ee80000300800 */
[----:B------:R4:W-:Y:S01]  /*137c20*/  STL.64 [R1+0x62f8], R8 ;  /* 0x0062f80801007387 */ /* 0x0009e20000100a00 */
[----:B------:R-:W-:Y:S02]  /*137c30*/  F2FP.SATFINITE.E5M2.F32.PACK_AB_MERGE_C R5, R29, R28, RZ ;  /* 0x0000001c1d05723e */ /* 0x000fe400048060ff */
[----:B----4-:R-:W-:-:S05]  /*137c40*/  IADD3 R8, P1, R2, R17, RZ ;  /* 0x0000001102087210 */ /* 0x010fca0007f3e0ff */
[----:B------:R-:W-:Y:S01]  /*137c50*/  IMAD.X R9, R27, 0x1, R15, P1 ;  /* 0x000000011b097824 */ /* 0x000fe200008e060f */
[----:B------:R-:W-:-:S04]  /*137c60*/  IADD3 R28, P1, R2, R16, RZ ;  /* 0x00000010021c7210 */ /* 0x000fc80007f3e0ff */
[----:B------:R0:W-:Y:S01]  /*137c70*/  STL.64 [R1+0x1420], R8 ;  /* 0x0014200801007387 */ /* 0x0001e20000100a00 */
[----:B------:R-:W-:Y:S01]  /*137c80*/  IMAD.X R29, R27, 0x1, R14, P1 ;  /* 0x000000011b1d7824 */ /* 0x000fe200008e060e */
[----:B0-----:R-:W-:Y:S02]  /*137c90*/  F2FP.SATFINITE.E5M2.F32.PACK_AB_MERGE_C R8, R0, R13, RZ ;  /* 0x0000000d0008723e */ /* 0x001fe400048060ff */
[----:B------:R-:W4:Y:S04]  /*137ca0*/  LDL.LU R13, [R1+0x2728] ;  /* 0x00272800010d7983 */ /* 0x000f280000300800 */
[----:B------:R-:W4:Y:S04]  /*137cb0*/  LDL.LU R0, [R1+0x272c] ;  /* 0x00272c0001007983 */ /* 0x000f280000300800 */
[----:B------:R0:W-:Y:S04]  /*137cc0*/  STL [R1+0x634c], R8 ;  /* 0x00634c0801007387 */ /* 0x0001e80000100800 */
[----:B0-----:R-:W2:Y:S04]  /*137cd0*/  LDL.LU R8, [R1+0x2538] ;  /* 0x0025380001087983 */ /* 0x001ea80000300800 */
[----:B------:R-:W-:Y:S04]  /*137ce0*/  STL.64 [R1+0x6510], R16 ;  /* 0x0065101001007387 */ /* 0x000fe80000100a00 */
[----:B------:R-:W4:Y:S04]  /*137cf0*/  LDL.LU R27, [R1+0x6530] ;  /* 0x00653000011b7983 */ /* 0x000f280000300800 */
[----:B------:R0:W-:Y:S04]  /*137d00*/  STL.64 [R1+0x1430], R28 ;  /* 0x0014301c01007387 */ /* 0x0001e80000100a00 */
[----:B0-----:R-:W4:Y:S01]  /*137d10*/  LDL.LU.64 R28, [R1+0x6528] ;  /* 0x00652800011c7983 */ /* 0x001f220000300a00 */
[----:B------:R-:W-:Y:S01]  /*137d20*/  F2FP.SATFINITE.E5M2.F32.PACK_AB_MERGE_C R4, R4, R3, RZ ;  /* 0x000000030404723e */ /* 0x000fe200048060ff */
[----:B------:R-:W-:Y:S01]  /*137d30*/  VIADD R2, R2, UR5 ;  /* 0x0000000502027c36 */ /* 0x000fe20008000000 */
[----:B------:R-:W-:Y:S01]  /*137d40*/  F2FP.SATFINITE.E5M2.F32.PACK_AB_MERGE_C R6, R6, R10, RZ ;  /* 0x0000000a0606723e */ /* 0x000fe200048060ff */
[----:B------:R-:W-:-:S02]  /*137d50*/  ULDC UR5, c[0x0][0x248] ;  /* 0x0000920000057ab9 */ /* 0x000fc40000000800 */
[----:B------:R-:W-:Y:S01]  /*137d60*/  STL.64 [R1+0x6350], R4 ;  /* 0x0063500401007387 */ /* 0x000fe20000100a00 */
[----:B------:R-:W-:-:S03]  /*137d70*/  SHF.R.S32.HI R9, RZ, 0x1f, R2 ;  /* 0x0000001fff097819 */ /* 0x000fc60000011402 */
[----:B------:R-:W4:Y:S04]  /*137d80*/  LDL.LU R23, [R1+0x2520] ;  /* 0x0025200001177983 */ /* 0x000f280000300800 */
[----:B------:R-:W4:Y:S04]  /*137d90*/  LDL.LU R3, [R1+0x2524] ;  /* 0x0025240001037983 */ /* 0x000f280000300800 */
[----:B------:R0:W-:Y:S04]  /*137da0*/  STL.64 [R1+0x6370], R6 ;  /* 0x0063700601007387 */ /* 0x0001e80000100a00 */
[----:B------:R-:W4:Y:S01]  /*137db0*/  LDL.LU R10, [R1+0x252c] ;  /* 0x00252c00010a7983 */ /* 0x000f220000300800 */
[----:B0-----:R-:W-:-:S03]  /*137dc0*/  F2FP.SATFINITE.E5M2.F32.PACK_AB_MERGE_C R7, R12, R11, RZ ;  /* 0x0000000b0c07723e */ /* 0x001fc600048060ff */
[----:B------:R-:W4:Y:S04]  /*137dd0*/  LDL.LU R11, [R1+0x2718] ;  /* 0x00271800010b7983 */ /* 0x000f280000300800 */
[----:B------:R-:W4:Y:S01]  /*137de0*/  LDL.LU R12, [R1+0x271c] ;  /* 0x00271c00010c7983 */ /* 0x000f220000300800 */
[----:B--2---:R-:W-:Y:S02]  /*137df0*/  F2FP.SATFINITE.E5M2.F32.PACK_AB_MERGE_C R6, R22, R8, RZ ;  /* 0x000000081606723e */ /* 0x004fe400048060ff */
[----:B---3--:R-:W-:Y:S02]  /*137e00*/  F2FP.SATFINITE.E5M2.F32.PACK_AB_MERGE_C R8, R25, R24, RZ ;  /* 0x000000181908723e */ /* 0x008fe400048060ff */
[----:B----4-:R-:W-:-:S05]  /*137e10*/  IADD3 R4, P1, R2, R29, RZ ;  /* 0x0000001d02047210 */ /* 0x010fca0007f3e0ff */
[----:B------:R-:W-:Y:S01]  /*137e20*/  IMAD.X R5, R9, 0x1, R28, P1 ;  /* 0x0000000109057824 */ /* 0x000fe200008e061c */
[----:B------:R-:W-:-:S04]  /*137e30*/  IADD3 R24, P1, R2, R27, RZ ;  /* 0x0000001b02187210 */ /* 0x000fc80007f3e0ff */
[----:B------:R0:W-:Y:S01]  /*137e40*/  STL.64 [R1+0x1418], R4 ;  /* 0x0014180401007387 */ /* 0x0001e20000100a00 */
[----:B------:R-:W-:-:S03]  /*137e50*/  IMAD.X R25, R9, 0x1, R26, P1 ;  /* 0x0000000109197824 */ /* 0x000fc600008e061a */
[----:B0-----:R-:W2:Y:S04]  /*137e60*/  LDL.LU R4, [R1+0x270c] ;  /* 0x00270c0001047983 */ /* 0x001ea80000300800 */
[----:B------:R-:W3:Y:S04]  /*137e70*/  LDL.LU R16, [R1+0x26f0] ;  /* 0x0026f00001107983 */ /* 0x000ee80000300800 */
[----:B------:R-:W3:Y:S04]  /*137e80*/  LDL.LU R17, [R1+0x26f4] ;  /* 0x0026f40001117983 */ /* 0x000ee80000300800 */
[----:B------:R0:W-:Y:S04]  /*137e90*/  STL.64 [R1+0x63a0], R6 ;  /* 0x0063a00601007387 */ /* 0x0001e80000100a00 */
[----:B0-----:R-:W4:Y:S04]  /*137ea0*/  LDL.LU R7, [R1+0x2528] ;  /* 0x0025280001077983 */ /* 0x001f280000300800 */
[----:B------:R0:W-:Y:S04]  /*137eb0*/  STL [R1+0x63b8], R8 ;  /* 0x0063b80801007387 */ /* 0x0001e80000100800 */
[----:B0-----:R-:W2:Y:S04]  /*137ec0*/  LDL.LU R8, [R1+0x2708] ;  /* 0x0027080001087983 */ /* 0x001ea80000300800 */
[----:B------:R0:W-:Y:S04]  /*137ed0*/  STL.64 [R1+0x1410], R24 ;  /* 0x0014101801007387 */ /* 0x0001e80000100a00 */
[----:B0-----:R-:W3:Y:S01]  /*137ee0*/  LDL.LU.64 R24, [R1+0x6520] ;  /* 0x0065200001187983 */ /* 0x001ee20000300a00 */
[----:B------:R-:W-:-:S03]  /*137ef0*/  F2FP.SATFINITE.E5M2.F32.PACK_AB_MERGE_C R5, R0, R13, RZ ;  /* 0x0000000d0005723e */ /* 0x000fc600048060ff */
[----:B------:R0:W-:Y:S01]  /*137f00*/  STL.64 [R1+0x6508], R26 ;  /* 0x0065081a01007387 */ /* 0x0001e20000100a00 */
[----:B------:R-:W-:-:S03]  /*137f10*/  F2FP.SATFINITE.E5M2.F32.PACK_AB_MERGE_C R3, R3, R23, RZ ;  /* 0x000000170303723e */ /* 0x000fc600048060ff */
[----:B0-----:R-:W2:Y:S04]  /*137f20*/  LDL.LU R26, [R1+0x2714] ;  /* 0x00271400011a7983 */ /* 0x001ea80000300800 */
[----:B------:R-:W2:Y:S04]  /*137f30*/  LDL.LU R27, [R1+0x2704] ;  /* 0x00270400011b7983 */ /* 0x000ea80000300800 */
[----:B------:R-:W2:Y:S04]  /*137f40*/  LDL.LU R6, [R1+0x26fc] ;  /* 0x0026fc0001067983 */ /* 0x000ea80000300800 */
[----:B------:R-:W2:Y:S04]  /*137f50*/  LDL.LU R13, [R1+0x26e0] ;  /* 0x0026e000010d7983 */ /* 0x000ea80000300800 */
[----:B------:R-:W2:Y:S04]  /*137f60*/  LDL.LU R0, [R1+0x26e4] ;  /* 0x0026e40001007983 */ /* 0x000ea80000300800 */
[----:B------:R0:W-:Y:S04]  /*137f70*/  STL [R1+0x63a8], R5 ;  /* 0x0063a80501007387 */ /* 0x0001e80000100800 */
[----:B0-----:R-:W2:Y:S04]  /*137f80*/  LDL.LU R5, [R1+0x2700] ;  /* 0x0027000001057983 */ /* 0x001ea80000300800 */
[----:B------:R0:W-:Y:S04]  /*137f90*/  STL [R1+0x63d4], R3 ;  /* 0x0063d40301007387 */ /* 0x0001e80000100800 */
[----:B0-----:R-:W2:Y:S01]  /*137fa0*/  LDL.LU R3, [R1+0x2710] ;  /* 0x0027100001037983 */ /* 0x001ea20000300800 */
[----:B---3--:R-:W-:-:S05]  /*137fb0*/  IADD3 R22, P1, R2, R25, RZ ;  /* 0x0000001902167210 */ /* 0x008fca0007f3e0ff */
[----:B------:R-:W-:-:S05]  /*137fc0*/  IMAD.X R23, R9, 0x1, R24, P1 ;  /* 0x0000000109177824 */ /* 0x000fca00008e0618 */
[----:B------:R0:W-:Y:S04]  /*137fd0*/  STL.64 [R1+0x1400], R22 ;  /* 0x0014001601007387 */ /* 0x0001e80000100a00 */
[----:B0-----:R-:W3:Y:S01]  /*137fe0*/  LDL.LU.64 R22, [R1+0x6518] ;  /* 0x0065180001167983 */ /* 0x001ee20000300a00 */
[----:B----4-:R-:W-:-:S03]  /*137ff0*/  F2FP.SATFINITE.E5M2.F32.PACK_AB_MERGE_C R7, R10, R7, RZ ;  /* 0x000000070a07723e */ /* 0x010fc600048060ff */
[----:B------:R-:W-:Y:S04]  /*138000*/  STL.64 [R1+0x6500], R24 ;  /* 0x0065001801007387 */ /* 0x000fe80000100a00 */
[----:B------:R-:W4:Y:S04]  /*138010*/  LDL.LU R10, [R1+0x26ec] ;  /* 0x0026ec00010a7983 */ /* 0x000f280000300800 */
[----:B------:R0:W-:Y:S01]  /*138020*/  STL [R1+0x63e0], R7 ;  /* 0x0063e00701007387 */ /* 0x0001e20000100800 */
[----:B------:R-:W-:-:S03]  /*138030*/  F2FP.SATFINITE.E5M2.F32.PACK_AB_MERGE_C R11, R12, R11, RZ ;  /* 0x0000000b0c0b723e */ /* 0x000fc600048060ff */
[----:B0-----:R-:W4:Y:S01]  /*138040*/  LDL.LU R7, [R1+0x26e8] ;  /* 0x0026e80001077983 */ /* 0x001f220000300800 */
[----:B--2---:R-:W-:Y:S02]  /*138050*/  F2FP.SATFINITE.E5M2.F32.PACK_AB_MERGE_C R5, R27, R5, RZ ;  /* 0x000000051b05723e */ /* 0x004fe400048060ff */
[----:B------:R-:W-:-:S05]  /*138060*/  F2FP.SATFINITE.E5M2.F32.PACK_AB_MERGE_C R3, R26, R3, RZ ;  /* 0x000000031a03723e */ /* 0x000fca00048060ff */
[----:B------:R0:W-:Y:S01]  /*138070*/  STL [R1+0x1b9c], R3 ;  /* 0x001b9c0301007387 */ /* 0x0001e20000100800 */
[----:B------:R-:W-:-:S03]  /*138080*/  F2FP.SATFINITE.E5M2.F32.PACK_AB_MERGE_C R4, R4, R8, RZ ;  /* 0x000000080404723e */ /* 0x000fc600048060ff */
[----:B0-----:R-:W2:Y:S04]  /*138090*/  LDL.LU R3, [R1+0x26d0] ;  /* 0x0026d00001037983 */ /* 0x001ea80000300800 */
[----:B------:R-:W2:Y:S01]  /*1380a0*/  LDL.LU R26, [R1+0x26d4] ;  /* 0x0026d400011a7983 */ /* 0x000ea20000300800 */
        /* <DEDUP_REMOVED lines=9> */
[----:B------:R-:W3:Y:S01]  /*138140*/  LDL.LU R27, [R1+0x26c0] ;  /* 0x0026c000011b7983 */ /* 0x000ee20000300800 */
[----:B0-----:R-:W-:-:S02]  /*138150*/  F2FP.SATFINITE.E5M2.F32.PACK_AB_MERGE_C R5, R17, R16, RZ ;  /* 0x000000101105723e */ /* 0x001fc400048060ff */
[----:B------:R-:W-:Y:S01]  /*138160*/  IADD3 R16, P1, R2, R19, RZ ;  /* 0x0000001302107210 */ /* 0x000fe20007f3e0ff */
[----:B------:R-:W-:Y:S04]  /*138170*/  STL.64 [R1+0x13f8], R24 ;  /* 0x0013f81801007387 */ /* 0x000fe80000100a00 */
[----:B------:R0:W-:Y:S01]  /*138180*/  STL [R1+0x1bd8], R4 ;  /* 0x001bd80401007387 */ /* 0x0001e20000100800 */
[----:B------:R-:W-:-:S03]  /*138190*/  IMAD.X R17, R9, 0x1, R18, P1 ;  /* 0x0000000109117824 */ /* 0x000fc600008e0612 */
[----:B0-----:R-:W3:Y:S04]  /*1381a0*/  LDL.LU R4, [R1+0x26c4] ;  /* 0x0026c40001047983 */ /* 0x001ee80000300800 */
[----:B------:R0:W-:Y:S04]  /*1381b0*/  STL [R1+0x1be4], R5 ;  /* 0x001be40501007387 */ /* 0x0001e80000100800 */
[----:B------:R-:W3:Y:S04]  /*1381c0*/  LDL.LU R24, [R1+0x26c8] ;  /* 0x0026c80001187983 */ /* 0x000ee80000300800 */
[----:B------:R-:W3:Y:S04]  /*1381d0*/  LDL.LU R25, [R1+0x26cc] ;  /* 0x0026cc0001197983 */ /* 0x000ee80000300800 */
[----:B0-----:R-:W3:Y:S04]  /*1381e0*/  LDL.LU R5, [R1+0x26b0] ;  /* 0x0026b00001057983 */ /* 0x001ee80000300800 */
[----:B------:R-:W3:Y:S04]  /*1381f0*/  LDL.LU R8, [R1+0x26b4] ;  /* 0x0026b40001087983 */ /* 0x000ee80000300800 */
[----:B------:R0:W-:Y:S04]  /*138200*/  STL.64 [R1+0x13f0], R16 ;  /* 0x0013f01001007387 */ /* 0x0001e80000100a00 */
[----:B0-----:R-:W3:Y:S04]  /*138210*/  LDL.LU.64 R16, [R1+0x6510] ;  /* 0x0065100001107983 */ /* 0x001ee80000300a00 */
[----:B------:R0:W-:Y:S04]  /*138220*/  STL.64 [R1+0x64f8], R18 ;  /* 0x0064f81201007387 */ /* 0x0001e80000100a00 */
[----:B0-----:R-:W3:Y:S01]  /*138230*/  LDL.LU R19, [R1+0x26f8] ;  /* 0x0026f80001137983 */ /* 0x001ee20000300800 */
[----:B------:R-:W-:-:S02]  /*138240*/  F2FP.SATFINITE.E5M2.F32.PACK_AB_MERGE_C R0, R0, R13, RZ ;  /* 0x0000000d0000723e */ /* 0x000fc400048060ff */
[----:B----4-:R-:W-:Y:S02]  /*138250*/  F2FP.SATFINITE.E5M2.F32.PACK_AB_MERGE_C R7, R10, R7, RZ ;  /* 0x000000070a07723e */ /* 0x010fe400048060ff */
[----:B--2---:R-:W-:Y:S02]  /*138260*/  F2FP.SATFINITE.E5M2.F32.PACK_AB_MERGE_C R3, R26, R3, RZ ;  /* 0x000000031a03723e */ /* 0x004fe400048060ff */
[----:B---3--:R-:W-:Y:S02]  /*138270*/  IADD3 R18, P1, R2, R17, RZ ;  /* 0x0000001102127210 */ /* 0x008fe40007f3e0ff */
[----:B------:R-:W-:-:S03]  /*138280*/  F2FP.SATFINITE.E5M2.F32.PACK_AB_MERGE_C R6, R6, R19, RZ ;  /* 0x000000130606723e */ /* 0x000fc600048060ff */
[----:B------:R-:W-:Y:S02]  /*138290*/  IMAD.X R19, R9, 0x1, R15, P1 ;  /* 0x0000000109137824 */ /* 0x000fe400008e060f */
[----:B------:R0:W-:Y:S04]  /*1382a0*/  STL [R1+0x1be0], R6 ;  /* 0x001be00601007387 */ /* 0x0001e80000100800 */
[----:B------:R1:W-:Y:S04]  /*1382b0*/  STL [R1+0x1bec], R0 ;  /* 0x001bec0001007387 */ /* 0x0003e80000100800 */
[----:B0-----:R-:W2:Y:S04]  /*1382c0*/  LDL.LU R6, [R1+0x26bc] ;  /* 0x0026bc0001067983 */ /* 0x001ea80000300800 */
[----:B------:R-:W3:Y:S04]  /*1382d0*/  LDL.LU R13, [R1+0x26a0] ;  /* 0x0026a000010d7983 */ /* 0x000ee80000300800 */
[----:B-1----:R-:W3:Y:S04]  /*1382e0*/  LDL.LU R0, [R1+0x26a4] ;  /* 0x0026a40001007983 */ /* 0x002ee80000300800 */
[----:B------:R0:W-:Y:S04]  /*1382f0*/  STL.64 [R1+0x13e8], R18 ;  /* 0x0013e81201007387 */ /* 0x0001e80000100a00 */
[----:B------:R1:W-:Y:S01]  /*138300*/  STL.64 [R1+0x64f0], R16 ;  /* 0x0064f01001007387 */ /* 0x0003e20000100a00 */
[----:B0-----:R-:W-:-:S03]  /*138310*/  IADD3 R18, P1, R2, R16, RZ ;  /* 0x0000001002127210 */ /* 0x001fc60007f3e0ff */
[----:B------:R0:W-:Y:S02]  /*138320*/  STL [R1+0x1be8], R7 ;  /* 0x001be80701007387 */ /* 0x0001e40000100800 */
[----:B------:R-:W-:Y:S02]  /*138330*/  IMAD.X R19, R9, 0x1, R14, P1 ;  /* 0x0000000109137824 */ /* 0x000fe400008e060e */
[----:B-1----:R-:W4:Y:S04]  /*138340*/  LDL.LU R16, [R1+0x26a8] ;  /* 0x0026a80001107983 */ /* 0x002f280000300800 */
[----:B------:R1:W-:Y:S01]  /*138350*/  STL.64 [R1+0x13e0], R18 ;  /* 0x0013e01201007387 */ /* 0x0003e20000100a00 */
[----:B0-----:R-:W-:Y:S01]  /*138360*/  F2FP.SATFINITE.E5M2.F32.PACK_AB_MERGE_C R7, R12, R11, RZ ;  /* 0x0000000b0c07723e */ /* 0x001fe200048060ff */
[----:B------:R-:W-:Y:S01]  /*138370*/  VIADD R2, R2, UR5 ;  /* 0x0000000502027c36 */ /* 0x000fe20008000000 */
[----:B------:R-:W-:Y:S01]  /*138380*/  F2FP.SATFINITE.E5M2.F32.PACK_AB_MERGE_C R5, R8, R5, RZ ;  /* 0x000000050805723e */ /* 0x000fe200048060ff */
[----:B------:R-:W-:Y:S01]  /*138390*/  ULDC UR5, c[0x0][0x248] ;  /* 0x0000920000057ab9 */ /* 0x000fe20000000800 */
[----:B-1----:R-:W4:Y:S04]  /*1383a0*/  LDL.LU R18, [R1+0x26ac] ;  /* 0x0026ac0001127983 */ /* 0x002f280000300800 */
[----:B------:R-:W2:Y:S04]  /*1383b0*/  LDL.LU R9, [R1+0x2690] ;  /* 0x0026900001097983 */ /* 0x000ea80000300800 */
[----:B------:R-:W2:Y:S04]  /*1383c0*/  LDL.LU R10, [R1+0x2694] ;  /* 0x00269400010a7983 */ /* 0x000ea80000300800 */
[----:B------:R-:W2:Y:S04]  /*1383d0*/  LDL.LU R19, [R1+0x2698] ;  /* 0x0026980001137983 */ /* 0x000ea80000300800 */
[----:B------:R0:W-:Y:S01]  /*1383e0*/  STL [R1+0x1bf4], R3 ;  /* 0x001bf40301007387 */ /* 0x0001e20000100800 */
[----:B------:R-:W-:-:S03]  /*1383f0*/  IADD3 R26, P1, R2, R29, RZ ;  /* 0x0000001d021a7210 */ /* 0x000fc60007f3e0ff */
[----:B0-----:R-:W2:Y:S04]  /*138400*/  LDL.LU R3, [R1+0x269c] ;  /* 0x00269c0001037983 */ /* 0x001ea80000300800 */
[----:B------:R0:W-:Y:S04]  /*138410*/  STL [R1+0x1bf0], R7 ;  /* 0x001bf00701007387 */ /* 0x0001e80000100800 */
[----:B------:R-:W2:Y:S04]  /*138420*/  LDL.LU R11, [R1+0x2680] ;  /* 0x00268000010b7983 */ /* 0x000ea80000300800 */
[----:B------:R-:W2:Y:S01]  /*138430*/  LDL.LU R12, [R1+0x2684] ;  /* 0x00268400010c7983 */ /* 0x000ea20000300800 */
[----:B0-----:R-:W-:-:S02]  /*138440*/  F2FP.SATFINITE.E5M2.F32.PACK_AB_MERGE_C R7, R4, R27, RZ ;  /* 0x0000001b0407723e */ /* 0x001fc400048060ff */
[----:B------:R-:W-:-:S05]  /*138450*/  SHF.R.S32.HI R4, RZ, 0x1f, R2 ;  /* 0x0000001fff047819 */ /* 0x000fca0000011402 */
[----:B------:R-:W-:Y:S01]  /*138460*/  IMAD.X R27, R4, 0x1, R28, P1 ;  /* 0x00000001041b7824 */ /* 0x000fe200008e061c */
[----:B------:R-:W-:Y:S04]  /*138470*/  STL [R1+0x1c10], R7 ;  /* 0x001c100701007387 */ /* 0x000fe80000100800 */
[----:B------:R0:W-:Y:S04]  /*138480*/  STL.64 [R1+0x13d0], R26 ;  /* 0x0013d01a01007387 */ /* 0x0001e80000100a00 */
[----:B0-----:R-:W3:Y:S01]  /*138490*/  LDL.LU.64 R26, [R1+0x6508] ;  /* 0x00650800011a7983 */ /* 0x001ee20000300a00 */
[----:B------:R-:W-:-:S03]  /*1384a0*/  F2FP.SATFINITE.E5M2.F32.PACK_AB_MERGE_C R7, R25, R24, RZ ;  /* 0x000000181907723e */ /* 0x000fc600048060ff */
[----:B------:R-:W2:Y:S04]  /*1384b0*/  LDL.LU R17, [R1+0x2688] ;  /* 0x0026880001117983 */ /* 0x000ea80000300800 */
[----:B------:R0:W-:Y:S04]  /*1384c0*/  STL [R1+0x1c0c], R7 ;  /* 0x001c0c0701007387 */ /* 0x0001e80000100800 */
[----:B0-----:R-:W2:Y:S04]  /*1384d0*/  LDL.LU R7, [R1+0x268c] ;  /* 0x00268c0001077983 */ /* 0x001ea80000300800 */
[----:B------:R0:W-:Y:S04]  /*1384e0*/  STL [R1+0x1c2c], R5 ;  /* 0x001c2c0501007387 */ /* 0x0001e80000100800 */
[----:B0-----:R-:W2:Y:S04]  /*1384f0*/  LDL.LU R5, [R1+0x2670] ;  /* 0x0026700001057983 */ /* 0x001ea80000300800 */
[----:B------:R-:W2:Y:S01]  /*138500*/  LDL.LU R8, [R1+0x2674] ;  /* 0x0026740001087983 */ /* 0x000ea20000300800 */
[----:B---3--:R-:W-:-:S05]  /*138510*/  IADD3 R24, P1, R2, R27, RZ ;  /* 0x0000001b02187210 */ /* 0x008fca0007f3e0ff */
[----:B------:R-:W-:-:S05]  /*138520*/  IMAD.X R25, R4, 0x1, R26, P1 ;  /* 0x0000000104197824 */ /* 0x000fca00008e061a */
[----:B------:R0:W-:Y:S04]  /*138530*/  STL.64 [R1+0x13d8], R24 ;  /* 0x0013d81801007387 */ /* 0x0001e80000100a00 */
[----:B0-----:R-:W3:Y:S04]  /*138540*/  LDL.LU.64 R24, [R1+0x6500] ;  /* 0x0065000001187983 */ /* 0x001ee80000300a00 */
[----:B------:R0:W-:Y:S04]  /*138550*/  STL.64 [R1+0x64e8], R26 ;  /* 0x0064e81a01007387 */ /* 0x0001e80000100a00 */
[----:B0-----:R-:W3:Y:S01]  /*138560*/  LDL.LU R27, [R1+0x26b8] ;  /* 0x0026b800011b7983 */ /* 0x001ee20000300800 */
[----:B------:R-:W-:-:S02]  /*138570*/  F2FP.SATFINITE.E5M2.F32.PACK_AB_MERGE_C R0, R0, R13, RZ ;  /* 0x0000000d0000723e */ /* 0x000fc400048060ff */
[----:B----4-:R-:W-:Y:S02]  /*138580*/  F2FP.SATFINITE.E5M2.F32.PACK_AB_MERGE_C R18, R18, R16, RZ ;  /* 0x000000101212723e */ /* 0x010fe400048060ff */
[----:B--2---:R-:W-:Y:S02]  /*138590*/  F2FP.SATFINITE.E5M2.F32.PACK_AB_MERGE_C R16, R10, R9, RZ ;  /* 0x000000090a10723e */ /* 0x004fe400048060ff */
[----:B---3--:R-:W-:Y:S02]  /*1385a0*/  F2FP.SATFINITE.E5M2.F32.PACK_AB_MERGE_C R26, R6, R27, RZ ;  /* 0x0000001b061a723e */ /* 0x008fe400048060ff */
[----:B------:R-:W2:Y:S04]  /*1385b0*/  LDL.LU R6, [R1+0x267c] ;  /* 0x00267c0001067983 */ /* 0x000ea80000300800 */
[----:B------:R0:W-:Y:S04]  /*1385c0*/  STL [R1+0x1c28], R26 ;  /* 0x001c281a01007387 */ /* 0x0001e80000100800 */
[----:B------:R-:W3:Y:S01]  /*1385d0*/  LDL.LU R13, [R1+0x2660] ;  /* 0x00266000010d7983 */ /* 0x000ee20000300800 */
[----:B0-----:R-:W-:-:S03]  /*1385e0*/  IADD3 R26, P1, R2, R25, RZ ;  /* 0x00000019021a7210 */ /* 0x001fc60007f3e0ff */
[----:B------:R0:W-:Y:S02]  /*1385f0*/  STL [R1+0x1ca0], R0 ;  /* 0x001ca00001007387 */ /* 0x0001e40000100800 */
[----:B------:R-:W-:Y:S02]  /*138600*/  IMAD.X R27, R4, 0x1, R24, P1 ;  /* 0x00000001041b7824 */ /* 0x000fe400008e0618 */
[----:B0-----:R-:W3:Y:S04]  /*138610*/  LDL.LU R0, [R1+0x2664] ;  /* 0x0026640001007983 */ /* 0x001ee80000300800 */
[----:B------:R0:W-:Y:S04]  /*138620*/  STL.64 [R1+0x64e0], R24 ;  /* 0x0064e01801007387 */ /* 0x0001e80000100a00 */
[----:B------:R-:W-:Y:S04]  /*138630*/  STL.64 [R1+0x13c8], R26 ;  /* 0x0013c81a01007387 */ /* 0x000fe80000100a00 */
[----:B------:R-:W4:Y:S01]  /*138640*/  LDL.LU R9, [R1+0x2668] ;  /* 0x0026680001097983 */ /* 0x000f220000300800 */
[----:B0-----:R-:W-:-:S03]  /*138650*/  IADD3 R24, P1, R2, R23, RZ ;  /* 0x0000001702187210 */ /* 0x001fc60007f3e0ff */
[----:B------:R0:W-:Y:S04]  /*138660*/  STL [R1+0x1c98], R18 ;  /* 0x001c981201007387 */ /* 0x0001e80000100800 */
[----:B------:R-:W4:Y:S01]  /*138670*/  LDL.LU R10, [R1+0x266c] ;  /* 0x00266c00010a7983 */ /* 0x000f220000300800 */
[----:B------:R-:W-:-:S03]  /*138680*/  IMAD.X R25, R4, 0x1, R22, P1 ;  /* 0x0000000104197824 */ /* 0x000fc600008e0616 */
[----:B------:R1:W-:Y:S01]  /*138690*/  STL [R1+0x1d54], R16 ;  /* 0x001d541001007387 */ /* 0x0003e20000100800 */
[----:B0-----:R-:W-:-:S03]  /*1386a0*/  IADD3 R18, P1, R2, R21, RZ ;  /* 0x0000001502127210 */ /* 0x001fc60007f3e0ff */
[----:B------:R0:W-:Y:S01]  /*1386b0*/  STL.64 [R1+0x13c0], R24 ;  /* 0x0013c01801007387 */ /* 0x0001e20000100a00 */
[----:B-1----:R-:W-:Y:S02]  /*1386c0*/  F2FP.SATFINITE.E5M2.F32.PACK_AB_MERGE_C R16, R3, R19, RZ ;  /* 0x000000130310723e */ /* 0x002fe400048060ff */
[----:B------:R-:W-:Y:S01]  /*1386d0*/  F2FP.SATFINITE.E5M2.F32.PACK_AB_MERGE_C R3, R12, R11, RZ ;  /* 0x0000000b0c03723e */ /* 0x000fe200048060ff */
[----:B------:R-:W-:Y:S01]  /*1386e0*/  IMAD.X R19, R4, 0x1, R20, P1 ;  /* 0x0000000104137824 */ /* 0x000fe200008e0614 */
[----:B0-----:R-:W4:Y:S04]  /*1386f0*/  LDL.LU R24, [R1+0x2650] ;  /* 0x0026500001187983 */ /* 0x001f280000300800 */
[----:B------:R-:W-:Y:S04]  /*138700*/  STL [R1+0x1d50], R16 ;  /* 0x001d501001007387 */ /* 0x000fe80000100800 */
[----:B------:R-:W4:Y:S04]  /*138710*/  LDL.LU R26, [R1+0x2654] ;  /* 0x00265400011a7983 */ /* 0x000f280000300800 */
[----:B------:R0:W-:Y:S04]  /*138720*/  STL [R1+0x1e10], R3 ;  /* 0x001e100301007387 */ /* 0x0001e80000100800 */
[----:B------:R-:W4:Y:S04]  /*138730*/  LDL.LU R27, [R1+0x2658] ;  /* 0x00265800011b7983 */ /* 0x000f280000300800 */
[----:B0-----:R-:W4:Y:S04]  /*138740*/  LDL.LU R3, [R1+0x265c] ;  /* 0x00265c0001037983 */ /* 0x001f280000300800 */
[----:B------:R-:W4:Y:S04]  /*138750*/  LDL.LU R11, [R1+0x2640] ;  /* 0x00264000010b7983 */ /* 0x000f280000300800 */
[----:B------:R-:W4:Y:S04]  /*138760*/  LDL.LU R12, [R1+0x2644] ;  /* 0x00264400010c7983 */ /* 0x000f280000300800 */
[----:B------:R0:W-:Y:S04]  /*138770*/  STL.64 [R1+0x13b8], R18 ;  /* 0x0013b81201007387 */ /* 0x0001e80000100a00 */
[----:B0-----:R-:W2:Y:S01]  /*138780*/  LDL.LU.64 R18, [R1+0x64f8] ;  /* 0x0064f80001127983 */ /* 0x001ea20000300a00 */
[----:B------:R-:W-:-:S02]  /*138790*/  F2FP.SATFINITE.E5M2.F32.PACK_AB_MERGE_C R7, R7, R17, RZ ;  /* 0x000000110707723e */ /* 0x000fc400048060ff */
[----:B------:R-:W-:Y:S01]  /*1387a0*/  F2FP.SATFINITE.E5M2.F32.PACK_AB_MERGE_C R5, R8, R5, RZ ;  /* 0x000000050805723e */ /* 0x000fe200048060ff */
[----:B------:R0:W-:Y:S04]  /*1387b0*/  STL.64 [R1+0x64d8], R20 ;  /* 0x0064d81401007387 */ /* 0x0001e80000100a00 */
[----:B0-----:R-:W3:Y:S04]  /*1387c0*/  LDL.LU R21, [R1+0x2678] ;  /* 0x0026780001157983 */ /* 0x001ee80000300800 */
[----:B------:R-:W4:Y:S04]  /*1387d0*/  LDL.LU R25, [R1+0x2648] ;  /* 0x0026480001197983 */ /* 0x000f280000300800 */
[----:B------:R0:W-:Y:S04]  /*1387e0*/  STL [R1+0x1d7c], R7 ;  /* 0x001d7c0701007387 */ /* 0x0001e80000100800 */
[----:B0-----:R-:W4:Y:S04]  /*1387f0*/  LDL.LU R7, [R1+0x264c] ;  /* 0x00264c0001077983 */ /* 0x001f280000300800 */
[----:B------:R0:W-:Y:S04]  /*138800*/  STL [R1+0x1e30], R5 ;  /* 0x001e300501007387 */ /* 0x0001e80000100800 */
[----:B0-----:R-:W4:Y:S04]  /*138810*/  LDL.LU R5, [R1+0x2630] ;  /* 0x0026300001057983 */ /* 0x001f280000300800 */
[----:B------:R-:W4:Y:S01]  /*138820*/  LDL.LU R8, [R1+0x2634] ;  /* 0x0026340001087983 */ /* 0x000f220000300800 */
[----:B--2---:R-:W-:-:S05]  /*138830*/  IADD3 R16, P1, R2, R19, RZ ;  /* 0x0000001302107210 */ /* 0x004fca0007f3e0ff */
[----:B------:R-:W-:-:S05]  /*138840*/  IMAD.X R17, R4, 0x1, R18, P1 ;  /* 0x0000000104117824 */ /* 0x000fca00008e0612 */
[----:B------:R0:W-:Y:S04]  /*138850*/  STL.64 [R1+0x13b0], R16 ;  /* 0x0013b01001007387 */ /* 0x0001e80000100a00 */
[----:B0-----:R-:W2:Y:S04]  /*138860*/  LDL.LU.64 R16, [R1+0x64f0] ;  /* 0x0064f00001107983 */ /* 0x001ea80000300a00 */
[----:B------:R3:W-:Y:S02]  /*138870*/  STL.64 [R1+0x64d0], R18 ;  /* 0x0064d01201007387 */ /* 0x0007e40000100a00 */
[----:B---3--:R-:W-:-:S02]  /*138880*/  F2FP.SATFINITE.E5M2.F32.PACK_AB_MERGE_C R18, R6, R21, RZ ;  /* 0x000000150612723e */ /* 0x008fc400048060ff */
[----:B------:R-:W-:Y:S02]  /*138890*/  F2FP.SATFINITE.E5M2.F32.PACK_AB_MERGE_C R6, R0, R13, RZ ;  /* 0x0000000d0006723e */ /* 0x000fe400048060ff */
[----:B------:R-:W3:Y:S04]  /*1388a0*/  LDL.LU R13, [R1+0x2638] ;  /* 0x00263800010d7983 */ /* 0x000ee80000300800 */
[----:B------:R-:W-:Y:S04]  /*1388b0*/  STL [R1+0x1e1c], R18 ;  /* 0x001e1c1201007387 */ /* 0x000fe80000100800 */
[----:B------:R-:W3:Y:S04]  /*1388c0*/  LDL.LU R0, [R1+0x263c] ;  /* 0x00263c0001007983 */ /* 0x000ee80000300800 */
[----:B------:R4:W-:Y:S04]  /*1388d0*/  STL [R1+0x1e90], R6 ;  /* 0x001e900601007387 */ /* 0x0009e80000100800 */
[----:B------:R-:W3:Y:S04]  /*1388e0*/  LDL.LU R20, [R1+0x2620] ;  /* 0x0026200001147983 */ /* 0x000ee80000300800 */
[----:B------:R-:W3:Y:S01]  /*1388f0*/  LDL.LU R21, [R1+0x2624] ;  /* 0x0026240001157983 */ /* 0x000ee20000300800 */
[----:B----4-:R-:W-:-:S02]  /*138900*/  F2FP.SATFINITE.E5M2.F32.PACK_AB_MERGE_C R6, R10, R9, RZ ;  /* 0x000000090a06723e */ /* 0x010fc400048060ff */
        /* <DEDUP_REMOVED lines=8> */
[----:B------:R-:W2:Y:S04]  /*138990*/  LDL.LU R4, [R1+0x262c] ;  /* 0x00262c0001047983 */ /* 0x000ea80000300800 */
[----:B------:R-:W4:Y:S04]  /*1389a0*/  LDL.LU R9, [R1+0x2610] ;  /* 0x0026100001097983 */ /* 0x000f280000300800 */
[----:B------:R0:W-:Y:S04]  /*1389b0*/  STL.64 [R1+0x13a8], R18 ;  /* 0x0013a81201007387 */ /* 0x0001e80000100a00 */
[----:B------:R-:W4:Y:S01]  /*1389c0*/  LDL.LU R10, [R1+0x2614] ;  /* 0x00261400010a7983 */ /* 0x000f220000300800 */
[----:B0-----:R-:W-:Y:S01]  /*1389d0*/  F2FP.SATFINITE.E5M2.F32.PACK_AB_MERGE_C R18, R26, R24, RZ ;  /* 0x000000181a12723e */ /* 0x001fe200048060ff */
[----:B------:R-:W-:Y:S01]  /*1389e0*/  VIADD R2, R2, UR5 ;  /* 0x0000000502027c36 */ /* 0x000fe20008000000 */
[----:B------:R-:W-:Y:S01]  /*1389f0*/  F2FP.SATFINITE.E5M2.F32.PACK_AB_MERGE_C R7, R7, R25, RZ ;  /* 0x000000190707723e */ /* 0x000fe200048060ff */
[----:B------:R-:W-:-:S02]  /*138a00*/  ULDC UR5, c[0x0][0x248] ;  /* 0x0000920000057ab9 */ /* 0x000fc40000000800 */
[----:B------:R0:W-:Y:S04]  /*138a10*/  STL [R1+0x1ea0], R18 ;  /* 0x001ea01201007387 */ /* 0x0001e80000100800 */
[----:B------:R1:W-:Y:S01]  /*138a20*/  STL [R1+0x1e9c], R3 ;  /* 0x001e9c0301007387 */ /* 0x0003e20000100800 */
[----:B------:R-:W-:-:S03]  /*138a30*/  IADD3 R26, P1, R2, R29, RZ ;  /* 0x0000001d021a7210 */ /* 0x000fc60007f3e0ff */
[----:B0-----:R-:W4:Y:S01]  /*138a40*/  LDL.LU R18, [R1+0x2618] ;  /* 0x0026180001127983 */ /* 0x001f220000300800 */
[----:B-1----:R-:W-:-:S03]  /*138a50*/  F2FP.SATFINITE.E5M2.F32.PACK_AB_MERGE_C R3, R12, R11, RZ ;  /* 0x0000000b0c03723e */ /* 0x002fc600048060ff */
[----:B------:R-:W4:Y:S04]  /*138a60*/  LDL.LU R19, [R1+0x261c] ;  /* 0x00261c0001137983 */ /* 0x000f280000300800 */
[----:B------:R0:W-:Y:S04]  /*138a70*/  STL [R1+0x1ec0], R3 ;  /* 0x001ec00301007387 */ /* 0x0001e80000100800 */
[----:B------:R-:W4:Y:S04]  /*138a80*/  LDL.LU R11, [R1+0x2600] ;  /* 0x00260000010b7983 */ /* 0x000f280000300800 */
[----:B------:R-:W4:Y:S01]  /*138a90*/  LDL.LU R12, [R1+0x2604] ;  /* 0x00260400010c7983 */ /* 0x000f220000300800 */
[----:B0-----:R-:W-:-:S05]  /*138aa0*/  SHF.R.S32.HI R3, RZ, 0x1f, R2 ;  /* 0x0000001fff037819 */ /* 0x001fca0000011402 */
[----:B------:R-:W-:-:S05]  /*138ab0*/  IMAD.X R27, R3, 0x1, R28, P1 ;  /* 0x00000001031b7824 */ /* 0x000fca00008e061c */
[----:B------:R0:W-:Y:S04]  /*138ac0*/  STL.64 [R1+0x1398], R26 ;  /* 0x0013981a01007387 */ /* 0x0001e80000100a00 */
[----:B0-----:R-:W3:Y:S01]  /*138ad0*/  LDL.LU.64 R26, [R1+0x64e8] ;  /* 0x0064e800011a7983 */ /* 0x001ee20000300a00 */
        /* <DEDUP_REMOVED lines=9> */
[----:B------:R-:W3:Y:S04]  /*138b70*/  LDL.LU R7, [R1+0x25fc] ;  /* 0x0025fc0001077983 */ /* 0x000ee80000300800 */
[----:B------:R-:W3:Y:S04]  /*138b80*/  LDL.LU R5, [R1+0x25e0] ;  /* 0x0025e00001057983 */ /* 0x000ee80000300800 */
[----:B------:R-:W3:Y:S04]  /*138b90*/  LDL.LU R8, [R1+0x25e4] ;  /* 0x0025e40001087983 */ /* 0x000ee80000300800 */
[----:B------:R-:W3:Y:S04]  /*138ba0*/  LDL.LU R13, [R1+0x25e8] ;  /* 0x0025e800010d7983 */ /* 0x000ee80000300800 */
[----:B------:R0:W-:Y:S01]  /*138bb0*/  STL [R1+0x1ed0], R0 ;  /* 0x001ed00001007387 */ /* 0x0001e20000100800 */
[----:B--2---:R-:W-:-:S03]  /*138bc0*/  F2FP.SATFINITE.E5M2.F32.PACK_AB_MERGE_C R4, R4, R6, RZ ;  /* 0x000000060404723e */ /* 0x004fc600048060ff */
[----:B0-----:R-:W2:Y:S04]  /*138bd0*/  LDL.LU R0, [R1+0x25ec] ;  /* 0x0025ec0001007983 */ /* 0x001ea80000300800 */
[----:B------:R0:W-:Y:S01]  /*138be0*/  STL [R1+0x1a40], R21 ;  /* 0x001a401501007387 */ /* 0x0001e20000100800 */
[----:B----4-:R-:W-:Y:S02]  /*138bf0*/  F2FP.SATFINITE.E5M2.F32.PACK_AB_MERGE_C R9, R10, R9, RZ ;  /* 0x000000090a09723e */ /* 0x010fe400048060ff */
[C---:B---3--:R-:W-:Y:S01]  /*138c00*/  IADD3 R20, P1, R2.reuse, R25, RZ ;  /* 0x0000001902147210 */ /* 0x048fe20007f3e0ff */
[----:B------:R1:W-:Y:S04]  /*138c10*/  STL [R1+0x64c0], R25 ;  /* 0x0064c01901007387 */ /* 0x0003e80000100800 */
[----:B0-----:R-:W-:Y:S01]  /*138c20*/  IMAD.X R21, R3, 0x1, R24, P1 ;  /* 0x0000000103157824 */ /* 0x001fe200008e0618 */
[----:B-1----:R-:W3:Y:S04]  /*138c30*/  LDL.LU R25, [R1+0x25f8] ;  /* 0x0025f80001197983 */ /* 0x002ee80000300800 */
[----:B------:R0:W-:Y:S04]  /*138c40*/  STL [R1+0x64c4], R24 ;  /* 0x0064c41801007387 */ /* 0x0001e80000100800 */
[----:B0-----:R-:W4:Y:S04]  /*138c50*/  LDL.LU R24, [R1+0x25f4] ;  /* 0x0025f40001187983 */ /* 0x001f280000300800 */
[----:B------:R0:W-:Y:S04]  /*138c60*/  STL.64 [R1+0x1388], R20 ;  /* 0x0013881401007387 */ /* 0x0001e80000100a00 */
[----:B------:R-:W2:Y:S04]  /*138c70*/  LDL.LU R6, [R1+0x25d0] ;  /* 0x0025d00001067983 */ /* 0x000ea80000300800 */
[----:B------:R1:W-:Y:S01]  /*138c80*/  STL [R1+0x1a44], R4 ;  /* 0x001a440401007387 */ /* 0x0003e20000100800 */
[----:B0-----:R-:W-:-:S05]  /*138c90*/  IADD3 R20, P1, R2, R23, RZ ;  /* 0x0000001702147210 */ /* 0x001fca0007f3e0ff */
[----:B------:R-:W-:Y:S01]  /*138ca0*/  IMAD.X R21, R3, 0x1, R22, P1 ;  /* 0x0000000103157824 */ /* 0x000fe200008e0616 */
[----:B-1----:R-:W2:Y:S04]  /*138cb0*/  LDL.LU R4, [R1+0x25d4] ;  /* 0x0025d40001047983 */ /* 0x002ea80000300800 */
[----:B------:R0:W-:Y:S04]  /*138cc0*/  STL [R1+0x1a10], R9 ;  /* 0x001a100901007387 */ /* 0x0001e80000100800 */
[----:B0-----:R-:W2:Y:S04]  /*138cd0*/  LDL.LU R9, [R1+0x25d8] ;  /* 0x0025d80001097983 */ /* 0x001ea80000300800 */
[----:B------:R-:W2:Y:S04]  /*138ce0*/  LDL.LU R10, [R1+0x25dc] ;  /* 0x0025dc00010a7983 */ /* 0x000ea80000300800 */
[----:B------:R0:W-:Y:S04]  /*138cf0*/  STL [R1+0x64b0], R23 ;  /* 0x0064b01701007387 */ /* 0x0001e80000100800 */
[----:B0-----:R-:W4:Y:S04]  /*138d00*/  LDL.LU R23, [R1+0x25f0] ;  /* 0x0025f00001177983 */ /* 0x001f280000300800 */
        /* <DEDUP_REMOVED lines=9> */
[----:B0-----:R-:W3:Y:S04]  /*138da0*/  LDL.LU.64 R18, [R1+0x64d0] ;  /* 0x0064d00001127983 */ /* 0x001ee80000300a00 */
[----:B------:R-:W2:Y:S04]  /*138db0*/  LDL.LU R11, [R1+0x25c0] ;  /* 0x0025c000010b7983 */ /* 0x000ea80000300800 */
[----:B------:R-:W2:Y:S04]  /*138dc0*/  LDL.LU R12, [R1+0x25c4] ;  /* 0x0025c400010c7983 */ /* 0x000ea80000300800 */
[----:B------:R0:W-:Y:S04]  /*138dd0*/  STL.64 [R1+0x64b8], R20 ;  /* 0x0064b81401007387 */ /* 0x0001e80000100a00 */
[----:B0-----:R-:W3:Y:S04]  /*138de0*/  LDL.LU R20, [R1+0x2608] ;  /* 0x0026080001147983 */ /* 0x001ee80000300800 */
[----:B------:R-:W3:Y:S01]  /*138df0*/  LDL.LU R21, [R1+0x260c] ;  /* 0x00260c0001157983 */ /* 0x000ee20000300800 */
[----:B----4-:R-:W-:-:S02]  /*138e00*/  F2FP.SATFINITE.E5M2.F32.PACK_AB_MERGE_C R23, R24, R23, RZ ;  /* 0x000000171817723e */ /* 0x010fc400048060ff */
[----:B------:R-:W-:Y:S02]  /*138e10*/  F2FP.SATFINITE.E5M2.F32.PACK_AB_MERGE_C R7, R7, R25, RZ ;  /* 0x000000190707723e */ /* 0x000fe400048060ff */
[----:B------:R-:W-:Y:S02]  /*138e20*/  F2FP.SATFINITE.E5M2.F32.PACK_AB_MERGE_C R5, R8, R5, RZ ;  /* 0x000000050805723e */ /* 0x000fe400048060ff */
[----:B---3--:R-:W-:Y:S02]  /*138e30*/  F2FP.SATFINITE.E5M2.F32.PACK_AB_MERGE_C R21, R21, R20, RZ ;  /* 0x000000141515723e */ /* 0x008fe400048060ff */
[----:B------:R-:W-:-:S03]  /*138e40*/  IADD3 R20, P1, R2, R19, RZ ;  /* 0x0000001302147210 */ /* 0x000fc60007f3e0ff */
[----:B------:R0:W-:Y:S04]  /*138e50*/  STL [R1+0x19ec], R21 ;  /* 0x0019ec1501007387 */ /* 0x0001e80000100800 */
[----:B------:R-:W-:Y:S04]  /*138e60*/  STL [R1+0x19bc], R23 ;  /* 0x0019bc1701007387 */ /* 0x000fe80000100800 */
[----:B------:R1:W-:Y:S01]  /*138e70*/  STL.64 [R1+0x64a8], R18 ;  /* 0x0064a81201007387 */ /* 0x0003e20000100a00 */
[----:B0-----:R-:W-:-:S05]  /*138e80*/  IMAD.X R21, R3, 0x1, R18, P1 ;  /* 0x0000000103157824 */ /* 0x001fca00008e0612 */
[----:B------:R-:W-:Y:S01]  /*138e90*/  STL.64 [R1+0x1370], R20 ;  /* 0x0013701401007387 */ /* 0x000fe20000100a00 */
[----:B-1----:R-:W-:-:S03]  /*138ea0*/  IADD3 R18, P1, R2, R17, RZ ;  /* 0x0000001102127210 */ /* 0x002fc60007f3e0ff */
[----:B------:R-:W-:Y:S02]  /*138eb0*/  STL [R1+0x19c0], R7 ;  /* 0x0019c00701007387 */ /* 0x000fe40000100800 */
[----:B------:R-:W-:Y:S02]  /*138ec0*/  IMAD.X R19, R3, 0x1, R15, P1 ;  /* 0x0000000103137824 */ /* 0x000fe400008e060f */
[----:B------:R2:W-:Y:S02]  /*138ed0*/  STL [R1+0x19a0], R5 ;  /* 0x0019a00501007387 */ /* 0x0005e40000100800 */
[----:B--2---:R-:W-:Y:S02]  /*138ee0*/  F2FP.SATFINITE.E5M2.F32.PACK_AB_MERGE_C R5, R0, R13, RZ ;  /* 0x0000000d0005723e */ /* 0x004fe400048060ff */
[----:B------:R-:W2:Y:S04]  /*138ef0*/  LDL.LU R13, [R1+0x25b0] ;  /* 0x0025b000010d7983 */ /* 0x000ea80000300800 */
[----:B------:R-:W2:Y:S04]  /*138f00*/  LDL.LU R0, [R1+0x25b4] ;  /* 0x0025b40001007983 */ /* 0x000ea80000300800 */
[----:B------:R0:W-:Y:S04]  /*138f10*/  STL.64 [R1+0x1360], R18 ;  /* 0x0013601201007387 */ /* 0x0001e80000100a00 */
[----:B------:R-:W-:Y:S04]  /*138f20*/  STL [R1+0x198c], R5 ;  /* 0x00198c0501007387 */ /* 0x000fe80000100800 */
[----:B------:R1:W-:Y:S01]  /*138f30*/  STL.64 [R1+0x64c8], R16 ;  /* 0x0064c81001007387 */ /* 0x0003e20000100a00 */
[----:B0-----:R-:W-:-:S03]  /*138f40*/  IADD3 R18, P1, R2, R16, RZ ;  /* 0x0000001002127210 */ /* 0x001fc60007f3e0ff */
[----:B-1----:R-:W3:Y:S04]  /*138f50*/  LDL.LU R16, [R1+0x25c8] ;  /* 0x0025c80001107983 */ /* 0x002ee80000300800 */
[----:B------:R-:W3:Y:S04]  /*138f60*/  LDL.LU R17, [R1+0x25cc] ;  /* 0x0025cc0001117983 */ /* 0x000ee80000300800 */
[----:B------:R-:W4:Y:S04]  /*138f70*/  LDL.LU R24, [R1+0x25b8] ;  /* 0x0025b80001187983 */ /* 0x000f280000300800 */
[----:B------:R-:W4:Y:S01]  /*138f80*/  LDL.LU R25, [R1+0x25bc] ;  /* 0x0025bc0001197983 */ /* 0x000f220000300800 */
[----:B------:R-:W-:Y:S01]  /*138f90*/  IMAD.X R19, R3, 0x1, R14, P1 ;  /* 0x0000000103137824 */ /* 0x000fe200008e060e */
[----:B------:R-:W-:Y:S01]  /*138fa0*/  F2FP.SATFINITE.E5M2.F32.PACK_AB_MERGE_C R4, R4, R6, RZ ;  /* 0x000000060404723e */ /* 0x000fe200048060ff */
[----:B------:R-:W-:Y:S01]  /*138fb0*/  VIADD R2, R2, UR5 ;  /* 0x0000000502027c36 */ /* 0x000fe20008000000 */
[----:B------:R-:W4:Y:S01]  /*138fc0*/  LDL.LU R20, [R1+0x25a0] ;  /* 0x0025a00001147983 */ /* 0x000f220000300800 */
[----:B------:R-:W-:Y:S01]  /*138fd0*/  F2FP.SATFINITE.E5M2.F32.PACK_AB_MERGE_C R3, R10, R9, RZ ;  /* 0x000000090a03723e */ /* 0x000fe200048060ff */
[----:B------:R-:W-:-:S02]  /*138fe0*/  ULDC UR5, c[0x0][0x248] ;  /* 0x0000920000057ab9 */ /* 0x000fc40000000800 */
[----:B------:R0:W-:Y:S01]  /*138ff0*/  STL.64 [R1+0x1368], R18 ;  /* 0x0013681201007387 */ /* 0x0001e20000100a00 */
[----:B------:R-:W-:-:S03]  /*139000*/  IADD3 R8, P1, R2, R29, RZ ;  /* 0x0000001d02087210 */ /* 0x000fc60007f3e0ff */
[----:B------:R-:W4:Y:S04]  /*139010*/  LDL.LU R21, [R1+0x25a4] ;  /* 0x0025a40001157983 */ /* 0x000f280000300800 */
[----:B------:R-:W4:Y:S04]  /*139020*/  LDL.LU R23, [R1+0x25a8] ;  /* 0x0025a80001177983 */ /* 0x000f280000300800 */
[----:B------:R1:W-:Y:S01]  /*139030*/  STL [R1+0x1978], R4 ;  /* 0x0019780401007387 */ /* 0x0003e20000100800 */
[----:B------:R-:W-:-:S03]  /*139040*/  F2FP.SATFINITE.E5M2.F32.PACK_AB_MERGE_C R5, R12, R11, RZ ;  /* 0x0000000b0c05723e */ /* 0x000fc600048060ff */
[----:B0-----:R-:W4:Y:S01]  /*139050*/  LDL.LU R18, [R1+0x2598] ;  /* 0x0025980001127983 */ /* 0x001f220000300800 */
[----:B-1----:R-:W-:-:S03]  /*139060*/  SHF.R.S32.HI R4, RZ, 0x1f, R2 ;  /* 0x0000001fff047819 */ /* 0x002fc60000011402 */
[----:B------:R0:W-:Y:S04]  /*139070*/  STL [R1+0x197c], R3 ;  /* 0x00197c0301007387 */ /* 0x0001e80000100800 */
[----:B------:R-:W4:Y:S01]  /*139080*/  LDL.LU R19, [R1+0x259c] ;  /* 0x00259c0001137983 */ /* 0x000f220000300800 */
[----:B------:R-:W-:-:S03]  /*139090*/  IMAD.X R9, R4, 0x1, R28, P1 ;  /* 0x0000000104097824 */ /* 0x000fc600008e061c */
[----:B------:R-:W4:Y:S04]  /*1390a0*/  LDL.LU R7, [R1+0x2580] ;  /* 0x0025800001077983 */ /* 0x000f280000300800 */
[----:B0-----:R-:W4:Y:S04]  /*1390b0*/  LDL.LU R3, [R1+0x2584] ;  /* 0x0025840001037983 */ /* 0x001f280000300800 */
[----:B------:R0:W-:Y:S04]  /*1390c0*/  STL [R1+0x1948], R5 ;  /* 0x0019480501007387 */ /* 0x0001e80000100800 */
[----:B0-----:R-:W4:Y:S04]  /*1390d0*/  LDL.LU R5, [R1+0x258c] ;  /* 0x00258c0001057983 */ /* 0x001f280000300800 */
[----:B------:R0:W-:Y:S04]  /*1390e0*/  STL.64 [R1+0x1350], R8 ;  /* 0x0013500801007387 */ /* 0x0001e80000100a00 */
[----:B0-----:R-:W4:Y:S04]  /*1390f0*/  LDL.LU R8, [R1+0x2570] ;  /* 0x0025700001087983 */ /* 0x001f280000300800 */
[----:B------:R-:W4:Y:S04]  /*139100*/  LDL.LU R6, [R1+0x2574] ;  /* 0x0025740001067983 */ /* 0x000f280000300800 */
[----:B------:R-:W4:Y:S04]  /*139110*/  LDL.LU R9, [R1+0x2578] ;  /* 0x0025780001097983 */ /* 0x000f280000300800 */
        /* <DEDUP_REMOVED lines=8> */
[----:B------:R-:W-:-:S03]  /*1391a0*/  IADD3 R16, P1, R2, R27, RZ ;  /* 0x0000001b02107210 */ /* 0x000fc60007f3e0ff */
[----:B------:R0:W-:Y:S01]  /*1391b0*/  STL [R1+0x1944], R17 ;  /* 0x0019441101007387 */ /* 0x0001e20000100800 */
[----:B----4-:R-:W-:-:S03]  /*1391c0*/  F2FP.SATFINITE.E5M2.F32.PACK_AB_MERGE_C R25, R25, R24, RZ ;  /* 0x000000181919723e */ /* 0x010fc600048060ff */
[----:B------:R-:W-:Y:S01]  /*1391d0*/  STL [R1+0x17c4], R0 ;  /* 0x0017c40001007387 */ /* 0x000fe20000100800 */
[----:B0-----:R-:W-:-:S05]  /*1391e0*/  IMAD.X R17, R4, 0x1, R26, P1 ;  /* 0x0000000104117824 */ /* 0x001fca00008e061a */
[----:B------:R0:W-:Y:S04]  /*1391f0*/  STL.64 [R1+0x1358], R16 ;  /* 0x0013581001007387 */ /* 0x0001e80000100a00 */
[----:B0-----:R-:W2:Y:S04]  /*139200*/  LDL.LU.64 R16, [R1+0x64c8] ;  /* 0x0064c80001107983 */ /* 0x001ea80000300a00 */
[----:B------:R-:W3:Y:S04]  /*139210*/  LDL.LU R13, [R1+0x2568] ;  /* 0x00256800010d7983 */ /* 0x000ee80000300800 */
[----:B------:R-:W3:Y:S04]  /*139220*/  LDL.LU R0, [R1+0x256c] ;  /* 0x00256c0001007983 */ /* 0x000ee80000300800 */
        /* <DEDUP_REMOVED lines=8> */
[----:B0-----:R-:W2:Y:S04]  /*1392b0*/  LDL.LU.64 R20, [R1+0x64b8] ;  /* 0x0064b80001147983 */ /* 0x001ea80000300a00 */
[----:B------:R0:W-:Y:S04]  /*1392c0*/  STL.64 [R1+0x6498], R24 ;  /* 0x0064981801007387 */ /* 0x0001e80000100a00 */
[----:B0-----:R-:W4:Y:S04]  /*1392d0*/  LDL.LU R24, [R1+0x25ac] ;  /* 0x0025ac0001187983 */ /* 0x001f280000300800 */
[----:B------:R-:W3:Y:S01]  /*1392e0*/  LDL.LU R25, [R1+0x2590] ;  /* 0x0025900001197983 */ /* 0x000ee20000300800 */
[----:B----4-:R-:W-:-:S03]  /*1392f0*/  F2FP.SATFINITE.E5M2.F32.PACK_AB_MERGE_C R24, R24, R23, RZ ;  /* 0x000000171818723e */ /* 0x010fc600048060ff */
[----:B------:R-:W4:Y:S04]  /*139300*/  LDL.LU R23, [R1+0x64b0] ;  /* 0x0064b00001177983 */ /* 0x000f280000300800 */
[----:B------:R4:W-:Y:S01]  /*139310*/  STL [R1+0x99c], R24 ;  /* 0x00099c1801007387 */ /* 0x0009e20000100800 */
[----:B---3--:R-:W-:Y:S02]  /*139320*/  F2FP.SATFINITE.E5M2.F32.PACK_AB_MERGE_C R28, R28, R25, RZ ;  /* 0x000000191c1c723e */ /* 0x008fe400048060ff */
[----:B------:R-:W-:-:S03]  /*139330*/  F2FP.SATFINITE.E5M2.F32.PACK_AB_MERGE_C R18, R19, R18, RZ ;  /* 0x000000121312723e */ /* 0x000fc600048060ff */
[----:B------:R-:W-:Y:S01]  /*139340*/  STL [R1+0x97c], R28 ;  /* 0x00097c1c01007387 */ /* 0x000fe20000100800 */
[----:B------:R-:W-:Y:S02]  /*139350*/  F2FP.SATFINITE.E5M2.F32.PACK_AB_MERGE_C R3, R3, R7, RZ ;  /* 0x000000070303723e */ /* 0x000fe400048060ff */
[----:B----4-:R-:W-:-:S05]  /*139360*/  IADD3 R24, P1, R2, R23, RZ ;  /* 0x0000001702187210 */ /* 0x010fca0007f3e0ff */
[----:B------:R-:W-:-:S05]  /*139370*/  IMAD.X R25, R4, 0x1, R22, P1 ;  /* 0x0000000104197824 */ /* 0x000fca00008e0616 */
[----:B------:R0:W-:Y:S04]  /*139380*/  STL.64 [R1+0x1338], R24 ;  /* 0x0013381801007387 */ /* 0x0001e80000100a00 */
[----:B0-----:R-:W3:Y:S04]  /*139390*/  LDL.LU R24, [R1+0x2558] ;  /* 0x0025580001187983 */ /* 0x001ee80000300800 */
[----:B------:R2:W-:Y:S04]  /*1393a0*/  STL [R1+0x96c], R18 ;  /* 0x00096c1201007387 */ /* 0x0005e80000100800 */
[----:B------:R-:W3:Y:S01]  /*1393b0*/  LDL.LU R25, [R1+0x255c] ;  /* 0x00255c0001197983 */ /* 0x000ee20000300800 */
[----:B--2---:R-:W-:-:S03]  /*1393c0*/  IADD3 R18, P1, R2, R21, RZ ;  /* 0x0000001502127210 */ /* 0x004fc60007f3e0ff */
[----:B------:R0:W-:Y:S02]  /*1393d0*/  STL [R1+0x8b8], R3 ;  /* 0x0008b80301007387 */ /* 0x0001e40000100800 */
[----:B------:R-:W-:Y:S02]  /*1393e0*/  IMAD.X R19, R4, 0x1, R20, P1 ;  /* 0x0000000104137824 */ /* 0x000fe400008e0614 */
[----:B------:R-:W2:Y:S04]  /*1393f0*/  LDL.LU R7, [R1+0x2760] ;  /* 0x0027600001077983 */ /* 0x000ea80000300800 */
[----:B0-----:R-:W2:Y:S04]  /*139400*/  LDL.LU R3, [R1+0x2764] ;  /* 0x0027640001037983 */ /* 0x001ea80000300800 */
[----:B------:R0:W-:Y:S04]  /*139410*/  STL.64 [R1+0x1340], R18 ;  /* 0x0013401201007387 */ /* 0x0001e80000100a00 */
[----:B0-----:R-:W4:Y:S01]  /*139420*/  LDL.LU.64 R18, [R1+0x64a8] ;  /* 0x0064a80001127983 */ /* 0x001f220000300a00 */
[----:B------:R-:W-:-:S03]  /*139430*/  F2FP.SATFINITE.E5M2.F32.PACK_AB_MERGE_C R28, R5, R29, RZ ;  /* 0x0000001d051c723e */ /* 0x000fc600048060ff */
[----:B------:R-:W-:Y:S01]  /*139440*/  STL.64 [R1+0x6490], R20 ;  /* 0x0064901401007387 */ /* 0x000fe20000100a00 */
[----:B------:R-:W-:-:S03]  /*139450*/  F2FP.SATFINITE.E5M2.F32.PACK_AB_MERGE_C R5, R6, R8, RZ ;  /* 0x000000080605723e */ /* 0x000fc600048060ff */
[----:B------:R-:W-:Y:S01]  /*139460*/  STL [R1+0x8b0], R28 ;  /* 0x0008b01c01007387 */ /* 0x000fe20000100800 */
[----:B------:R-:W-:-:S03]  /*139470*/  F2FP.SATFINITE.E5M2.F32.PACK_AB_MERGE_C R8, R10, R9, RZ ;  /* 0x000000090a08723e */ /* 0x000fc600048060ff */
[----:B------:R0:W-:Y:S01]  /*139480*/  STL [R1+0x88c], R5 ;  /* 0x00088c0501007387 */ /* 0x0001e20000100800 */
[----:B------:R-:W-:-:S03]  /*139490*/  F2FP.SATFINITE.E5M2.F32.PACK_AB_MERGE_C R6, R12, R11, RZ ;  /* 0x0000000b0c06723e */ /* 0x000fc600048060ff */
[----:B0-----:R-:W3:Y:S01]  /*1394a0*/  LDL.LU R5, [R1+0x2768] ;  /* 0x0027680001057983 */ /* 0x001ee20000300800 */
[----:B------:R-:W-:Y:S02]  /*1394b0*/  F2FP.SATFINITE.E5M2.F32.PACK_AB_MERGE_C R0, R0, R13, RZ ;  /* 0x0000000d0000723e */ /* 0x000fe400048060ff */
[----:B----4-:R-:W-:-:S05]  /*1394c0*/  IADD3 R20, P1, R2, R19, RZ ;  /* 0x0000001302147210 */ /* 0x010fca0007f3e0ff */
[----:B------:R-:W-:-:S05]  /*1394d0*/  IMAD.X R21, R4, 0x1, R18, P1 ;  /* 0x0000000104157824 */ /* 0x000fca00008e0612 */
[----:B------:R0:W-:Y:S04]  /*1394e0*/  STL.64 [R1+0x1330], R20 ;  /* 0x0013301401007387 */ /* 0x0001e80000100a00 */
[----:B------:R1:W-:Y:S01]  /*1394f0*/  STL [R1+0x890], R8 ;  /* 0x0008900801007387 */ /* 0x0003e20000100800 */
[----:B0-----:R-:W-:-:S03]  /*139500*/  IADD3 R20, P1, R2, R17, RZ ;  /* 0x0000001102147210 */ /* 0x001fc60007f3e0ff */
[----:B-1----:R-:W4:Y:S02]  /*139510*/  LDL.LU R8, [R1+0x276c] ;  /* 0x00276c0001087983 */ /* 0x002f240000300800 */
[----:B------:R-:W-:Y:S02]  /*139520*/  IMAD.X R21, R4, 0x1, R15, P1 ;  /* 0x0000000104157824 */ /* 0x000fe400008e060f */
[----:B------:R-:W-:Y:S04]  /*139530*/  STL [R1+0x83c], R6 ;  /* 0x00083c0601007387 */ /* 0x000fe80000100800 */
[----:B------:R-:W4:Y:S04]  /*139540*/  LDL.LU R11, [R1+0x2790] ;  /* 0x00279000010b7983 */ /* 0x000f280000300800 */
[----:B------:R-:W4:Y:S04]  /*139550*/  LDL.LU R12, [R1+0x2794] ;  /* 0x00279400010c7983 */ /* 0x000f280000300800 */
[----:B------:R0:W-:Y:S01]  /*139560*/  STL.64 [R1+0x1328], R20 ;  /* 0x0013281401007387 */ /* 0x0001e20000100a00 */
[----:B------:R-:W-:-:S03]  /*139570*/  IADD3 R28, P1, R2, R16, RZ ;  /* 0x00000010021c7210 */ /* 0x000fc60007f3e0ff */
[----:B0-----:R-:W4:Y:S04]  /*139580*/  LDL.LU R20, [R1+0x2798] ;  /* 0x0027980001147983 */ /* 0x001f280000300800 */
[----:B------:R-:W4:Y:S04]  /*139590*/  LDL.LU R21, [R1+0x279c] ;  /* 0x00279c0001157983 */ /* 0x000f280000300800 */
[----:B------:R0:W-:Y:S04]  /*1395a0*/  STL [R1+0x85c], R0 ;  /* 0x00085c0001007387 */ /* 0x0001e80000100800 */
[----:B------:R-:W4:Y:S04]  /*1395b0*/  LDL.LU R13, [R1+0x2740] ;  /* 0x00274000010d7983 */ /* 0x000f280000300800 */
[----:B0-----:R-:W4:Y:S04]  /*1395c0*/  LDL.LU R0, [R1+0x2744] ;  /* 0x0027440001007983 */ /* 0x001f280000300800 */
[----:B------:R0:W-:Y:S01]  /*1395d0*/  STL.64 [R1+0x6488], R16 ;  /* 0x0064881001007387 */ /* 0x0001e20000100a00 */
[----:B------:R-:W-:-:S03]  /*1395e0*/  IMAD.X R29, R4, 0x1, R14, P1 ;  /* 0x00000001041d7824 */ /* 0x000fc600008e060e */
[----:B0-----:R-:W3:Y:S04]  /*1395f0*/  LDL.LU R16, [R1+0x2550] ;  /* 0x0025500001107983 */ /* 0x001ee80000300800 */
[----:B------:R-:W3:Y:S04]  /*139600*/  LDL.LU R17, [R1+0x2554] ;  /* 0x0025540001117983 */ /* 0x000ee80000300800 */
[----:B------:R0:W-:Y:S04]  /*139610*/  STL.64 [R1+0x1320], R28 ;  /* 0x0013201c01007387 */ /* 0x0001e80000100a00 */
[----:B0-----:R-:W4:Y:S01]  /*139620*/  LDL.LU.64 R28, [R1+0x64a0] ;  /* 0x0064a000011c7983 */ /* 0x001f220000300a00 */
[----:B--2---:R-:W-:-:S03]  /*139630*/  F2FP.SATFINITE.E5M2.F32.PACK_AB_MERGE_C R3, R3, R7, RZ ;  /* 0x000000070303723e */ /* 0x004fc600048060ff */
[----:B------:R-:W2:Y:S04]  /*139640*/  LDL.LU R6, [R1+0x2748] ;  /* 0x0027480001067983 */ /* 0x000ea80000300800 */
[----:B------:R-:W2:Y:S04]  /*139650*/  LDL.LU R4, [R1+0x274c] ;  /* 0x00274c0001047983 */ /* 0x000ea80000300800 */
[----:B------:R-:W2:Y:S01]  /*139660*/  LDL.LU R9, [R1+0x2730] ;  /* 0x0027300001097983 */ /* 0x000ea20000300800 */
[----:B------:R-:W-:Y:S01]  /*139670*/  VIADD R2, R2, UR5 ;  /* 0x0000000502027c36 */ /* 0x000fe20008000000 */
[----:B------:R-:W-:-:S02]  /*139680*/  ULDC UR5, c[0x0][0x248] ;  /* 0x0000920000057ab9 */ /* 0x000fc40000000800 */
[----:B------:R-:W2:Y:S01]  /*139690*/  LDL.LU R10, [R1+0x2734] ;  /* 0x00273400010a7983 */ /* 0x000ea20000300800 */
[----:B---3--:R-:W-:Y:S02]  /*1396a0*/  F2FP.SATFINITE.E5M2.F32.PACK_AB_MERGE_C R17, R17, R16, RZ ;  /* 0x000000101111723e */ /* 0x008fe400048060ff */
[----:B------:R-:W-:-:S03]  /*1396b0*/  F2FP.SATFINITE.E5M2.F32.PACK_AB_MERGE_C R16, R25, R24, RZ ;  /* 0x000000181910723e */ /* 0x000fc600048060ff */
[----:B------:R-:W-:Y:S04]  /*1396c0*/  STL [R1+0x81c], R17 ;  /* 0x00081c1101007387 */ /* 0x000fe80000100800 */
[----:B------:R0:W-:Y:S04]  /*1396d0*/  STL [R1+0x818], R16 ;  /* 0x0008181001007387 */ /* 0x0001e80000100800 */
[----:B0-----:R-:W3:Y:S04]  /*1396e0*/  LDL.LU R16, [R1+0x2738] ;  /* 0x0027380001107983 */ /* 0x001ee80000300800 */
[----:B------:R-:W3:Y:S01]  /*1396f0*/  LDL.LU R17, [R1+0x273c] ;  /* 0x00273c0001117983 */ /* 0x000ee20000300800 */
[----:B----4-:R-:W-:-:S03]  /*139700*/  IADD3 R24, P1, R2, R29, RZ ;  /* 0x0000001d02187210 */ /* 0x010fc60007f3e0ff */
[----:B------:R0:W-:Y:S04]  /*139710*/  STL [R1+0x7d4], R3 ;  /* 0x0007d40301007387 */ /* 0x0001e80000100800 */
[----:B------:R-:W4:Y:S04]  /*139720*/  LDL.LU R7, [R1+0x2540] ;  /* 0x0025400001077983 */ /* 0x000f280000300800 */
[----:B0-----:R-:W4:Y:S04]  /*139730*/  LDL.LU R3, [R1+0x2544] ;  /* 0x0025440001037983 */ /* 0x001f280000300800 */
[----:B------:R0:W-:Y:S02]  /*139740*/  STL [R1+0x6478], R29 ;  /* 0x0064781d01007387 */ /* 0x0001e40000100800 */
[----:B0-----:R-:W-:-:S05]  /*139750*/  SHF.R.S32.HI R29, RZ, 0x1f, R2 ;  /* 0x0000001fff1d7819 */ /* 0x001fca0000011402 */
[----:B------:R-:W-:-:S05]  /*139760*/  IMAD.X R25, R29, 0x1, R28, P1 ;  /* 0x000000011d197824 */ /* 0x000fca00008e061c */
[----:B------:R0:W-:Y:S02]  /*139770*/  STL.64 [R1+0x1310], R24 ;  /* 0x0013101801007387 */ /* 0x0001e40000100a00 */
[----:B0-----:R-:W-:Y:S02]  /*139780*/  F2FP.SATFINITE.E5M2.F32.PACK_AB_MERGE_C R24, R8, R5, RZ ;  /* 0x000000050818723e */ /* 0x001fe400048060ff */
[----:B------:R-:W4:Y:S04]  /*139790*/  LDL.LU R5, [R1+0x2548] ;  /* 0x0025480001057983 */ /* 0x000f280000300800 */
[----:B------:R-:W4:Y:S04]  /*1397a0*/  LDL.LU R8, [R1+0x254c] ;  /* 0x00254c0001087983 */ /* 0x000f280000300800 */
[----:B------:R0:W-:Y:S02]  /*1397b0*/  STL [R1+0x7e0], R24 ;  /* 0x0007e01801007387 */ /* 0x0001e40000100800 */
[----:B0-----:R-:W-:-:S02]  /*1397c0*/  F2FP.SATFINITE.E5M2.F32.PACK_AB_MERGE_C R24, R12, R11, RZ ;  /* 0x0000000b0c18723e */ /* 0x001fc400048060ff */
[----:B------:R-:W4:Y:S04]  /*1397d0*/  LDL.LU R11, [R1+0x2510] ;  /* 0x00251000010b7983 */ /* 0x000f280000300800 */
[----:B------:R-:W4:Y:S04]  /*1397e0*/  LDL.LU R12, [R1+0x2514] ;  /* 0x00251400010c7983 */ /* 0x000f280000300800 */
[----:B------:R0:W-:Y:S02]  /*1397f0*/  STL [R1+0x7c0], R24 ;  /* 0x0007c01801007387 */ /* 0x0001e40000100800 */
[----:B0-----:R-:W-:-:S05]  /*139800*/  IADD3 R24, P1, R2, R27, RZ ;  /* 0x0000001b02187210 */ /* 0x001fca0007f3e0ff */
        /* <DEDUP_REMOVED lines=9> */
[----:B------:R3:W-:Y:S04]  /*1398a0*/  STL [R1+0x1f28], R20 ;  /* 0x001f281401007387 */ /* 0x0007e80000100800 */
[----:B0-----:R-:W4:Y:S01]  /*1398b0*/  LDL.LU R26, [R1+0x23e0] ;  /* 0x0023e000011a7983 */ /* 0x001f220000300800 */
[----:B--2---:R-:W-:-:S02]  /*1398c0*/  F2FP.SATFINITE.E5M2.F32.PACK_AB_MERGE_C R6, R4, R6, RZ ;  /* 0x000000060406723e */ /* 0x004fc400048060ff */
[----:B------:R-:W-:Y:S02]  /*1398d0*/  F2FP.SATFINITE.E5M2.F32.PACK_AB_MERGE_C R4, R10, R9, RZ ;  /* 0x000000090a04723e */ /* 0x000fe400048060ff */
[----:B---3--:R-:W-:-:S05]  /*1398e0*/  IADD3 R20, P1, R2, R25, RZ ;  /* 0x0000001902147210 */ /* 0x008fca0007f3e0ff */
[----:B------:R-:W-:-:S05]  /*1398f0*/  IMAD.X R21, R29, 0x1, R24, P1 ;  /* 0x000000011d157824 */ /* 0x000fca00008e0618 */
[----:B------:R0:W-:Y:S04]  /*139900*/  STL.64 [R1+0x1308], R20 ;  /* 0x0013081401007387 */ /* 0x0001e80000100a00 */
[----:B------:R-:W-:Y:S04]  /*139910*/  STL [R1+0x1f24], R6 ;  /* 0x001f240601007387 */ /* 0x000fe80000100800 */
[----:B------:R-:W2:Y:S01]  /*139920*/  LDL.LU R27, [R1+0x23e4] ;  /* 0x0023e400011b7983 */ /* 0x000ea20000300800 */
[----:B0-----:R-:W-:-:S03]  /*139930*/  IADD3 R20, P1, R2, R23, RZ ;  /* 0x0000001702147210 */ /* 0x001fc60007f3e0ff */
[----:B------:R-:W-:Y:S02]  /*139940*/  STL [R1+0x1b64], R4 ;  /* 0x001b640401007387 */ /* 0x000fe40000100800 */
[----:B------:R-:W-:-:S05]  /*139950*/  IMAD.X R21, R29, 0x1, R22, P1 ;  /* 0x000000011d157824 */ /* 0x000fca00008e0616 */
[----:B------:R0:W-:Y:S04]  /*139960*/  STL.64 [R1+0x12f8], R20 ;  /* 0x0012f81401007387 */ /* 0x0001e80000100a00 */
[----:B0-----:R-:W3:Y:S01]  /*139970*/  LDL.LU.64 R20, [R1+0x6490] ;  /* 0x0064900001147983 */ /* 0x001ee20000300a00 */
[----:B------:R-:W-:Y:S02]  /*139980*/  F2FP.SATFINITE.E5M2.F32.PACK_AB_MERGE_C R17, R17, R16, RZ ;  /* 0x000000101111723e */ /* 0x000fe400048060ff */
[----:B----4-:R-:W-:Y:S01]  /*139990*/  F2FP.SATFINITE.E5M2.F32.PACK_AB_MERGE_C R3, R3, R7, RZ ;  /* 0x000000070303723e */ /* 0x010fe200048060ff */
[----:B------:R-:W4:Y:S04]  /*1399a0*/  LDL.LU R6, [R1+0x23b0] ;  /* 0x0023b00001067983 */ /* 0x000f280000300800 */
[----:B------:R-:W4:Y:S04]  /*1399b0*/  LDL.LU R4, [R1+0x23b4] ;  /* 0x0023b40001047983 */ /* 0x000f280000300800 */
[----:B------:R-:W4:Y:S04]  /*1399c0*/  LDL.LU R9, [R1+0x23b8] ;  /* 0x0023b80001097983 */ /* 0x000f280000300800 */
[----:B------:R-:W4:Y:S04]  /*1399d0*/  LDL.LU R10, [R1+0x23bc] ;  /* 0x0023bc00010a7983 */ /* 0x000f280000300800 */
[----:B------:R0:W-:Y:S01]  /*1399e0*/  STL [R1+0x1b60], R17 ;  /* 0x001b601101007387 */ /* 0x0001e20000100800 */
[----:B------:R-:W-:-:S02]  /*1399f0*/  F2FP.SATFINITE.E5M2.F32.PACK_AB_MERGE_C R5, R8, R5, RZ ;  /* 0x000000050805723e */ /* 0x000fc400048060ff */
[C---:B---3--:R-:W-:Y:S01]  /*139a00*/  IADD3 R16, P1, R2.reuse, R21, RZ ;  /* 0x0000001502107210 */ /* 0x048fe20007f3e0ff */
[----:B------:R-:W-:Y:S04]  /*139a10*/  STL [R1+0x6468], R21 ;  /* 0x0064681501007387 */ /* 0x000fe80000100800 */
[----:B0-----:R-:W-:Y:S01]  /*139a20*/  IMAD.X R17, R29, 0x1, R20, P1 ;  /* 0x000000011d117824 */ /* 0x001fe200008e0614 */
[----:B------:R0:W-:Y:S04]  /*139a30*/  STL [R1+0x1b84], R3 ;  /* 0x001b840301007387 */ /* 0x0001e80000100800 */
[----:B0-----:R-:W3:Y:S04]  /*139a40*/  LDL.LU R3, [R1+0x1bc4] ;  /* 0x001bc40001037983 */ /* 0x001ee80000300800 */
[----:B------:R0:W-:Y:S04]  /*139a50*/  STL [R1+0x646c], R20 ;  /* 0x00646c1401007387 */ /* 0x0001e80000100800 */
[----:B0-----:R-:W3:Y:S04]  /*139a60*/  LDL.LU R20, [R1+0x1bc0] ;  /* 0x001bc00001147983 */ /* 0x001ee80000300800 */
[----:B------:R0:W-:Y:S04]  /*139a70*/  STL.64 [R1+0x1300], R16 ;  /* 0x0013001001007387 */ /* 0x0001e80000100a00 */
[----:B------:R-:W3:Y:S04]  /*139a80*/  LDL.LU R21, [R1+0x1bc8] ;  /* 0x001bc80001157983 */ /* 0x000ee80000300800 */
[----:B------:R-:W3:Y:S01]  /*139a90*/  LDL.LU R7, [R1+0x1bcc] ;  /* 0x001bcc0001077983 */ /* 0x000ee20000300800 */
[----:B0-----:R-:W-:-:S03]  /*139aa0*/  IADD3 R16, P1, R2, R19, RZ ;  /* 0x0000001302107210 */ /* 0x001fc60007f3e0ff */
[----:B------:R0:W-:Y:S02]  /*139ab0*/  STL [R1+0x1b80], R5 ;  /* 0x001b800501007387 */ /* 0x0001e40000100800 */
[----:B------:R-:W-:Y:S01]  /*139ac0*/  IMAD.X R17, R29, 0x1, R18, P1 ;  /* 0x000000011d117824 */ /* 0x000fe200008e0612 */
[----:B0-----:R-:W-:-:S05]  /*139ad0*/  F2FP.SATFINITE.E5M2.F32.PACK_AB_MERGE_C R5, R12, R11, RZ ;  /* 0x0000000b0c05723e */ /* 0x001fca00048060ff */
[----:B------:R-:W-:Y:S04]  /*139ae0*/  STL [R1+0x1b8c], R5 ;  /* 0x001b8c0501007387 */ /* 0x000fe80000100800 */
[----:B------:R0:W-:Y:S04]  /*139af0*/  STL.64 [R1+0x12f0], R16 ;  /* 0x0012f01001007387 */ /* 0x0001e80000100a00 */
[----:B0-----:R-:W3:Y:S04]  /*139b00*/  LDL.LU.64 R16, [R1+0x6488] ;  /* 0x0064880001107983 */ /* 0x001ee80000300a00 */
[----:B------:R-:W3:Y:S04]  /*139b10*/  LDL.LU R11, [R1+0x1bb0] ;  /* 0x001bb000010b7983 */ /* 0x000ee80000300800 */
[----:B------:R-:W3:Y:S04]  /*139b20*/  LDL.LU R12, [R1+0x1bb4] ;  /* 0x001bb400010c7983 */ /* 0x000ee80000300800 */
[----:B------:R0:W-:Y:S04]  /*139b30*/  STL.64 [R1+0x6460], R18 ;  /* 0x0064601201007387 */ /* 0x0001e80000100a00 */
[----:B0-----:R-:W3:Y:S04]  /*139b40*/  LDL.LU R18, [R1+0x23e8] ;  /* 0x0023e80001127983 */ /* 0x001ee80000300800 */
[----:B------:R-:W3:Y:S01]  /*139b50*/  LDL.LU R19, [R1+0x23ec] ;  /* 0x0023ec0001137983 */ /* 0x000ee20000300800 */
[----:B------:R-:W-:-:S02]  /*139b60*/  F2FP.SATFINITE.E5M2.F32.PACK_AB_MERGE_C R0, R0, R13, RZ ;  /* 0x0000000d0000723e */ /* 0x000fc400048060ff */
[----:B--2---:R-:W-:Y:S01]  /*139b70*/  F2FP.SATFINITE.E5M2.F32.PACK_AB_MERGE_C R27, R27, R26, RZ ;  /* 0x0000001a1b1b723e */ /* 0x004fe200048060ff */
[----:B------:R-:W2:Y:S04]  /*139b80*/  LDL.LU R5, [R1+0x1bb8] ;  /* 0x001bb80001057983 */ /* 0x000ea80000300800 */
[----:B------:R-:W2:Y:S04]  /*139b90*/  LDL.LU R8, [R1+0x1bbc] ;  /* 0x001bbc0001087983 */ /* 0x000ea80000300800 */
[----:B------:R0:W-:Y:S04]  /*139ba0*/  STL [R1+0x1b88], R0 ;  /* 0x001b880001007387 */ /* 0x0001e80000100800 */
[----:B------:R-:W2:Y:S04]  /*139bb0*/  LDL.LU R13, [R1+0x1ba0] ;  /* 0x001ba000010d7983 */ /* 0x000ea80000300800 */
[----:B0-----:R-:W2:Y:S04]  /*139bc0*/  LDL.LU R0, [R1+0x1ba4] ;  /* 0x001ba40001007983 */ /* 0x001ea80000300800 */
[----:B------:R0:W-:Y:S01]  /*139bd0*/  STL [R1+0x1b94], R27 ;  /* 0x001b941b01007387 */ /* 0x0001e20000100800 */
[----:B----4-:R-:W-:-:S02]  /*139be0*/  F2FP.SATFINITE.E5M2.F32.PACK_AB_MERGE_C R4, R4, R6, RZ ;  /* 0x000000060404723e */ /* 0x010fc400048060ff */
[----:B------:R-:W-:Y:S02]  /*139bf0*/  F2FP.SATFINITE.E5M2.F32.PACK_AB_MERGE_C R9, R10, R9, RZ ;  /* 0x000000090a09723e */ /* 0x000fe400048060ff */
[----:B---3--:R-:W-:-:S05]  /*139c00*/  IADD3 R26, P1, R2, R17, RZ ;  /* 0x00000011021a7210 */ /* 0x008fca0007f3e0ff */
[----:B0-----:R-:W-:-:S05]  /*139c10*/  IMAD.X R27, R29, 0x1, R15, P1 ;  /* 0x000000011d1b7824 */ /* 0x001fca00008e060f */
[----:B------:R0:W-:Y:S04]  /*139c20*/  STL.64 [R1+0x12e8], R26 ;  /* 0x0012e81a01007387 */ /* 0x0001e80000100a00 */
[----:B0-----:R-:W3:Y:S01]  /*139c30*/  LDL.LU.64 R26, [R1+0x6480] ;  /* 0x00648000011a7983 */ /* 0x001ee20000300a00 */
[----:B------:R-:W-:Y:S02]  /*139c40*/  F2FP.SATFINITE.E5M2.F32.PACK_AB_MERGE_C R19, R19, R18, RZ ;  /* 0x000000121313723e */ /* 0x000fe400048060ff */
[----:B------:R-:W-:-:S03]  /*139c50*/  IADD3 R18, P1, R2, R16, RZ ;  /* 0x0000001002127210 */ /* 0x000fc60007f3e0ff */
[----:B------:R0:W-:Y:S04]  /*139c60*/  STL [R1+0x1b90], R19 ;  /* 0x001b901301007387 */ /* 0x0001e80000100800 */
[----:B------:R-:W-:Y:S01]  /*139c70*/  STL.64 [R1+0x6470], R16 ;  /* 0x0064701001007387 */ /* 0x000fe20000100a00 */
[----:B0-----:R-:W-:-:S03]  /*139c80*/  IMAD.X R19, R29, 0x1, R14, P1 ;  /* 0x000000011d137824 */ /* 0x001fc600008e060e */
[----:B------:R-:W4:Y:S04]  /*139c90*/  LDL.LU R29, [R1+0x6478] ;  /* 0x00647800011d7983 */ /* 0x000f280000300800 */
[----:B------:R-:W2:Y:S04]  /*139ca0*/  LDL.LU R6, [R1+0x1ba8] ;  /* 0x001ba80001067983 */ /* 0x000ea80000300800 */
[----:B------:R-:W-:Y:S04]  /*139cb0*/  STL.64 [R1+0x12e0], R18 ;  /* 0x0012e01201007387 */ /* 0x000fe80000100a00 */
[----:B------:R0:W-:Y:S04]  /*139cc0*/  STL [R1+0x1bd4], R4 ;  /* 0x001bd40401007387 */ /* 0x0001e80000100800 */
[----:B0-----:R-:W2:Y:S04]  /*139cd0*/  LDL.LU R4, [R1+0x1bac] ;  /* 0x001bac0001047983 */ /* 0x001ea80000300800 */
[----:B------:R0:W-:Y:S01]  /*139ce0*/  STL [R1+0x1bd0], R9 ;  /* 0x001bd00901007387 */ /* 0x0001e20000100800 */
[----:B------:R-:W-:-:S03]  /*139cf0*/  F2FP.SATFINITE.E5M2.F32.PACK_AB_MERGE_C R18, R3, R20, RZ ;  /* 0x000000140312723e */ /* 0x000fc600048060ff */
[----:B0-----:R-:W2:Y:S04]  /*139d00*/  LDL.LU R9, [R1+0x1fd0] ;  /* 0x001fd00001097983 */ /* 0x001ea80000300800 */
[----:B------:R-:W2:Y:S01]  /*139d10*/  LDL.LU R10, [R1+0x1fd4] ;  /* 0x001fd400010a7983 */ /* 0x000ea20000300800 */
[----:B------:R-:W-:-:S03]  /*139d20*/  F2FP.SATFINITE.E5M2.F32.PACK_AB_MERGE_C R7, R7, R21, RZ ;  /* 0x000000150707723e */ /* 0x000fc600048060ff */
[----:B------:R0:W-:Y:S04]  /*139d30*/  STL [R1+0x1bc4], R18 ;  /* 0x001bc41201007387 */ /* 0x0001e80000100800 */
[----:B------:R-:W2:Y:S04]  /*139d40*/  LDL.LU R20, [R1+0x1fd8] ;  /* 0x001fd80001147983 */ /* 0x000ea80000300800 */
[----:B------:R-:W2:Y:S01]  /*139d50*/  LDL.LU R21, [R1+0x1fdc] ;  /* 0x001fdc0001157983 */ /* 0x000ea20000300800 */
[----:B------:R-:W-:Y:S01]  /*139d60*/  VIADD R2, R2, UR5 ;  /* 0x0000000502027c36 */ /* 0x000fe20008000000 */
[----:B------:R-:W-:-:S04]  /*139d70*/  ULDC UR5, c[0x0][0x248] ;  /* 0x0000920000057ab9 */ /* 0x000fc80000000800 */
[----:B------:R-:W-:Y:S02]  /*139d80*/  SHF.R.S32.HI R3, RZ, 0x1f, R2 ;  /* 0x0000001fff037819 */ /* 0x000fe40000011402 */
[----:B----4-:R-:W-:-:S05]  /*139d90*/  IADD3 R16, P1, R2, R29, RZ ;  /* 0x0000001d02107210 */ /* 0x010fca0007f3e0ff */
[----:B------:R-:W-:-:S05]  /*139da0*/  IMAD.X R17, R3, 0x1, R28, P1 ;  /* 0x0000000103117824 */ /* 0x000fca00008e061c */
[----:B------:R3:W-:Y:S04]  /*139db0*/  STL.64 [R1+0x12d8], R16 ;  /* 0x0012d81001007387 */ /* 0x0007e80000100a00 */
[----:B------:R1:W-:Y:S04]  /*139dc0*/  STL [R1+0x1bc0], R7 ;  /* 0x001bc00701007387 */ /* 0x0003e80000100800 */
[----:B0-----:R-:W4:Y:S01]  /*139dd0*/  LDL.LU R18, [R1+0x1fc0] ;  /* 0x001fc00001127983 */ /* 0x001f220000300800 */
[----:B---3--:R-:W-:-:S03]  /*139de0*/  IADD3 R16, P1, R2, R27, RZ ;  /* 0x0000001b02107210 */ /* 0x008fc60007f3e0ff */
[----:B------:R-:W4:Y:S01]  /*139df0*/  LDL.LU R19, [R1+0x1fc4] ;  /* 0x001fc40001137983 */ /* 0x000f220000300800 */
[----:B-1----:R-:W-:-:S03]  /*139e00*/  F2FP.SATFINITE.E5M2.F32.PACK_AB_MERGE_C R7, R12, R11, RZ ;  /* 0x0000000b0c07723e */ /* 0x002fc600048060ff */
[----:B------:R-:W3:Y:S01]  /*139e10*/  LDL.LU R11, [R1+0x1b70] ;  /* 0x001b7000010b7983 */ /* 0x000ee20000300800 */
[----:B------:R-:W-:-:S03]  /*139e20*/  IMAD.X R17, R3, 0x1, R26, P1 ;  /* 0x0000000103117824 */ /* 0x000fc600008e061a */
[----:B------:R-:W3:Y:S04]  /*139e30*/  LDL.LU R12, [R1+0x1b74] ;  /* 0x001b7400010c7983 */ /* 0x000ee80000300800 */
[----:B------:R2:W-:Y:S02]  /*139e40*/  STL [R1+0x1bb4], R7 ;  /* 0x001bb40701007387 */ /* 0x0005e40000100800 */
[----:B--2---:R-:W-:Y:S02]  /*139e50*/  F2FP.SATFINITE.E5M2.F32.PACK_AB_MERGE_C R7, R8, R5, RZ ;  /* 0x000000050807723e */ /* 0x004fe400048060ff */
[----:B------:R-:W-:Y:S02]  /*139e60*/  F2FP.SATFINITE.E5M2.F32.PACK_AB_MERGE_C R5, R0, R13, RZ ;  /* 0x0000000d0005723e */ /* 0x000fe400048060ff */
[----:B------:R-:W2:Y:S04]  /*139e70*/  LDL.LU R13, [R1+0x1b78] ;  /* 0x001b7800010d7983 */ /* 0x000ea80000300800 */
[----:B------:R0:W-:Y:S04]  /*139e80*/  STL.64 [R1+0x12d0], R16 ;  /* 0x0012d01001007387 */ /* 0x0001e80000100a00 */
[----:B------:R1:W-:Y:S04]  /*139e90*/  STL [R1+0x1bb0], R7 ;  /* 0x001bb00701007387 */ /* 0x0003e80000100800 */
[----:B------:R-:W2:Y:S01]  /*139ea0*/  LDL.LU R0, [R1+0x1b7c] ;  /* 0x001b7c0001007983 */ /* 0x000ea20000300800 */
[----:B0-----:R-:W-:-:S03]  /*139eb0*/  IADD3 R16, P1, R2, R25, RZ ;  /* 0x0000001902107210 */ /* 0x001fc60007f3e0ff */
[----:B------:R-:W-:Y:S04]  /*139ec0*/  STL [R1+0x1bb8], R5 ;  /* 0x001bb80501007387 */ /* 0x000fe80000100800 */
[----:B-1----:R-:W2:Y:S01]  /*139ed0*/  LDL.LU R7, [R1+0x1fbc] ;  /* 0x001fbc0001077983 */ /* 0x002ea20000300800 */
[----:B------:R-:W-:-:S03]  /*139ee0*/  IMAD.X R17, R3, 0x1, R24, P1 ;  /* 0x0000000103117824 */ /* 0x000fc600008e0618 */
[----:B------:R0:W-:Y:S01]  /*139ef0*/  STL [R1+0x6450], R25 ;  /* 0x0064501901007387 */ /* 0x0001e20000100800 */
[----:B------:R-:W-:-:S03]  /*139f00*/  F2FP.SATFINITE.E5M2.F32.PACK_AB_MERGE_C R6, R4, R6, RZ ;  /* 0x000000060406723e */ /* 0x000fc600048060ff */
[----:B0-----:R-:W2:Y:S04]  /*139f10*/  LDL.LU R25, [R1+0x1fb8] ;  /* 0x001fb80001197983 */ /* 0x001ea80000300800 */
[----:B------:R-:W2:Y:S04]  /*139f20*/  LDL.LU R5, [R1+0x1b50] ;  /* 0x001b500001057983 */ /* 0x000ea80000300800 */
[----:B------:R-:W2:Y:S04]  /*139f30*/  LDL.LU R8, [R1+0x1b54] ;  /* 0x001b540001087983 */ /* 0x000ea80000300800 */
[----:B------:R0:W-:Y:S04]  /*139f40*/  STL [R1+0x6454], R24 ;  /* 0x0064541801007387 */ /* 0x0001e80000100800 */
[----:B------:R1:W-:Y:S01]  /*139f50*/  STL.64 [R1+0x12c8], R16 ;  /* 0x0012c81001007387 */ /* 0x0003e20000100a00 */
[----:B------:R-:W-:-:S03]  /*139f60*/  F2FP.SATFINITE.E5M2.F32.PACK_AB_MERGE_C R4, R10, R9, RZ ;  /* 0x000000090a04723e */ /* 0x000fc600048060ff */
[----:B0-----:R-:W2:Y:S04]  /*139f70*/  LDL.LU R24, [R1+0x1fb4] ;  /* 0x001fb40001187983 */ /* 0x001ea80000300800 */
[----:B------:R-:W2:Y:S01]  /*139f80*/  LDL.LU R9, [R1+0x1b58] ;  /* 0x001b580001097983 */ /* 0x000ea20000300800 */
[----:B-1----:R-:W-:-:S03]  /*139f90*/  IADD3 R16, P1, R2, R23, RZ ;  /* 0x0000001702107210 */ /* 0x002fc60007f3e0ff */
[----:B------:R-:W-:Y:S02]  /*139fa0*/  STL [R1+0x1ba4], R6 ;  /* 0x001ba40601007387 */ /* 0x000fe40000100800 */
[----:B------:R-:W-:Y:S02]  /*139fb0*/  IMAD.X R17, R3, 0x1, R22, P1 ;  /* 0x0000000103117824 */ /* 0x000fe400008e0616 */
[----:B------:R-:W2:Y:S04]  /*139fc0*/  LDL.LU R10, [R1+0x1b5c] ;  /* 0x001b5c00010a7983 */ /* 0x000ea80000300800 */
[----:B------:R-:W-:Y:S01]  /*139fd0*/  STL [R1+0x1c00], R4 ;  /* 0x001c000401007387 */ /* 0x000fe20000100800 */
[----:B------:R-:W-:-:S03]  /*139fe0*/  F2FP.SATFINITE.E5M2.F32.PACK_AB_MERGE_C R21, R21, R20, RZ ;  /* 0x000000141515723e */ /* 0x000fc600048060ff */
[----:B------:R0:W-:Y:S04]  /*139ff0*/  STL.64 [R1+0x12c0], R16 ;  /* 0x0012c01001007387 */ /* 0x0001e80000100a00 */
[----:B0-----:R-:W2:Y:S04]  /*13a000*/  LDL.LU.64 R16, [R1+0x6470] ;  /* 0x0064700001107983 */ /* 0x001ea80000300a00 */
[----:B------:R-:W2:Y:S04]  /*13a010*/  LDL.LU R6, [R1+0x1b40] ;  /* 0x001b400001067983 */ /* 0x000ea80000300800 */
[----:B------:R-:W2:Y:S04]  /*13a020*/  LDL.LU R4, [R1+0x1b44] ;  /* 0x001b440001047983 */ /* 0x000ea80000300800 */
[----:B------:R0:W-:Y:S04]  /*13a030*/  STL.64 [R1+0x6448], R22 ;  /* 0x0064481601007387 */ /* 0x0001e80000100a00 */
[----:B0-----:R-:W2:Y:S04]  /*13a040*/  LDL.LU R22, [R1+0x1fcc] ;  /* 0x001fcc0001167983 */ /* 0x001ea80000300800 */
[----:B------:R-:W2:Y:S04]  /*13a050*/  LDL.LU R23, [R1+0x1fb0] ;  /* 0x001fb00001177983 */ /* 0x000ea80000300800 */
[----:B------:R-:W3:Y:S04]  /*13a060*/  LDL.LU R20, [R1+0x646c] ;  /* 0x00646c0001147983 */ /* 0x000ee80000300800 */
[----:B------:R0:W-:Y:S04]  /*13a070*/  STL [R1+0x1bf8], R21 ;  /* 0x001bf81501007387 */ /* 0x0001e80000100800 */
[----:B0-----:R-:W2:Y:S01]  /*13a080*/  LDL.LU R21, [R1+0x6468] ;  /* 0x0064680001157983 */ /* 0x001ea20000300800 */
[----:B----4-:R-:W-:-:S05]  /*13a090*/  F2FP.SATFINITE.E5M2.F32.PACK_AB_MERGE_C R19, R19, R18, RZ ;  /* 0x000000121313723e */ /* 0x010fca00048060ff */
[----:B------:R3:W-:Y:S01]  /*13a0a0*/  STL [R1+0x1c20], R19 ;  /* 0x001c201301007387 */ /* 0x0007e20000100800 */
[----:B--2---:R-:W-:-:S05]  /*13a0b0*/  IADD3 R18, P1, R2, R21, RZ ;  /* 0x0000001502127210 */ /* 0x004fca0007f3e0ff */
[----:B---3--:R-:W-:-:S05]  /*13a0c0*/  IMAD.X R19, R3, 0x1, R20, P1 ;  /* 0x0000000103137824 */ /* 0x008fca00008e0614 */
        /* <DEDUP_REMOVED lines=8> */
[----:B------:R-:W-:Y:S02]  /*13a150*/  IMAD.X R21, R3, 0x1, R18, P1 ;  /* 0x0000000103157824 */ /* 0x000fe400008e0612 */
[----:B------:R-:W-:Y:S04]  /*13a160*/  STL [R1+0x1c1c], R22 ;  /* 0x001c1c1601007387 */ /* 0x000fe80000100800 */
[----:B------:R0:W-:Y:S04]  /*13a170*/  STL [R1+0x1c3c], R11 ;  /* 0x001c3c0b01007387 */ /* 0x0001e80000100800 */
[----:B0-----:R-:W2:Y:S04]  /*13a180*/  LDL.LU R11, [R1+0x1b48] ;  /* 0x001b4800010b7983 */ /* 0x001ea80000300800 */
[----:B------:R-:W2:Y:S04]  /*13a190*/  LDL.LU R12, [R1+0x1b4c] ;  /* 0x001b4c00010c7983 */ /* 0x000ea80000300800 */
[----:B------:R0:W-:Y:S01]  /*13a1a0*/  STL.64 [R1+0x12b0], R20 ;  /* 0x0012b01401007387 */ /* 0x0001e20000100a00 */
[----:B------:R-:W-:-:S02]  /*13a1b0*/  F2FP.SATFINITE.E5M2.F32.PACK_AB_MERGE_C R22, R24, R23, RZ ;  /* 0x000000171816723e */ /* 0x000fc400048060ff */
[----:B0-----:R-:W-:Y:S02]  /*13a1c0*/  F2FP.SATFINITE.E5M2.F32.PACK_AB_MERGE_C R20, R0, R13, RZ ;  /* 0x0000000d0014723e */ /* 0x001fe400048060ff */
[----:B------:R-:W3:Y:S04]  /*13a1d0*/  LDL.LU R13, [R1+0x1b30] ;  /* 0x001b3000010d7983 */ /* 0x000ee80000300800 */
[----:B------:R-:W3:Y:S04]  /*13a1e0*/  LDL.LU R0, [R1+0x1b34] ;  /* 0x001b340001007983 */ /* 0x000ee80000300800 */
[----:B------:R0:W-:Y:S02]  /*13a1f0*/  STL [R1+0x1c38], R20 ;  /* 0x001c381401007387 */ /* 0x0001e40000100800 */
[----:B0-----:R-:W-:-:S02]  /*13a200*/  IADD3 R20, P1, R2, R17, RZ ;  /* 0x0000001102147210 */ /* 0x001fc40007f3e0ff */
[----:B------:R-:W-:Y:S03]  /*13a210*/  STL [R1+0x1cac], R22 ;  /* 0x001cac1601007387 */ /* 0x000fe60000100800 */
[----:B------:R-:W-:-:S05]  /*13a220*/  IMAD.X R21, R3, 0x1, R15, P1 ;  /* 0x0000000103157824 */ /* 0x000fca00008e060f */
[----:B------:R0:W-:Y:S04]  /*13a230*/  STL.64 [R1+0x12a8], R20 ;  /* 0x0012a81401007387 */ /* 0x0001e80000100a00 */
[----:B------:R-:W-:Y:S04]  /*13a240*/  STL [R1+0x1ca8], R7 ;  /* 0x001ca80701007387 */ /* 0x000fe80000100800 */
[----:B------:R-:W4:Y:S04]  /*13a250*/  LDL.LU R24, [R1+0x1b38] ;  /* 0x001b380001187983 */ /* 0x000f280000300800 */
[----:B------:R-:W4:Y:S01]  /*13a260*/  LDL.LU R25, [R1+0x1b3c] ;  /* 0x001b3c0001197983 */ /* 0x000f220000300800 */
[----:B0-----:R-:W-:-:S05]  /*13a270*/  IADD3 R20, P1, R2, R16, RZ ;  /* 0x0000001002147210 */ /* 0x001fca0007f3e0ff */
[----:B------:R-:W-:Y:S01]  /*13a280*/  IMAD.X R21, R3, 0x1, R14, P1 ;  /* 0x0000000103157824 */ /* 0x000fe200008e060e */
[----:B------:R-:W-:-:S04]  /*13a290*/  F2FP.SATFINITE.E5M2.F32.PACK_AB_MERGE_C R3, R8, R5, RZ ;  /* 0x000000050803723e */ /* 0x000fc800048060ff */
[----:B------:R-:W-:Y:S04]  /*13a2a0*/  STL.64 [R1+0x12a0], R20 ;  /* 0x0012a01401007387 */ /* 0x000fe80000100a00 */
[----:B------:R0:W-:Y:S01]  /*13a2b0*/  STL [R1+0x1d5c], R3 ;  /* 0x001d5c0301007387 */ /* 0x0001e20000100800 */
[----:B------:R-:W-:-:S03]  /*13a2c0*/  F2FP.SATFINITE.E5M2.F32.PACK_AB_MERGE_C R4, R4, R6, RZ ;  /* 0x000000060404723e */ /* 0x000fc600048060ff */
[----:B------:R-:W4:Y:S01]  /*13a2d0*/  LDL.LU R22, [R1+0x1b20] ;  /* 0x001b200001167983 */ /* 0x000f220000300800 */
[----:B------:R-:W-:Y:S01]  /*13a2e0*/  VIADD R2, R2, UR5 ;  /* 0x0000000502027c36 */ /* 0x000fe20008000000 */
[----:B------:R-:W-:Y:S02]  /*13a2f0*/  ULDC UR5, c[0x0][0x248] ;  /* 0x0000920000057ab9 */ /* 0x000fe40000000800 */
[----:B------:R-:W4:Y:S01]  /*13a300*/  LDL.LU R23, [R1+0x1b24] ;  /* 0x001b240001177983 */ /* 0x000f220000300800 */
[----:B0-----:R-:W-:-:S03]  /*13a310*/  F2FP.SATFINITE.E5M2.F32.PACK_AB_MERGE_C R3, R10, R9, RZ ;  /* 0x000000090a03723e */ /* 0x001fc600048060ff */
[----:B------:R-:W4:Y:S04]  /*13a320*/  LDL.LU R9, [R1+0x1b10] ;  /* 0x001b100001097983 */ /* 0x000f280000300800 */
[----:B------:R-:W4:Y:S04]  /*13a330*/  LDL.LU R10, [R1+0x1b14] ;  /* 0x001b1400010a7983 */ /* 0x000f280000300800 */
[----:B------:R0:W-:Y:S01]  /*13a340*/  STL [R1+0x1d58], R3 ;  /* 0x001d580301007387 */ /* 0x0001e20000100800 */
[----:B------:R-:W-:-:S03]  /*13a350*/  IADD3 R20, P1, R2, R29, RZ ;  /* 0x0000001d02147210 */ /* 0x000fc60007f3e0ff */
[----:B------:R-:W4:Y:S04]  /*13a360*/  LDL.LU R7, [R1+0x1b04] ;  /* 0x001b040001077983 */ /* 0x000f280000300800 */
[----:B0-----:R-:W4:Y:S04]  /*13a370*/  LDL.LU R3, [R1+0x1b08] ;  /* 0x001b080001037983 */ /* 0x001f280000300800 */
[----:B------:R0:W-:Y:S04]  /*13a380*/  STL [R1+0x1e18], R4 ;  /* 0x001e180401007387 */ /* 0x0001e80000100800 */
[----:B------:R-:W4:Y:S01]  /*13a390*/  LDL.LU R5, [R1+0x1b0c] ;  /* 0x001b0c0001057983 */ /* 0x000f220000300800 */
[----:B0-----:R-:W-:-:S03]  /*13a3a0*/  SHF.R.S32.HI R4, RZ, 0x1f, R2 ;  /* 0x0000001fff047819 */ /* 0x001fc60000011402 */
[----:B------:R0:W-:Y:S02]  /*13a3b0*/  STL [R1+0x6430], R29 ;  /* 0x0064301d01007387 */ /* 0x0001e40000100800 */
[----:B------:R-:W-:Y:S02]  /*13a3c0*/  IMAD.X R21, R4, 0x1, R28, P1 ;  /* 0x0000000104157824 */ /* 0x000fe400008e061c */
[----:B0-----:R-:W4:Y:S04]  /*13a3d0*/  LDL.LU R29, [R1+0x1b00] ;  /* 0x001b0000011d7983 */ /* 0x001f280000300800 */
[----:B------:R0:W-:Y:S04]  /*13a3e0*/  STL [R1+0x6434], R28 ;  /* 0x0064341c01007387 */ /* 0x0001e80000100800 */
[----:B0-----:R-:W4:Y:S04]  /*13a3f0*/  LDL.LU R28, [R1+0x1b1c] ;  /* 0x001b1c00011c7983 */ /* 0x001f280000300800 */
[----:B------:R0:W-:Y:S04]  /*13a400*/  STL.64 [R1+0x1298], R20 ;  /* 0x0012981401007387 */ /* 0x0001e80000100a00 */
[----:B------:R-:W4:Y:S04]  /*13a410*/  LDL.LU R8, [R1+0x1af0] ;  /* 0x001af00001087983 */ /* 0x000f280000300800 */
[----:B------:R-:W4:Y:S01]  /*13a420*/  LDL.LU R6, [R1+0x1af4] ;  /* 0x001af40001067983 */ /* 0x000f220000300800 */
[----:B0-----:R-:W-:-:S05]  /*13a430*/  IADD3 R20, P1, R2, R27, RZ ;  /* 0x0000001b02147210 */ /* 0x001fca0007f3e0ff */
[----:B------:R-:W-:Y:S01]  /*13a440*/  IMAD.X R21, R4, 0x1, R26, P1 ;  /* 0x0000000104157824 */ /* 0x000fe200008e061a */
[----:B--2---:R-:W-:-:S05]  /*13a450*/  F2FP.SATFINITE.E5M2.F32.PACK_AB_MERGE_C R11, R12, R11, RZ ;  /* 0x0000000b0c0b723e */ /* 0x004fca00048060ff */
[----:B------:R0:W-:Y:S04]  /*13a460*/  STL [R1+0x1e14], R11 ;  /* 0x001e140b01007387 */ /* 0x0001e80000100800 */
[----:B0-----:R-:W2:Y:S04]  /*13a470*/  LDL.LU R11, [R1+0x1af8] ;  /* 0x001af800010b7983 */ /* 0x001ea80000300800 */
[----:B------:R-:W2:Y:S01]  /*13a480*/  LDL.LU R12, [R1+0x1afc] ;  /* 0x001afc00010c7983 */ /* 0x000ea20000300800 */
[----:B---3--:R-:W-:-:S05]  /*13a490*/  F2FP.SATFINITE.E5M2.F32.PACK_AB_MERGE_C R0, R0, R13, RZ ;  /* 0x0000000d0000723e */ /* 0x008fca00048060ff */
[----:B------:R0:W-:Y:S04]  /*13a4a0*/  STL [R1+0x1e38], R0 ;  /* 0x001e380001007387 */ /* 0x0001e80000100800 */
[----:B------:R-:W3:Y:S04]  /*13a4b0*/  LDL.LU R13, [R1+0x1fa0] ;  /* 0x001fa000010d7983 */ /* 0x000ee80000300800 */
[----:B0-----:R-:W3:Y:S04]  /*13a4c0*/  LDL.LU R0, [R1+0x1fa4] ;  /* 0x001fa40001007983 */ /* 0x001ee80000300800 */
[----:B------:R0:W-:Y:S04]  /*13a4d0*/  STL.64 [R1+0x1290], R20 ;  /* 0x0012901401007387 */ /* 0x0001e80000100a00 */
[----:B0-----:R-:W2:Y:S04]  /*13a4e0*/  LDL.LU.64 R20, [R1+0x6458] ;  /* 0x0064580001147983 */ /* 0x001ea80000300a00 */
[----:B------:R0:W-:Y:S01]  /*13a4f0*/  STL.64 [R1+0x6428], R26 ;  /* 0x0064281a01007387 */ /* 0x0001e20000100a00 */
[----:B----4-:R-:W-:-:S03]  /*13a500*/  F2FP.SATFINITE.E5M2.F32.PACK_AB_MERGE_C R25, R25, R24, RZ ;  /* 0x000000181919723e */ /* 0x010fc600048060ff */
[----:B0-----:R-:W4:Y:S04]  /*13a510*/  LDL.LU R26, [R1+0x1b2c] ;  /* 0x001b2c00011a7983 */ /* 0x001f280000300800 */
[----:B------:R-:W3:Y:S04]  /*13a520*/  LDL.LU R27, [R1+0x1b18] ;  /* 0x001b1800011b7983 */ /* 0x000ee80000300800 */
[----:B------:R-:W2:Y:S04]  /*13a530*/  LDL.LU R24, [R1+0x6454] ;  /* 0x0064540001187983 */ /* 0x000ea80000300800 */
[----:B------:R0:W-:Y:S04]  /*13a540*/  STL [R1+0x1e34], R25 ;  /* 0x001e341901007387 */ /* 0x0001e80000100800 */
[----:B0-----:R-:W4:Y:S01]  /*13a550*/  LDL.LU R25, [R1+0x6450] ;  /* 0x0064500001197983 */ /* 0x001f220000300800 */
[----:B------:R-:W-:-:S05]  /*13a560*/  F2FP.SATFINITE.E5M2.F32.PACK_AB_MERGE_C R23, R23, R22, RZ ;  /* 0x000000161717723e */ /* 0x000fca00048060ff */
[----:B------:R2:W-:Y:S01]  /*13a570*/  STL [R1+0x19cc], R23 ;  /* 0x0019cc1701007387 */ /* 0x0005e20000100800 */
[----:B----4-:R-:W-:-:S05]  /*13a580*/  IADD3 R22, P1, R2, R25, RZ ;  /* 0x0000001902167210 */ /* 0x010fca0007f3e0ff */
[----:B--2---:R-:W-:-:S05]  /*13a590*/  IMAD.X R23, R4, 0x1, R24, P1 ;  /* 0x0000000104177824 */ /* 0x004fca00008e0618 */
[----:B------:R0:W-:Y:S04]  /*13a5a0*/  STL.64 [R1+0x1288], R22 ;  /* 0x0012881601007387 */ /* 0x0001e80000100a00 */
[----:B0-----:R-:W2:Y:S04]  /*13a5b0*/  LDL.LU.64 R22, [R1+0x6448] ;  /* 0x0064480001167983 */ /* 0x001ea80000300a00 */
[----:B------:R0:W-:Y:S04]  /*13a5c0*/  STL.64 [R1+0x6420], R24 ;  /* 0x0064201801007387 */ /* 0x0001e80000100a00 */
[----:B0-----:R-:W4:Y:S01]  /*13a5d0*/  LDL.LU R25, [R1+0x1b28] ;  /* 0x001b280001197983 */ /* 0x001f220000300800 */
[----:B------:R-:W-:-:S03]  /*13a5e0*/  F2FP.SATFINITE.E5M2.F32.PACK_AB_MERGE_C R24, R10, R9, RZ ;  /* 0x000000090a18723e */ /* 0x000fc600048060ff */
[----:B------:R-:W3:Y:S01]  /*13a5f0*/  LDL.LU R9, [R1+0x8d0] ;  /* 0x0008d00001097983 */ /* 0x000ee20000300800 */
[----:B------:R-:W-:Y:S02]  /*13a600*/  F2FP.SATFINITE.E5M2.F32.PACK_AB_MERGE_C R7, R7, R29, RZ ;  /* 0x0000001d0707723e */ /* 0x000fe400048060ff */
[----:B------:R-:W-:Y:S02]  /*13a610*/  F2FP.SATFINITE.E5M2.F32.PACK_AB_MERGE_C R3, R5, R3, RZ ;  /* 0x000000030503723e */ /* 0x000fe400048060ff */
[----:B----4-:R-:W-:-:S05]  /*13a620*/  F2FP.SATFINITE.E5M2.F32.PACK_AB_MERGE_C R25, R26, R25, RZ ;  /* 0x000000191a19723e */ /* 0x010fca00048060ff */
[----:B------:R-:W-:Y:S04]  /*13a630*/  STL [R1+0x1e3c], R25 ;  /* 0x001e3c1901007387 */ /* 0x000fe80000100800 */
[----:B------:R-:W4:Y:S04]  /*13a640*/  LDL.LU R10, [R1+0x8d4] ;  /* 0x0008d400010a7983 */ /* 0x000f280000300800 */
[----:B------:R2:W-:Y:S02]  /*13a650*/  STL [R1+0x19b4], R24 ;  /* 0x0019b41801007387 */ /* 0x0005e40000100800 */
[----:B--2---:R-:W-:-:S02]  /*13a660*/  IADD3 R24, P1, R2, R23, RZ ;  /* 0x0000001702187210 */ /* 0x004fc40007f3e0ff */
[----:B------:R3:W-:Y:S03]  /*13a670*/  STL [R1+0x6438], R23 ;  /* 0x0064381701007387 */ /* 0x0007e60000100800 */
[----:B------:R-:W-:-:S05]  /*13a680*/  IMAD.X R25, R4, 0x1, R22, P1 ;  /* 0x0000000104197824 */ /* 0x000fca00008e0616 */
[----:B------:R0:W-:Y:S01]  /*13a690*/  STL.64 [R1+0x1280], R24 ;  /* 0x0012801801007387 */ /* 0x0001e20000100a00 */
[----:B---3--:R-:W-:-:S05]  /*13a6a0*/  F2FP.SATFINITE.E5M2.F32.PACK_AB_MERGE_C R23, R28, R27, RZ ;  /* 0x0000001b1c17723e */ /* 0x008fca00048060ff */
[----:B------:R1:W-:Y:S01]  /*13a6b0*/  STL [R1+0x1e94], R23 ;  /* 0x001e941701007387 */ /* 0x0003e20000100800 */
[----:B0-----:R-:W-:-:S03]  /*13a6c0*/  IADD3 R24, P1, R2, R21, RZ ;  /* 0x0000001502187210 */ /* 0x001fc60007f3e0ff */
[----:B------:R-:W-:Y:S02]  /*13a6d0*/  STL [R1+0x1984], R7 ;  /* 0x0019840701007387 */ /* 0x000fe40000100800 */
[----:B------:R-:W-:Y:S02]  /*13a6e0*/  IMAD.X R25, R4, 0x1, R20, P1 ;  /* 0x0000000104197824 */ /* 0x000fe400008e0614 */
[----:B------:R-:W-:Y:S04]  /*13a6f0*/  STL.64 [R1+0x6440], R20 ;  /* 0x0064401401007387 */ /* 0x000fe80000100a00 */
[----:B-1----:R-:W2:Y:S04]  /*13a700*/  LDL.LU R23, [R1+0x1fa8] ;  /* 0x001fa80001177983 */ /* 0x002ea80000300800 */
[----:B------:R-:W-:Y:S04]  /*13a710*/  STL.64 [R1+0x1278], R24 ;  /* 0x0012781801007387 */ /* 0x000fe80000100a00 */
[----:B------:R-:W2:Y:S04]  /*13a720*/  LDL.LU R28, [R1+0x1fac] ;  /* 0x001fac00011c7983 */ /* 0x000ea80000300800 */
[----:B------:R0:W-:Y:S04]  /*13a730*/  STL [R1+0x1e98], R3 ;  /* 0x001e980301007387 */ /* 0x0001e80000100800 */
[----:B------:R-:W3:Y:S04]  /*13a740*/  LDL.LU R29, [R1+0x1f90] ;  /* 0x001f9000011d7983 */ /* 0x000ee80000300800 */
[----:B------:R-:W3:Y:S01]  /*13a750*/  LDL.LU R26, [R1+0x1f94] ;  /* 0x001f9400011a7983 */ /* 0x000ee20000300800 */
[----:B------:R-:W-:-:S02]  /*13a760*/  F2FP.SATFINITE.E5M2.F32.PACK_AB_MERGE_C R5, R6, R8, RZ ;  /* 0x000000080605723e */ /* 0x000fc400048060ff */
[----:B------:R-:W-:Y:S01]  /*13a770*/  IADD3 R6, P1, R2, R19, RZ ;  /* 0x0000001302067210 */ /* 0x000fe20007f3e0ff */
[----:B------:R-:W3:Y:S04]  /*13a780*/  LDL.LU R27, [R1+0x1f98] ;  /* 0x001f9800011b7983 */ /* 0x000ee80000300800 */
[----:B0-----:R-:W3:Y:S01]  /*13a790*/  LDL.LU R3, [R1+0x1f9c] ;  /* 0x001f9c0001037983 */ /* 0x001ee20000300800 */
[----:B------:R-:W-:-:S03]  /*13a7a0*/  IMAD.X R7, R4, 0x1, R18, P1 ;  /* 0x0000000104077824 */ /* 0x000fc600008e0612 */
[----:B------:R0:W-:Y:S01]  /*13a7b0*/  STL [R1+0x1964], R5 ;  /* 0x0019640501007387 */ /* 0x0001e20000100800 */
[----:B------:R-:W-:-:S03]  /*13a7c0*/  F2FP.SATFINITE.E5M2.F32.PACK_AB_MERGE_C R0, R0, R13, RZ ;  /* 0x0000000d0000723e */ /* 0x000fc600048060ff */
[----:B------:R-:W3:Y:S01]  /*13a7d0*/  LDL.LU R24, [R1+0x1ac0] ;  /* 0x001ac00001187983 */ /* 0x000ee20000300800 */
[----:B0-----:R-:W-:-:S03]  /*13a7e0*/  F2FP.SATFINITE.E5M2.F32.PACK_AB_MERGE_C R5, R12, R11, RZ ;  /* 0x0000000b0c05723e */ /* 0x001fc600048060ff */
[----:B------:R0:W-:Y:S04]  /*13a7f0*/  STL.64 [R1+0x1270], R6 ;  /* 0x0012700601007387 */ /* 0x0001e80000100a00 */
[----:B------:R-:W-:Y:S04]  /*13a800*/  STL [R1+0x1ea8], R5 ;  /* 0x001ea80501007387 */ /* 0x000fe80000100800 */
[----:B------:R-:W3:Y:S01]  /*13a810*/  LDL.LU R25, [R1+0x1ac4] ;  /* 0x001ac40001197983 */ /* 0x000ee20000300800 */
[----:B0-----:R-:W-:-:S03]  /*13a820*/  IADD3 R6, P1, R2, R17, RZ ;  /* 0x0000001102067210 */ /* 0x001fc60007f3e0ff */
[----:B------:R0:W-:Y:S04]  /*13a830*/  STL [R1+0x1808], R0 ;  /* 0x0018080001007387 */ /* 0x0001e80000100800 */
[----:B------:R-:W3:Y:S01]  /*13a840*/  LDL.LU R11, [R1+0x1ac8] ;  /* 0x001ac800010b7983 */ /* 0x000ee20000300800 */
[----:B------:R-:W-:Y:S01]  /*13a850*/  IMAD.X R7, R4, 0x1, R15, P1 ;  /* 0x0000000104077824 */ /* 0x000fe200008e060f */
[----:B------:R-:W-:Y:S02]  /*13a860*/  IADD3 R20, P1, R2, R16, RZ ;  /* 0x0000001002147210 */ /* 0x000fe40007f3e0ff */
[----:B------:R-:W3:Y:S04]  /*13a870*/  LDL.LU R12, [R1+0x1acc] ;  /* 0x001acc00010c7983 */ /* 0x000ee80000300800 */
[----:B------:R-:W3:Y:S04]  /*13a880*/  LDL.LU R13, [R1+0x1f80] ;  /* 0x001f8000010d7983 */ /* 0x000ee80000300800 */
[----:B0-----:R-:W3:Y:S04]  /*13a890*/  LDL.LU R0, [R1+0x1f84] ;  /* 0x001f840001007983 */ /* 0x001ee80000300800 */
[----:B------:R-:W-:Y:S01]  /*13a8a0*/  STL [R1+0x6410], R17 ;  /* 0x0064101101007387 */ /* 0x000fe20000100800 */
[----:B------:R-:W-:-:S03]  /*13a8b0*/  IMAD.X R21, R4, 0x1, R14, P1 ;  /* 0x0000000104157824 */ /* 0x000fc600008e060e */
[----:B------:R0:W-:Y:S04]  /*13a8c0*/  STL [R1+0x6414], R15 ;  /* 0x0064140f01007387 */ /* 0x0001e80000100800 */
[----:B0-----:R-:W3:Y:S04]  /*13a8d0*/  LDL.LU R15, [R1+0x1f8c] ;  /* 0x001f8c00010f7983 */ /* 0x001ee80000300800 */
[----:B------:R0:W-:Y:S04]  /*13a8e0*/  STL.64 [R1+0x1268], R6 ;  /* 0x0012680601007387 */ /* 0x0001e80000100a00 */
[----:B------:R-:W3:Y:S01]  /*13a8f0*/  LDL.LU R17, [R1+0x1aa0] ;  /* 0x001aa00001117983 */ /* 0x000ee20000300800 */
[----:B----4-:R-:W-:-:S05]  /*13a900*/  F2FP.SATFINITE.E5M2.F32.PACK_AB_MERGE_C R5, R10, R9, RZ ;  /* 0x000000090a05723e */ /* 0x010fca00048060ff */
[----:B------:R1:W-:Y:S04]  /*13a910*/  STL [R1+0x1980], R5 ;  /* 0x0019800501007387 */ /* 0x0003e80000100800 */
[----:B0-----:R-:W4:Y:S04]  /*13a920*/  LDL.LU R7, [R1+0x1aa4] ;  /* 0x001aa40001077983 */ /* 0x001f280000300800 */
[----:B-1----:R-:W4:Y:S04]  /*13a930*/  LDL.LU R5, [R1+0x1aa8] ;  /* 0x001aa80001057983 */ /* 0x002f280000300800 */
        /* <DEDUP_REMOVED lines=9> */
[----:B------:R0:W-:Y:S01]  /*13a9d0*/  STL [R1+0x1eb0], R28 ;  /* 0x001eb01c01007387 */ /* 0x0001e20000100800 */
[----:B---3--:R-:W-:-:S03]  /*13a9e0*/  F2FP.SATFINITE.E5M2.F32.PACK_AB_MERGE_C R26, R26, R29, RZ ;  /* 0x0000001d1a1a723e */ /* 0x008fc600048060ff */
[----:B0-----:R-:W3:Y:S04]  /*13a9f0*/  LDL.LU R28, [R1+0x6434] ;  /* 0x00643400011c7983 */ /* 0x001ee80000300800 */
[----:B------:R-:W4:Y:S01]  /*13aa00*/  LDL.LU R29, [R1+0x6430] ;  /* 0x00643000011d7983 */ /* 0x000f220000300800 */
[----:B------:R-:W-:Y:S01]  /*13aa10*/  VIADD R2, R2, UR5 ;  /* 0x0000000502027c36 */ /* 0x000fe20008000000 */
[----:B------:R-:W-:Y:S01]  /*13aa20*/  F2FP.SATFINITE.E5M2.F32.PACK_AB_MERGE_C R27, R3, R27, RZ ;  /* 0x0000001b031b723e */ /* 0x000fe200048060ff */
[----:B------:R-:W-:Y:S01]  /*13aa30*/  ULDC UR5, c[0x0][0x248] ;  /* 0x0000920000057ab9 */ /* 0x000fe20000000800 */
[----:B------:R4:W-:Y:S02]  /*13aa40*/  STL [R1+0x17c0], R26 ;  /* 0x0017c01a01007387 */ /* 0x0009e40000100800 */
[----:B------:R-:W-:-:S02]  /*13aa50*/  SHF.R.S32.HI R3, RZ, 0x1f, R2 ;  /* 0x0000001fff037819 */ /* 0x000fc40000011402 */
[----:B------:R3:W-:Y:S01]  /*13aa60*/  STL [R1+0x1ec4], R27 ;  /* 0x001ec41b01007387 */ /* 0x0007e20000100800 */
[----:B----4-:R-:W-:-:S03]  /*13aa70*/  IADD3 R26, P1, R2, R29, RZ ;  /* 0x0000001d021a7210 */ /* 0x010fc60007f3e0ff */
[----:B------:R0:W-:Y:S02]  /*13aa80*/  STL [R1+0x63f0], R29 ;  /* 0x0063f01d01007387 */ /* 0x0001e40000100800 */
[----:B---3--:R-:W-:Y:S02]  /*13aa90*/  IMAD.X R27, R3, 0x1, R28, P1 ;  /* 0x00000001031b7824 */ /* 0x008fe400008e061c */
[----:B0-----:R-:W3:Y:S04]  /*13aaa0*/  LDL.LU R29, [R1+0x1f88] ;  /* 0x001f8800011d7983 */ /* 0x001ee80000300800 */
[----:B------:R0:W-:Y:S04]  /*13aab0*/  STL.64 [R1+0x1258], R26 ;  /* 0x0012581a01007387 */ /* 0x0001e80000100a00 */
[----:B0-----:R-:W4:Y:S04]  /*13aac0*/  LDL.LU.64 R26, [R1+0x6428] ;  /* 0x00642800011a7983 */ /* 0x001f280000300a00 */
[----:B------:R0:W-:Y:S01]  /*13aad0*/  STL [R1+0x63f4], R28 ;  /* 0x0063f41c01007387 */ /* 0x0001e20000100800 */
[----:B------:R-:W-:-:S02]  /*13aae0*/  F2FP.SATFINITE.E5M2.F32.PACK_AB_MERGE_C R11, R12, R11, RZ ;  /* 0x0000000b0c0b723e */ /* 0x000fc400048060ff */
[----:B0-----:R-:W-:-:S05]  /*13aaf0*/  F2FP.SATFINITE.E5M2.F32.PACK_AB_MERGE_C R28, R25, R24, RZ ;  /* 0x00000018191c723e */ /* 0x001fca00048060ff */
[----:B------:R-:W-:Y:S04]  /*13ab00*/  STL [R1+0x98c], R28 ;  /* 0x00098c1c01007387 */ /* 0x000fe80000100800 */
[----:B------:R-:W-:Y:S01]  /*13ab10*/  STL [R1+0x1ecc], R11 ;  /* 0x001ecc0b01007387 */ /* 0x000fe20000100800 */
[----:B----4-:R-:W-:-:S05]  /*13ab20*/  IADD3 R24, P1, R2, R27, RZ ;  /* 0x0000001b02187210 */ /* 0x010fca0007f3e0ff */
[----:B------:R-:W-:-:S05]  /*13ab30*/  IMAD.X R25, R3, 0x1, R26, P1 ;  /* 0x0000000103197824 */ /* 0x000fca00008e061a */
[----:B------:R0:W-:Y:S04]  /*13ab40*/  STL.64 [R1+0x1250], R24 ;  /* 0x0012501801007387 */ /* 0x0001e80000100a00 */
[----:B0-----:R-:W4:Y:S01]  /*13ab50*/  LDL.LU.64 R24, [R1+0x6420] ;  /* 0x0064200001187983 */ /* 0x001f220000300a00 */
[----:B------:R-:W-:Y:S02]  /*13ab60*/  F2FP.SATFINITE.E5M2.F32.PACK_AB_MERGE_C R0, R0, R13, RZ ;  /* 0x0000000d0000723e */ /* 0x000fe400048060ff */
[----:B---3--:R-:W-:Y:S01]  /*13ab70*/  F2FP.SATFINITE.E5M2.F32.PACK_AB_MERGE_C R15, R15, R29, RZ ;  /* 0x0000001d0f0f723e */ /* 0x008fe200048060ff */
[----:B------:R-:W-:Y:S04]  /*13ab80*/  STL.64 [R1+0x63e8], R26 ;  /* 0x0063e81a01007387 */ /* 0x000fe80000100a00 */
[----:B------:R-:W3:Y:S04]  /*13ab90*/  LDL.LU R11, [R1+0xa0] ;  /* 0x0000a000010b7983 */ /* 0x000ee80000300800 */
[----:B------:R-:W3:Y:S04]  /*13aba0*/  LDL.LU R12, [R1+0xa4] ;  /* 0x0000a400010c7983 */ /* 0x000ee80000300800 */
[----:B------:R0:W-:Y:S04]  /*13abb0*/  STL [R1+0x94c], R0 ;  /* 0x00094c0001007387 */ /* 0x0001e80000100800 */
[----:B------:R-:W3:Y:S01]  /*13abc0*/  LDL.LU R13, [R1+0x1f30] ;  /* 0x001f3000010d7983 */ /* 0x000ee20000300800 */
[----:B------:R-:W-:-:S03]  /*13abd0*/  F2FP.SATFINITE.E5M2.F32.PACK_AB_MERGE_C R7, R7, R17, RZ ;  /* 0x000000110707723e */ /* 0x000fc600048060ff */
[----:B0-----:R-:W3:Y:S04]  /*13abe0*/  LDL.LU R0, [R1+0x1f34] ;  /* 0x001f340001007983 */ /* 0x001ee80000300800 */
[----:B------:R-:W-:Y:S01]  /*13abf0*/  STL [R1+0x1ed8], R15 ;  /* 0x001ed80f01007387 */ /* 0x000fe20000100800 */
[----:B------:R-:W-:Y:S02]  /*13ac00*/  F2FP.SATFINITE.E5M2.F32.PACK_AB_MERGE_C R5, R8, R5, RZ ;  /* 0x000000050805723e */ /* 0x000fe400048060ff */
[C---:B----4-:R-:W-:Y:S01]  /*13ac10*/  IADD3 R26, P1, R2.reuse, R25, RZ ;  /* 0x00000019021a7210 */ /* 0x050fe20007f3e0ff */
[----:B------:R2:W-:Y:S04]  /*13ac20*/  STL.64 [R1+0x63d8], R24 ;  /* 0x0063d81801007387 */ /* 0x0005e80000100a00 */
[----:B------:R-:W-:Y:S01]  /*13ac30*/  IMAD.X R27, R3, 0x1, R24, P1 ;  /* 0x00000001031b7824 */ /* 0x000fe200008e0618 */
[----:B--2---:R-:W-:-:S04]  /*13ac40*/  IADD3 R24, P1, R2, R23, RZ ;  /* 0x0000001702187210 */ /* 0x004fc80007f3e0ff */
[----:B------:R-:W-:Y:S01]  /*13ac50*/  STL.64 [R1+0x1248], R26 ;  /* 0x0012481a01007387 */ /* 0x000fe20000100a00 */
[----:B------:R-:W-:-:S03]  /*13ac60*/  IMAD.X R25, R3, 0x1, R22, P1 ;  /* 0x0000000103197824 */ /* 0x000fc600008e0616 */
[----:B------:R-:W-:Y:S04]  /*13ac70*/  STL [R1+0x894], R7 ;  /* 0x0008940701007387 */ /* 0x000fe80000100800 */
[----:B------:R0:W-:Y:S04]  /*13ac80*/  STL [R1+0x1ee0], R5 ;  /* 0x001ee00501007387 */ /* 0x0001e80000100800 */
[----:B------:R1:W-:Y:S04]  /*13ac90*/  STL.64 [R1+0x63f8], R22 ;  /* 0x0063f81601007387 */ /* 0x0003e80000100a00 */
[----:B------:R-:W-:Y:S04]  /*13aca0*/  STL.64 [R1+0x1240], R24 ;  /* 0x0012401801007387 */ /* 0x000fe80000100a00 */
[----:B------:R-:W2:Y:S01]  /*13acb0*/  LDL.LU R15, [R1+0x1f38] ;  /* 0x001f3800010f7983 */ /* 0x000ea20000300800 */
[----:B0-----:R-:W-:-:S02]  /*13acc0*/  F2FP.SATFINITE.E5M2.F32.PACK_AB_MERGE_C R5, R4, R6, RZ ;  /* 0x000000060405723e */ /* 0x001fc400048060ff */
[----:B------:R-:W-:-:S03]  /*13acd0*/  F2FP.SATFINITE.E5M2.F32.PACK_AB_MERGE_C R4, R10, R9, RZ ;  /* 0x000000090a04723e */ /* 0x000fc600048060ff */
[----:B------:R-:W-:Y:S04]  /*13ace0*/  STL [R1+0x87c], R5 ;  /* 0x00087c0501007387 */ /* 0x000fe80000100800 */
[----:B--2---:R-:W-:Y:S04]  /*13acf0*/  STL.64 [R1+0x6418], R14 ;  /* 0x0064180e01007387 */ /* 0x004fe80000100a00 */
[----:B------:R0:W-:Y:S04]  /*13ad00*/  STL [R1+0x1ee4], R4 ;  /* 0x001ee40401007387 */ /* 0x0001e80000100800 */
[----:B------:R-:W2:Y:S04]  /*13ad10*/  LDL.LU R17, [R1+0x1f3c] ;  /* 0x001f3c0001117983 */ /* 0x000ea80000300800 */
[----:B-1----:R-:W4:Y:S04]  /*13ad20*/  LDL.LU R22, [R1+0x1a78] ;  /* 0x001a780001167983 */ /* 0x002f280000300800 */
[----:B------:R-:W4:Y:S01]  /*13ad30*/  LDL.LU R23, [R1+0x1a7c] ;  /* 0x001a7c0001177983 */ /* 0x000f220000300800 */
[----:B0-----:R-:W-:-:S05]  /*13ad40*/  IADD3 R4, P1, R2, R21, RZ ;  /* 0x0000001502047210 */ /* 0x001fca0007f3e0ff */
[----:B------:R-:W-:Y:S01]  /*13ad50*/  IMAD.X R5, R3, 0x1, R20, P1 ;  /* 0x0000000103057824 */ /* 0x000fe200008e0614 */
[----:B----4-:R0:W-:Y:S04]  /*13ad60*/  STL.64 [R1+0x6408], R22 ;  /* 0x0064081601007387 */ /* 0x0101e80000100a00 */
[----:B0-----:R-:W4:Y:S04]  /*13ad70*/  LDL.LU R22, [R1+0x1a70] ;  /* 0x001a700001167983 */ /* 0x001f280000300800 */
[----:B------:R-:W4:Y:S04]  /*13ad80*/  LDL.LU R23, [R1+0x1a74] ;  /* 0x001a740001177983 */ /* 0x000f280000300800 */
[----:B------:R-:W4:Y:S04]  /*13ad90*/  LDL.LU R28, [R1+0x1a60] ;  /* 0x001a6000011c7983 */ /* 0x000f280000300800 */
[----:B------:R-:W4:Y:S04]  /*13ada0*/  LDL.LU R29, [R1+0x1a64] ;  /* 0x001a6400011d7983 */ /* 0x000f280000300800 */
[----:B------:R-:W4:Y:S04]  /*13adb0*/  LDL.LU R26, [R1+0x1a68] ;  /* 0x001a6800011a7983 */ /* 0x000f280000300800 */
[----:B------:R-:W4:Y:S04]  /*13adc0*/  LDL.LU R27, [R1+0x1a6c] ;  /* 0x001a6c00011b7983 */ /* 0x000f280000300800 */
[----:B------:R0:W-:Y:S04]  /*13add0*/  STL.64 [R1+0x1238], R4 ;  /* 0x0012380401007387 */ /* 0x0001e80000100a00 */
[----:B0-----:R-:W2:Y:S01]  /*13ade0*/  LDL.LU R4, [R1+0x1d90] ;  /* 0x001d900001047983 */ /* 0x001ea20000300800 */
[----:B---3--:R-:W-:-:S02]  /*13adf0*/  F2FP.SATFINITE.E5M2.F32.PACK_AB_MERGE_C R3, R12, R11, RZ ;  /* 0x0000000b0c03723e */ /* 0x008fc400048060ff */
[----:B------:R-:W-:Y:S02]  /*13ae00*/  F2FP.SATFINITE.E5M2.F32.PACK_AB_MERGE_C R0, R0, R13, RZ ;  /* 0x0000000d0000723e */ /* 0x000fe400048060ff */
[----:B------:R-:W-:Y:S01]  /*13ae10*/  IADD3 R14, P1, R2, R19, RZ ;  /* 0x00000013020e7210 */ /* 0x000fe20007f3e0ff */
[----:B--2---:R0:W-:Y:S04]  /*13ae20*/  STL [R1+0x6400], R4 ;  /* 0x0064000401007387 */ /* 0x0041e80000100800 */
[----:B------:R-:W2:Y:S04]  /*13ae30*/  LDL.LU R9, [R1+0x1d94] ;  /* 0x001d940001097983 */ /* 0x000ea80000300800 */
[----:B------:R-:W-:Y:S04]  /*13ae40*/  STL.64 [R1+0x63c0], R20 ;  /* 0x0063c01401007387 */ /* 0x000fe80000100a00 */
[----:B------:R-:W3:Y:S04]  /*13ae50*/  LDL.LU R7, [R1+0x1d98] ;  /* 0x001d980001077983 */ /* 0x000ee80000300800 */
[----:B------:R1:W-:Y:S04]  /*13ae60*/  STL [R1+0x1f18], R3 ;  /* 0x001f180301007387 */ /* 0x0003e80000100800 */
[----:B------:R-:W3:Y:S01]  /*13ae70*/  LDL.LU R13, [R1+0x1d9c] ;  /* 0x001d9c00010d7983 */ /* 0x000ee20000300800 */
[----:B0-----:R-:W-:-:S03]  /*13ae80*/  SHF.R.S32.HI R4, RZ, 0x1f, R2 ;  /* 0x0000001fff047819 */ /* 0x001fc60000011402 */
[----:B------:R0:W-:Y:S04]  /*13ae90*/  STL [R1+0x82c], R0 ;  /* 0x00082c0001007387 */ /* 0x0001e80000100800 */
[----:B------:R-:W2:Y:S04]  /*13aea0*/  LDL.LU R24, [R1+0x1cc0] ;  /* 0x001cc00001187983 */ /* 0x000ea80000300800 */
[----:B------:R-:W2:Y:S04]  /*13aeb0*/  LDL.LU R25, [R1+0x1cc4] ;  /* 0x001cc40001197983 */ /* 0x000ea80000300800 */
[----:B-1----:R-:W2:Y:S04]  /*13aec0*/  LDL.LU R3, [R1+0x1cc8] ;  /* 0x001cc80001037983 */ /* 0x002ea80000300800 */
[----:B0-----:R-:W2:Y:S01]  /*13aed0*/  LDL.LU R0, [R1+0x1ccc] ;  /* 0x001ccc0001007983 */ /* 0x001ea20000300800 */
[----:B------:R-:W-:-:S03]  /*13aee0*/  IMAD.X R15, R4, 0x1, R18, P1 ;  /* 0x00000001040f7824 */ /* 0x000fc600008e0612 */
        /* <DEDUP_REMOVED lines=8> */
[----:B------:R0:W-:Y:S04]  /*13af70*/  STL.64 [R1+0x1228], R14 ;  /* 0x0012280e01007387 */ /* 0x0001e80000100a00 */
[----:B0-----:R-:W4:Y:S02]  /*13af80*/  LDL.LU.64 R14, [R1+0x6418] ;  /* 0x00641800010e7983 */ /* 0x001f240000300a00 */
[----:B----4-:R-:W-:-:S02]  /*13af90*/  F2FP.SATFINITE.E5M2.F32.PACK_AB_MERGE_C R17, R17, R15, RZ ;  /* 0x0000000f1111723e */ /* 0x010fc400048060ff */
[----:B------:R-:W4:Y:S04]  /*13afa0*/  LDL.LU R15, [R1+0x6414] ;  /* 0x00641400010f7983 */ /* 0x000f280000300800 */
[----:B------:R0:W-:Y:S04]  /*13afb0*/  STL [R1+0x1eec], R17 ;  /* 0x001eec1101007387 */ /* 0x0001e80000100800 */
[----:B0-----:R-:W3:Y:S01]  /*13afc0*/  LDL.LU R17, [R1+0x6410] ;  /* 0x0064100001117983 */ /* 0x001ee20000300800 */
[----:B------:R-:W-:-:S05]  /*13afd0*/  F2FP.SATFINITE.E5M2.F32.PACK_AB_MERGE_C R23, R23, R22, RZ ;  /* 0x000000161717723e */ /* 0x000fca00048060ff */
[----:B------:R4:W-:Y:S01]  /*13afe0*/  STL [R1+0x7fc], R23 ;  /* 0x0007fc1701007387 */ /* 0x0009e20000100800 */
[----:B---3--:R-:W-:-:S05]  /*13aff0*/  IADD3 R22, P1, R2, R17, RZ ;  /* 0x0000001102167210 */ /* 0x008fca0007f3e0ff */
[----:B----4-:R-:W-:-:S05]  /*13b000*/  IMAD.X R23, R4, 0x1, R15, P1 ;  /* 0x0000000104177824 */ /* 0x010fca00008e060f */
[----:B------:R0:W-:Y:S04]  /*13b010*/  STL.64 [R1+0x1220], R22 ;  /* 0x0012201601007387 */ /* 0x0001e80000100a00 */
[----:B0-----:R-:W3:Y:S01]  /*13b020*/  LDL.LU.64 R22, [R1+0x6408] ;  /* 0x0064080001167983 */ /* 0x001ee20000300a00 */
[----:B------:R-:W-:Y:S02]  /*13b030*/  F2FP.SATFINITE.E5M2.F32.PACK_AB_MERGE_C R29, R29, R28, RZ ;  /* 0x0000001c1d1d723e */ /* 0x000fe400048060ff */
[----:B---3--:R-:W-:Y:S02]  /*13b040*/  F2FP.SATFINITE.E5M2.F32.PACK_AB_MERGE_C R23, R23, R22, RZ ;  /* 0x000000161717723e */ /* 0x008fe400048060ff */
[----:B------:R-:W-:-:S03]  /*13b050*/  IADD3 R22, P1, R2, R16, RZ ;  /* 0x0000001002167210 */ /* 0x000fc60007f3e0ff */
[----:B------:R0:W-:Y:S02]  /*13b060*/  STL [R1+0x1ef4], R23 ;  /* 0x001ef41701007387 */ /* 0x0001e40000100800 */
[----:B0-----:R-:W-:Y:S02]  /*13b070*/  IMAD.X R23, R4, 0x1, R14, P1 ;  /* 0x0000000104177824 */ /* 0x001fe400008e060e */
[----:B------:R-:W2:Y:S04]  /*13b080*/  LDL.LU R4, [R1+0x6400] ;  /* 0x0064000001047983 */ /* 0x000ea80000300800 */
[----:B------:R0:W-:Y:S04]  /*13b090*/  STL.64 [R1+0x1230], R22 ;  /* 0x0012301601007387 */ /* 0x0001e80000100a00 */
[----:B0-----:R-:W3:Y:S04]  /*13b0a0*/  LDL.LU.64 R22, [R1+0x63f8] ;  /* 0x0063f80001167983 */ /* 0x001ee80000300a00 */
[----:B------:R-:W4:Y:S04]  /*13b0b0*/  LDL.LU R28, [R1+0x63f4] ;  /* 0x0063f400011c7983 */ /* 0x000f280000300800 */
[----:B------:R0:W-:Y:S04]  /*13b0c0*/  STL [R1+0x7c8], R29 ;  /* 0x0007c81d01007387 */ /* 0x0001e80000100800 */
[----:B0-----:R-:W3:Y:S01]  /*13b0d0*/  LDL.LU R29, [R1+0x63f0] ;  /* 0x0063f000011d7983 */ /* 0x001ee20000300800 */
[----:B------:R-:W-:Y:S01]  /*13b0e0*/  F2FP.SATFINITE.E5M2.F32.PACK_AB_MERGE_C R26, R27, R26, RZ ;  /* 0x0000001a1b1a723e */ /* 0x000fe200048060ff */
[----:B------:R-:W-:Y:S01]  /*13b0f0*/  VIADD R2, R2, UR5 ;  /* 0x0000000502027c36 */ /* 0x000fe20008000000 */
[----:B------:R-:W-:Y:S01]  /*13b100*/  F2FP.SATFINITE.E5M2.F32.PACK_AB_MERGE_C R13, R13, R7, RZ ;  /* 0x000000070d0d723e */ /* 0x000fe200048060ff */
[----:B------:R-:W-:-:S02]  /*13b110*/  ULDC UR5, c[0x0][0x248] ;  /* 0x0000920000057ab9 */ /* 0x000fc40000000800 */
[----:B------:R3:W-:Y:S01]  /*13b120*/  STL [R1+0x1ef8], R26 ;  /* 0x001ef81a01007387 */ /* 0x0007e20000100800 */
[----:B--2---:R-:W-:Y:S02]  /*13b130*/  F2FP.SATFINITE.E5M2.F32.PACK_AB_MERGE_C R4, R9, R4, RZ ;  /* 0x000000040904723e */ /* 0x004fe400048060ff */
[----:B------:R-:W-:-:S03]  /*13b140*/  SHF.R.S32.HI R9, RZ, 0x1f, R2 ;  /* 0x0000001fff097819 */ /* 0x000fc60000011402 */
[----:B------:R-:W-:Y:S01]  /*13b150*/  STL [R1+0x7a0], R4 ;  /* 0x0007a00401007387 */ /* 0x000fe20000100800 */
[----:B---3--:R-:W-:-:S05]  /*13b160*/  IADD3 R26, P1, R2, R29, RZ ;  /* 0x0000001d021a7210 */ /* 0x008fca0007f3e0ff */
[----:B----4-:R-:W-:-:S05]  /*13b170*/  IMAD.X R27, R9, 0x1, R28, P1 ;  /* 0x00000001091b7824 */ /* 0x010fca00008e061c */
[----:B------:R0:W-:Y:S04]  /*13b180*/  STL.64 [R1+0x1218], R26 ;  /* 0x0012181a01007387 */ /* 0x0001e80000100a00 */
[----:B0-----:R-:W2:Y:S01]  /*13b190*/  LDL.LU.64 R26, [R1+0x63e8] ;  /* 0x0063e800011a7983 */ /* 0x001ea20000300a00 */
[----:B------:R-:W-:-:S03]  /*13b1a0*/  F2FP.SATFINITE.E5M2.F32.PACK_AB_MERGE_C R25, R25, R24, RZ ;  /* 0x000000181919723e */ /* 0x000fc600048060ff */
[----:B------:R-:W3:Y:S04]  /*13b1b0*/  LDL.LU R4, [R1+0x244] ;  /* 0x0002440001047983 */ /* 0x000ee80000300800 */
[----:B------:R-:W4:Y:S04]  /*13b1c0*/  LDL.LU R7, [R1+0x63e0] ;  /* 0x0063e00001077983 */ /* 0x000f280000300800 */
[----:B------:R0:W-:Y:S04]  /*13b1d0*/  STL [R1+0x1efc], R13 ;  /* 0x001efc0d01007387 */ /* 0x0001e80000100800 */
[----:B0-----:R-:W4:Y:S04]  /*13b1e0*/  LDL.LU R13, [R1+0x160] ;  /* 0x00016000010d7983 */ /* 0x001f280000300800 */
[----:B------:R0:W-:Y:S01]  /*13b1f0*/  STL [R1+0x770], R25 ;  /* 0x0007701901007387 */ /* 0x0001e20000100800 */
[----:B--2---:R-:W-:-:S05]  /*13b200*/  IADD3 R24, P1, R2, R27, RZ ;  /* 0x0000001b02187210 */ /* 0x004fca0007f3e0ff */
[----:B0-----:R-:W-:-:S05]  /*13b210*/  IMAD.X R25, R9, 0x1, R26, P1 ;  /* 0x0000000109197824 */ /* 0x001fca00008e061a */
[----:B------:R0:W-:Y:S04]  /*13b220*/  STL.64 [R1+0x1210], R24 ;  /* 0x0012101801007387 */ /* 0x0001e80000100a00 */
[----:B0-----:R-:W2:Y:S01]  /*13b230*/  LDL.LU.64 R24, [R1+0x63d8] ;  /* 0x0063d80001187983 */ /* 0x001ea20000300a00 */
[----:B------:R-:W-:Y:S02]  /*13b240*/  F2FP.SATFINITE.E5M2.F32.PACK_AB_MERGE_C R0, R0, R3, RZ ;  /* 0x000000030000723e */ /* 0x000fe400048060ff */
[----:B------:R-:W-:Y:S01]  /*13b250*/  F2FP.SATFINITE.E5M2.F32.PACK_AB_MERGE_C R11, R11, R10, RZ ;  /* 0x0000000a0b0b723e */ /* 0x000fe200048060ff */
[----:B------:R-:W4:Y:S04]  /*13b260*/  LDL.LU R3, [R1+0x63d4] ;  /* 0x0063d40001037983 */ /* 0x000f280000300800 */
[----:B------:R0:W-:Y:S04]  /*13b270*/  STL [R1+0x1f00], R0 ;  /* 0x001f000001007387 */ /* 0x0001e80000100800 */
[----:B0-----:R-:W3:Y:S04]  /*13b280*/  LDL.LU R0, [R1+0x63d0] ;  /* 0x0063d00001007983 */ /* 0x001ee80000300800 */
[----:B------:R0:W-:Y:S01]  /*13b290*/  STL [R1+0x1f0c], R11 ;  /* 0x001f0c0b01007387 */ /* 0x0001e20000100800 */
[----:B--2---:R-:W-:-:S05]  /*13b2a0*/  IADD3 R10, P1, R2, R25, RZ ;  /* 0x00000019020a7210 */ /* 0x004fca0007f3e0ff */
[----:B0-----:R-:W-:-:S05]  /*13b2b0*/  IMAD.X R11, R9, 0x1, R24, P1 ;  /* 0x00000001090b7824 */ /* 0x001fca00008e0618 */
[----:B------:R0:W-:Y:S04]  /*13b2c0*/  STL.64 [R1+0x1208], R10 ;  /* 0x0012080a01007387 */ /* 0x0001e80000100a00 */
[----:B0-----:R-:W2:Y:S01]  /*13b2d0*/  LDL.LU.64 R10, [R1+0x63c8] ;  /* 0x0063c800010a7983 */ /* 0x001ea20000300a00 */
[----:B------:R-:W-:Y:S02]  /*13b2e0*/  F2FP.SATFINITE.E5M2.F32.PACK_AB_MERGE_C R20, R21, R20, RZ ;  /* 0x000000141514723e */ /* 0x000fe400048060ff */
[----:B------:R-:W-:-:S03]  /*13b2f0*/  F2FP.SATFINITE.E5M2.F32.PACK_AB_MERGE_C R8, R8, R5, RZ ;  /* 0x000000050808723e */ /* 0x000fc600048060ff */
[----:B------:R-:W-:Y:S01]  /*13b300*/  STL [R1+0x1f08], R20 ;  /* 0x001f081401007387 */ /* 0x000fe20000100800 */
[----:B------:R-:W-:-:S03]  /*13b310*/  LOP3.LUT R6, R6, 0xffff, RZ, 0xc0, !PT ;  /* 0x0000ffff06067812 */ /* 0x000fc600078ec0ff */
[----:B------:R0:W-:Y:S02]  /*13b320*/  STL [R1+0x1f10], R8 ;  /* 0x001f100801007387 */ /* 0x0001e40000100800 */
[----:B0-----:R-:W-:Y:S02]  /*13b330*/  LOP3.LUT R8, R12, 0xffff, RZ, 0xc0, !PT ;  /* 0x0000ffff0c087812 */ /* 0x001fe400078ec0ff */
[----:B--2---:R-:W-:Y:S02]  /*13b340*/  LOP3.LUT R5, R11, 0xffff, RZ, 0xc0, !PT ;  /* 0x0000ffff0b057812 */ /* 0x004fe400078ec0ff */
[----:B------:R-:W-:Y:S02]  /*13b350*/  PRMT R11, R6, 0x3340, R8 ;  /* 0x00003340060b7816 */ /* 0x000fe40000000008 */
[----:B---3--:R-:W-:-:S04]  /*13b360*/  PRMT R12, R5, 0x3340, R0 ;  /* 0x00003340050c7816 */ /* 0x008fc80000000000 */
[----:B------:R-:W-:Y:S02]  /*13b370*/  PRMT R20, R11, 0x5410, R12 ;  /* 0x000054100b147816 */ /* 0x000fe4000000000c */
[----:B------:R-:W2:Y:S04]  /*13b380*/  LDL.LU R11, [R1+0x200] ;  /* 0x00020000010b7983 */ /* 0x000ea80000300800 */
[----:B------:R-:W3:Y:S04]  /*13b390*/  LDL.LU R12, [R1+0x11c] ;  /* 0x00011c00010c7983 */ /* 0x000ee80000300800 */
[----:B------:R0:W-:Y:S02]  /*13b3a0*/  STL [R1+0x2008], R20 ;  /* 0x0020081401007387 */ /* 0x0001e40000100800 */
[----:B0-----:R-:W-:-:S05]  /*13b3b0*/  IADD3 R20, P1, R2, R23, RZ ;  /* 0x0000001702147210 */ /* 0x001fca0007f3e0ff */
[----:B------:R-:W-:-:S05]  /*13b3c0*/  IMAD.X R21, R9, 0x1, R22, P1 ;  /* 0x0000000109157824 */ /* 0x000fca00008e0616 */
[----:B------:R0:W-:Y:S04]  /*13b3d0*/  STL.64 [R1+0x1200], R20 ;  /* 0x0012001401007387 */ /* 0x0001e80000100a00 */
[----:B0-----:R-:W3:Y:S01]  /*13b3e0*/  LDL.LU.64 R20, [R1+0x63c0] ;  /* 0x0063c00001147983 */ /* 0x001ee20000300a00 */
[----:B------:R-:W-:-:S03]  /*13b3f0*/  SHF.R.U32.HI R6, RZ, 0x8, R6 ;  /* 0x00000008ff067819 */ /* 0x000fc60000011606 */
[----:B------:R0:W-:Y:S01]  /*13b400*/  STL.64 [R1+0x63b0], R22 ;  /* 0x0063b01601007387 */ /* 0x0001e20000100a00 */
[----:B------:R-:W-:Y:S02]  /*13b410*/  SHF.R.U32.HI R5, RZ, 0x8, R5 ;  /* 0x00000008ff057819 */ /* 0x000fe40000011605 */
[----:B------:R-:W-:Y:S02]  /*13b420*/  LOP3.LUT R6, R6, 0xffff, RZ, 0xc0, !PT ;  /* 0x0000ffff06067812 */ /* 0x000fe400078ec0ff */
[----:B------:R-:W-:Y:S02]  /*13b430*/  LOP3.LUT R5, R5, 0xffff, RZ, 0xc0, !PT ;  /* 0x0000ffff05057812 */ /* 0x000fe400078ec0ff */
[----:B0-----:R-:W-:Y:S02]  /*13b440*/  SHF.R.U32.HI R22, RZ, 0x8, R8 ;  /* 0x00000008ff167819 */ /* 0x001fe40000011608 */
[----:B------:R-:W3:Y:S02]  /*13b450*/  LDL.LU R8, [R1+0x63b8] ;  /* 0x0063b80001087983 */ /* 0x000ee40000300800 */
[----:B------:R-:W-:-:S04]  /*13b460*/  LOP3.LUT R22, R22, 0xffff, RZ, 0xc0, !PT ;  /* 0x0000ffff16167812 */ /* 0x000fc800078ec0ff */
[----:B------:R-:W-:Y:S02]  /*13b470*/  PRMT R22, R6, 0x3340, R22 ;  /* 0x0000334006167816 */ /* 0x000fe40000000016 */
[----:B------:R-:W-:Y:S02]  /*13b480*/  PRMT R6, R5, 0x3340, R0 ;  /* 0x0000334005067816 */ /* 0x000fe40000000000 */
[----:B------:R-:W-:Y:S01]  /*13b490*/  LOP3.LUT R5, R4, 0xffff, RZ, 0xc0, !PT ;  /* 0x0000ffff04057812 */ /* 0x000fe200078ec0ff */
[----:B------:R-:W-:Y:S01]  /*13b4a0*/  STL [R1+0x9cc], R22 ;  /* 0x0009cc1601007387 */ /* 0x000fe20000100800 */
[----:B------:R-:W-:-:S03]  /*13b4b0*/  LOP3.LUT R4, R10, 0xffff, RZ, 0xc0, !PT ;  /* 0x0000ffff0a047812 */ /* 0x000fc600078ec0ff */
[----:B------:R4:W-:Y:S02]  /*13b4c0*/  STL [R1+0x27c], R6 ;  /* 0x00027c0601007387 */ /* 0x0009e40000100800 */
[----:B----4-:R-:W-:Y:S02]  /*13b4d0*/  LOP3.LUT R6, R13, 0xffff, RZ, 0xc0, !PT ;  /* 0x0000ffff0d067812 */ /* 0x010fe400078ec0ff */
[----:B------:R-:W-:Y:S02]  /*13b4e0*/  PRMT R13, R4, 0x3340, R0 ;  /* 0x00003340040d7816 */ /* 0x000fe40000000000 */
[----:B------:R-:W-:-:S04]  /*13b4f0*/  PRMT R10, R5, 0x3340, R6 ;  /* 0x00003340050a7816 */ /* 0x000fc80000000006 */
[----:B------:R-:W-:Y:S02]  /*13b500*/  PRMT R10, R10, 0x5410, R13 ;  /* 0x000054100a0a7816 */ /* 0x000fe4000000000d */
[----:B------:R-:W4:Y:S04]  /*13b510*/  LDL.LU R13, [R1+0x204] ;  /* 0x00020400010d7983 */ /* 0x000f280000300800 */
[----:B------:R0:W-:Y:S01]  /*13b520*/  STL [R1+0x2004], R10 ;  /* 0x0020040a01007387 */ /* 0x0001e20000100800 */
[----:B------:R-:W-:Y:S02]  /*13b530*/  SHF.R.U32.HI R5, RZ, 0x8, R5 ;  /* 0x00000008ff057819 */ /* 0x000fe40000011605 */
[----:B------:R-:W-:Y:S02]  /*13b540*/  SHF.R.U32.HI R4, RZ, 0x8, R4 ;  /* 0x00000008ff047819 */ /* 0x000fe40000011604 */
[----:B0-----:R-:W-:-:S02]  /*13b550*/  SHF.R.U32.HI R10, RZ, 0x8, R6 ;  /* 0x00000008ff0a7819 */ /* 0x001fc40000011606 */
[----:B------:R-:W4:Y:S01]  /*13b560*/  LDL.LU R6, [R1+0x120] ;  /* 0x0001200001067983 */ /* 0x000f220000300800 */
[----:B------:R-:W-:Y:S02]  /*13b570*/  LOP3.LUT R5, R5, 0xffff, RZ, 0xc0, !PT ;  /* 0x0000ffff05057812 */ /* 0x000fe400078ec0ff */
[----:B------:R-:W-:Y:S02]  /*13b580*/  LOP3.LUT R10, R10, 0xffff, RZ, 0xc0, !PT ;  /* 0x0000ffff0a0a7812 */ /* 0x000fe400078ec0ff */
[----:B------:R-:W-:Y:S02]  /*13b590*/  LOP3.LUT R4, R4, 0xffff, RZ, 0xc0, !PT ;  /* 0x0000ffff04047812 */ /* 0x000fe400078ec0ff */
[----:B------:R-:W-:Y:S02]  /*13b5a0*/  PRMT R5, R5, 0x3340, R10 ;  /* 0x0000334005057816 */ /* 0x000fe4000000000a */
[----:B------:R-:W-:Y:S02]  /*13b5b0*/  PRMT R4, R4, 0x3340, R0 ;  /* 0x0000334004047816 */ /* 0x000fe40000000000 */
[----:B--2---:R-:W-:-:S02]  /*13b5c0*/  LOP3.LUT R10, R11, 0xffff, RZ, 0xc0, !PT ;  /* 0x0000ffff0b0a7812 */ /* 0x004fc400078ec0ff */
[----:B---3--:R-:W-:Y:S02]  /*13b5d0*/  LOP3.LUT R11, R12, 0xffff, RZ, 0xc0, !PT ;  /* 0x0000ffff0c0b7812 */ /* 0x008fe400078ec0ff */
[----:B------:R-:W-:-:S05]  /*13b5e0*/  IADD3 R22, P1, R2, R21, RZ ;  /* 0x0000001502167210 */ /* 0x000fca0007f3e0ff */
[----:B------:R-:W-:-:S05]  /*13b5f0*/  IMAD.X R23, R9, 0x1, R20, P1 ;  /* 0x0000000109177824 */ /* 0x000fca00008e0614 */
[----:B------:R-:W-:Y:S04]  /*13b600*/  STL.64 [R1+0x11f8], R22 ;  /* 0x0011f81601007387 */ /* 0x000fe80000100a00 */
[----:B------:R0:W-:Y:S04]  /*13b610*/  STL [R1+0x9c8], R5 ;  /* 0x0009c80501007387 */ /* 0x0001e80000100800 */
[----:B------:R1:W-:Y:S01]  /*13b620*/  STL [R1+0x278], R4 ;  /* 0x0002780401007387 */ /* 0x0003e20000100800 */
[----:B0-----:R-:W-:-:S03]  /*13b630*/  LOP3.LUT R5, R3, 0xffff, RZ, 0xc0, !PT ;  /* 0x0000ffff03057812 */ /* 0x001fc600078ec0ff */
[----:B-1----:R-:W2:Y:S04]  /*13b640*/  LDL.LU R4, [R1+0x6b4] ;  /* 0x0006b40001047983 */ /* 0x002ea80000300800 */
[----:B------:R-:W3:Y:S04]  /*13b650*/  LDL.LU R3, [R1+0x260] ;  /* 0x0002600001037983 */ /* 0x000ee80000300800 */
[----:B------:R-:W3:Y:S01]  /*13b660*/  LDL.LU R12, [R1+0x26c] ;  /* 0x00026c00010c7983 */ /* 0x000ee20000300800 */
[----:B------:R-:W-:Y:S02]  /*13b670*/  PRMT R23, R5, 0x3340, R0 ;  /* 0x0000334005177816 */ /* 0x000fe40000000000 */
[----:B------:R-:W-:-:S02]  /*13b680*/  PRMT R22, R10, 0x3340, R11 ;  /* 0x000033400a167816 */ /* 0x000fc4000000000b */
[----:B------:R-:W-:Y:S02]  /*13b690*/  SHF.R.U32.HI R10, RZ, 0x8, R10 ;  /* 0x00000008ff0a7819 */ /* 0x000fe4000001160a */
[----:B------:R-:W-:Y:S02]  /*13b6a0*/  SHF.R.U32.HI R11, RZ, 0x8, R11 ;  /* 0x00000008ff0b7819 */ /* 0x000fe4000001160b */
[----:B------:R-:W-:Y:S02]  /*13b6b0*/  PRMT R23, R22, 0x5410, R23 ;  /* 0x0000541016177816 */ /* 0x000fe40000000017 */
[----:B------:R-:W-:Y:S02]  /*13b6c0*/  IADD3 R22, P1, R2, R19, RZ ;  /* 0x0000001302167210 */ /* 0x000fe40007f3e0ff */
[----:B------:R-:W-:Y:S02]  /*13b6d0*/  SHF.R.U32.HI R5, RZ, 0x8, R5 ;  /* 0x00000008ff057819 */ /* 0x000fe40000011605 */
[----:B------:R-:W-:-:S02]  /*13b6e0*/  LOP3.LUT R10, R10, 0xffff, RZ, 0xc0, !PT ;  /* 0x0000ffff0a0a7812 */ /* 0x000fc400078ec0ff */
[----:B------:R-:W-:Y:S01]  /*13b6f0*/  LOP3.LUT R11, R11, 0xffff, RZ, 0xc0, !PT ;  /* 0x0000ffff0b0b7812 */ /* 0x000fe200078ec0ff */
[----:B------:R0:W-:Y:S01]  /*13b700*/  STL [R1+0x2000], R23 ;  /* 0x0020001701007387 */ /* 0x0001e20000100800 */
[----:B------:R-:W-:Y:S02]  /*13b710*/  LOP3.LUT R5, R5, 0xffff, RZ, 0xc0, !PT ;  /* 0x0000ffff05057812 */ /* 0x000fe400078ec0ff */
[----:B------:R-:W-:Y:S02]  /*13b720*/  PRMT R10, R10, 0x3340, R11 ;  /* 0x000033400a0a7816 */ /* 0x000fe4000000000b */
[----:B------:R-:W-:Y:S01]  /*13b730*/  PRMT R11, R5, 0x3340, R0 ;  /* 0x00003340050b7816 */ /* 0x000fe20000000000 */
[----:B0-----:R-:W-:Y:S01]  /*13b740*/  IMAD.X R23, R9, 0x1, R18, P1 ;  /* 0x0000000109177824 */ /* 0x001fe200008e0612 */
[----:B----4-:R-:W-:-:S04]  /*13b750*/  LOP3.LUT R5, R13, 0xffff, RZ, 0xc0, !PT ;  /* 0x0000ffff0d057812 */ /* 0x010fc800078ec0ff */
[----:B------:R-:W-:Y:S01]  /*13b760*/  STL.64 [R1+0x11f0], R22 ;  /* 0x0011f01601007387 */ /* 0x000fe20000100a00 */
[----:B------:R-:W-:-:S03]  /*13b770*/  LOP3.LUT R7, R7, 0xffff, RZ, 0xc0, !PT ;  /* 0x0000ffff07077812 */ /* 0x000fc600078ec0ff */
[----:B------:R0:W-:Y:S01]  /*13b780*/  STL [R1+0xa00], R10 ;  /* 0x000a000a01007387 */ /* 0x0001e20000100800 */
[----:B------:R-:W-:-:S03]  /*13b790*/  LOP3.LUT R6, R6, 0xffff, RZ, 0xc0, !PT ;  /* 0x0000ffff06067812 */ /* 0x000fc600078ec0ff */
[----:B0-----:R-:W4:Y:S04]  /*13b7a0*/  LDL.LU R10, [R1+0x5fc] ;  /* 0x0005fc00010a7983 */ /* 0x001f280000300800 */
[----:B------:R0:W-:Y:S04]  /*13b7b0*/  STL [R1+0x274], R11 ;  /* 0x0002740b01007387 */ /* 0x0001e80000100800 */
[----:B------:R-:W4:Y:S01]  /*13b7c0*/  LDL.LU R13, [R1+0x258] ;  /* 0x00025800010d7983 */ /* 0x000f220000300800 */
[----:B------:R-:W-:-:S03]  /*13b7d0*/  PRMT R22, R7, 0x3340, R0 ;  /* 0x0000334007167816 */ /* 0x000fc60000000000 */
[----:B0-----:R-:W4:Y:S04]  /*13b7e0*/  LDL.LU R11, [R1+0x268] ;  /* 0x00026800010b7983 */ /* 0x001f280000300800 */
[----:B------:R0:W-:Y:S02]  /*13b7f0*/  STL [R1+0x2030], R7 ;  /* 0x0020300701007387 */ /* 0x0001e40000100800 */
[--C-:B0-----:R-:W-:Y:S02]  /*13b800*/  PRMT R7, R5, 0x3340, R6.reuse ;  /* 0x0000334005077816 */ /* 0x101fe40000000006 */
[----:B------:R-:W-:Y:S02]  /*13b810*/  SHF.R.U32.HI R5, RZ, 0x8, R5 ;  /* 0x00000008ff057819 */ /* 0x000fe40000011605 */
[----:B------:R-:W-:-:S02]  /*13b820*/  SHF.R.U32.HI R6, RZ, 0x8, R6 ;  /* 0x00000008ff067819 */ /* 0x000fc40000011606 */
[----:B------:R-:W-:Y:S02]  /*13b830*/  PRMT R7, R7, 0x5410, R22 ;  /* 0x0000541007077816 */ /* 0x000fe40000000016 */
[----:B------:R-:W-:Y:S02]  /*13b840*/  IADD3 R22, P1, R2, R17, RZ ;  /* 0x0000001102167210 */ /* 0x000fe40007f3e0ff */
[----:B------:R-:W-:Y:S02]  /*13b850*/  LOP3.LUT R5, R5, 0xffff, RZ, 0xc0, !PT ;  /* 0x0000ffff05057812 */ /* 0x000fe400078ec0ff */
[----:B------:R-:W-:Y:S01]  /*13b860*/  LOP3.LUT R6, R6, 0xffff, RZ, 0xc0, !PT ;  /* 0x0000ffff06067812 */ /* 0x000fe200078ec0ff */
[----:B------:R-:W-:-:S03]  /*13b870*/  IMAD.X R23, R9, 0x1, R15, P1 ;  /* 0x0000000109177824 */ /* 0x000fc600008e060f */
[----:B------:R-:W-:Y:S01]  /*13b880*/  PRMT R6, R5, 0x3340, R6 ;  /* 0x0000334005067816 */ /* 0x000fe20000000006 */
[----:B------:R3:W-:Y:S04]  /*13b890*/  STL [R1+0x1ffc], R7 ;  /* 0x001ffc0701007387 */ /* 0x0007e80000100800 */
[----:B------:R-:W-:Y:S04]  /*13b8a0*/  STL.64 [R1+0x11e8], R22 ;  /* 0x0011e81601007387 */ /* 0x000fe80000100a00 */
[----:B------:R0:W-:Y:S01]  /*13b8b0*/  STL [R1+0x1f9c], R6 ;  /* 0x001f9c0601007387 */ /* 0x0001e20000100800 */
[----:B--2---:R-:W-:-:S03]  /*13b8c0*/  LOP3.LUT R5, R4, 0xffff, RZ, 0xc0, !PT ;  /* 0x0000ffff04057812 */ /* 0x004fc600078ec0ff */
[----:B------:R-:W2:Y:S01]  /*13b8d0*/  LDL.LU R4, [R1+0x264] ;  /* 0x0002640001047983 */ /* 0x000ea20000300800 */
[----:B---3--:R-:W-:-:S03]  /*13b8e0*/  LOP3.LUT R7, R3, 0xffff, RZ, 0xc0, !PT ;  /* 0x0000ffff03077812 */ /* 0x008fc600078ec0ff */
[----:B------:R-:W3:Y:S01]  /*13b8f0*/  LDL.LU R3, [R1+0x6b8] ;  /* 0x0006b80001037983 */ /* 0x000ee20000300800 */
[----:B0-----:R-:W-:-:S03]  /*13b900*/  LOP3.LUT R6, R12, 0xffff, RZ, 0xc0, !PT ;  /* 0x0000ffff0c067812 */ /* 0x001fc600078ec0ff */
[----:B------:R-:W3:Y:S01]  /*13b910*/  LDL.LU R12, [R1+0x56c] ;  /* 0x00056c00010c7983 */ /* 0x000ee20000300800 */
[----:B------:R-:W-:Y:S02]  /*13b920*/  PRMT R23, R7, 0x3340, R0 ;  /* 0x0000334007177816 */ /* 0x000fe40000000000 */
[--C-:B------:R-:W-:Y:S02]  /*13b930*/  PRMT R22, R5, 0x3340, R6.reuse ;  /* 0x0000334005167816 */ /* 0x100fe40000000006 */
[----:B------:R-:W-:Y:S02]  /*13b940*/  SHF.R.U32.HI R5, RZ, 0x8, R5 ;  /* 0x00000008ff057819 */ /* 0x000fe40000011605 */
[----:B------:R-:W-:Y:S02]  /*13b950*/  SHF.R.U32.HI R6, RZ, 0x8, R6 ;  /* 0x00000008ff067819 */ /* 0x000fe40000011606 */
[----:B------:R-:W-:Y:S02]  /*13b960*/  PRMT R23, R22, 0x5410, R23 ;  /* 0x0000541016177816 */ /* 0x000fe40000000017 */
[----:B------:R-:W-:-:S02]  /*13b970*/  IADD3 R22, P1, R2, R16, RZ ;  /* 0x0000001002167210 */ /* 0x000fc40007f3e0ff */
[----:B------:R-:W-:Y:S02]  /*13b980*/  LOP3.LUT R5, R5, 0xffff, RZ, 0xc0, !PT ;  /* 0x0000ffff05057812 */ /* 0x000fe400078ec0ff */
[----:B------:R-:W-:Y:S01]  /*13b990*/  LOP3.LUT R6, R6, 0xffff, RZ, 0xc0, !PT ;  /* 0x0000ffff06067812 */ /* 0x000fe200078ec0ff */
[----:B------:R0:W-:Y:S03]  /*13b9a0*/  STL [R1+0x1ff4], R23 ;  /* 0x001ff41701007387 */ /* 0x0001e60000100800 */
[----:B------:R-:W-:Y:S01]  /*13b9b0*/  PRMT R6, R5, 0x3340, R6 ;  /* 0x0000334005067816 */ /* 0x000fe20000000006 */
[----:B0-----:R-:W-:-:S05]  /*13b9c0*/  IMAD.X R23, R9, 0x1, R14, P1 ;  /* 0x0000000109177824 */ /* 0x001fca00008e060e */
[----:B------:R-:W-:Y:S04]  /*13b9d0*/  STL.64 [R1+0x11e0], R22 ;  /* 0x0011e01601007387 */ /* 0x000fe80000100a00 */
[----:B------:R0:W-:Y:S01]  /*13b9e0*/  STL [R1+0x9fc], R6 ;  /* 0x0009fc0601007387 */ /* 0x0001e20000100800 */
[----:B------:R-:W-:Y:S02]  /*13b9f0*/  SHF.R.U32.HI R7, RZ, 0x8, R7 ;  /* 0x00000008ff077819 */ /* 0x000fe40000011607 */
[----:B----4-:R-:W-:Y:S02]  /*13ba00*/  LOP3.LUT R5, R10, 0xffff, RZ, 0xc0, !PT ;  /* 0x0000ffff0a057812 */ /* 0x010fe400078ec0ff */
[----:B------:R-:W-:Y:S02]  /*13ba10*/  LOP3.LUT R13, R13, 0xffff, RZ, 0xc0, !PT ;  /* 0x0000ffff0d0d7812 */ /* 0x000fe400078ec0ff */
[----:B0-----:R-:W-:-:S02]  /*13ba20*/  LOP3.LUT R6, R11, 0xffff, RZ, 0xc0, !PT ;  /* 0x0000ffff0b067812 */ /* 0x001fc400078ec0ff */
[----:B------:R-:W-:Y:S02]  /*13ba30*/  PRMT R10, R13, 0x3340, R0 ;  /* 0x000033400d0a7816 */ /* 0x000fe40000000000 */
[----:B------:R-:W-:Y:S02]  /*13ba40*/  PRMT R9, R5, 0x3340, R6 ;  /* 0x0000334005097816 */ /* 0x000fe40000000006 */
[----:B------:R-:W-:Y:S02]  /*13ba50*/  SHF.R.U32.HI R5, RZ, 0x8, R5 ;  /* 0x00000008ff057819 */ /* 0x000fe40000011605 */
[----:B------:R-:W-:Y:S02]  /*13ba60*/  PRMT R9, R9, 0x5410, R10 ;  /* 0x0000541009097816 */ /* 0x000fe4000000000a */
[----:B------:R-:W-:Y:S02]  /*13ba70*/  SHF.R.U32.HI R6, RZ, 0x8, R6 ;  /* 0x00000008ff067819 */ /* 0x000fe40000011606 */
[----:B------:R-:W-:Y:S01]  /*13ba80*/  LOP3.LUT R7, R7, 0xffff, RZ, 0xc0, !PT ;  /* 0x0000ffff07077812 */ /* 0x000fe200078ec0ff */
[----:B------:R0:W-:Y:S01]  /*13ba90*/  STL [R1+0x1ff0], R9 ;  /* 0x001ff00901007387 */ /* 0x0001e20000100800 */
[----:B------:R-:W-:-:S02]  /*13baa0*/  LOP3.LUT R5, R5, 0xffff, RZ, 0xc0, !PT ;  /* 0x0000ffff05057812 */ /* 0x000fc400078ec0ff */
[----:B------:R-:W-:-:S04]  /*13bab0*/  LOP3.LUT R6, R6, 0xffff, RZ, 0xc0, !PT ;  /* 0x0000ffff06067812 */ /* 0x000fc800078ec0ff */
[----:B------:R-:W-:Y:S02]  /*13bac0*/  PRMT R5, R5, 0x3340, R6 ;  /* 0x0000334005057816 */ /* 0x000fe40000000006 */
[----:B0-----:R-:W-:Y:S02]  /*13bad0*/  PRMT R9, R7, 0x3340, R0 ;  /* 0x0000334007097816 */ /* 0x001fe40000000000 */
[----:B------:R-:W4:Y:S04]  /*13bae0*/  LDL.LU R7, [R1+0x248] ;  /* 0x0002480001077983 */ /* 0x000f280000300800 */
[----:B------:R0:W-:Y:S04]  /*13baf0*/  STL [R1+0x270], R9 ;  /* 0x0002700901007387 */ /* 0x0001e80000100800 */
[----:B0-----:R-:W4:Y:S04]  /*13bb00*/  LDL.LU R9, [R1+0xdc] ;  /* 0x0000dc0001097983 */ /* 0x001f280000300800 */
[----:B------:R2:W-:Y:S04]  /*13bb10*/  STL [R1+0x9f8], R5 ;  /* 0x0009f80501007387 */ /* 0x0005e80000100800 */
[----:B------:R-:W4:Y:S04]  /*13bb20*/  LDL.LU R10, [R1+0x174] ;  /* 0x00017400010a7983 */ /* 0x000f280000300800 */
[----:B------:R-:W4:Y:S01]  /*13bb30*/  LDL.LU R11, [R1+0x600] ;  /* 0x00060000010b7983 */ /* 0x000f220000300800 */
[----:B------:R-:W-:-:S04]  /*13bb40*/  SHF.R.U32.HI R13, RZ, 0x8, R13 ;  /* 0x00000008ff0d7819 */ /* 0x000fc8000001160d */
[----:B------:R-:W-:Y:S02]  /*13bb50*/  LOP3.LUT R13, R13, 0xffff, RZ, 0xc0, !PT ;  /* 0x0000ffff0d0d7812 */ /* 0x000fe400078ec0ff */
[----:B--2---:R-:W-:Y:S02]  /*13bb60*/  LOP3.LUT R5, R4, 0xffff, RZ, 0xc0, !PT ;  /* 0x0000ffff04057812 */ /* 0x004fe400078ec0ff */
[----:B------:R-:W2:Y:S01]  /*13bb70*/  LDL.LU R4, [R1+0x51c] ;  /* 0x00051c0001047983 */ /* 0x000ea20000300800 */
[----:B---3--:R-:W-:Y:S01]  /*13bb80*/  LOP3.LUT R6, R3, 0xffff, RZ, 0xc0, !PT ;  /* 0x0000ffff03067812 */ /* 0x008fe200078ec0ff */
[----:B------:R-:W-:Y:S01]  /*13bb90*/  VIADD R3, R2, UR5 ;  /* 0x0000000502037c36 */ /* 0x000fe20008000000 */
[----:B------:R-:W-:Y:S01]  /*13bba0*/  LOP3.LUT R12, R12, 0xffff, RZ, 0xc0, !PT ;  /* 0x0000ffff0c0c7812 */ /* 0x000fe200078ec0ff */
[----:B------:R-:W-:Y:S01]  /*13bbb0*/  ULDC UR5, c[0x0][0x248] ;  /* 0x0000920000057ab9 */ /* 0x000fe20000000800 */
[----:B------:R-:W-:Y:S02]  /*13bbc0*/  PRMT R22, R5, 0x3340, R0 ;  /* 0x0000334005167816 */ /* 0x000fe40000000000 */
[----:B------:R-:W-:-:S04]  /*13bbd0*/  PRMT R2, R6, 0x3340, R12 ;  /* 0x0000334006027816 */ /* 0x000fc8000000000c */
[----:B------:R-:W-:Y:S02]  /*13bbe0*/  PRMT R23, R2, 0x5410, R22 ;  /* 0x0000541002177816 */ /* 0x000fe40000000016 */
[----:B------:R-:W-:Y:S02]  /*13bbf0*/  SHF.R.S32.HI R2, RZ, 0x1f, R3 ;  /* 0x0000001fff027819 */ /* 0x000fe40000011403 */
[----:B------:R-:W-:Y:S01]  /*13bc00*/  IADD3 R22, P1, R3, R29, RZ ;  /* 0x0000001d03167210 */ /* 0x000fe20007f3e0ff */
[----:B------:R0:W-:Y:S01]  /*13bc10*/  STL [R1+0x1fec], R23 ;  /* 0x001fec1701007387 */ /* 0x0001e20000100800 */
[----:B------:R-:W-:-:S03]  /*13bc20*/  SHF.R.U32.HI R12, RZ, 0x8, R12 ;  /* 0x00000008ff0c7819 */ /* 0x000fc6000001160c */
[----:B0-----:R-:W-:-:S05]  /*13bc30*/  IMAD.X R23, R2, 0x1, R28, P1 ;  /* 0x0000000102177824 */ /* 0x001fca00008e061c */
[----:B------:R0:W-:Y:S02]  /*13bc40*/  STL.64 [R1+0x11d0], R22 ;  /* 0x0011d01601007387 */ /* 0x0001e40000100a00 */
[----:B0-----:R-:W-:Y:S02]  /*13bc50*/  LOP3.LUT R22, R12, 0xffff, RZ, 0xc0, !PT ;  /* 0x0000ffff0c167812 */ /* 0x001fe400078ec0ff */
[----:B------:R-:W3:Y:S01]  /*13bc60*/  LDL.LU R12, [R1+0x214] ;  /* 0x00021400010c7983 */ /* 0x000ee20000300800 */
[----:B------:R-:W-:-:S03]  /*13bc70*/  PRMT R23, R13, 0x3340, R0 ;  /* 0x000033400d177816 */ /* 0x000fc60000000000 */
[----:B------:R-:W3:Y:S01]  /*13bc80*/  LDL.LU R13, [R1+0x124] ;  /* 0x00012400010d7983 */ /* 0x000ee20000300800 */
[----:B------:R-:W-:-:S04]  /*13bc90*/  SHF.R.U32.HI R6, RZ, 0x8, R6 ;  /* 0x00000008ff067819 */ /* 0x000fc80000011606 */
[----:B------:R-:W-:-:S04]  /*13bca0*/  LOP3.LUT R6, R6, 0xffff, RZ, 0xc0, !PT ;  /* 0x0000ffff06067812 */ /* 0x000fc800078ec0ff */
[----:B------:R-:W-:Y:S02]  /*13bcb0*/  PRMT R6, R6, 0x3340, R22 ;  /* 0x0000334006067816 */ /* 0x000fe40000000016 */
[----:B------:R-:W-:Y:S01]  /*13bcc0*/  IADD3 R22, P1, R3, R27, RZ ;  /* 0x0000001b03167210 */ /* 0x000fe20007f3e0ff */
[----:B------:R0:W-:Y:S01]  /*13bcd0*/  STL [R1+0x268], R23 ;  /* 0x0002681701007387 */ /* 0x0001e20000100800 */
[----:B------:R-:W-:-:S04]  /*13bce0*/  SHF.R.U32.HI R5, RZ, 0x8, R5 ;  /* 0x00000008ff057819 */ /* 0x000fc80000011605 */
[----:B------:R-:W-:Y:S01]  /*13bcf0*/  LOP3.LUT R5, R5, 0xffff, RZ, 0xc0, !PT ;  /* 0x0000ffff05057812 */ /* 0x000fe200078ec0ff */
[----:B------:R4:W-:Y:S01]  /*13bd00*/  STL [R1+0x56c], R6 ;  /* 0x00056c0601007387 */ /* 0x0009e20000100800 */
[----:B0-----:R-:W-:-:S05]  /*13bd10*/  IMAD.X R23, R2, 0x1, R26, P1 ;  /* 0x0000000102177824 */ /* 0x001fca00008e061a */
[----:B------:R0:W-:Y:S01]  /*13bd20*/  STL.64 [R1+0x11d8], R22 ;  /* 0x0011d81601007387 */ /* 0x0001e20000100a00 */
[----:B----4-:R-:W-:Y:S02]  /*13bd30*/  LOP3.LUT R6, R7, 0xffff, RZ, 0xc0, !PT ;  /* 0x0000ffff07067812 */ /* 0x010fe400078ec0ff */
[--C-:B0-----:R-:W-:Y:S02]  /*13bd40*/  PRMT R22, R5, 0x3340, R0.reuse ;  /* 0x0000334005167816 */ /* 0x101fe40000000000 */
[----:B------:R-:W-:Y:S02]  /*13bd50*/  LOP3.LUT R5, R9, 0xffff, RZ, 0xc0, !PT ;  /* 0x0000ffff09057812 */ /* 0x000fe400078ec0ff */
[----:B------:R-:W-:Y:S02]  /*13bd60*/  LOP3.LUT R7, R10, 0xffff, RZ, 0xc0, !PT ;  /* 0x0000ffff0a077812 */ /* 0x000fe400078ec0ff */
[----:B------:R-:W-:Y:S02]  /*13bd70*/  LOP3.LUT R9, R11, 0xffff, RZ, 0xc0, !PT ;  /* 0x0000ffff0b097812 */ /* 0x000fe400078ec0ff */
[----:B------:R-:W-:-:S02]  /*13bd80*/  PRMT R11, R5, 0x3340, R0 ;  /* 0x00003340050b7816 */ /* 0x000fc40000000000 */
[----:B------:R-:W-:Y:S01]  /*13bd90*/  PRMT R10, R6, 0x3340, R7 ;  /* 0x00003340060a7816 */ /* 0x000fe20000000007 */
[----:B------:R-:W-:Y:S01]  /*13bda0*/  STL [R1+0x26c], R22 ;  /* 0x00026c1601007387 */ /* 0x000fe20000100800 */
[----:B------:R-:W-:Y:S02]  /*13bdb0*/  SHF.R.U32.HI R6, RZ, 0x8, R6 ;  /* 0x00000008ff067819 */ /* 0x000fe40000011606 */
[----:B------:R-:W-:Y:S02]  /*13bdc0*/  PRMT R10, R10, 0x5410, R11 ;  /* 0x000054100a0a7816 */ /* 0x000fe4000000000b */
[----:B------:R-:W-:Y:S02]  /*13bdd0*/  SHF.R.U32.HI R11, RZ, 0x8, R9 ;  /* 0x00000008ff0b7819 */ /* 0x000fe40000011609 */
[----:B------:R-:W-:Y:S02]  /*13bde0*/  SHF.R.U32.HI R7, RZ, 0x8, R7 ;  /* 0x00000008ff077819 */ /* 0x000fe40000011607 */
[----:B------:R-:W-:-:S02]  /*13bdf0*/  LOP3.LUT R11, R11, 0xffff, RZ, 0xc0, !PT ;  /* 0x0000ffff0b0b7812 */ /* 0x000fc400078ec0ff */
[----:B------:R-:W-:Y:S02]  /*13be00*/  LOP3.LUT R6, R6, 0xffff, RZ, 0xc0, !PT ;  /* 0x0000ffff06067812 */ /* 0x000fe400078ec0ff */
[----:B------:R-:W-:Y:S01]  /*13be10*/  LOP3.LUT R7, R7, 0xffff, RZ, 0xc0, !PT ;  /* 0x0000ffff07077812 */ /* 0x000fe200078ec0ff */
[----:B------:R0:W-:Y:S03]  /*13be20*/  STL [R1+0x1edc], R10 ;  /* 0x001edc0a01007387 */ /* 0x0001e60000100800 */
[----:B------:R-:W-:Y:S01]  /*13be30*/  PRMT R7, R6, 0x3340, R7 ;  /* 0x0000334006077816 */ /* 0x000fe20000000007 */
[----:B0-----:R-:W4:Y:S01]  /*13be40*/  LDL.LU R10, [R1+0x24c] ;  /* 0x00024c00010a7983 */ /* 0x001f220000300800 */
[----:B------:R-:W-:Y:S02]  /*13be50*/  LOP3.LUT R8, R8, 0xffff, RZ, 0xc0, !PT ;  /* 0x0000ffff08087812 */ /* 0x000fe400078ec0ff */
[----:B--2---:R-:W-:-:S04]  /*13be60*/  LOP3.LUT R4, R4, 0xffff, RZ, 0xc0, !PT ;  /* 0x0000ffff04047812 */ /* 0x004fc800078ec0ff */
[--C-:B------:R-:W-:Y:S02]  /*13be70*/  SHF.R.U32.HI R22, RZ, 0x8, R4.reuse ;  /* 0x00000008ff167819 */ /* 0x100fe40000011604 */
[----:B------:R-:W-:Y:S02]  /*13be80*/  PRMT R9, R9, 0x3340, R4 ;  /* 0x0000334009097816 */ /* 0x000fe40000000004 */
[----:B------:R-:W-:-:S04]  /*13be90*/  LOP3.LUT R22, R22, 0xffff, RZ, 0xc0, !PT ;  /* 0x0000ffff16167812 */ /* 0x000fc800078ec0ff */
[----:B------:R-:W-:Y:S01]  /*13bea0*/  PRMT R11, R11, 0x3340, R22 ;  /* 0x000033400b0b7816 */ /* 0x000fe20000000016 */
[----:B------:R0:W-:Y:S04]  /*13beb0*/  STL [R1+0x196c], R9 ;  /* 0x00196c0901007387 */ /* 0x0001e80000100800 */
[----:B------:R-:W2:Y:S04]  /*13bec0*/  LDL.LU R4, [R1+0xe0] ;  /* 0x0000e00001047983 */ /* 0x000ea80000300800 */
[----:B0-----:R-:W2:Y:S04]  /*13bed0*/  LDL.LU R9, [R1+0x188] ;  /* 0x0001880001097983 */ /* 0x001ea80000300800 */
[----:B------:R-:W-:Y:S04]  /*13bee0*/  STL [R1+0x1f90], R11 ;  /* 0x001f900b01007387 */ /* 0x000fe80000100800 */
[----:B------:R0:W-:Y:S01]  /*13bef0*/  STL [R1+0x9f4], R7 ;  /* 0x0009f40701007387 */ /* 0x0001e20000100800 */
[----:B------:R-:W-:-:S05]  /*13bf00*/  IADD3 R22, P1, R3, R25, RZ ;  /* 0x0000001903167210 */ /* 0x000fca0007f3e0ff */
[----:B------:R-:W-:Y:S01]  /*13bf10*/  IMAD.X R23, R2, 0x1, R24, P1 ;  /* 0x0000000102177824 */ /* 0x000fe200008e0618 */
[----:B---3--:R-:W-:Y:S02]  /*13bf20*/  LOP3.LUT R6, R12, 0xffff, RZ, 0xc0, !PT ;  /* 0x0000ffff0c067812 */ /* 0x008fe400078ec0ff */
[----:B0-----:R-:W-:Y:S02]  /*13bf30*/  LOP3.LUT R7, R13, 0xffff, RZ, 0xc0, !PT ;  /* 0x0000ffff0d077812 */ /* 0x001fe400078ec0ff */
[----:B------:R-:W-:Y:S02]  /*13bf40*/  PRMT R12, R8, 0x3340, R0 ;  /* 0x00003340080c7816 */ /* 0x000fe40000000000 */
[----:B------:R-:W-:-:S04]  /*13bf50*/  PRMT R11, R6, 0x3340, R7 ;  /* 0x00003340060b7816 */ /* 0x000fc80000000007 */
[----:B------:R-:W-:Y:S02]  /*13bf60*/  PRMT R13, R11, 0x5410, R12 ;  /* 0x000054100b0d7816 */ /* 0x000fe4000000000c */
[----:B------:R-:W3:Y:S04]  /*13bf70*/  LDL.LU R11, [R1+0x6bc] ;  /* 0x0006bc00010b7983 */ /* 0x000ee80000300800 */
[----:B------:R-:W3:Y:S04]  /*13bf80*/  LDL.LU R12, [R1+0x4d8] ;  /* 0x0004d800010c7983 */ /* 0x000ee80000300800 */
[----:B------:R0:W-:Y:S04]  /*13bf90*/  STL [R1+0x1fe4], R13 ;  /* 0x001fe40d01007387 */ /* 0x0001e80000100800 */
[----:B0-----:R-:W3:Y:S04]  /*13bfa0*/  LDL.LU R13, [R1+0x574] ;  /* 0x00057400010d7983 */ /* 0x001ee80000300800 */
[----:B------:R0:W-:Y:S04]  /*13bfb0*/  STL.64 [R1+0x11c8], R22 ;  /* 0x0011c81601007387 */ /* 0x0001e80000100a00 */
[----:B0-----:R-:W3:Y:S04]  /*13bfc0*/  LDL.LU.64 R22, [R1+0x63b0] ;  /* 0x0063b00001167983 */ /* 0x001ee80000300a00 */
[----:B------:R0:W-:Y:S01]  /*13bfd0*/  STL.64 [R1+0x6380], R24 ;  /* 0x0063801801007387 */ /* 0x0001e20000100a00 */
[----:B------:R-:W-:-:S02]  /*13bfe0*/  SHF.R.U32.HI R6, RZ, 0x8, R6 ;  /* 0x00000008ff067819 */ /* 0x000fc40000011606 */
[----:B------:R-:W-:Y:S02]  /*13bff0*/  SHF.R.U32.HI R7, RZ, 0x8, R7 ;  /* 0x00000008ff077819 */ /* 0x000fe40000011607 */
[----:B0-----:R-:W-:Y:S02]  /*13c000*/  SHF.R.U32.HI R25, RZ, 0x8, R5 ;  /* 0x00000008ff197819 */ /* 0x001fe40000011605 */
[----:B------:R-:W-:Y:S01]  /*13c010*/  LOP3.LUT R6, R6, 0xffff, RZ, 0xc0, !PT ;  /* 0x0000ffff06067812 */ /* 0x000fe200078ec0ff */
[----:B------:R-:W3:Y:S01]  /*13c020*/  LDL.LU R5, [R1+0x63a8] ;  /* 0x0063a80001057983 */ /* 0x000ee20000300800 */
[----:B------:R-:W-:Y:S02]  /*13c030*/  LOP3.LUT R24, R25, 0xffff, RZ, 0xc0, !PT ;  /* 0x0000ffff19187812 */ /* 0x000fe400078ec0ff */
[----:B------:R-:W-:Y:S02]  /*13c040*/  LOP3.LUT R7, R7, 0xffff, RZ, 0xc0, !PT ;  /* 0x0000ffff07077812 */ /* 0x000fe400078ec0ff */
[----:B------:R-:W-:-:S02]  /*13c050*/  PRMT R24, R24, 0x3340, R0 ;  /* 0x0000334018187816 */ /* 0x000fc40000000000 */
[----:B------:R-:W-:-:S03]  /*13c060*/  PRMT R6, R6, 0x3340, R7 ;  /* 0x0000334006067816 */ /* 0x000fc60000000007 */
[----:B------:R0:W-:Y:S04]  /*13c070*/  STL [R1+0x9c], R24 ;  /* 0x00009c1801007387 */ /* 0x0001e80000100800 */
[----:B------:R1:W-:Y:S01]  /*13c080*/  STL [R1+0xa20], R6 ;  /* 0x000a200601007387 */ /* 0x0003e20000100800 */
[----:B----4-:R-:W-:Y:S02]  /*13c090*/  LOP3.LUT R10, R10, 0xffff, RZ, 0xc0, !PT ;  /* 0x0000ffff0a0a7812 */ /* 0x010fe400078ec0ff */
[----:B--2---:R-:W-:Y:S02]  /*13c0a0*/  LOP3.LUT R4, R4, 0xffff, RZ, 0xc0, !PT ;  /* 0x0000ffff04047812 */ /* 0x004fe400078ec0ff */
[----:B0-----:R-:W-:Y:S02]  /*13c0b0*/  LOP3.LUT R24, R9, 0xffff, RZ, 0xc0, !PT ;  /* 0x0000ffff09187812 */ /* 0x001fe400078ec0ff */
[----:B------:R-:W-:Y:S01]  /*13c0c0*/  PRMT R7, R4, 0x3340, R0 ;  /* 0x0000334004077816 */ /* 0x000fe20000000000 */
[----:B------:R-:W2:Y:S01]  /*13c0d0*/  LDL.LU R9, [R1+0x21c] ;  /* 0x00021c0001097983 */ /* 0x000ea20000300800 */
[----:B-1----:R-:W-:-:S02]  /*13c0e0*/  PRMT R6, R10, 0x3340, R24 ;  /* 0x000033400a067816 */ /* 0x002fc40000000018 */
[----:B------:R-:W-:Y:S02]  /*13c0f0*/  SHF.R.U32.HI R10, RZ, 0x8, R10 ;  /* 0x00000008ff0a7819 */ /* 0x000fe4000001160a */
[----:B------:R-:W-:Y:S02]  /*13c100*/  PRMT R25, R6, 0x5410, R7 ;  /* 0x0000541006197816 */ /* 0x000fe40000000007 */
[----:B------:R-:W-:Y:S02]  /*13c110*/  SHF.R.U32.HI R24, RZ, 0x8, R24 ;  /* 0x00000008ff187819 */ /* 0x000fe40000011618 */
[----:B------:R-:W-:Y:S02]  /*13c120*/  SHF.R.U32.HI R4, RZ, 0x8, R4 ;  /* 0x00000008ff047819 */ /* 0x000fe40000011604 */
[----:B------:R-:W-:Y:S02]  /*13c130*/  LOP3.LUT R10, R10, 0xffff, RZ, 0xc0, !PT ;  /* 0x0000ffff0a0a7812 */ /* 0x000fe400078ec0ff */
[----:B------:R-:W-:-:S02]  /*13c140*/  LOP3.LUT R24, R24, 0xffff, RZ, 0xc0, !PT ;  /* 0x0000ffff18187812 */ /* 0x000fc400078ec0ff */
[----:B------:R-:W-:Y:S02]  /*13c150*/  LOP3.LUT R4, R4, 0xffff, RZ, 0xc0, !PT ;  /* 0x0000ffff04047812 */ /* 0x000fe400078ec0ff */
[----:B------:R-:W-:Y:S01]  /*13c160*/  PRMT R24, R10, 0x3340, R24 ;  /* 0x000033400a187816 */ /* 0x000fe20000000018 */
[----:B------:R-:W-:Y:S01]  /*13c170*/  STL [R1+0x1ec8], R25 ;  /* 0x001ec81901007387 */ /* 0x000fe20000100800 */
[----:B------:R-:W-:Y:S02]  /*13c180*/  PRMT R10, R4, 0x3340, R0 ;  /* 0x00003340040a7816 */ /* 0x000fe40000000000 */
[----:B---3--:R-:W-:Y:S02]  /*13c190*/  LOP3.LUT R4, R11, 0xffff, RZ, 0xc0, !PT ;  /* 0x0000ffff0b047812 */ /* 0x008fe400078ec0ff */
[----:B------:R-:W-:-:S05]  /*13c1a0*/  IADD3 R6, P1, R3, R23, RZ ;  /* 0x0000001703067210 */ /* 0x000fca0007f3e0ff */
[----:B------:R-:W-:-:S05]  /*13c1b0*/  IMAD.X R7, R2, 0x1, R22, P1 ;  /* 0x0000000102077824 */ /* 0x000fca00008e0616 */
[----:B------:R0:W-:Y:S04]  /*13c1c0*/  STL.64 [R1+0x11c0], R6 ;  /* 0x0011c00601007387 */ /* 0x0001e80000100a00 */
[----:B0-----:R-:W3:Y:S04]  /*13c1d0*/  LDL.LU.64 R6, [R1+0x63a0] ;  /* 0x0063a00001067983 */ /* 0x001ee80000300a00 */
[----:B------:R0:W-:Y:S04]  /*13c1e0*/  STL [R1+0x9f0], R24 ;  /* 0x0009f01801007387 */ /* 0x0001e80000100800 */
[----:B------:R1:W-:Y:S01]  /*13c1f0*/  STL [R1+0xa0], R10 ;  /* 0x0000a00a01007387 */ /* 0x0003e20000100800 */
[----:B0-----:R-:W-:-:S02]  /*13c200*/  LOP3.LUT R24, R12, 0xffff, RZ, 0xc0, !PT ;  /* 0x0000ffff0c187812 */ /* 0x001fc400078ec0ff */
[----:B-1----:R-:W-:Y:S02]  /*13c210*/  LOP3.LUT R10, R13, 0xffff, RZ, 0xc0, !PT ;  /* 0x0000ffff0d0a7812 */ /* 0x002fe400078ec0ff */
[----:B------:R-:W-:Y:S02]  /*13c220*/  PRMT R12, R24, 0x3340, R0 ;  /* 0x00003340180c7816 */ /* 0x000fe40000000000 */
[----:B------:R-:W-:-:S04]  /*13c230*/  PRMT R11, R4, 0x3340, R10 ;  /* 0x00003340040b7816 */ /* 0x000fc8000000000a */
[----:B------:R-:W-:Y:S02]  /*13c240*/  PRMT R11, R11, 0x5410, R12 ;  /* 0x000054100b0b7816 */ /* 0x000fe4000000000c */
[----:B------:R-:W-:-:S05]  /*13c250*/  IADD3 R12, P1, R3, R21, RZ ;  /* 0x00000015030c7210 */ /* 0x000fca0007f3e0ff */
[----:B------:R-:W-:Y:S01]  /*13c260*/  IMAD.X R13, R2, 0x1, R20, P1 ;  /* 0x00000001020d7824 */ /* 0x000fe200008e0614 */
[----:B------:R-:W-:Y:S04]  /*13c270*/  STL [R1+0x1eb8], R11 ;  /* 0x001eb80b01007387 */ /* 0x000fe80000100800 */
[----:B------:R0:W-:Y:S04]  /*13c280*/  STL.64 [R1+0x11b8], R12 ;  /* 0x0011b80c01007387 */ /* 0x0001e80000100a00 */
[----:B0-----:R-:W4:Y:S01]  /*13c290*/  LDL.LU R12, [R1+0x6398] ;  /* 0x00639800010c7983 */ /* 0x001f220000300800 */
[----:B------:R-:W-:-:S03]  /*13c2a0*/  SHF.R.U32.HI R25, RZ, 0x8, R8 ;  /* 0x00000008ff197819 */ /* 0x000fc60000011608 */
[----:B------:R-:W3:Y:S04]  /*13c2b0*/  LDL.LU R11, [R1+0x6c0] ;  /* 0x0006c000010b7983 */ /* 0x000ee80000300800 */
[----:B------:R-:W3:Y:S04]  /*13c2c0*/  LDL.LU R13, [R1+0x4dc] ;  /* 0x0004dc00010d7983 */ /* 0x000ee80000300800 */
[----:B------:R0:W-:Y:S01]  /*13c2d0*/  STL.64 [R1+0x6378], R20 ;  /* 0x0063781401007387 */ /* 0x0001e20000100a00 */
[----:B------:R-:W-:-:S03]  /*13c2e0*/  SHF.R.U32.HI R4, RZ, 0x8, R4 ;  /* 0x00000008ff047819 */ /* 0x000fc60000011604 */
[----:B------:R-:W3:Y:S01]  /*13c2f0*/  LDL.LU R8, [R1+0x57c] ;  /* 0x00057c0001087983 */ /* 0x000ee20000300800 */
[----:B------:R-:W-:Y:S02]  /*13c300*/  LOP3.LUT R4, R4, 0xffff, RZ, 0xc0, !PT ;  /* 0x0000ffff04047812 */ /* 0x000fe400078ec0ff */
[----:B0-----:R-:W-:Y:S02]  /*13c310*/  SHF.R.U32.HI R20, RZ, 0x8, R10 ;  /* 0x00000008ff147819 */ /* 0x001fe4000001160a */
[----:B------:R-:W-:Y:S01]  /*13c320*/  LOP3.LUT R21, R25, 0xffff, RZ, 0xc0, !PT ;  /* 0x0000ffff19157812 */ /* 0x000fe200078ec0ff */
[----:B------:R-:W3:Y:S01]  /*13c330*/  LDL.LU R10, [R1+0x6394] ;  /* 0x00639400010a7983 */ /* 0x000ee20000300800 */
[----:B------:R-:W-:Y:S02]  /*13c340*/  LOP3.LUT R20, R20, 0xffff, RZ, 0xc0, !PT ;  /* 0x0000ffff14147812 */ /* 0x000fe400078ec0ff */
[----:B------:R-:W-:Y:S02]  /*13c350*/  PRMT R25, R21, 0x3340, R0 ;  /* 0x0000334015197816 */ /* 0x000fe40000000000 */
[----:B------:R-:W-:-:S02]  /*13c360*/  PRMT R21, R4, 0x3340, R20 ;  /* 0x0000334004157816 */ /* 0x000fc40000000014 */
[----:B------:R-:W-:Y:S01]  /*13c370*/  LOP3.LUT R20, R5, 0xffff, RZ, 0xc0, !PT ;  /* 0x0000ffff05147812 */ /* 0x000fe200078ec0ff */
[----:B------:R0:W-:Y:S04]  /*13c380*/  STL [R1+0xac], R25 ;  /* 0x0000ac1901007387 */ /* 0x0001e80000100800 */
[----:B------:R1:W-:Y:S01]  /*13c390*/  STL [R1+0xa1c], R21 ;  /* 0x000a1c1501007387 */ /* 0x0003e20000100800 */
[----:B--2---:R-:W-:-:S03]  /*13c3a0*/  LOP3.LUT R4, R9, 0xffff, RZ, 0xc0, !PT ;  /* 0x0000ffff09047812 */ /* 0x004fc600078ec0ff */
[----:B------:R-:W2:Y:S01]  /*13c3b0*/  LDL.LU R9, [R1+0x604] ;  /* 0x0006040001097983 */ /* 0x000ea20000300800 */
[----:B----4-:R-:W-:-:S03]  /*13c3c0*/  LOP3.LUT R5, R12, 0xffff, RZ, 0xc0, !PT ;  /* 0x0000ffff0c057812 */ /* 0x010fc600078ec0ff */
[----:B------:R-:W4:Y:S04]  /*13c3d0*/  LDL.LU R12, [R1+0x25c] ;  /* 0x00025c00010c7983 */ /* 0x000f280000300800 */
[----:B------:R1:W-:Y:S04]  /*13c3e0*/  STL [R1+0x202c], R20 ;  /* 0x00202c1401007387 */ /* 0x0003e80000100800 */
[----:B0-----:R-:W4:Y:S01]  /*13c3f0*/  LDL.LU R25, [R1+0x528] ;  /* 0x0005280001197983 */ /* 0x001f220000300800 */
[----:B-1----:R-:W-:Y:S02]  /*13c400*/  PRMT R21, R20, 0x3340, R0 ;  /* 0x0000334014157816 */ /* 0x002fe40000000000 */
[----:B------:R-:W-:-:S04]  /*13c410*/  PRMT R20, R4, 0x3340, R5 ;  /* 0x0000334004147816 */ /* 0x000fc80000000005 */
[----:B------:R-:W-:Y:S02]  /*13c420*/  PRMT R21, R20, 0x5410, R21 ;  /* 0x0000541014157816 */ /* 0x000fe40000000015 */
[----:B------:R-:W-:-:S03]  /*13c430*/  IADD3 R20, P1, R3, R19, RZ ;  /* 0x0000001303147210 */ /* 0x000fc60007f3e0ff */
[----:B------:R0:W-:Y:S01]  /*13c440*/  STL [R1+0x1fe0], R21 ;  /* 0x001fe01501007387 */ /* 0x0001e20000100800 */
[----:B------:R-:W-:Y:S02]  /*13c450*/  SHF.R.U32.HI R4, RZ, 0x8, R4 ;  /* 0x00000008ff047819 */ /* 0x000fe40000011604 */
[----:B------:R-:W-:Y:S01]  /*13c460*/  SHF.R.U32.HI R5, RZ, 0x8, R5 ;  /* 0x00000008ff057819 */ /* 0x000fe20000011605 */
[----:B0-----:R-:W-:-:S05]  /*13c470*/  IMAD.X R21, R2, 0x1, R18, P1 ;  /* 0x0000000102157824 */ /* 0x001fca00008e0612 */
[----:B------:R0:W-:Y:S01]  /*13c480*/  STL.64 [R1+0x11b0], R20 ;  /* 0x0011b01401007387 */ /* 0x0001e20000100a00 */
[----:B------:R-:W-:Y:S02]  /*13c490*/  LOP3.LUT R4, R4, 0xffff, RZ, 0xc0, !PT ;  /* 0x0000ffff04047812 */ /* 0x000fe400078ec0ff */
[----:B------:R-:W-:Y:S02]  /*13c4a0*/  LOP3.LUT R5, R5, 0xffff, RZ, 0xc0, !PT ;  /* 0x0000ffff05057812 */ /* 0x000fe400078ec0ff */
[----:B0-----:R-:W-:-:S04]  /*13c4b0*/  SHF.R.U32.HI R20, RZ, 0x8, R24 ;  /* 0x00000008ff147819 */ /* 0x001fc80000011618 */
[----:B------:R-:W-:-:S04]  /*13c4c0*/  LOP3.LUT R20, R20, 0xffff, RZ, 0xc0, !PT ;  /* 0x0000ffff14147812 */ /* 0x000fc800078ec0ff */
[--C-:B------:R-:W-:Y:S02]  /*13c4d0*/  PRMT R21, R20, 0x3340, R0.reuse ;  /* 0x0000334014157816 */ /* 0x100fe40000000000 */
[----:B------:R-:W-:Y:S02]  /*13c4e0*/  PRMT R20, R4, 0x3340, R5 ;  /* 0x0000334004147816 */ /* 0x000fe40000000005 */
[----:B---3--:R-:W-:Y:S02]  /*13c4f0*/  LOP3.LUT R5, R11, 0xffff, RZ, 0xc0, !PT ;  /* 0x0000ffff0b057812 */ /* 0x008fe400078ec0ff */
[----:B------:R-:W-:Y:S02]  /*13c500*/  LOP3.LUT R4, R13, 0xffff, RZ, 0xc0, !PT ;  /* 0x0000ffff0d047812 */ /* 0x000fe400078ec0ff */
[----:B------:R-:W-:Y:S01]  /*13c510*/  LOP3.LUT R8, R8, 0xffff, RZ, 0xc0, !PT ;  /* 0x0000ffff08087812 */ /* 0x000fe200078ec0ff */
[----:B------:R0:W-:Y:S04]  /*13c520*/  STL [R1+0xa4], R21 ;  /* 0x0000a41501007387 */ /* 0x0001e80000100800 */
[----:B------:R1:W-:Y:S04]  /*13c530*/  STL [R1+0x1f88], R20 ;  /* 0x001f881401007387 */ /* 0x0003e80000100800 */
[----:B------:R-:W3:Y:S01]  /*13c540*/  LDL.LU R11, [R1+0x608] ;  /* 0x00060800010b7983 */ /* 0x000ee20000300800 */
[----:B0-----:R-:W-:-:S03]  /*13c550*/  PRMT R21, R4, 0x3340, R0 ;  /* 0x0000334004157816 */ /* 0x001fc60000000000 */
[----:B------:R-:W3:Y:S01]  /*13c560*/  LDL.LU R13, [R1+0x52c] ;  /* 0x00052c00010d7983 */ /* 0x000ee20000300800 */
[----:B-1----:R-:W-:-:S04]  /*13c570*/  PRMT R20, R5, 0x3340, R8 ;  /* 0x0000334005147816 */ /* 0x002fc80000000008 */
[----:B------:R-:W-:Y:S02]  /*13c580*/  PRMT R24, R20, 0x5410, R21 ;  /* 0x0000541014187816 */ /* 0x000fe40000000015 */
[----:B------:R-:W-:Y:S02]  /*13c590*/  IADD3 R20, P1, R3, R17, RZ ;  /* 0x0000001103147210 */ /* 0x000fe40007f3e0ff */
[----:B------:R-:W-:Y:S02]  /*13c5a0*/  SHF.R.U32.HI R5, RZ, 0x8, R5 ;  /* 0x00000008ff057819 */ /* 0x000fe40000011605 */
[----:B------:R-:W-:Y:S01]  /*13c5b0*/  SHF.R.U32.HI R8, RZ, 0x8, R8 ;  /* 0x00000008ff087819 */ /* 0x000fe20000011608 */
[----:B------:R-:W-:Y:S01]  /*13c5c0*/  IMAD.X R21, R2, 0x1, R15, P1 ;  /* 0x0000000102157824 */ /* 0x000fe200008e060f */
[----:B------:R-:W-:Y:S02]  /*13c5d0*/  LOP3.LUT R5, R5, 0xffff, RZ, 0xc0, !PT ;  /* 0x0000ffff05057812 */ /* 0x000fe400078ec0ff */
[----:B------:R-:W-:Y:S01]  /*13c5e0*/  LOP3.LUT R8, R8, 0xffff, RZ, 0xc0, !PT ;  /* 0x0000ffff08087812 */ /* 0x000fe200078ec0ff */
[----:B------:R-:W-:Y:S03]  /*13c5f0*/  STL [R1+0x1eac], R24 ;  /* 0x001eac1801007387 */ /* 0x000fe60000100800 */
[----:B------:R-:W-:Y:S01]  /*13c600*/  PRMT R8, R5, 0x3340, R8 ;  /* 0x0000334005087816 */ /* 0x000fe20000000008 */
[----:B------:R-:W-:Y:S04]  /*13c610*/  STL.64 [R1+0x11a0], R20 ;  /* 0x0011a01401007387 */ /* 0x000fe80000100a00 */
[----:B------:R0:W-:Y:S04]  /*13c620*/  STL [R1+0xa54], R8 ;  /* 0x000a540801007387 */ /* 0x0001e80000100800 */
[----:B0-----:R-:W3:Y:S01]  /*13c630*/  LDL.LU R8, [R1+0x250] ;  /* 0x0002500001087983 */ /* 0x001ee20000300800 */
[----:B--2---:R-:W-:-:S02]  /*13c640*/  LOP3.LUT R9, R9, 0xffff, RZ, 0xc0, !PT ;  /* 0x0000ffff09097812 */ /* 0x004fc400078ec0ff */
[----:B----4-:R-:W-:Y:S02]  /*13c650*/  LOP3.LUT R5, R12, 0xffff, RZ, 0xc0, !PT ;  /* 0x0000ffff0c057812 */ /* 0x010fe400078ec0ff */
[----:B------:R-:W2:Y:S02]  /*13c660*/  LDL.LU R12, [R1+0x190] ;  /* 0x00019000010c7983 */ /* 0x000ea40000300800 */
[----:B------:R-:W-:Y:S02]  /*13c670*/  PRMT R24, R5, 0x3340, R0 ;  /* 0x0000334005187816 */ /* 0x000fe40000000000 */
[----:B------:R-:W-:-:S04]  /*13c680*/  LOP3.LUT R20, R25, 0xffff, RZ, 0xc0, !PT ;  /* 0x0000ffff19147812 */ /* 0x000fc800078ec0ff */
[----:B------:R-:W-:-:S04]  /*13c690*/  PRMT R21, R9, 0x3340, R20 ;  /* 0x0000334009157816 */ /* 0x000fc80000000014 */
[----:B------:R-:W-:Y:S02]  /*13c6a0*/  PRMT R21, R21, 0x5410, R24 ;  /* 0x0000541015157816 */ /* 0x000fe40000000018 */
[----:B------:R-:W-:-:S03]  /*13c6b0*/  IADD3 R24, P1, R3, R16, RZ ;  /* 0x0000001003187210 */ /* 0x000fc60007f3e0ff */
[----:B------:R-:W-:Y:S02]  /*13c6c0*/  STL [R1+0x1ea4], R21 ;  /* 0x001ea41501007387 */ /* 0x000fe40000100800 */
[----:B------:R-:W-:Y:S02]  /*13c6d0*/  IMAD.X R25, R2, 0x1, R14, P1 ;  /* 0x0000000102197824 */ /* 0x000fe400008e060e */
[----:B------:R-:W4:Y:S01]  /*13c6e0*/  LDL.LU R2, [R1+0x6390] ;  /* 0x0063900001027983 */ /* 0x000f220000300800 */
[----:B------:R-:W-:Y:S02]  /*13c6f0*/  SHF.R.U32.HI R9, RZ, 0x8, R9 ;  /* 0x00000008ff097819 */ /* 0x000fe40000011609 */
[----:B------:R-:W-:Y:S02]  /*13c700*/  SHF.R.U32.HI R20, RZ, 0x8, R20 ;  /* 0x00000008ff147819 */ /* 0x000fe40000011614 */
[----:B------:R-:W-:Y:S02]  /*13c710*/  SHF.R.U32.HI R5, RZ, 0x8, R5 ;  /* 0x00000008ff057819 */ /* 0x000fe40000011605 */
[----:B------:R-:W-:-:S02]  /*13c720*/  LOP3.LUT R9, R9, 0xffff, RZ, 0xc0, !PT ;  /* 0x0000ffff09097812 */ /* 0x000fc400078ec0ff */
[----:B------:R-:W-:Y:S02]  /*13c730*/  LOP3.LUT R20, R20, 0xffff, RZ, 0xc0, !PT ;  /* 0x0000ffff14147812 */ /* 0x000fe400078ec0ff */
[----:B------:R-:W-:Y:S02]  /*13c740*/  LOP3.LUT R5, R5, 0xffff, RZ, 0xc0, !PT ;  /* 0x0000ffff05057812 */ /* 0x000fe400078ec0ff */
[----:B------:R-:W-:Y:S01]  /*13c750*/  PRMT R20, R9, 0x3340, R20 ;  /* 0x0000334009147816 */ /* 0x000fe20000000014 */
[----:B------:R-:W-:Y:S01]  /*13c760*/  STL.64 [R1+0x11a8], R24 ;  /* 0x0011a81801007387 */ /* 0x000fe20000100a00 */
[----:B------:R-:W-:-:S03]  /*13c770*/  PRMT R9, R5, 0x3340, R0 ;  /* 0x0000334005097816 */ /* 0x000fc60000000000 */
[----:B------:R0:W-:Y:S02]  /*13c780*/  STL [R1+0xa18], R20 ;  /* 0x000a181401007387 */ /* 0x0001e40000100800 */
[----:B0-----:R-:W-:Y:S02]  /*13c790*/  SHF.R.U32.HI R20, RZ, 0x8, R4 ;  /* 0x00000008ff147819 */ /* 0x001fe40000011604 */
[----:B------:R0:W-:Y:S02]  /*13c7a0*/  STL [R1+0xa8], R9 ;  /* 0x0000a80901007387 */ /* 0x0001e40000100800 */
[----:B------:R-:W-:-:S04]  /*13c7b0*/  LOP3.LUT R20, R20, 0xffff, RZ, 0xc0, !PT ;  /* 0x0000ffff14147812 */ /* 0x000fc800078ec0ff */
[----:B------:R-:W-:Y:S01]  /*13c7c0*/  PRMT R20, R20, 0x3340, R0 ;  /* 0x0000334014147816 */ /* 0x000fe20000000000 */
[----:B0-----:R-:W2:Y:S01]  /*13c7d0*/  LDL.LU R9, [R1+0x254] ;  /* 0x0002540001097983 */ /* 0x001ea20000300800 */
[----:B---3--:R-:W-:-:S03]  /*13c7e0*/  LOP3.LUT R21, R11, 0xffff, RZ, 0xc0, !PT ;  /* 0x0000ffff0b157812 */ /* 0x008fc600078ec0ff */
[----:B------:R-:W3:Y:S01]  /*13c7f0*/  LDL.LU R11, [R1+0x194] ;  /* 0x00019400010b7983 */ /* 0x000ee20000300800 */
[----:B------:R-:W-:Y:S02]  /*13c800*/  LOP3.LUT R5, R13, 0xffff, RZ, 0xc0, !PT ;  /* 0x0000ffff0d057812 */ /* 0x000fe400078ec0ff */
[----:B------:R-:W-:Y:S01]  /*13c810*/  SHF.R.U32.HI R4, RZ, 0x8, R21 ;  /* 0x00000008ff047819 */ /* 0x000fe20000011615 */
[----:B------:R-:W3:Y:S01]  /*13c820*/  LDL.LU R13, [R1+0x22c] ;  /* 0x00022c00010d7983 */ /* 0x000ee20000300800 */
[--C-:B------:R-:W-:Y:S02]  /*13c830*/  PRMT R21, R21, 0x3340, R5.reuse ;  /* 0x0000334015157816 */ /* 0x100fe40000000005 */
[----:B------:R-:W-:Y:S02]  /*13c840*/  SHF.R.U32.HI R5, RZ, 0x8, R5 ;  /* 0x00000008ff057819 */ /* 0x000fe40000011605 */
[----:B------:R-:W-:Y:S02]  /*13c850*/  LOP3.LUT R4, R4, 0xffff, RZ, 0xc0, !PT ;  /* 0x0000ffff04047812 */ /* 0x000fe400078ec0ff */
[----:B------:R-:W-:Y:S01]  /*13c860*/  LOP3.LUT R5, R5, 0xffff, RZ, 0xc0, !PT ;  /* 0x0000ffff05057812 */ /* 0x000fe200078ec0ff */
[----:B------:R-:W-:Y:S03]  /*13c870*/  STL [R1+0x194c], R21 ;  /* 0x00194c1501007387 */ /* 0x000fe60000100800 */
[----:B------:R-:W-:Y:S01]  /*13c880*/  PRMT R5, R4, 0x3340, R5 ;  /* 0x0000334004057816 */ /* 0x000fe20000000005 */
[----:B------:R0:W-:Y:S01]  /*13c890*/  STL [R1+0x264], R20 ;  /* 0x0002641401007387 */ /* 0x0001e20000100800 */
[----:B----4-:R-:W-:-:S03]  /*13c8a0*/  LOP3.LUT R4, R2, 0xffff, RZ, 0xc0, !PT ;  /* 0x0000ffff02047812 */ /* 0x010fc600078ec0ff */
[----:B------:R-:W4:Y:S04]  /*13c8b0*/  LDL.LU R2, [R1+0x638c] ;  /* 0x00638c0001027983 */ /* 0x000f280000300800 */
[----:B------:R1:W-:Y:S01]  /*13c8c0*/  STL [R1+0x1f7c], R5 ;  /* 0x001f7c0501007387 */ /* 0x0003e20000100800 */
[----:B0-----:R-:W-:Y:S01]  /*13c8d0*/  PRMT R20, R4, 0x3340, R0 ;  /* 0x0000334004147816 */ /* 0x001fe20000000000 */
[----:B------:R-:W-:Y:S01]  /*13c8e0*/  VIADD R3, R3, UR5 ;  /* 0x0000000503037c36 */ /* 0x000fe20008000000 */
[----:B-1----:R-:W-:Y:S01]  /*13c8f0*/  LOP3.LUT R5, R8, 0xffff, RZ, 0xc0, !PT ;  /* 0x0000ffff08057812 */ /* 0x002fe200078ec0ff */
[----:B------:R-:W-:Y:S01]  /*13c900*/  ULDC UR5, c[0x0][0x248] ;  /* 0x0000920000057ab9 */ /* 0x000fe20000000800 */
[----:B--2---:R-:W-:-:S04]  /*13c910*/  LOP3.LUT R8, R12, 0xffff, RZ, 0xc0, !PT ;  /* 0x0000ffff0c087812 */ /* 0x004fc800078ec0ff */
[--C-:B------:R-:W-:Y:S02]  /*13c920*/  PRMT R12, R5, 0x3340, R8.reuse ;  /* 0x00003340050c7816 */ /* 0x100fe40000000008 */
[----:B------:R-:W-:Y:S02]  /*13c930*/  SHF.R.U32.HI R5, RZ, 0x8, R5 ;  /* 0x00000008ff057819 */ /* 0x000fe40000011605 */
[----:B------:R-:W-:Y:S02]  /*13c940*/  SHF.R.U32.HI R8, RZ, 0x8, R8 ;  /* 0x00000008ff087819 */ /* 0x000fe40000011608 */
[----:B------:R-:W-:Y:S02]  /*13c950*/  PRMT R24, R12, 0x5410, R20 ;  /* 0x000054100c187816 */ /* 0x000fe40000000014 */
[----:B------:R-:W-:Y:S02]  /*13c960*/  SHF.R.U32.HI R4, RZ, 0x8, R4 ;  /* 0x00000008ff047819 */ /* 0x000fe40000011604 */
[----:B------:R-:W-:-:S02]  /*13c970*/  SHF.R.S32.HI R12, RZ, 0x1f, R3 ;  /* 0x0000001fff0c7819 */ /* 0x000fc40000011403 */
[----:B------:R-:W-:Y:S02]  /*13c980*/  IADD3 R20, P1, R3, R29, RZ ;  /* 0x0000001d03147210 */ /* 0x000fe40007f3e0ff */
[----:B------:R-:W-:Y:S02]  /*13c990*/  LOP3.LUT R5, R5, 0xffff, RZ, 0xc0, !PT ;  /* 0x0000ffff05057812 */ /* 0x000fe400078ec0ff */
[----:B------:R-:W-:Y:S02]  /*13c9a0*/  LOP3.LUT R8, R8, 0xffff, RZ, 0xc0, !PT ;  /* 0x0000ffff08087812 */ /* 0x000fe400078ec0ff */
[----:B------:R-:W-:Y:S01]  /*13c9b0*/  LOP3.LUT R4, R4, 0xffff, RZ, 0xc0, !PT ;  /* 0x0000ffff04047812 */ /* 0x000fe200078ec0ff */
[----:B------:R-:W-:Y:S01]  /*13c9c0*/  IMAD.X R21, R12, 0x1, R28, P1 ;  /* 0x000000010c157824 */ /* 0x000fe200008e061c */
[----:B------:R-:W-:Y:S02]  /*13c9d0*/  PRMT R8, R5, 0x3340, R8 ;  /* 0x0000334005087816 */ /* 0x000fe40000000008 */
[----:B------:R-:W-:Y:S01]  /*13c9e0*/  PRMT R5, R4, 0x3340, R0 ;  /* 0x0000334004057816 */ /* 0x000fe20000000000 */
[----:B------:R0:W-:Y:S01]  /*13c9f0*/  STL [R1+0x1e58], R24 ;  /* 0x001e581801007387 */ /* 0x0001e20000100800 */
[----:B------:R-:W-:-:S03]  /*13ca00*/  LOP3.LUT R4, R9, 0xffff, RZ, 0xc0, !PT ;  /* 0x0000ffff09047812 */ /* 0x000fc600078ec0ff */
[----:B------:R-:W-:Y:S01]  /*13ca10*/  STL.64 [R1+0x1198], R20 ;  /* 0x0011981401007387 */ /* 0x000fe20000100a00 */
[----:B------:R-:W-:-:S03]  /*13ca20*/  LOP3.LUT R9, R10, 0xffff, RZ, 0xc0, !PT ;  /* 0x0000ffff0a097812 */ /* 0x000fc600078ec0ff */
[----:B------:R-:W-:Y:S04]  /*13ca30*/  STL [R1+0xa50], R8 ;  /* 0x000a500801007387 */ /* 0x000fe80000100800 */
[----:B------:R3:W-:Y:S01]  /*13ca40*/  STL [R1+0xb0], R5 ;  /* 0x0000b00501007387 */ /* 0x0007e20000100800 */
[----:B0-----:R-:W-:Y:S02]  /*13ca50*/  PRMT R24, R9, 0x3340, R0 ;  /* 0x0000334009187816 */ /* 0x001fe40000000000 */
[----:B------:R-:W-:Y:S02]  /*13ca60*/  LOP3.LUT R7, R7, 0xffff, RZ, 0xc0, !PT ;  /* 0x0000ffff07077812 */ /* 0x000fe400078ec0ff */
[----:B---3--:R-:W-:Y:S02]  /*13ca70*/  LOP3.LUT R5, R11, 0xffff, RZ, 0xc0, !PT ;  /* 0x0000ffff0b057812 */ /* 0x008fe400078ec0ff */
[----:B------:R-:W-:-:S02]  /*13ca80*/  LOP3.LUT R8, R13, 0xffff, RZ, 0xc0, !PT ;  /* 0x0000ffff0d087812 */ /* 0x000fc400078ec0ff */
[----:B------:R-:W-:-:S04]  /*13ca90*/  PRMT R21, R4, 0x3340, R5 ;  /* 0x0000334004157816 */ /* 0x000fc80000000005 */
[----:B------:R-:W-:Y:S02]  /*13caa0*/  PRMT R25, R21, 0x5410, R24 ;  /* 0x0000541015197816 */ /* 0x000fe40000000018 */
[----:B------:R-:W-:Y:S02]  /*13cab0*/  PRMT R24, R7, 0x3340, R0 ;  /* 0x0000334007187816 */ /* 0x000fe40000000000 */
[----:B----4-:R-:W-:Y:S02]  /*13cac0*/  LOP3.LUT R20, R2, 0xffff, RZ, 0xc0, !PT ;  /* 0x0000ffff02147812 */ /* 0x010fe400078ec0ff */
[----:B------:R-:W2:Y:S02]  /*13cad0*/  LDL.LU R2, [R1+0x6388] ;  /* 0x0063880001027983 */ /* 0x000ea40000300800 */
[----:B------:R-:W-:Y:S02]  /*13cae0*/  PRMT R21, R8, 0x3340, R20 ;  /* 0x0000334008157816 */ /* 0x000fe40000000014 */
[----:B------:R-:W3:Y:S02]  /*13caf0*/  LDL.LU R10, [R1+0x6c4] ;  /* 0x0006c400010a7983 */ /* 0x000ee40000300800 */
[----:B------:R-:W-:-:S02]  /*13cb00*/  PRMT R21, R21, 0x5410, R24 ;  /* 0x0000541015157816 */ /* 0x000fc40000000018 */
[----:B------:R-:W-:Y:S01]  /*13cb10*/  IADD3 R24, P1, R3, R27, RZ ;  /* 0x0000001b03187210 */ /* 0x000fe20007f3e0ff */
[----:B------:R-:W4:Y:S04]  /*13cb20*/  LDL.LU R11, [R1+0x4ec] ;  /* 0x0004ec00010b7983 */ /* 0x000f280000300800 */
[----:B------:R-:W2:Y:S04]  /*13cb30*/  LDL.LU R13, [R1+0x598] ;  /* 0x00059800010d7983 */ /* 0x000ea80000300800 */
[----:B------:R0:W-:Y:S04]  /*13cb40*/  STL [R1+0x1e54], R25 ;  /* 0x001e541901007387 */ /* 0x0001e80000100800 */
[----:B------:R-:W-:Y:S01]  /*13cb50*/  STL [R1+0x1e50], R21 ;  /* 0x001e501501007387 */ /* 0x000fe20000100800 */
[----:B0-----:R-:W-:-:S05]  /*13cb60*/  IMAD.X R25, R12, 0x1, R26, P1 ;  /* 0x000000010c197824 */ /* 0x001fca00008e061a */
[----:B------:R0:W-:Y:S04]  /*13cb70*/  STL.64 [R1+0x1190], R24 ;  /* 0x0011901801007387 */ /* 0x0001e80000100a00 */
[----:B0-----:R-:W2:Y:S01]  /*13cb80*/  LDL.LU.64 R24, [R1+0x6380] ;  /* 0x0063800001187983 */ /* 0x001ea20000300a00 */
[----:B------:R-:W-:Y:S02]  /*13cb90*/  SHF.R.U32.HI R8, RZ, 0x8, R8 ;  /* 0x00000008ff087819 */ /* 0x000fe40000011608 */
[----:B------:R-:W-:Y:S02]  /*13cba0*/  SHF.R.U32.HI R20, RZ, 0x8, R20 ;  /* 0x00000008ff147819 */ /* 0x000fe40000011614 */
[----:B------:R-:W-:Y:S02]  /*13cbb0*/  SHF.R.U32.HI R4, RZ, 0x8, R4 ;  /* 0x00000008ff047819 */ /* 0x000fe40000011604 */
[----:B------:R-:W-:-:S02]  /*13cbc0*/  SHF.R.U32.HI R5, RZ, 0x8, R5 ;  /* 0x00000008ff057819 */ /* 0x000fc40000011605 */
[----:B------:R-:W-:Y:S02]  /*13cbd0*/  LOP3.LUT R8, R8, 0xffff, RZ, 0xc0, !PT ;  /* 0x0000ffff08087812 */ /* 0x000fe400078ec0ff */
[----:B------:R-:W-:Y:S02]  /*13cbe0*/  LOP3.LUT R20, R20, 0xffff, RZ, 0xc0, !PT ;  /* 0x0000ffff14147812 */ /* 0x000fe400078ec0ff */
[----:B------:R-:W-:Y:S02]  /*13cbf0*/  LOP3.LUT R4, R4, 0xffff, RZ, 0xc0, !PT ;  /* 0x0000ffff04047812 */ /* 0x000fe400078ec0ff */
[----:B------:R-:W-:Y:S02]  /*13cc00*/  LOP3.LUT R5, R5, 0xffff, RZ, 0xc0, !PT ;  /* 0x0000ffff05057812 */ /* 0x000fe400078ec0ff */
[----:B------:R-:W-:Y:S02]  /*13cc10*/  PRMT R20, R8, 0x3340, R20 ;  /* 0x0000334008147816 */ /* 0x000fe40000000014 */
[----:B------:R-:W-:-:S03]  /*13cc20*/  PRMT R8, R4, 0x3340, R5 ;  /* 0x0000334004087816 */ /* 0x000fc60000000005 */
[----:B------:R0:W-:Y:S01]  /*13cc30*/  STL [R1+0xa6c], R20 ;  /* 0x000a6c1401007387 */ /* 0x0001e20000100800 */
[----:B------:R-:W-:-:S04]  /*13cc40*/  SHF.R.U32.HI R7, RZ, 0x8, R7 ;  /* 0x00000008ff077819 */ /* 0x000fc80000011607 */
[----:B------:R-:W-:Y:S02]  /*13cc50*/  LOP3.LUT R7, R7, 0xffff, RZ, 0xc0, !PT ;  /* 0x0000ffff07077812 */ /* 0x000fe400078ec0ff */
[----:B0-----:R-:W-:Y:S01]  /*13cc60*/  SHF.R.U32.HI R20, RZ, 0x8, R9 ;  /* 0x00000008ff147819 */ /* 0x001fe20000011609 */
[----:B------:R-:W-:Y:S03]  /*13cc70*/  STL [R1+0xa68], R8 ;  /* 0x000a680801007387 */ /* 0x000fe60000100800 */
[----:B------:R-:W-:-:S04]  /*13cc80*/  LOP3.LUT R20, R20, 0xffff, RZ, 0xc0, !PT ;  /* 0x0000ffff14147812 */ /* 0x000fc800078ec0ff */
[--C-:B------:R-:W-:Y:S02]  /*13cc90*/  PRMT R21, R20, 0x3340, R0.reuse ;  /* 0x0000334014157816 */ /* 0x100fe40000000000 */
[----:B------:R-:W-:Y:S02]  /*13cca0*/  PRMT R20, R7, 0x3340, R0 ;  /* 0x0000334007147816 */ /* 0x000fe40000000000 */
[----:B---3--:R-:W-:Y:S02]  /*13ccb0*/  LOP3.LUT R10, R10, 0xffff, RZ, 0xc0, !PT ;  /* 0x0000ffff0a0a7812 */ /* 0x008fe400078ec0ff */
[----:B----4-:R-:W-:Y:S02]  /*13ccc0*/  LOP3.LUT R7, R11, 0xffff, RZ, 0xc0, !PT ;  /* 0x0000ffff0b077812 */ /* 0x010fe400078ec0ff */
[----:B--2---:R-:W-:-:S04]  /*13ccd0*/  LOP3.LUT R11, R13, 0xffff, RZ, 0xc0, !PT ;  /* 0x0000ffff0d0b7812 */ /* 0x004fc800078ec0ff */
[----:B------:R-:W-:Y:S02]  /*13cce0*/  PRMT R13, R10, 0x3340, R11 ;  /* 0x000033400a0d7816 */ /* 0x000fe4000000000b */
[----:B------:R-:W-:-:S05]  /*13ccf0*/  IADD3 R4, P1, R3, R25, RZ ;  /* 0x0000001903047210 */ /* 0x000fca0007f3e0ff */
[----:B------:R-:W-:-:S05]  /*13cd00*/  IMAD.X R5, R12, 0x1, R24, P1 ;  /* 0x000000010c057824 */ /* 0x000fca00008e0618 */
[----:B------:R0:W-:Y:S04]  /*13cd10*/  STL.64 [R1+0x1188], R4 ;  /* 0x0011880401007387 */ /* 0x0001e80000100a00 */
[----:B0-----:R-:W2:Y:S04]  /*13cd20*/  LDL.LU R5, [R1+0x138] ;  /* 0x0001380001057983 */ /* 0x001ea80000300800 */
[----:B------:R-:W3:Y:S04]  /*13cd30*/  LDL.LU R4, [R1+0x60c] ;  /* 0x00060c0001047983 */ /* 0x000ee80000300800 */
[----:B------:R-:W4:Y:S04]  /*13cd40*/  LDL.LU R8, [R1+0x4b0] ;  /* 0x0004b00001087983 */ /* 0x000f280000300800 */
[----:B------:R-:W4:Y:S04]  /*13cd50*/  LDL.LU R9, [R1+0x540] ;  /* 0x0005400001097983 */ /* 0x000f280000300800 */
[----:B------:R-:W-:Y:S04]  /*13cd60*/  STL [R1+0xb4], R21 ;  /* 0x0000b41501007387 */ /* 0x000fe80000100800 */
[----:B------:R0:W-:Y:S02]  /*13cd70*/  STL [R1+0xb8], R20 ;  /* 0x0000b81401007387 */ /* 0x0001e40000100800 */
[----:B0-----:R-:W-:-:S04]  /*13cd80*/  PRMT R20, R7, 0x3340, R0 ;  /* 0x0000334007147816 */ /* 0x001fc80000000000 */
[----:B------:R-:W-:Y:S02]  /*13cd90*/  PRMT R13, R13, 0x5410, R20 ;  /* 0x000054100d0d7816 */ /* 0x000fe40000000014 */
[----:B------:R-:W-:-:S05]  /*13cda0*/  IADD3 R20, P1, R3, R23, RZ ;  /* 0x0000001703147210 */ /* 0x000fca0007f3e0ff */
[----:B------:R-:W-:Y:S01]  /*13cdb0*/  IMAD.X R21, R12, 0x1, R22, P1 ;  /* 0x000000010c157824 */ /* 0x000fe200008e0616 */
[----:B------:R-:W-:Y:S04]  /*13cdc0*/  STL [R1+0x1d98], R13 ;  /* 0x001d980d01007387 */ /* 0x000fe80000100800 */
[----:B------:R0:W-:Y:S01]  /*13cdd0*/  STL.64 [R1+0x1180], R20 ;  /* 0x0011801401007387 */ /* 0x0001e20000100a00 */
[----:B------:R-:W-:Y:S02]  /*13cde0*/  SHF.R.U32.HI R10, RZ, 0x8, R10 ;  /* 0x00000008ff0a7819 */ /* 0x000fe4000001160a */
[----:B------:R-:W-:Y:S01]  /*13cdf0*/  SHF.R.U32.HI R11, RZ, 0x8, R11 ;  /* 0x00000008ff0b7819 */ /* 0x000fe2000001160b */
[----:B0-----:R-:W4:Y:S01]  /*13ce00*/  LDL.LU.64 R20, [R1+0x6378] ;  /* 0x0063780001147983 */ /* 0x001f220000300a00 */
[----:B------:R-:W-:-:S02]  /*13ce10*/  SHF.R.U32.HI R7, RZ, 0x8, R7 ;  /* 0x00000008ff077819 */ /* 0x000fc40000011607 */
[----:B------:R-:W-:Y:S01]  /*13ce20*/  LOP3.LUT R10, R10, 0xffff, RZ, 0xc0, !PT ;  /* 0x0000ffff0a0a7812 */ /* 0x000fe200078ec0ff */
[----:B------:R-:W4:Y:S01]  /*13ce30*/  LDL.LU R13, [R1+0x6c8] ;  /* 0x0006c800010d7983 */ /* 0x000f220000300800 */
[----:B------:R-:W-:Y:S02]  /*13ce40*/  LOP3.LUT R11, R11, 0xffff, RZ, 0xc0, !PT ;  /* 0x0000ffff0b0b7812 */ /* 0x000fe400078ec0ff */
[----:B------:R-:W-:Y:S02]  /*13ce50*/  LOP3.LUT R7, R7, 0xffff, RZ, 0xc0, !PT ;  /* 0x0000ffff07077812 */ /* 0x000fe400078ec0ff */
[----:B------:R-:W-:Y:S02]  /*13ce60*/  PRMT R10, R10, 0x3340, R11 ;  /* 0x000033400a0a7816 */ /* 0x000fe4000000000b */
[----:B------:R-:W-:-:S03]  /*13ce70*/  PRMT R7, R7, 0x3340, R0 ;  /* 0x0000334007077816 */ /* 0x000fc60000000000 */
[----:B------:R0:W-:Y:S04]  /*13ce80*/  STL [R1+0xa98], R10 ;  /* 0x000a980a01007387 */ /* 0x0001e80000100800 */
[----:B0-----:R-:W4:Y:S04]  /*13ce90*/  LDL.LU R10, [R1+0x4f0] ;  /* 0x0004f000010a7983 */ /* 0x001f280000300800 */
[----:B------:R0:W-:Y:S04]  /*13cea0*/  STL [R1+0x260], R7 ;  /* 0x0002600701007387 */ /* 0x0001e80000100800 */
[----:B------:R-:W4:Y:S01]  /*13ceb0*/  LDL.LU R11, [R1+0x5a0] ;  /* 0x0005a000010b7983 */ /* 0x000f220000300800 */
[----:B------:R-:W-:-:S02]  /*13cec0*/  LOP3.LUT R6, R6, 0xffff, RZ, 0xc0, !PT ;  /* 0x0000ffff06067812 */ /* 0x000fc400078ec0ff */
[----:B------:R-:W-:-:S03]  /*13ced0*/  LOP3.LUT R2, R2, 0xffff, RZ, 0xc0, !PT ;  /* 0x0000ffff02027812 */ /* 0x000fc600078ec0ff */
[----:B------:R1:W-:Y:S01]  /*13cee0*/  STL [R1+0x2028], R6 ;  /* 0x0020280601007387 */ /* 0x0003e20000100800 */
[----:B0-----:R-:W-:Y:S02]  /*13cef0*/  PRMT R7, R6, 0x3340, R0 ;  /* 0x0000334006077816 */ /* 0x001fe40000000000 */
[----:B--2---:R-:W-:-:S04]  /*13cf00*/  LOP3.LUT R5, R5, 0xffff, RZ, 0xc0, !PT ;  /* 0x0000ffff05057812 */ /* 0x004fc800078ec0ff */
[----:B-1----:R-:W-:Y:S02]  /*13cf10*/  PRMT R6, R2, 0x3340, R5 ;  /* 0x0000334002067816 */ /* 0x002fe40000000005 */
[----:B---3--:R-:W-:Y:S02]  /*13cf20*/  LOP3.LUT R4, R4, 0xffff, RZ, 0xc0, !PT ;  /* 0x0000ffff04047812 */ /* 0x008fe400078ec0ff */
[----:B------:R-:W-:Y:S02]  /*13cf30*/  PRMT R6, R6, 0x5410, R7 ;  /* 0x0000541006067816 */ /* 0x000fe40000000007 */
[----:B----4-:R-:W-:Y:S02]  /*13cf40*/  LOP3.LUT R8, R8, 0xffff, RZ, 0xc0, !PT ;  /* 0x0000ffff08087812 */ /* 0x010fe400078ec0ff */
[----:B------:R-:W-:Y:S01]  /*13cf50*/  LOP3.LUT R9, R9, 0xffff, RZ, 0xc0, !PT ;  /* 0x0000ffff09097812 */ /* 0x000fe200078ec0ff */
[----:B------:R0:W-:Y:S01]  /*13cf60*/  STL [R1+0x1fd8], R6 ;  /* 0x001fd80601007387 */ /* 0x0001e20000100800 */
[----:B------:R-:W-:-:S02]  /*13cf70*/  PRMT R7, R8, 0x3340, R0 ;  /* 0x0000334008077816 */ /* 0x000fc40000000000 */
[----:B0-----:R-:W-:-:S04]  /*13cf80*/  PRMT R6, R4, 0x3340, R9 ;  /* 0x0000334004067816 */ /* 0x001fc80000000009 */
[----:B------:R-:W-:-:S05]  /*13cf90*/  PRMT R7, R6, 0x5410, R7 ;  /* 0x0000541006077816 */ /* 0x000fca0000000007 */
[----:B------:R0:W-:Y:S01]  /*13cfa0*/  STL [R1+0x1d94], R7 ;  /* 0x001d940701007387 */ /* 0x0001e20000100800 */
[----:B------:R-:W-:Y:S02]  /*13cfb0*/  SHF.R.U32.HI R2, RZ, 0x8, R2 ;  /* 0x00000008ff027819 */ /* 0x000fe40000011602 */
[----:B------:R-:W-:Y:S02]  /*13cfc0*/  SHF.R.U32.HI R5, RZ, 0x8, R5 ;  /* 0x00000008ff057819 */ /* 0x000fe40000011605 */
[----:B------:R-:W-:Y:S02]  /*13cfd0*/  SHF.R.U32.HI R4, RZ, 0x8, R4 ;  /* 0x00000008ff047819 */ /* 0x000fe40000011604 */
[----:B------:R-:W-:Y:S02]  /*13cfe0*/  LOP3.LUT R2, R2, 0xffff, RZ, 0xc0, !PT ;  /* 0x0000ffff02027812 */ /* 0x000fe400078ec0ff */
[----:B------:R-:W-:-:S05]  /*13cff0*/  IADD3 R6, P1, R3, R21, RZ ;  /* 0x0000001503067210 */ /* 0x000fca0007f3e0ff */
[----:B0-----:R-:W-:-:S05]  /*13d000*/  IMAD.X R7, R12, 0x1, R20, P1 ;  /* 0x000000010c077824 */ /* 0x001fca00008e0614 */
[----:B------:R0:W-:Y:S04]  /*13d010*/  STL.64 [R1+0x1170], R6 ;  /* 0x0011700601007387 */ /* 0x0001e80000100a00 */
[----:B0-----:R-:W2:Y:S04]  /*13d020*/  LDL.LU.64 R6, [R1+0x6370] ;  /* 0x0063700001067983 */ /* 0x001ea80000300a00 */
[----:B------:R0:W-:Y:S01]  /*13d030*/  STL.64 [R1+0x6340], R20 ;  /* 0x0063401401007387 */ /* 0x0001e20000100a00 */
[----:B------:R-:W-:Y:S02]  /*13d040*/  LOP3.LUT R13, R13, 0xffff, RZ, 0xc0, !PT ;  /* 0x0000ffff0d0d7812 */ /* 0x000fe400078ec0ff */
[----:B0-----:R-:W-:-:S02]  /*13d050*/  SHF.R.U32.HI R20, RZ, 0x8, R9 ;  /* 0x00000008ff147819 */ /* 0x001fc40000011609 */
[----:B------:R-:W-:Y:S01]  /*13d060*/  LOP3.LUT R21, R5, 0xffff, RZ, 0xc0, !PT ;  /* 0x0000ffff05157812 */ /* 0x000fe200078ec0ff */
[----:B------:R-:W3:Y:S01]  /*13d070*/  LDL.LU R9, [R1+0x33c] ;  /* 0x00033c0001097983 */ /* 0x000ee20000300800 */
[----:B------:R-:W-:Y:S02]  /*13d080*/  LOP3.LUT R5, R4, 0xffff, RZ, 0xc0, !PT ;  /* 0x0000ffff04057812 */ /* 0x000fe400078ec0ff */
[----:B------:R-:W-:Y:S01]  /*13d090*/  LOP3.LUT R20, R20, 0xffff, RZ, 0xc0, !PT ;  /* 0x0000ffff14147812 */ /* 0x000fe200078ec0ff */
[----:B------:R-:W4:Y:S01]  /*13d0a0*/  LDL.LU R4, [R1+0x1c4] ;  /* 0x0001c40001047983 */ /* 0x000f220000300800 */
[----:B------:R-:W-:Y:S02]  /*13d0b0*/  PRMT R2, R2, 0x3340, R21 ;  /* 0x0000334002027816 */ /* 0x000fe40000000015 */
[----:B------:R-:W-:Y:S02]  /*13d0c0*/  PRMT R5, R5, 0x3340, R20 ;  /* 0x0000334005057816 */ /* 0x000fe40000000014 */
[----:B------:R-:W-:Y:S01]  /*13d0d0*/  LOP3.LUT R20, R11, 0xffff, RZ, 0xc0, !PT ;  /* 0x0000ffff0b147812 */ /* 0x000fe200078ec0ff */
[----:B------:R0:W-:Y:S04]  /*13d0e0*/  STL [R1+0x5cec], R2 ;  /* 0x005cec0201007387 */ /* 0x0001e80000100800 */
[----:B------:R1:W-:Y:S01]  /*13d0f0*/  STL [R1+0xa48], R5 ;  /* 0x000a480501007387 */ /* 0x0003e20000100800 */
[----:B0-----:R-:W-:-:S04]  /*13d100*/  LOP3.LUT R2, R10, 0xffff, RZ, 0xc0, !PT ;  /* 0x0000ffff0a027812 */ /* 0x001fc800078ec0ff */
[----:B------:R-:W-:Y:S02]  /*13d110*/  PRMT R10, R2, 0x3340, R0 ;  /* 0x00003340020a7816 */ /* 0x000fe40000000000 */
[----:B-1----:R-:W-:-:S04]  /*13d120*/  PRMT R5, R13, 0x3340, R20 ;  /* 0x000033400d057816 */ /* 0x002fc80000000014 */
[----:B------:R-:W-:Y:S02]  /*13d130*/  PRMT R21, R5, 0x5410, R10 ;  /* 0x0000541005157816 */ /* 0x000fe4000000000a */
[----:B------:R-:W-:Y:S01]  /*13d140*/  IADD3 R10, P1, R3, R19, RZ ;  /* 0x00000013030a7210 */ /* 0x000fe20007f3e0ff */
[----:B------:R-:W2:Y:S04]  /*13d150*/  LDL.LU R5, [R1+0x34c] ;  /* 0x00034c0001057983 */ /* 0x000ea80000300800 */
[----:B------:R-:W-:Y:S01]  /*13d160*/  IMAD.X R11, R12, 0x1, R18, P1 ;  /* 0x000000010c0b7824 */ /* 0x000fe200008e0612 */
[----:B------:R-:W-:Y:S04]  /*13d170*/  STL [R1+0x1d90], R21 ;  /* 0x001d901501007387 */ /* 0x000fe80000100800 */
[----:B------:R0:W-:Y:S04]  /*13d180*/  STL.64 [R1+0x1178], R10 ;  /* 0x0011780a01007387 */ /* 0x0001e80000100a00 */
[----:B0-----:R-:W4:Y:S01]  /*13d190*/  LDL.LU.64 R10, [R1+0x6368] ;  /* 0x00636800010a7983 */ /* 0x001f220000300a00 */
[----:B------:R-:W-:-:S02]  /*13d1a0*/  SHF.R.U32.HI R13, RZ, 0x8, R13 ;  /* 0x00000008ff0d7819 */ /* 0x000fc4000001160d */
[----:B------:R-:W-:Y:S02]  /*13d1b0*/  SHF.R.U32.HI R20, RZ, 0x8, R20 ;  /* 0x00000008ff147819 */ /* 0x000fe40000011614 */
[----:B------:R-:W-:Y:S02]  /*13d1c0*/  SHF.R.U32.HI R2, RZ, 0x8, R2 ;  /* 0x00000008ff027819 */ /* 0x000fe40000011602 */
[----:B------:R-:W-:Y:S02]  /*13d1d0*/  LOP3.LUT R13, R13, 0xffff, RZ, 0xc0, !PT ;  /* 0x0000ffff0d0d7812 */ /* 0x000fe400078ec0ff */
[----:B------:R-:W-:Y:S02]  /*13d1e0*/  LOP3.LUT R20, R20, 0xffff, RZ, 0xc0, !PT ;  /* 0x0000ffff14147812 */ /* 0x000fe400078ec0ff */
[----:B------:R-:W-:Y:S02]  /*13d1f0*/  LOP3.LUT R2, R2, 0xffff, RZ, 0xc0, !PT ;  /* 0x0000ffff02027812 */ /* 0x000fe400078ec0ff */
[----:B------:R-:W-:-:S02]  /*13d200*/  PRMT R13, R13, 0x3340, R20 ;  /* 0x000033400d0d7816 */ /* 0x000fc40000000014 */
[----:B------:R-:W-:Y:S02]  /*13d210*/  PRMT R2, R2, 0x3340, R0 ;  /* 0x0000334002027816 */ /* 0x000fe40000000000 */
[----:B------:R-:W-:Y:S01]  /*13d220*/  IADD3 R20, P1, R3, R17, RZ ;  /* 0x0000001103147210 */ /* 0x000fe20007f3e0ff */
[----:B------:R-:W-:Y:S04]  /*13d230*/  STL [R1+0x9b4], R13 ;  /* 0x0009b40d01007387 */ /* 0x000fe80000100800 */
[----:B------:R0:W-:Y:S01]  /*13d240*/  STL [R1+0x258], R2 ;  /* 0x0002580201007387 */ /* 0x0001e20000100800 */
[----:B------:R-:W-:Y:S01]  /*13d250*/  IMAD.X R21, R12, 0x1, R15, P1 ;  /* 0x000000010c157824 */ /* 0x000fe200008e060f */
[----:B0-----:R-:W-:Y:S02]  /*13d260*/  SHF.R.U32.HI R2, RZ, 0x8, R8 ;  /* 0x00000008ff027819 */ /* 0x001fe40000011608 */
[----:B------:R-:W2:Y:S02]  /*13d270*/  LDL.LU R8, [R1+0x4fc] ;  /* 0x0004fc0001087983 */ /* 0x000ea40000300800 */
[----:B------:R-:W-:-:S02]  /*13d280*/  LOP3.LUT R2, R2, 0xffff, RZ, 0xc0, !PT ;  /* 0x0000ffff02027812 */ /* 0x000fc400078ec0ff */
[----:B------:R0:W-:Y:S04]  /*13d290*/  STL.64 [R1+0x1168], R20 ;  /* 0x0011681401007387 */ /* 0x0001e80000100a00 */
[----:B------:R-:W2:Y:S01]  /*13d2a0*/  LDL.LU R13, [R1+0x6cc] ;  /* 0x0006cc00010d7983 */ /* 0x000ea20000300800 */
[----:B0-----:R-:W-:-:S05]  /*13d2b0*/  PRMT R20, R2, 0x3340, R0 ;  /* 0x0000334002147816 */ /* 0x001fca0000000000 */
[----:B------:R0:W-:Y:S01]  /*13d2c0*/  STL [R1+0x25c], R20 ;  /* 0x00025c1401007387 */ /* 0x0001e20000100800 */
[----:B---3--:R-:W-:Y:S02]  /*13d2d0*/  LOP3.LUT R2, R9, 0xffff, RZ, 0xc0, !PT ;  /* 0x0000ffff09027812 */ /* 0x008fe400078ec0ff */
[----:B----4-:R-:W-:Y:S02]  /*13d2e0*/  LOP3.LUT R9, R10, 0xffff, RZ, 0xc0, !PT ;  /* 0x0000ffff0a097812 */ /* 0x010fe400078ec0ff */
[----:B------:R-:W3:Y:S01]  /*13d2f0*/  LDL.LU R10, [R1+0x6360] ;  /* 0x00636000010a7983 */ /* 0x000ee20000300800 */
[----:B------:R-:W-:Y:S02]  /*13d300*/  LOP3.LUT R4, R4, 0xffff, RZ, 0xc0, !PT ;  /* 0x0000ffff04047812 */ /* 0x000fe400078ec0ff */
[----:B------:R-:W-:Y:S02]  /*13d310*/  PRMT R21, R9, 0x3340, R0 ;  /* 0x0000334009157816 */ /* 0x000fe40000000000 */
[----:B0-----:R-:W-:-:S04]  /*13d320*/  PRMT R20, R2, 0x3340, R4 ;  /* 0x0000334002147816 */ /* 0x001fc80000000004 */
[----:B------:R-:W-:Y:S02]  /*13d330*/  PRMT R21, R20, 0x5410, R21 ;  /* 0x0000541014157816 */ /* 0x000fe40000000015 */
[----:B------:R-:W-:Y:S02]  /*13d340*/  IADD3 R20, P1, R3, R16, RZ ;  /* 0x0000001003147210 */ /* 0x000fe40007f3e0ff */
[----:B------:R-:W-:Y:S01]  /*13d350*/  SHF.R.U32.HI R2, RZ, 0x8, R2 ;  /* 0x00000008ff027819 */ /* 0x000fe20000011602 */
[----:B------:R0:W-:Y:S01]  /*13d360*/  STL [R1+0x1d74], R21 ;  /* 0x001d741501007387 */ /* 0x0001e20000100800 */
[----:B------:R-:W-:Y:S02]  /*13d370*/  SHF.R.U32.HI R4, RZ, 0x8, R4 ;  /* 0x00000008ff047819 */ /* 0x000fe40000011604 */
[----:B------:R-:W-:Y:S02]  /*13d380*/  LOP3.LUT R2, R2, 0xffff, RZ, 0xc0, !PT ;  /* 0x0000ffff02027812 */ /* 0x000fe400078ec0ff */
[----:B------:R-:W-:Y:S01]  /*13d390*/  LOP3.LUT R4, R4, 0xffff, RZ, 0xc0, !PT ;  /* 0x0000ffff04047812 */ /* 0x000fe200078ec0ff */
[----:B0-----:R-:W-:-:S02]  /*13d3a0*/  IMAD.X R21, R12, 0x1, R14, P1 ;  /* 0x000000010c157824 */ /* 0x001fc400008e060e */
[----:B------:R-:W4:Y:S04]  /*13d3b0*/  LDL.LU R12, [R1+0x635c] ;  /* 0x00635c00010c7983 */ /* 0x000f280000300800 */
[----:B------:R0:W-:Y:S02]  /*13d3c0*/  STL.64 [R1+0x1160], R20 ;  /* 0x0011601401007387 */ /* 0x0001e40000100a00 */
[----:B0-----:R-:W-:Y:S02]  /*13d3d0*/  PRMT R20, R2, 0x3340, R4 ;  /* 0x0000334002147816 */ /* 0x001fe40000000004 */
[----:B--2---:R-:W-:-:S03]  /*13d3e0*/  LOP3.LUT R4, R5, 0xffff, RZ, 0xc0, !PT ;  /* 0x0000ffff05047812 */ /* 0x004fc600078ec0ff */
[----:B------:R0:W-:Y:S01]  /*13d3f0*/  STL [R1+0x9b0], R20 ;  /* 0x0009b01401007387 */ /* 0x0001e20000100800 */
[----:B---3--:R-:W-:-:S03]  /*13d400*/  LOP3.LUT R5, R10, 0xffff, RZ, 0xc0, !PT ;  /* 0x0000ffff0a057812 */ /* 0x008fc600078ec0ff */
[----:B------:R-:W2:Y:S01]  /*13d410*/  LDL.LU R10, [R1+0x6358] ;  /* 0x00635800010a7983 */ /* 0x000ea20000300800 */
[----:B------:R-:W-:Y:S02]  /*13d420*/  LOP3.LUT R2, R7, 0xffff, RZ, 0xc0, !PT ;  /* 0x0000ffff07027812 */ /* 0x000fe400078ec0ff */
[--C-:B0-----:R-:W-:Y:S01]  /*13d430*/  PRMT R20, R4, 0x3340, R5.reuse ;  /* 0x0000334004147816 */ /* 0x101fe20000000005 */
[----:B------:R-:W3:Y:S01]  /*13d440*/  LDL.LU R7, [R1+0x234] ;  /* 0x0002340001077983 */ /* 0x000ee20000300800 */
[----:B------:R-:W-:Y:S02]  /*13d450*/  PRMT R21, R2, 0x3340, R0 ;  /* 0x0000334002157816 */ /* 0x000fe40000000000 */
[----:B------:R-:W-:Y:S02]  /*13d460*/  SHF.R.U32.HI R4, RZ, 0x8, R4 ;  /* 0x00000008ff047819 */ /* 0x000fe40000011604 */
[----:B------:R-:W-:Y:S02]  /*13d470*/  SHF.R.U32.HI R5, RZ, 0x8, R5 ;  /* 0x00000008ff057819 */ /* 0x000fe40000011605 */
[----:B------:R-:W-:-:S02]  /*13d480*/  SHF.R.U32.HI R2, RZ, 0x8, R2 ;  /* 0x00000008ff027819 */ /* 0x000fc40000011602 */
[----:B------:R-:W-:Y:S02]  /*13d490*/  PRMT R20, R20, 0x5410, R21 ;  /* 0x0000541014147816 */ /* 0x000fe40000000015 */
[----:B------:R-:W-:Y:S02]  /*13d4a0*/  LOP3.LUT R4, R4, 0xffff, RZ, 0xc0, !PT ;  /* 0x0000ffff04047812 */ /* 0x000fe400078ec0ff */
[----:B------:R-:W-:Y:S02]  /*13d4b0*/  LOP3.LUT R5, R5, 0xffff, RZ, 0xc0, !PT ;  /* 0x0000ffff05057812 */ /* 0x000fe400078ec0ff */
[----:B------:R-:W-:Y:S01]  /*13d4c0*/  LOP3.LUT R2, R2, 0xffff, RZ, 0xc0, !PT ;  /* 0x0000ffff02027812 */ /* 0x000fe200078ec0ff */
[----:B------:R0:W-:Y:S01]  /*13d4d0*/  STL [R1+0x1cc8], R20 ;  /* 0x001cc81401007387 */ /* 0x0001e20000100800 */
[----:B------:R-:W-:Y:S02]  /*13d4e0*/  PRMT R5, R4, 0x3340, R5 ;  /* 0x0000334004057816 */ /* 0x000fe40000000005 */
[----:B------:R-:W-:-:S02]  /*13d4f0*/  PRMT R4, R2, 0x3340, R0 ;  /* 0x0000334002047816 */ /* 0x000fc40000000000 */
[----:B------:R-:W-:Y:S01]  /*13d500*/  LOP3.LUT R2, R13, 0xffff, RZ, 0xc0, !PT ;  /* 0x0000ffff0d027812 */ /* 0x000fe200078ec0ff */
[----:B------:R1:W-:Y:S01]  /*13d510*/  STL [R1+0x9a0], R5 ;  /* 0x0009a00501007387 */ /* 0x0003e20000100800 */
[----:B0-----:R-:W-:-:S03]  /*13d520*/  LOP3.LUT R20, R8, 0xffff, RZ, 0xc0, !PT ;  /* 0x0000ffff08147812 */ /* 0x001fc600078ec0ff */
[----:B------:R0:W-:Y:S01]  /*13d530*/  STL [R1+0x254], R4 ;  /* 0x0002540401007387 */ /* 0x0001e20000100800 */
[----:B------:R-:W-:Y:S01]  /*13d540*/  VIADD R3, R3, UR5 ;  /* 0x0000000503037c36 */ /* 0x000fe20008000000 */
[----:B------:R-:W-:Y:S01]  /*13d550*/  SHF.R.U32.HI R9, RZ, 0x8, R9 ;  /* 0x00000008ff097819 */ /* 0x000fe20000011609 */
[----:B------:R-:W-:Y:S01]  /*13d560*/  ULDC UR5, c[0x0][0x248] ;  /* 0x0000920000057ab9 */ /* 0x000fe20000000800 */
[----:B------:R-:W4:Y:S01]  /*13d570*/  LDL.LU R13, [R1+0x238] ;  /* 0x00023800010d7983 */ /* 0x000f220000300800 */
[----:B-1----:R-:W-:Y:S02]  /*13d580*/  PRMT R5, R20, 0x3340, R0 ;  /* 0x0000334014057816 */ /* 0x002fe40000000000 */
[----:B--2---:R-:W-:-:S04]  /*13d590*/  LOP3.LUT R8, R10, 0xffff, RZ, 0xc0, !PT ;  /* 0x0000ffff0a087812 */ /* 0x004fc800078ec0ff */
[----:B0-----:R-:W-:-:S04]  /*13d5a0*/  PRMT R4, R2, 0x3340, R8 ;  /* 0x0000334002047816 */ /* 0x001fc80000000008 */
[----:B------:R-:W-:Y:S02]  /*13d5b0*/  PRMT R4, R4, 0x5410, R5 ;  /* 0x0000541004047816 */ /* 0x000fe40000000005 */
[----:B------:R-:W-:-:S03]  /*13d5c0*/  SHF.R.S32.HI R10, RZ, 0x1f, R3 ;  /* 0x0000001fff0a7819 */ /* 0x000fc60000011403 */
[----:B------:R0:W-:Y:S02]  /*13d5d0*/  STL [R1+0x1ccc], R4 ;  /* 0x001ccc0401007387 */ /* 0x0001e40000100800 */
[----:B0-----:R-:W-:-:S05]  /*13d5e0*/  IADD3 R4, P1, R3, R29, RZ ;  /* 0x0000001d03047210 */ /* 0x001fca0007f3e0ff */
[----:B------:R-:W-:-:S05]  /*13d5f0*/  IMAD.X R5, R10, 0x1, R28, P1 ;  /* 0x000000010a057824 */ /* 0x000fca00008e061c */
[----:B------:R0:W-:Y:S04]  /*13d600*/  STL.64 [R1+0x1150], R4 ;  /* 0x0011500401007387 */ /* 0x0001e80000100a00 */
[----:B0-----:R-:W2:Y:S01]  /*13d610*/  LDL.LU.64 R4, [R1+0x6350] ;  /* 0x0063500001047983 */ /* 0x001ea20000300a00 */
[----:B------:R-:W-:Y:S02]  /*13d620*/  SHF.R.U32.HI R2, RZ, 0x8, R2 ;  /* 0x00000008ff027819 */ /* 0x000fe40000011602 */
[----:B------:R-:W-:Y:S02]  /*13d630*/  SHF.R.U32.HI R8, RZ, 0x8, R8 ;  /* 0x00000008ff087819 */ /* 0x000fe40000011608 */
[----:B------:R-:W-:Y:S02]  /*13d640*/  LOP3.LUT R9, R9, 0xffff, RZ, 0xc0, !PT ;  /* 0x0000ffff09097812 */ /* 0x000fe400078ec0ff */
[----:B------:R-:W-:-:S02]  /*13d650*/  LOP3.LUT R2, R2, 0xffff, RZ, 0xc0, !PT ;  /* 0x0000ffff02027812 */ /* 0x000fc400078ec0ff */
[----:B------:R-:W-:Y:S02]  /*13d660*/  LOP3.LUT R8, R8, 0xffff, RZ, 0xc0, !PT ;  /* 0x0000ffff08087812 */ /* 0x000fe400078ec0ff */
[----:B------:R-:W-:Y:S02]  /*13d670*/  PRMT R9, R9, 0x3340, R0 ;  /* 0x0000334009097816 */ /* 0x000fe40000000000 */
[----:B------:R-:W-:Y:S02]  /*13d680*/  PRMT R8, R2, 0x3340, R8 ;  /* 0x0000334002087816 */ /* 0x000fe40000000008 */
[----:B---3--:R-:W-:Y:S01]  /*13d690*/  LOP3.LUT R7, R7, 0xffff, RZ, 0xc0, !PT ;  /* 0x0000ffff07077812 */ /* 0x008fe200078ec0ff */
[----:B------:R0:W-:Y:S04]  /*13d6a0*/  STL [R1+0x250], R9 ;  /* 0x0002500901007387 */ /* 0x0001e80000100800 */
[----:B------:R1:W-:Y:S01]  /*13d6b0*/  STL [R1+0x9a4], R8 ;  /* 0x0009a40801007387 */ /* 0x0003e20000100800 */
[----:B--2---:R-:W-:-:S02]  /*13d6c0*/  LOP3.LUT R2, R4, 0xffff, RZ, 0xc0, !PT ;  /* 0x0000ffff04027812 */ /* 0x004fc400078ec0ff */
[----:B----4-:R-:W-:Y:S02]  /*13d6d0*/  LOP3.LUT R4, R12, 0xffff, RZ, 0xc0, !PT ;  /* 0x0000ffff0c047812 */ /* 0x010fe400078ec0ff */
[----:B0-----:R-:W-:Y:S02]  /*13d6e0*/  PRMT R9, R2, 0x3340, R0 ;  /* 0x0000334002097816 */ /* 0x001fe40000000000 */
[----:B-1----:R-:W-:-:S04]  /*13d6f0*/  PRMT R8, R7, 0x3340, R4 ;  /* 0x0000334007087816 */ /* 0x002fc80000000004 */
[----:B------:R-:W-:Y:S02]  /*13d700*/  PRMT R12, R8, 0x5410, R9 ;  /* 0x00005410080c7816 */ /* 0x000fe40000000009 */
[----:B------:R-:W-:Y:S02]  /*13d710*/  IADD3 R8, P1, R3, R27, RZ ;  /* 0x0000001b03087210 */ /* 0x000fe40007f3e0ff */
[----:B------:R-:W-:Y:S02]  /*13d720*/  SHF.R.U32.HI R4, RZ, 0x8, R4 ;  /* 0x00000008ff047819 */ /* 0x000fe40000011604 */
[----:B------:R-:W-:Y:S01]  /*13d730*/  SHF.R.U32.HI R7, RZ, 0x8, R7 ;  /* 0x00000008ff077819 */ /* 0x000fe20000011607 */
[----:B------:R-:W-:Y:S01]  /*13d740*/  IMAD.X R9, R10, 0x1, R26, P1 ;  /* 0x000000010a097824 */ /* 0x000fe200008e061a */
[----:B------:R-:W-:Y:S01]  /*13d750*/  STL [R1+0x1cc4], R12 ;  /* 0x001cc40c01007387 */ /* 0x000fe20000100800 */
[----:B------:R-:W-:Y:S02]  /*13d760*/  LOP3.LUT R4, R4, 0xffff, RZ, 0xc0, !PT ;  /* 0x0000ffff04047812 */ /* 0x000fe400078ec0ff */
[----:B------:R-:W-:Y:S01]  /*13d770*/  LOP3.LUT R7, R7, 0xffff, RZ, 0xc0, !PT ;  /* 0x0000ffff07077812 */ /* 0x000fe200078ec0ff */
[----:B------:R0:W-:Y:S03]  /*13d780*/  STL.64 [R1+0x1158], R8 ;  /* 0x0011580801007387 */ /* 0x0001e60000100a00 */
[----:B------:R-:W-:Y:S01]  /*13d790*/  PRMT R7, R7, 0x3340, R4 ;  /* 0x0000334007077816 */ /* 0x000fe20000000004 */
[----:B0-----:R-:W2:Y:S04]  /*13d7a0*/  LDL.LU R8, [R1+0x634c] ;  /* 0x00634c0001087983 */ /* 0x001ea80000300800 */
[----:B------:R-:W3:Y:S04]  /*13d7b0*/  LDL.LU R21, [R1+0x6d0] ;  /* 0x0006d00001157983 */ /* 0x000ee80000300800 */
[----:B------:R-:W4:Y:S04]  /*13d7c0*/  LDL.LU R9, [R1+0x500] ;  /* 0x0005000001097983 */ /* 0x000f280000300800 */
[----:B------:R-:W2:Y:S04]  /*13d7d0*/  LDL.LU R12, [R1+0x5b4] ;  /* 0x0005b400010c7983 */ /* 0x000ea80000300800 */
[----:B------:R-:W3:Y:S01]  /*13d7e0*/  LDL.LU R4, [R1+0x6348] ;  /* 0x0063480001047983 */ /* 0x000ee20000300800 */
[----:B------:R-:W-:-:S04]  /*13d7f0*/  SHF.R.U32.HI R2, RZ, 0x8, R2 ;  /* 0x00000008ff027819 */ /* 0x000fc80000011602 */
[----:B------:R-:W-:Y:S01]  /*13d800*/  LOP3.LUT R2, R2, 0xffff, RZ, 0xc0, !PT ;  /* 0x0000ffff02027812 */ /* 0x000fe200078ec0ff */
[----:B------:R0:W-:Y:S01]  /*13d810*/  STL [R1+0x33c], R7 ;  /* 0x00033c0701007387 */ /* 0x0001e20000100800 */
[----:B------:R-:W-:Y:S02]  /*13d820*/  LOP3.LUT R6, R6, 0xffff, RZ, 0xc0, !PT ;  /* 0x0000ffff06067812 */ /* 0x000fe400078ec0ff */
[----:B0-----:R-:W-:Y:S02]  /*13d830*/  PRMT R7, R2, 0x3340, R0 ;  /* 0x0000334002077816 */ /* 0x001fe40000000000 */
[----:B------:R-:W-:-:S03]  /*13d840*/  LOP3.LUT R2, R13, 0xffff, RZ, 0xc0, !PT ;  /* 0x0000ffff0d027812 */ /* 0x000fc600078ec0ff */
[----:B------:R0:W-:Y:S04]  /*13d850*/  STL [R1+0x248], R7 ;  /* 0x0002480701007387 */ /* 0x0001e80000100800 */
[----:B------:R1:W-:Y:S01]  /*13d860*/  STL [R1+0x2024], R6 ;  /* 0x0020240601007387 */ /* 0x0003e20000100800 */
[----:B0-----:R-:W-:Y:S02]  /*13d870*/  PRMT R7, R6, 0x3340, R0 ;  /* 0x0000334006077816 */ /* 0x001fe40000000000 */
[----:B------:R-:W-:-:S04]  /*13d880*/  SHF.R.U32.HI R20, RZ, 0x8, R20 ;  /* 0x00000008ff147819 */ /* 0x000fc80000011614 */
[----:B------:R-:W-:-:S04]  /*13d890*/  LOP3.LUT R20, R20, 0xffff, RZ, 0xc0, !PT ;  /* 0x0000ffff14147812 */ /* 0x000fc800078ec0ff */
[----:B------:R-:W-:Y:S02]  /*13d8a0*/  PRMT R20, R20, 0x3340, R0 ;  /* 0x0000334014147816 */ /* 0x000fe40000000000 */
[----:B---3--:R-:W-:-:S04]  /*13d8b0*/  LOP3.LUT R4, R4, 0xffff, RZ, 0xc0, !PT ;  /* 0x0000ffff04047812 */ /* 0x008fc800078ec0ff */
[----:B-1----:R-:W-:Y:S02]  /*13d8c0*/  PRMT R6, R2, 0x3340, R4 ;  /* 0x0000334002067816 */ /* 0x002fe40000000004 */
[----:B------:R-:W-:Y:S02]  /*13d8d0*/  SHF.R.U32.HI R2, RZ, 0x8, R2 ;  /* 0x00000008ff027819 */ /* 0x000fe40000011602 */
[----:B------:R-:W-:Y:S02]  /*13d8e0*/  PRMT R13, R6, 0x5410, R7 ;  /* 0x00005410060d7816 */ /* 0x000fe40000000007 */
[----:B------:R-:W-:Y:S02]  /*13d8f0*/  IADD3 R6, P1, R3, R25, RZ ;  /* 0x0000001903067210 */ /* 0x000fe40007f3e0ff */
[----:B------:R-:W-:Y:S02]  /*13d900*/  SHF.R.U32.HI R4, RZ, 0x8, R4 ;  /* 0x00000008ff047819 */ /* 0x000fe40000011604 */
[----:B------:R-:W-:Y:S01]  /*13d910*/  LOP3.LUT R2, R2, 0xffff, RZ, 0xc0, !PT ;  /* 0x0000ffff02027812 */ /* 0x000fe200078ec0ff */
[----:B------:R-:W-:Y:S01]  /*13d920*/  IMAD.X R7, R10, 0x1, R24, P1 ;  /* 0x000000010a077824 */ /* 0x000fe200008e0618 */
[----:B------:R-:W-:Y:S01]  /*13d930*/  LOP3.LUT R4, R4, 0xffff, RZ, 0xc0, !PT ;  /* 0x0000ffff04047812 */ /* 0x000fe200078ec0ff */
[----:B------:R-:W-:Y:S03]  /*13d940*/  STL [R1+0x1fd0], R13 ;  /* 0x001fd00d01007387 */ /* 0x000fe60000100800 */
[----:B------:R-:W-:Y:S01]  /*13d950*/  PRMT R4, R2, 0x3340, R4 ;  /* 0x0000334002047816 */ /* 0x000fe20000000004 */
[----:B------:R0:W-:Y:S01]  /*13d960*/  STL.64 [R1+0x1148], R6 ;  /* 0x0011480601007387 */ /* 0x0001e20000100a00 */
[----:B----4-:R-:W-:-:S02]  /*13d970*/  LOP3.LUT R2, R9, 0xffff, RZ, 0xc0, !PT ;  /* 0x0000ffff09027812 */ /* 0x010fc400078ec0ff */
[----:B--2---:R-:W-:Y:S01]  /*13d980*/  LOP3.LUT R12, R12, 0xffff, RZ, 0xc0, !PT ;  /* 0x0000ffff0c0c7812 */ /* 0x004fe200078ec0ff */
[----:B0-----:R-:W2:Y:S04]  /*13d990*/  LDL.LU R6, [R1+0x618] ;  /* 0x0006180001067983 */ /* 0x001ea80000300800 */
[----:B------:R-:W3:Y:S04]  /*13d9a0*/  LDL.LU R7, [R1+0x4bc] ;  /* 0x0004bc0001077983 */ /* 0x000ee80000300800 */
[----:B------:R-:W4:Y:S04]  /*13d9b0*/  LDL.LU R13, [R1+0x554] ;  /* 0x00055400010d7983 */ /* 0x000f280000300800 */
[----:B------:R0:W-:Y:S04]  /*13d9c0*/  STL [R1+0x5cf0], R4 ;  /* 0x005cf00401007387 */ /* 0x0001e80000100800 */
[----:B------:R1:W-:Y:S01]  /*13d9d0*/  STL [R1+0x24c], R20 ;  /* 0x00024c1401007387 */ /* 0x0003e20000100800 */
[----:B0-----:R-:W-:-:S02]  /*13d9e0*/  LOP3.LUT R4, R21, 0xffff, RZ, 0xc0, !PT ;  /* 0x0000ffff15047812 */ /* 0x001fc400078ec0ff */
[----:B-1----:R-:W-:Y:S02]  /*13d9f0*/  PRMT R20, R2, 0x3340, R0 ;  /* 0x0000334002147816 */ /* 0x002fe40000000000 */
[----:B------:R-:W-:-:S04]  /*13da00*/  PRMT R9, R4, 0x3340, R12 ;  /* 0x0000334004097816 */ /* 0x000fc8000000000c */
[----:B------:R-:W-:Y:S02]  /*13da10*/  PRMT R21, R9, 0x5410, R20 ;  /* 0x0000541009157816 */ /* 0x000fe40000000014 */
[----:B------:R-:W-:Y:S01]  /*13da20*/  IADD3 R20, P1, R3, R23, RZ ;  /* 0x0000001703147210 */ /* 0x000fe20007f3e0ff */
[----:B------:R-:W4:Y:S04]  /*13da30*/  LDL.LU R9, [R1+0x368] ;  /* 0x0003680001097983 */ /* 0x000f280000300800 */
[----:B------:R0:W-:Y:S02]  /*13da40*/  STL [R1+0x1ca4], R21 ;  /* 0x001ca41501007387 */ /* 0x0001e40000100800 */
[----:B0-----:R-:W-:-:S05]  /*13da50*/  IMAD.X R21, R10, 0x1, R22, P1 ;  /* 0x000000010a157824 */ /* 0x001fca00008e0616 */
[----:B------:R0:W-:Y:S04]  /*13da60*/  STL.64 [R1+0x1138], R20 ;  /* 0x0011381401007387 */ /* 0x0001e80000100a00 */
[----:B0-----:R-:W4:Y:S01]  /*13da70*/  LDL.LU.64 R20, [R1+0x6340] ;  /* 0x0063400001147983 */ /* 0x001f220000300a00 */
[----:B------:R-:W-:-:S03]  /*13da80*/  SHF.R.U32.HI R4, RZ, 0x8, R4 ;  /* 0x00000008ff047819 */ /* 0x000fc60000011604 */
[----:B------:R0:W-:Y:S01]  /*13da90*/  STL.64 [R1+0x6318], R22 ;  /* 0x0063181601007387 */ /* 0x0001e20000100a00 */
[----:B------:R-:W-:Y:S02]  /*13daa0*/  SHF.R.U32.HI R2, RZ, 0x8, R2 ;  /* 0x00000008ff027819 */ /* 0x000fe40000011602 */
[----:B------:R-:W-:Y:S02]  /*13dab0*/  LOP3.LUT R4, R4, 0xffff, RZ, 0xc0, !PT ;  /* 0x0000ffff04047812 */ /* 0x000fe400078ec0ff */
[----:B------:R-:W-:Y:S02]  /*13dac0*/  LOP3.LUT R2, R2, 0xffff, RZ, 0xc0, !PT ;  /* 0x0000ffff02027812 */ /* 0x000fe400078ec0ff */
[----:B0-----:R-:W-:Y:S01]  /*13dad0*/  SHF.R.U32.HI R22, RZ, 0x8, R12 ;  /* 0x00000008ff167819 */ /* 0x001fe2000001160c */
[----:B------:R-:W4:Y:S03]  /*13dae0*/  LDL.LU R23, [R1+0x1e4] ;  /* 0x0001e40001177983 */ /* 0x000f260000300800 */
[----:B------:R-:W-:Y:S01]  /*13daf0*/  LOP3.LUT R22, R22, 0xffff, RZ, 0xc0, !PT ;  /* 0x0000ffff16167812 */ /* 0x000fe200078ec0ff */
[----:B------:R-:W4:Y:S03]  /*13db00*/  LDL.LU R12, [R1+0x6338] ;  /* 0x00633800010c7983 */ /* 0x000f260000300800 */
[----:B------:R-:W-:-:S02]  /*13db10*/  PRMT R4, R4, 0x3340, R22 ;  /* 0x0000334004047816 */ /* 0x000fc40000000016 */
[----:B------:R-:W-:-:S03]  /*13db20*/  PRMT R22, R2, 0x3340, R0 ;  /* 0x0000334002167816 */ /* 0x000fc60000000000 */
[----:B------:R2:W-:Y:S04]  /*13db30*/  STL [R1+0x980], R4 ;  /* 0x0009800401007387 */ /* 0x0005e80000100800 */
[----:B------:R4:W-:Y:S01]  /*13db40*/  STL [R1+0xd8], R22 ;  /* 0x0000d81601007387 */ /* 0x0009e20000100800 */
[----:B--2---:R-:W-:Y:S02]  /*13db50*/  LOP3.LUT R4, R6, 0xffff, RZ, 0xc0, !PT ;  /* 0x0000ffff06047812 */ /* 0x004fe400078ec0ff */
[----:B---3--:R-:W-:Y:S02]  /*13db60*/  LOP3.LUT R2, R7, 0xffff, RZ, 0xc0, !PT ;  /* 0x0000ffff07027812 */ /* 0x008fe400078ec0ff */
[----:B----4-:R-:W-:Y:S02]  /*13db70*/  LOP3.LUT R22, R13, 0xffff, RZ, 0xc0, !PT ;  /* 0x0000ffff0d167812 */ /* 0x010fe400078ec0ff */
[----:B------:R-:W-:Y:S01]  /*13db80*/  PRMT R7, R2, 0x3340, R0 ;  /* 0x0000334002077816 */ /* 0x000fe20000000000 */
[----:B------:R-:W2:Y:S01]  /*13db90*/  LDL.LU R13, [R1+0x23c] ;  /* 0x00023c00010d7983 */ /* 0x000ea20000300800 */
[----:B------:R-:W-:-:S04]  /*13dba0*/  PRMT R6, R4, 0x3340, R22 ;  /* 0x0000334004067816 */ /* 0x000fc80000000016 */
[----:B------:R-:W-:-:S05]  /*13dbb0*/  PRMT R7, R6, 0x5410, R7 ;  /* 0x0000541006077816 */ /* 0x000fca0000000007 */
[----:B------:R0:W-:Y:S01]  /*13dbc0*/  STL [R1+0x1c94], R7 ;  /* 0x001c940701007387 */ /* 0x0001e20000100800 */
[----:B------:R-:W-:Y:S02]  /*13dbd0*/  SHF.R.U32.HI R4, RZ, 0x8, R4 ;  /* 0x00000008ff047819 */ /* 0x000fe40000011604 */
[----:B------:R-:W-:Y:S02]  /*13dbe0*/  SHF.R.U32.HI R2, RZ, 0x8, R2 ;  /* 0x00000008ff027819 */ /* 0x000fe40000011602 */
[----:B------:R-:W-:Y:S02]  /*13dbf0*/  LOP3.LUT R4, R4, 0xffff, RZ, 0xc0, !PT ;  /* 0x0000ffff04047812 */ /* 0x000fe400078ec0ff */
[----:B------:R-:W-:-:S04]  /*13dc00*/  LOP3.LUT R2, R2, 0xffff, RZ, 0xc0, !PT ;  /* 0x0000ffff02027812 */ /* 0x000fc800078ec0ff */
[----:B------:R-:W-:Y:S02]  /*13dc10*/  PRMT R2, R2, 0x3340, R0 ;  /* 0x0000334002027816 */ /* 0x000fe40000000000 */
[----:B------:R-:W-:-:S05]  /*13dc20*/  IADD3 R6, P1, R3, R21, RZ ;  /* 0x0000001503067210 */ /* 0x000fca0007f3e0ff */
[----:B0-----:R-:W-:-:S05]  /*13dc30*/  IMAD.X R7, R10, 0x1, R20, P1 ;  /* 0x000000010a077824 */ /* 0x001fca00008e0614 */
[----:B------:R0:W-:Y:S04]  /*13dc40*/  STL.64 [R1+0x1140], R6 ;  /* 0x0011400601007387 */ /* 0x0001e80000100a00 */
[----:B0-----:R-:W3:Y:S04]  /*13dc50*/  LDL.LU.64 R6, [R1+0x6330] ;  /* 0x0063300001067983 */ /* 0x001ee80000300a00 */
[----:B------:R0:W-:Y:S02]  /*13dc60*/  STL.64 [R1+0x6308], R20 ;  /* 0x0063081401007387 */ /* 0x0001e40000100a00 */
[----:B0-----:R-:W-:-:S04]  /*13dc70*/  SHF.R.U32.HI R20, RZ, 0x8, R22 ;  /* 0x00000008ff147819 */ /* 0x001fc80000011616 */
[----:B------:R-:W-:-:S04]  /*13dc80*/  LOP3.LUT R20, R20, 0xffff, RZ, 0xc0, !PT ;  /* 0x0000ffff14147812 */ /* 0x000fc800078ec0ff */
[----:B------:R-:W-:Y:S02]  /*13dc90*/  PRMT R20, R4, 0x3340, R20 ;  /* 0x0000334004147816 */ /* 0x000fe40000000014 */
[----:B------:R-:W-:-:S03]  /*13dca0*/  LOP3.LUT R4, R9, 0xffff, RZ, 0xc0, !PT ;  /* 0x0000ffff09047812 */ /* 0x000fc600078ec0ff */
[----:B------:R-:W-:Y:S04]  /*13dcb0*/  STL [R1+0x968], R20 ;  /* 0x0009681401007387 */ /* 0x000fe80000100800 */
[----:B------:R-:W4:Y:S04]  /*13dcc0*/  LDL.LU R9, [R1+0x378] ;  /* 0x0003780001097983 */ /* 0x000f280000300800 */
[----:B------:R0:W-:Y:S02]  /*13dcd0*/  STL [R1+0xdc], R2 ;  /* 0x0000dc0201007387 */ /* 0x0001e40000100800 */
[----:B0-----:R-:W-:-:S02]  /*13dce0*/  LOP3.LUT R2, R11, 0xffff, RZ, 0xc0, !PT ;  /* 0x0000ffff0b027812 */ /* 0x001fc400078ec0ff */
[----:B------:R-:W4:Y:S01]  /*13dcf0*/  LDL.LU R11, [R1+0x632c] ;  /* 0x00632c00010b7983 */ /* 0x000f220000300800 */
[----:B------:R-:W-:Y:S02]  /*13dd00*/  LOP3.LUT R20, R23, 0xffff, RZ, 0xc0, !PT ;  /* 0x0000ffff17147812 */ /* 0x000fe400078ec0ff */
[----:B------:R-:W-:Y:S02]  /*13dd10*/  PRMT R22, R2, 0x3340, R0 ;  /* 0x0000334002167816 */ /* 0x000fe40000000000 */
[----:B------:R-:W-:Y:S02]  /*13dd20*/  PRMT R21, R4, 0x3340, R20 ;  /* 0x0000334004157816 */ /* 0x000fe40000000014 */
[----:B------:R-:W-:Y:S02]  /*13dd30*/  SHF.R.U32.HI R4, RZ, 0x8, R4 ;  /* 0x00000008ff047819 */ /* 0x000fe40000011604 */
[----:B------:R-:W-:Y:S02]  /*13dd40*/  SHF.R.U32.HI R20, RZ, 0x8, R20 ;  /* 0x00000008ff147819 */ /* 0x000fe40000011614 */
[----:B------:R-:W-:-:S02]  /*13dd50*/  PRMT R21, R21, 0x5410, R22 ;  /* 0x0000541015157816 */ /* 0x000fc40000000016 */
[----:B------:R-:W-:Y:S02]  /*13dd60*/  SHF.R.U32.HI R2, RZ, 0x8, R2 ;  /* 0x00000008ff027819 */ /* 0x000fe40000011602 */
[----:B------:R-:W-:Y:S02]  /*13dd70*/  IADD3 R22, P1, R3, R19, RZ ;  /* 0x0000001303167210 */ /* 0x000fe40007f3e0ff */
[----:B------:R-:W-:Y:S02]  /*13dd80*/  LOP3.LUT R4, R4, 0xffff, RZ, 0xc0, !PT ;  /* 0x0000ffff04047812 */ /* 0x000fe400078ec0ff */
[----:B------:R-:W-:Y:S02]  /*13dd90*/  LOP3.LUT R20, R20, 0xffff, RZ, 0xc0, !PT ;  /* 0x0000ffff14147812 */ /* 0x000fe400078ec0ff */
[----:B------:R-:W-:Y:S01]  /*13dda0*/  LOP3.LUT R2, R2, 0xffff, RZ, 0xc0, !PT ;  /* 0x0000ffff02027812 */ /* 0x000fe200078ec0ff */
[----:B------:R-:W-:Y:S01]  /*13ddb0*/  IMAD.X R23, R10, 0x1, R18, P1 ;  /* 0x000000010a177824 */ /* 0x000fe200008e0612 */
[----:B------:R0:W-:Y:S04]  /*13ddc0*/  STL [R1+0x1c30], R21 ;  /* 0x001c301501007387 */ /* 0x0001e80000100800 */
[----:B------:R1:W-:Y:S01]  /*13ddd0*/  STL.64 [R1+0x1130], R22 ;  /* 0x0011301601007387 */ /* 0x0003e20000100a00 */
[----:B0-----:R-:W-:-:S02]  /*13dde0*/  PRMT R21, R4, 0x3340, R20 ;  /* 0x0000334004157816 */ /* 0x001fc40000000014 */
[----:B------:R-:W-:-:S03]  /*13ddf0*/  PRMT R20, R2, 0x3340, R0 ;  /* 0x0000334002147816 */ /* 0x000fc60000000000 */
[----:B------:R-:W-:Y:S01]  /*13de00*/  STL [R1+0x95c], R21 ;  /* 0x00095c1501007387 */ /* 0x000fe20000100800 */
[----:B------:R-:W-:-:S03]  /*13de10*/  LOP3.LUT R2, R5, 0xffff, RZ, 0xc0, !PT ;  /* 0x0000ffff05027812 */ /* 0x000fc600078ec0ff */
[----:B------:R3:W-:Y:S01]  /*13de20*/  STL [R1+0xe0], R20 ;  /* 0x0000e01401007387 */ /* 0x0007e20000100800 */
[----:B-1----:R-:W-:Y:S02]  /*13de30*/  PRMT R22, R2, 0x3340, R0 ;  /* 0x0000334002167816 */ /* 0x002fe40000000000 */
[----:B--2---:R-:W-:Y:S02]  /*13de40*/  LOP3.LUT R4, R13, 0xffff, RZ, 0xc0, !PT ;  /* 0x0000ffff0d047812 */ /* 0x004fe400078ec0ff */
[----:B---3--:R-:W-:Y:S02]  /*13de50*/  LOP3.LUT R20, R6, 0xffff, RZ, 0xc0, !PT ;  /* 0x0000ffff06147812 */ /* 0x008fe400078ec0ff */
[----:B------:R-:W2:Y:S02]  /*13de60*/  LDL.LU R6, [R1+0x6328] ;  /* 0x0063280001067983 */ /* 0x000ea40000300800 */
[----:B------:R-:W-:Y:S02]  /*13de70*/  PRMT R21, R4, 0x3340, R20 ;  /* 0x0000334004157816 */ /* 0x000fe40000000014 */
[----:B------:R-:W-:Y:S01]  /*13de80*/  SHF.R.U32.HI R4, RZ, 0x8, R4 ;  /* 0x00000008ff047819 */ /* 0x000fe20000011604 */
[----:B------:R-:W3:Y:S01]  /*13de90*/  LDL.LU R5, [R1+0x50c] ;  /* 0x00050c0001057983 */ /* 0x000ee20000300800 */
[----:B------:R-:W-:-:S02]  /*13dea0*/  SHF.R.U32.HI R20, RZ, 0x8, R20 ;  /* 0x00000008ff147819 */ /* 0x000fc40000011614 */
[----:B------:R-:W-:Y:S01]  /*13deb0*/  PRMT R21, R21, 0x5410, R22 ;  /* 0x0000541015157816 */ /* 0x000fe20000000016 */
[----:B------:R-:W2:Y:S01]  /*13dec0*/  LDL.LU R13, [R1+0x6d4] ;  /* 0x0006d400010d7983 */ /* 0x000ea20000300800 */
[----:B------:R-:W-:Y:S02]  /*13ded0*/  IADD3 R22, P1, R3, R17, RZ ;  /* 0x0000001103167210 */ /* 0x000fe40007f3e0ff */
[----:B------:R-:W-:Y:S02]  /*13dee0*/  LOP3.LUT R4, R4, 0xffff, RZ, 0xc0, !PT ;  /* 0x0000ffff04047812 */ /* 0x000fe400078ec0ff */
[----:B------:R-:W-:Y:S01]  /*13def0*/  LOP3.LUT R20, R20, 0xffff, RZ, 0xc0, !PT ;  /* 0x0000ffff14147812 */ /* 0x000fe200078ec0ff */
[----:B------:R-:W-:-:S03]  /*13df00*/  IMAD.X R23, R10, 0x1, R15, P1 ;  /* 0x000000010a177824 */ /* 0x000fc600008e060f */
[----:B------:R-:W-:Y:S01]  /*13df10*/  PRMT R20, R4, 0x3340, R20 ;  /* 0x0000334004147816 */ /* 0x000fe20000000014 */
[----:B------:R0:W-:Y:S01]  /*13df20*/  STL [R1+0x1c34], R21 ;  /* 0x001c341501007387 */ /* 0x0001e20000100800 */
[----:B------:R-:W-:-:S03]  /*13df30*/  LOP3.LUT R4, R7, 0xffff, RZ, 0xc0, !PT ;  /* 0x0000ffff07047812 */ /* 0x000fc600078ec0ff */
[----:B------:R-:W-:Y:S04]  /*13df40*/  STL.64 [R1+0x1128], R22 ;  /* 0x0011281601007387 */ /* 0x000fe80000100a00 */
[----:B------:R1:W-:Y:S01]  /*13df50*/  STL [R1+0x974], R20 ;  /* 0x0009741401007387 */ /* 0x0003e20000100800 */
[----:B----4-:R-:W-:-:S03]  /*13df60*/  LOP3.LUT R9, R9, 0xffff, RZ, 0xc0, !PT ;  /* 0x0000ffff09097812 */ /* 0x010fc600078ec0ff */
[----:B------:R-:W4:Y:S01]  /*13df70*/  LDL.LU R7, [R1+0x6324] ;  /* 0x0063240001077983 */ /* 0x000f220000300800 */
[----:B0-----:R-:W-:Y:S02]  /*13df80*/  PRMT R21, R4, 0x3340, R0 ;  /* 0x0000334004157816 */ /* 0x001fe40000000000 */
[----:B------:R-:W-:-:S04]  /*13df90*/  LOP3.LUT R11, R11, 0xffff, RZ, 0xc0, !PT ;  /* 0x0000ffff0b0b7812 */ /* 0x000fc800078ec0ff */
[----:B-1----:R-:W-:-:S04]  /*13dfa0*/  PRMT R20, R9, 0x3340, R11 ;  /* 0x0000334009147816 */ /* 0x002fc8000000000b */
[----:B------:R-:W-:Y:S02]  /*13dfb0*/  PRMT R22, R20, 0x5410, R21 ;  /* 0x0000541014167816 */ /* 0x000fe40000000015 */
[----:B------:R-:W-:-:S03]  /*13dfc0*/  IADD3 R20, P1, R3, R16, RZ ;  /* 0x0000001003147210 */ /* 0x000fc60007f3e0ff */
[----:B------:R-:W-:Y:S02]  /*13dfd0*/  STL [R1+0x1c24], R22 ;  /* 0x001c241601007387 */ /* 0x000fe40000100800 */
[----:B------:R-:W-:Y:S02]  /*13dfe0*/  IMAD.X R21, R10, 0x1, R14, P1 ;  /* 0x000000010a157824 */ /* 0x000fe400008e060e */
[----:B------:R-:W4:Y:S01]  /*13dff0*/  LDL.LU R10, [R1+0x6320] ;  /* 0x00632000010a7983 */ /* 0x000f220000300800 */
[----:B------:R-:W-:Y:S02]  /*13e000*/  SHF.R.U32.HI R9, RZ, 0x8, R9 ;  /* 0x00000008ff097819 */ /* 0x000fe40000011609 */
[----:B------:R-:W-:Y:S02]  /*13e010*/  SHF.R.U32.HI R11, RZ, 0x8, R11 ;  /* 0x00000008ff0b7819 */ /* 0x000fe4000001160b */
[----:B------:R-:W-:Y:S02]  /*13e020*/  LOP3.LUT R9, R9, 0xffff, RZ, 0xc0, !PT ;  /* 0x0000ffff09097812 */ /* 0x000fe400078ec0ff */
[----:B------:R-:W-:-:S02]  /*13e030*/  LOP3.LUT R11, R11, 0xffff, RZ, 0xc0, !PT ;  /* 0x0000ffff0b0b7812 */ /* 0x000fc400078ec0ff */
[----:B------:R-:W-:Y:S02]  /*13e040*/  SHF.R.U32.HI R4, RZ, 0x8, R4 ;  /* 0x00000008ff047819 */ /* 0x000fe40000011604 */
[----:B------:R-:W-:Y:S01]  /*13e050*/  PRMT R9, R9, 0x3340, R11 ;  /* 0x0000334009097816 */ /* 0x000fe2000000000b */
[----:B------:R0:W-:Y:S01]  /*13e060*/  STL.64 [R1+0x1120], R20 ;  /* 0x0011201401007387 */ /* 0x0001e20000100a00 */
[----:B------:R-:W-:-:S03]  /*13e070*/  LOP3.LUT R4, R4, 0xffff, RZ, 0xc0, !PT ;  /* 0x0000ffff04047812 */ /* 0x000fc600078ec0ff */
[----:B------:R1:W-:Y:S01]  /*13e080*/  STL [R1+0x958], R9 ;  /* 0x0009580901007387 */ /* 0x0003e20000100800 */
[----:B------:R-:W-:-:S03]  /*13e090*/  SHF.R.U32.HI R2, RZ, 0x8, R2 ;  /* 0x00000008ff027819 */ /* 0x000fc60000011602 */
[----:B------:R-:W4:Y:S01]  /*13e0a0*/  LDL.LU R11, [R1+0x6d8] ;  /* 0x0006d800010b7983 */ /* 0x000f220000300800 */
[----:B0-----:R-:W-:-:S03]  /*13e0b0*/  PRMT R20, R4, 0x3340, R0 ;  /* 0x0000334004147816 */ /* 0x001fc60000000000 */
[----:B------:R-:W4:Y:S01]  /*13e0c0*/  LDL.LU R4, [R1+0x5cc] ;  /* 0x0005cc0001047983 */ /* 0x000f220000300800 */
[----:B------:R-:W-:-:S04]  /*13e0d0*/  LOP3.LUT R2, R2, 0xffff, RZ, 0xc0, !PT ;  /* 0x0000ffff02027812 */ /* 0x000fc800078ec0ff */
[----:B-1----:R-:W-:Y:S01]  /*13e0e0*/  PRMT R9, R2, 0x3340, R0 ;  /* 0x0000334002097816 */ /* 0x002fe20000000000 */
[----:B------:R0:W-:Y:S04]  /*13e0f0*/  STL [R1+0x240], R20 ;  /* 0x0002401401007387 */ /* 0x0001e80000100800 */
[----:B------:R4:W-:Y:S01]  /*13e100*/  STL [R1+0x244], R9 ;  /* 0x0002440901007387 */ /* 0x0009e20000100800 */
[----:B------:R-:W-:Y:S01]  /*13e110*/  VIADD R3, R3, UR5 ;  /* 0x0000000503037c36 */ /* 0x000fe20008000000 */
[----:B------:R-:W-:-:S04]  /*13e120*/  ULDC UR5, c[0x0][0x248] ;  /* 0x0000920000057ab9 */ /* 0x000fc80000000800 */
[----:B0-----:R-:W-:Y:S02]  /*13e130*/  IADD3 R20, P1, R3, R29, RZ ;  /* 0x0000001d03147210 */ /* 0x001fe40007f3e0ff */
[----:B---3--:R-:W-:Y:S02]  /*13e140*/  LOP3.LUT R2, R5, 0xffff, RZ, 0xc0, !PT ;  /* 0x0000ffff05027812 */ /* 0x008fe400078ec0ff */
[----:B--2---:R-:W-:Y:S02]  /*13e150*/  LOP3.LUT R5, R13, 0xffff, RZ, 0xc0, !PT ;  /* 0x0000ffff0d057812 */ /* 0x004fe400078ec0ff */
[----:B------:R-:W-:Y:S02]  /*13e160*/  PRMT R13, R2, 0x3340, R0 ;  /* 0x00003340020d7816 */ /* 0x000fe40000000000 */
[----:B------:R-:W-:-:S04]  /*13e170*/  SHF.R.U32.HI R2, RZ, 0x8, R2 ;  /* 0x00000008ff027819 */ /* 0x000fc80000011602 */
[----:B------:R-:W-:-:S04]  /*13e180*/  LOP3.LUT R2, R2, 0xffff, RZ, 0xc0, !PT ;  /* 0x0000ffff02027812 */ /* 0x000fc800078ec0ff */
[----:B------:R-:W-:Y:S02]  /*13e190*/  PRMT R2, R2, 0x3340, R0 ;  /* 0x0000334002027816 */ /* 0x000fe40000000000 */
[----:B----4-:R-:W-:-:S04]  /*13e1a0*/  LOP3.LUT R9, R10, 0xffff, RZ, 0xc0, !PT ;  /* 0x0000ffff0a097812 */ /* 0x010fc800078ec0ff */
[----:B------:R-:W-:Y:S02]  /*13e1b0*/  PRMT R10, R5, 0x3340, R9 ;  /* 0x00003340050a7816 */ /* 0x000fe40000000009 */
[----:B------:R-:W-:Y:S02]  /*13e1c0*/  SHF.R.U32.HI R5, RZ, 0x8, R5 ;  /* 0x00000008ff057819 */ /* 0x000fe40000011605 */
[----:B------:R-:W-:Y:S02]  /*13e1d0*/  PRMT R10, R10, 0x5410, R13 ;  /* 0x000054100a0a7816 */ /* 0x000fe4000000000d */
[----:B------:R-:W-:Y:S02]  /*13e1e0*/  SHF.R.U32.HI R9, RZ, 0x8, R9 ;  /* 0x00000008ff097819 */ /* 0x000fe40000011609 */
[----:B------:R-:W-:Y:S02]  /*13e1f0*/  SHF.R.S32.HI R13, RZ, 0x1f, R3 ;  /* 0x0000001fff0d7819 */ /* 0x000fe40000011403 */
[----:B------:R-:W-:-:S02]  /*13e200*/  LOP3.LUT R5, R5, 0xffff, RZ, 0xc0, !PT ;  /* 0x0000ffff05057812 */ /* 0x000fc400078ec0ff */
[----:B------:R-:W-:Y:S01]  /*13e210*/  LOP3.LUT R9, R9, 0xffff, RZ, 0xc0, !PT ;  /* 0x0000ffff09097812 */ /* 0x000fe200078ec0ff */
[----:B------:R-:W-:Y:S01]  /*13e220*/  IMAD.X R21, R13, 0x1, R28, P1 ;  /* 0x000000010d157824 */ /* 0x000fe200008e061c */
[----:B------:R0:W-:Y:S02]  /*13e230*/  STL [R1+0x1c14], R10 ;  /* 0x001c140a01007387 */ /* 0x0001e40000100800 */
[----:B------:R-:W-:Y:S02]  /*13e240*/  PRMT R5, R5, 0x3340, R9 ;  /* 0x0000334005057816 */ /* 0x000fe40000000009 */
[----:B------:R-:W-:Y:S04]  /*13e250*/  STL.64 [R1+0x1118], R20 ;  /* 0x0011181401007387 */ /* 0x000fe80000100a00 */
[----:B------:R-:W2:Y:S01]  /*13e260*/  LDL.LU R9, [R1+0x61c] ;  /* 0x00061c0001097983 */ /* 0x000ea20000300800 */
[----:B0-----:R-:W-:-:S03]  /*13e270*/  LOP3.LUT R10, R8, 0xffff, RZ, 0xc0, !PT ;  /* 0x0000ffff080a7812 */ /* 0x001fc600078ec0ff */
[----:B------:R0:W-:Y:S01]  /*13e280*/  STL [R1+0x950], R5 ;  /* 0x0009500501007387 */ /* 0x0001e20000100800 */
[----:B------:R-:W-:-:S03]  /*13e290*/  LOP3.LUT R8, R12, 0xffff, RZ, 0xc0, !PT ;  /* 0x0000ffff0c087812 */ /* 0x000fc600078ec0ff */
[----:B0-----:R-:W3:Y:S04]  /*13e2a0*/  LDL.LU R5, [R1+0x4c8] ;  /* 0x0004c80001057983 */ /* 0x001ee80000300800 */
[----:B------:R0:W-:Y:S04]  /*13e2b0*/  STL [R1+0xec], R2 ;  /* 0x0000ec0201007387 */ /* 0x0001e80000100800 */
[----:B------:R-:W4:Y:S01]  /*13e2c0*/  LDL.LU R12, [R1+0x558] ;  /* 0x00055800010c7983 */ /* 0x000f220000300800 */
[----:B------:R-:W-:Y:S02]  /*13e2d0*/  LOP3.LUT R6, R6, 0xffff, RZ, 0xc0, !PT ;  /* 0x0000ffff06067812 */ /* 0x000fe400078ec0ff */
[----:B------:R-:W-:-:S02]  /*13e2e0*/  PRMT R20, R10, 0x3340, R0 ;  /* 0x000033400a147816 */ /* 0x000fc40000000000 */
[----:B0-----:R-:W-:Y:S02]  /*13e2f0*/  LOP3.LUT R2, R11, 0xffff, RZ, 0xc0, !PT ;  /* 0x0000ffff0b027812 */ /* 0x001fe400078ec0ff */
[----:B------:R-:W-:Y:S02]  /*13e300*/  PRMT R11, R6, 0x3340, R8 ;  /* 0x00003340060b7816 */ /* 0x000fe40000000008 */
[----:B------:R-:W-:Y:S02]  /*13e310*/  LOP3.LUT R7, R7, 0xffff, RZ, 0xc0, !PT ;  /* 0x0000ffff07077812 */ /* 0x000fe400078ec0ff */
[----:B------:R-:W-:Y:S01]  /*13e320*/  LOP3.LUT R4, R4, 0xffff, RZ, 0xc0, !PT ;  /* 0x0000ffff04047812 */ /* 0x000fe200078ec0ff */
[----:B------:R0:W-:Y:S01]  /*13e330*/  STL [R1+0x5f9c], R10 ;  /* 0x005f9c0a01007387 */ /* 0x0001e20000100800 */
[----:B------:R-:W-:Y:S02]  /*13e340*/  PRMT R20, R11, 0x5410, R20 ;  /* 0x000054100b147816 */ /* 0x000fe40000000014 */
[----:B------:R-:W-:-:S03]  /*13e350*/  PRMT R11, R7, 0x3340, R0 ;  /* 0x00003340070b7816 */ /* 0x000fc60000000000 */
[----:B------:R1:W-:Y:S01]  /*13e360*/  STL [R1+0x1fc4], R20 ;  /* 0x001fc41401007387 */ /* 0x0003e20000100800 */
[----:B0-----:R-:W-:-:S04]  /*13e370*/  PRMT R10, R2, 0x3340, R4 ;  /* 0x00003340020a7816 */ /* 0x001fc80000000004 */
[----:B-1----:R-:W-:Y:S02]  /*13e380*/  PRMT R20, R10, 0x5410, R11 ;  /* 0x000054100a147816 */ /* 0x002fe4000000000b */
[----:B------:R-:W-:-:S05]  /*13e390*/  IADD3 R10, P1, R3, R27, RZ ;  /* 0x0000001b030a7210 */ /* 0x000fca0007f3e0ff */
[----:B------:R-:W-:Y:S01]  /*13e3a0*/  IMAD.X R11, R13, 0x1, R26, P1 ;  /* 0x000000010d0b7824 */ /* 0x000fe200008e061a */
[----:B------:R0:W-:Y:S01]  /*13e3b0*/  STL [R1+0x1bfc], R20 ;  /* 0x001bfc1401007387 */ /* 0x0001e20000100800 */
[----:B------:R-:W-:-:S03]  /*13e3c0*/  SHF.R.U32.HI R6, RZ, 0x8, R6 ;  /* 0x00000008ff067819 */ /* 0x000fc60000011606 */
[----:B------:R1:W-:Y:S01]  /*13e3d0*/  STL.64 [R1+0x1110], R10 ;  /* 0x0011100a01007387 */ /* 0x0003e20000100a00 */
[----:B------:R-:W-:Y:S02]  /*13e3e0*/  SHF.R.U32.HI R8, RZ, 0x8, R8 ;  /* 0x00000008ff087819 */ /* 0x000fe40000011608 */
[----:B------:R-:W-:Y:S01]  /*13e3f0*/  SHF.R.U32.HI R2, RZ, 0x8, R2 ;  /* 0x00000008ff027819 */ /* 0x000fe20000011602 */
[----:B0-----:R-:W4:Y:S01]  /*13e400*/  LDL.LU R20, [R1+0x620] ;  /* 0x0006200001147983 */ /* 0x001f220000300800 */
[----:B------:R-:W-:-:S03]  /*13e410*/  SHF.R.U32.HI R4, RZ, 0x8, R4 ;  /* 0x00000008ff047819 */ /* 0x000fc60000011604 */
[----:B-1----:R-:W4:Y:S01]  /*13e420*/  LDL.LU R11, [R1+0x564] ;  /* 0x00056400010b7983 */ /* 0x002f220000300800 */
[----:B------:R-:W-:Y:S02]  /*13e430*/  LOP3.LUT R6, R6, 0xffff, RZ, 0xc0, !PT ;  /* 0x0000ffff06067812 */ /* 0x000fe400078ec0ff */
[----:B------:R-:W-:Y:S02]  /*13e440*/  LOP3.LUT R8, R8, 0xffff, RZ, 0xc0, !PT ;  /* 0x0000ffff08087812 */ /* 0x000fe400078ec0ff */
[----:B------:R-:W-:Y:S02]  /*13e450*/  LOP3.LUT R2, R2, 0xffff, RZ, 0xc0, !PT ;  /* 0x0000ffff02027812 */ /* 0x000fe400078ec0ff */
[----:B------:R-:W-:Y:S02]  /*13e460*/  LOP3.LUT R4, R4, 0xffff, RZ, 0xc0, !PT ;  /* 0x0000ffff04047812 */ /* 0x000fe400078ec0ff */
[----:B------:R-:W-:Y:S02]  /*13e470*/  PRMT R6, R6, 0x3340, R8 ;  /* 0x0000334006067816 */ /* 0x000fe40000000008 */
[----:B------:R-:W-:-:S03]  /*13e480*/  PRMT R2, R2, 0x3340, R4 ;  /* 0x0000334002027816 */ /* 0x000fc60000000004 */
[----:B------:R-:W-:Y:S04]  /*13e490*/  STL [R1+0x5cf4], R6 ;  /* 0x005cf40601007387 */ /* 0x000fe80000100800 */
[----:B------:R0:W-:Y:S04]  /*13e4a0*/  STL [R1+0x940], R2 ;  /* 0x0009400201007387 */ /* 0x0001e80000100800 */
[----:B------:R-:W4:Y:S04]  /*13e4b0*/  LDL.LU R21, [R1+0x390] ;  /* 0x0003900001157983 */ /* 0x000f280000300800 */
[----:B------:R-:W4:Y:S01]  /*13e4c0*/  LDL.LU R4, [R1+0x118] ;  /* 0x0001180001047983 */ /* 0x000f220000300800 */
[----:B--2---:R-:W-:-:S03]  /*13e4d0*/  LOP3.LUT R10, R9, 0xffff, RZ, 0xc0, !PT ;  /* 0x0000ffff090a7812 */ /* 0x004fc600078ec0ff */
[----:B------:R-:W2:Y:S04]  /*13e4e0*/  LDL.LU R9, [R1+0x20c] ;  /* 0x00020c0001097983 */ /* 0x000ea80000300800 */
[----:B------:R-:W2:Y:S04]  /*13e4f0*/  LDL.LU R8, [R1+0x38c] ;  /* 0x00038c0001087983 */ /* 0x000ea80000300800 */
[----:B0-----:R-:W2:Y:S01]  /*13e500*/  LDL.LU R2, [R1+0x114] ;  /* 0x0001140001027983 */ /* 0x001ea20000300800 */
[----:B---3--:R-:W-:-:S04]  /*13e510*/  LOP3.LUT R6, R5, 0xffff, RZ, 0xc0, !PT ;  /* 0x0000ffff05067812 */ /* 0x008fc800078ec0ff */
[----:B------:R-:W-:Y:S02]  /*13e520*/  PRMT R23, R6, 0x3340, R0 ;  /* 0x0000334006177816 */ /* 0x000fe40000000000 */
[----:B----4-:R-:W-:Y:S02]  /*13e530*/  LOP3.LUT R5, R12, 0xffff, RZ, 0xc0, !PT ;  /* 0x0000ffff0c057812 */ /* 0x010fe400078ec0ff */
[----:B------:R-:W3:Y:S02]  /*13e540*/  LDL.LU R12, [R1+0x208] ;  /* 0x00020800010c7983 */ /* 0x000ee40000300800 */
[----:B------:R-:W-:-:S04]  /*13e550*/  PRMT R22, R10, 0x3340, R5 ;  /* 0x000033400a167816 */ /* 0x000fc80000000005 */
[----:B------:R-:W-:Y:S02]  /*13e560*/  PRMT R23, R22, 0x5410, R23 ;  /* 0x0000541016177816 */ /* 0x000fe40000000017 */
[----:B------:R-:W-:-:S03]  /*13e570*/  IADD3 R22, P1, R3, R25, RZ ;  /* 0x0000001903167210 */ /* 0x000fc60007f3e0ff */
[----:B------:R0:W-:Y:S02]  /*13e580*/  STL [R1+0x1c04], R23 ;  /* 0x001c041701007387 */ /* 0x0001e40000100800 */
[----:B0-----:R-:W-:-:S05]  /*13e590*/  IMAD.X R23, R13, 0x1, R24, P1 ;  /* 0x000000010d177824 */ /* 0x001fca00008e0618 */
[----:B------:R0:W-:Y:S04]  /*13e5a0*/  STL.64 [R1+0x1108], R22 ;  /* 0x0011081601007387 */ /* 0x0001e80000100a00 */
[----:B0-----:R-:W4:Y:S01]  /*13e5b0*/  LDL.LU.64 R22, [R1+0x6318] ;  /* 0x0063180001167983 */ /* 0x001f220000300a00 */
[----:B------:R-:W-:Y:S02]  /*13e5c0*/  SHF.R.U32.HI R10, RZ, 0x8, R10 ;  /* 0x00000008ff0a7819 */ /* 0x000fe4000001160a */
[----:B------:R-:W-:Y:S02]  /*13e5d0*/  SHF.R.U32.HI R5, RZ, 0x8, R5 ;  /* 0x00000008ff057819 */ /* 0x000fe40000011605 */
[----:B------:R-:W-:Y:S02]  /*13e5e0*/  SHF.R.U32.HI R6, RZ, 0x8, R6 ;  /* 0x00000008ff067819 */ /* 0x000fe40000011606 */
[----:B------:R-:W-:-:S02]  /*13e5f0*/  LOP3.LUT R10, R10, 0xffff, RZ, 0xc0, !PT ;  /* 0x0000ffff0a0a7812 */ /* 0x000fc400078ec0ff */
[----:B------:R-:W-:Y:S02]  /*13e600*/  LOP3.LUT R5, R5, 0xffff, RZ, 0xc0, !PT ;  /* 0x0000ffff05057812 */ /* 0x000fe400078ec0ff */
[----:B------:R-:W-:Y:S02]  /*13e610*/  LOP3.LUT R6, R6, 0xffff, RZ, 0xc0, !PT ;  /* 0x0000ffff06067812 */ /* 0x000fe400078ec0ff */
[----:B------:R-:W-:Y:S02]  /*13e620*/  PRMT R10, R10, 0x3340, R5 ;  /* 0x000033400a0a7816 */ /* 0x000fe40000000005 */
[----:B------:R-:W4:Y:S01]  /*13e630*/  LDL.LU R5, [R1+0x6310] ;  /* 0x0063100001057983 */ /* 0x000f220000300800 */
[----:B------:R-:W-:Y:S02]  /*13e640*/  PRMT R6, R6, 0x3340, R0 ;  /* 0x0000334006067816 */ /* 0x000fe40000000000 */
[----:B------:R-:W-:Y:S01]  /*13e650*/  LOP3.LUT R11, R11, 0xffff, RZ, 0xc0, !PT ;  /* 0x0000ffff0b0b7812 */ /* 0x000fe200078ec0ff */
[----:B------:R0:W-:Y:S04]  /*13e660*/  STL [R1+0x8d4], R10 ;  /* 0x0008d40a01007387 */ /* 0x0001e80000100800 */
[----:B------:R1:W-:Y:S01]  /*13e670*/  STL [R1+0xf0], R6 ;  /* 0x0000f00601007387 */ /* 0x0003e20000100800 */
[----:B0-----:R-:W-:-:S02]  /*13e680*/  LOP3.LUT R10, R20, 0xffff, RZ, 0xc0, !PT ;  /* 0x0000ffff140a7812 */ /* 0x001fc400078ec0ff */
[----:B------:R-:W-:Y:S02]  /*13e690*/  SHF.R.U32.HI R20, RZ, 0x8, R7 ;  /* 0x00000008ff147819 */ /* 0x000fe40000011607 */
[----:B-1----:R-:W-:Y:S02]  /*13e6a0*/  SHF.R.U32.HI R6, RZ, 0x8, R10 ;  /* 0x00000008ff067819 */ /* 0x002fe4000001160a */
[----:B------:R-:W-:Y:S02]  /*13e6b0*/  SHF.R.U32.HI R7, RZ, 0x8, R11 ;  /* 0x00000008ff077819 */ /* 0x000fe4000001160b */
[----:B------:R-:W-:Y:S02]  /*13e6c0*/  LOP3.LUT R6, R6, 0xffff, RZ, 0xc0, !PT ;  /* 0x0000ffff06067812 */ /* 0x000fe400078ec0ff */
[----:B------:R-:W-:Y:S02]  /*13e6d0*/  LOP3.LUT R7, R7, 0xffff, RZ, 0xc0, !PT ;  /* 0x0000ffff07077812 */ /* 0x000fe400078ec0ff */
[----:B------:R-:W-:-:S02]  /*13e6e0*/  LOP3.LUT R20, R20, 0xffff, RZ, 0xc0, !PT ;  /* 0x0000ffff14147812 */ /* 0x000fc400078ec0ff */
[----:B------:R-:W-:Y:S02]  /*13e6f0*/  PRMT R7, R6, 0x3340, R7 ;  /* 0x0000334006077816 */ /* 0x000fe40000000007 */
[----:B------:R-:W-:Y:S02]  /*13e700*/  PRMT R20, R20, 0x3340, R0 ;  /* 0x0000334014147816 */ /* 0x000fe40000000000 */
[----:B------:R-:W-:Y:S01]  /*13e710*/  LOP3.LUT R6, R21, 0xffff, RZ, 0xc0, !PT ;  /* 0x0000ffff15067812 */ /* 0x000fe200078ec0ff */
[----:B------:R2:W-:Y:S01]  /*13e720*/  STL [R1+0x5cf8], R7 ;  /* 0x005cf80701007387 */ /* 0x0005e20000100800 */
[----:B------:R-:W-:-:S03]  /*13e730*/  LOP3.LUT R4, R4, 0xffff, RZ, 0xc0, !PT ;  /* 0x0000ffff04047812 */ /* 0x000fc600078ec0ff */
[----:B------:R0:W-:Y:S01]  /*13e740*/  STL [R1+0x23c], R20 ;  /* 0x00023c1401007387 */ /* 0x0001e20000100800 */
[----:B------:R-:W-:Y:S02]  /*13e750*/  PRMT R21, R4, 0x3340, R0 ;  /* 0x0000334004157816 */ /* 0x000fe40000000000 */
[----:B--2---:R-:W-:Y:S02]  /*13e760*/  LOP3.LUT R7, R9, 0xffff, RZ, 0xc0, !PT ;  /* 0x0000ffff09077812 */ /* 0x004fe400078ec0ff */
[----:B------:R-:W2:Y:S02]  /*13e770*/  LDL.LU R9, [R1+0x2f4] ;  /* 0x0002f40001097983 */ /* 0x000ea40000300800 */
[----:B0-----:R-:W-:Y:S02]  /*13e780*/  PRMT R20, R6, 0x3340, R7 ;  /* 0x0000334006147816 */ /* 0x001fe40000000007 */
[----:B------:R-:W-:Y:S02]  /*13e790*/  LOP3.LUT R8, R8, 0xffff, RZ, 0xc0, !PT ;  /* 0x0000ffff08087812 */ /* 0x000fe400078ec0ff */
[----:B------:R-:W-:-:S02]  /*13e7a0*/  PRMT R20, R20, 0x5410, R21 ;  /* 0x0000541014147816 */ /* 0x000fc40000000015 */
[----:B------:R-:W-:-:S03]  /*13e7b0*/  LOP3.LUT R2, R2, 0xffff, RZ, 0xc0, !PT ;  /* 0x0000ffff02027812 */ /* 0x000fc600078ec0ff */
[----:B------:R0:W-:Y:S01]  /*13e7c0*/  STL [R1+0x1bac], R20 ;  /* 0x001bac1401007387 */ /* 0x0001e20000100800 */
[----:B------:R-:W-:Y:S02]  /*13e7d0*/  PRMT R21, R2, 0x3340, R0 ;  /* 0x0000334002157816 */ /* 0x000fe40000000000 */
[----:B---3--:R-:W-:-:S04]  /*13e7e0*/  LOP3.LUT R12, R12, 0xffff, RZ, 0xc0, !PT ;  /* 0x0000ffff0c0c7812 */ /* 0x008fc800078ec0ff */
[----:B0-----:R-:W-:-:S04]  /*13e7f0*/  PRMT R20, R8, 0x3340, R12 ;  /* 0x0000334008147816 */ /* 0x001fc8000000000c */
[----:B------:R-:W-:-:S05]  /*13e800*/  PRMT R21, R20, 0x5410, R21 ;  /* 0x0000541014157816 */ /* 0x000fca0000000015 */
[----:B------:R0:W-:Y:S01]  /*13e810*/  STL [R1+0x1bc8], R21 ;  /* 0x001bc81501007387 */ /* 0x0001e20000100800 */
[----:B------:R-:W-:Y:S02]  /*13e820*/  SHF.R.U32.HI R12, RZ, 0x8, R12 ;  /* 0x00000008ff0c7819 */ /* 0x000fe4000001160c */
[----:B------:R-:W-:Y:S02]  /*13e830*/  SHF.R.U32.HI R8, RZ, 0x8, R8 ;  /* 0x00000008ff087819 */ /* 0x000fe40000011608 */
[----:B------:R-:W-:Y:S02]  /*13e840*/  LOP3.LUT R12, R12, 0xffff, RZ, 0xc0, !PT ;  /* 0x0000ffff0c0c7812 */ /* 0x000fe400078ec0ff */
[----:B----4-:R-:W-:-:S05]  /*13e850*/  IADD3 R20, P1, R3, R23, RZ ;  /* 0x0000001703147210 */ /* 0x010fca0007f3e0ff */
[----:B0-----:R-:W-:-:S05]  /*13e860*/  IMAD.X R21, R13, 0x1, R22, P1 ;  /* 0x000000010d157824 */ /* 0x001fca00008e0616 */
[----:B------:R0:W-:Y:S01]  /*13e870*/  STL.64 [R1+0x10f0], R20 ;  /* 0x0010f01401007387 */ /* 0x0001e20000100a00 */
[----:B------:R-:W-:-:S03]  /*13e880*/  LOP3.LUT R8, R8, 0xffff, RZ, 0xc0, !PT ;  /* 0x0000ffff08087812 */ /* 0x000fc600078ec0ff */
[----:B0-----:R-:W3:Y:S01]  /*13e890*/  LDL.LU.64 R20, [R1+0x6308] ;  /* 0x0063080001147983 */ /* 0x001ee20000300a00 */
[----:B------:R-:W-:-:S03]  /*13e8a0*/  PRMT R8, R8, 0x3340, R12 ;  /* 0x0000334008087816 */ /* 0x000fc6000000000c */
[----:B------:R-:W4:Y:S01]  /*13e8b0*/  LDL.LU R12, [R1+0x6304] ;  /* 0x00630400010c7983 */ /* 0x000f220000300800 */
[----:B------:R-:W-:Y:S02]  /*13e8c0*/  SHF.R.U32.HI R6, RZ, 0x8, R6 ;  /* 0x00000008ff067819 */ /* 0x000fe40000011606 */
[----:B------:R-:W-:Y:S02]  /*13e8d0*/  SHF.R.U32.HI R7, RZ, 0x8, R7 ;  /* 0x00000008ff077819 */ /* 0x000fe40000011607 */
[----:B------:R-:W-:Y:S02]  /*13e8e0*/  LOP3.LUT R6, R6, 0xffff, RZ, 0xc0, !PT ;  /* 0x0000ffff06067812 */ /* 0x000fe400078ec0ff */
[----:B------:R-:W-:Y:S01]  /*13e8f0*/  LOP3.LUT R7, R7, 0xffff, RZ, 0xc0, !PT ;  /* 0x0000ffff07077812 */ /* 0x000fe200078ec0ff */
[----:B------:R0:W-:Y:S01]  /*13e900*/  STL [R1+0x8d0], R8 ;  /* 0x0008d00801007387 */ /* 0x0001e20000100800 */
[----:B------:R-:W-:Y:S02]  /*13e910*/  SHF.R.U32.HI R4, RZ, 0x8, R4 ;  /* 0x00000008ff047819 */ /* 0x000fe40000011604 */
[----:B------:R-:W-:-:S02]  /*13e920*/  SHF.R.U32.HI R2, RZ, 0x8, R2 ;  /* 0x00000008ff027819 */ /* 0x000fc40000011602 */
[----:B0-----:R-:W-:Y:S02]  /*13e930*/  PRMT R8, R6, 0x3340, R7 ;  /* 0x0000334006087816 */ /* 0x001fe40000000007 */
[----:B------:R-:W-:Y:S02]  /*13e940*/  LOP3.LUT R4, R4, 0xffff, RZ, 0xc0, !PT ;  /* 0x0000ffff04047812 */ /* 0x000fe400078ec0ff */
[----:B------:R-:W-:Y:S01]  /*13e950*/  LOP3.LUT R2, R2, 0xffff, RZ, 0xc0, !PT ;  /* 0x0000ffff02027812 */ /* 0x000fe200078ec0ff */
[----:B------:R-:W-:Y:S01]  /*13e960*/  STL [R1+0x540], R8 ;  /* 0x0005400801007387 */ /* 0x000fe20000100800 */
[----:B---3--:R-:W-:-:S03]  /*13e970*/  IADD3 R6, P1, R3, R21, RZ ;  /* 0x0000001503067210 */ /* 0x008fc60007f3e0ff */
[----:B------:R0:W-:Y:S02]  /*13e980*/  STL.64 [R1+0x62d8], R20 ;  /* 0x0062d81401007387 */ /* 0x0001e40000100a00 */
[----:B------:R-:W-:-:S05]  /*13e990*/  IMAD.X R7, R13, 0x1, R20, P1 ;  /* 0x000000010d077824 */ /* 0x000fca00008e0614 */
[----:B------:R1:W-:Y:S01]  /*13e9a0*/  STL.64 [R1+0x1100], R6 ;  /* 0x0011000601007387 */ /* 0x0003e20000100a00 */
[----:B0-----:R-:W-:Y:S02]  /*13e9b0*/  LOP3.LUT R20, R5, 0xffff, RZ, 0xc0, !PT ;  /* 0x0000ffff05147812 */ /* 0x001fe400078ec0ff */
[----:B----4-:R-:W-:Y:S02]  /*13e9c0*/  LOP3.LUT R5, R12, 0xffff, RZ, 0xc0, !PT ;  /* 0x0000ffff0c057812 */ /* 0x010fe400078ec0ff */
[--C-:B-1----:R-:W-:Y:S02]  /*13e9d0*/  PRMT R6, R4, 0x3340, R0.reuse ;  /* 0x0000334004067816 */ /* 0x102fe40000000000 */
[--C-:B------:R-:W-:Y:S02]  /*13e9e0*/  PRMT R4, R2, 0x3340, R0.reuse ;  /* 0x0000334002047816 */ /* 0x100fe40000000000 */
[----:B--2---:R-:W-:Y:S02]  /*13e9f0*/  LOP3.LUT R2, R9, 0xffff, RZ, 0xc0, !PT ;  /* 0x0000ffff09027812 */ /* 0x004fe400078ec0ff */
[----:B------:R-:W-:-:S02]  /*13ea00*/  PRMT R9, R20, 0x3340, R0 ;  /* 0x0000334014097816 */ /* 0x000fc40000000000 */
[----:B------:R-:W-:-:S04]  /*13ea10*/  PRMT R8, R2, 0x3340, R5 ;  /* 0x0000334002087816 */ /* 0x000fc80000000005 */
[----:B------:R-:W-:Y:S02]  /*13ea20*/  PRMT R21, R8, 0x5410, R9 ;  /* 0x0000541008157816 */ /* 0x000fe40000000009 */
[----:B------:R-:W-:Y:S01]  /*13ea30*/  IADD3 R8, P1, R3, R19, RZ ;  /* 0x0000001303087210 */ /* 0x000fe20007f3e0ff */
[----:B------:R-:W-:Y:S04]  /*13ea40*/  STL [R1+0xfc], R6 ;  /* 0x0000fc0601007387 */ /* 0x000fe80000100800 */
[----:B------:R0:W-:Y:S01]  /*13ea50*/  STL [R1+0x238], R4 ;  /* 0x0002380401007387 */ /* 0x0001e20000100800 */
[----:B------:R-:W-:-:S03]  /*13ea60*/  IMAD.X R9, R13, 0x1, R18, P1 ;  /* 0x000000010d097824 */ /* 0x000fc600008e0612 */
[----:B------:R-:W2:Y:S04]  /*13ea70*/  LDL.LU R12, [R1+0x6300] ;  /* 0x00630000010c7983 */ /* 0x000ea80000300800 */
[----:B0-----:R-:W3:Y:S04]  /*13ea80*/  LDL.LU R4, [R1+0x6dc] ;  /* 0x0006dc0001047983 */ /* 0x001ee80000300800 */
[----:B------:R-:W4:Y:S04]  /*13ea90*/  LDL.LU R7, [R1+0x520] ;  /* 0x0005200001077983 */ /* 0x000f280000300800 */
[----:B------:R-:W4:Y:S04]  /*13eaa0*/  LDL.LU R6, [R1+0x5d8] ;  /* 0x0005d80001067983 */ /* 0x000f280000300800 */
[----:B------:R-:W-:Y:S04]  /*13eab0*/  STL [R1+0x1ba0], R21 ;  /* 0x001ba01501007387 */ /* 0x000fe80000100800 */
[----:B------:R0:W-:Y:S04]  /*13eac0*/  STL.64 [R1+0x10f8], R8 ;  /* 0x0010f80801007387 */ /* 0x0001e80000100a00 */
[----:B0-----:R-:W3:Y:S01]  /*13ead0*/  LDL.LU.64 R8, [R1+0x62f8] ;  /* 0x0062f80001087983 */ /* 0x001ee20000300a00 */
[----:B------:R-:W-:-:S02]  /*13eae0*/  SHF.R.U32.HI R2, RZ, 0x8, R2 ;  /* 0x00000008ff027819 */ /* 0x000fc40000011602 */
[----:B------:R-:W-:Y:S02]  /*13eaf0*/  SHF.R.U32.HI R5, RZ, 0x8, R5 ;  /* 0x00000008ff057819 */ /* 0x000fe40000011605 */
[----:B------:R-:W-:Y:S02]  /*13eb00*/  LOP3.LUT R2, R2, 0xffff, RZ, 0xc0, !PT ;  /* 0x0000ffff02027812 */ /* 0x000fe400078ec0ff */
[----:B------:R-:W-:Y:S01]  /*13eb10*/  LOP3.LUT R5, R5, 0xffff, RZ, 0xc0, !PT ;  /* 0x0000ffff05057812 */ /* 0x000fe200078ec0ff */
[----:B------:R0:W-:Y:S03]  /*13eb20*/  STL.64 [R1+0x62c8], R18 ;  /* 0x0062c81201007387 */ /* 0x0001e60000100a00 */
[----:B------:R-:W-:-:S05]  /*13eb30*/  PRMT R5, R2, 0x3340, R5 ;  /* 0x0000334002057816 */ /* 0x000fca0000000005 */
[----:B------:R1:W-:Y:S01]  /*13eb40*/  STL [R1+0x6d4], R5 ;  /* 0x0006d40501007387 */ /* 0x0003e20000100800 */
[----:B------:R-:W-:Y:S02]  /*13eb50*/  PRMT R10, R10, 0x3340, R11 ;  /* 0x000033400a0a7816 */ /* 0x000fe4000000000b */
[----:B--2---:R-:W-:Y:S02]  /*13eb60*/  LOP3.LUT R2, R12, 0xffff, RZ, 0xc0, !PT ;  /* 0x0000ffff0c027812 */ /* 0x004fe400078ec0ff */
[----:B------:R-:W2:Y:S02]  /*13eb70*/  LDL.LU R12, [R1+0x6e0] ;  /* 0x0006e000010c7983 */ /* 0x000ea40000300800 */
[----:B0-----:R-:W-:-:S04]  /*13eb80*/  SHF.R.U32.HI R18, RZ, 0x8, R2 ;  /* 0x00000008ff127819 */ /* 0x001fc80000011602 */
[----:B------:R-:W-:Y:S02]  /*13eb90*/  LOP3.LUT R18, R18, 0xffff, RZ, 0xc0, !PT ;  /* 0x0000ffff12127812 */ /* 0x000fe400078ec0ff */
[----:B---3--:R-:W-:-:S04]  /*13eba0*/  LOP3.LUT R19, R8, 0xffff, RZ, 0xc0, !PT ;  /* 0x0000ffff08137812 */ /* 0x008fc800078ec0ff */
[--C-:B-1----:R-:W-:Y:S02]  /*13ebb0*/  PRMT R5, R2, 0x3340, R19.reuse ;  /* 0x0000334002057816 */ /* 0x102fe40000000013 */
[----:B------:R-:W-:Y:S01]  /*13ebc0*/  SHF.R.U32.HI R19, RZ, 0x8, R19 ;  /* 0x00000008ff137819 */ /* 0x000fe20000011613 */
[----:B------:R-:W3:Y:S03]  /*13ebd0*/  LDL.LU R2, [R1+0x524] ;  /* 0x0005240001027983 */ /* 0x000ee60000300800 */
[----:B------:R-:W-:Y:S01]  /*13ebe0*/  LOP3.LUT R19, R19, 0xffff, RZ, 0xc0, !PT ;  /* 0x0000ffff13137812 */ /* 0x000fe200078ec0ff */
[----:B------:R-:W3:Y:S03]  /*13ebf0*/  LDL.LU R8, [R1+0x5dc] ;  /* 0x0005dc0001087983 */ /* 0x000ee60000300800 */
[----:B------:R-:W-:-:S02]  /*13ec00*/  PRMT R19, R18, 0x3340, R19 ;  /* 0x0000334012137816 */ /* 0x000fc40000000013 */
[----:B------:R-:W-:Y:S02]  /*13ec10*/  LOP3.LUT R18, R9, 0xffff, RZ, 0xc0, !PT ;  /* 0x0000ffff09127812 */ /* 0x000fe400078ec0ff */
[----:B------:R-:W3:Y:S04]  /*13ec20*/  LDL.LU R9, [R1+0x62f0] ;  /* 0x0062f00001097983 */ /* 0x000ee80000300800 */
[----:B------:R0:W-:Y:S02]  /*13ec30*/  STL [R1+0x6c8], R19 ;  /* 0x0006c81301007387 */ /* 0x0001e40000100800 */
[----:B0-----:R-:W-:Y:S02]  /*13ec40*/  SHF.R.U32.HI R19, RZ, 0x8, R20 ;  /* 0x00000008ff137819 */ /* 0x001fe40000011614 */
[----:B------:R-:W-:-:S02]  /*13ec50*/  SHF.R.U32.HI R20, RZ, 0x8, R18 ;  /* 0x00000008ff147819 */ /* 0x000fc40000011612 */
[----:B------:R-:W-:Y:S02]  /*13ec60*/  LOP3.LUT R19, R19, 0xffff, RZ, 0xc0, !PT ;  /* 0x0000ffff13137812 */ /* 0x000fe400078ec0ff */
[----:B------:R-:W-:Y:S02]  /*13ec70*/  LOP3.LUT R20, R20, 0xffff, RZ, 0xc0, !PT ;  /* 0x0000ffff14147812 */ /* 0x000fe400078ec0ff */
[--C-:B------:R-:W-:Y:S02]  /*13ec80*/  PRMT R19, R19, 0x3340, R0.reuse ;  /* 0x0000334013137816 */ /* 0x100fe40000000000 */
[----:B------:R-:W-:Y:S02]  /*13ec90*/  PRMT R20, R20, 0x3340, R0 ;  /* 0x0000334014147816 */ /* 0x000fe40000000000 */
[----:B------:R-:W-:Y:S02]  /*13eca0*/  LOP3.LUT R4, R4, 0xffff, RZ, 0xc0, !PT ;  /* 0x0000ffff04047812 */ /* 0x000fe400078ec0ff */
[----:B----4-:R-:W-:-:S02]  /*13ecb0*/  LOP3.LUT R7, R7, 0xffff, RZ, 0xc0, !PT ;  /* 0x0000ffff07077812 */ /* 0x010fc400078ec0ff */
[----:B------:R-:W-:Y:S01]  /*13ecc0*/  LOP3.LUT R6, R6, 0xffff, RZ, 0xc0, !PT ;  /* 0x0000ffff06067812 */ /* 0x000fe200078ec0ff */
[----:B------:R0:W-:Y:S04]  /*13ecd0*/  STL [R1+0x100], R20 ;  /* 0x0001001401007387 */ /* 0x0001e80000100800 */
[----:B------:R1:W-:Y:S01]  /*13ece0*/  STL [R1+0x234], R19 ;  /* 0x0002341301007387 */ /* 0x0003e20000100800 */
[----:B0-----:R-:W-:Y:S02]  /*13ecf0*/  PRMT R20, R7, 0x3340, R0 ;  /* 0x0000334007147816 */ /* 0x001fe40000000000 */
[----:B-1----:R-:W-:-:S04]  /*13ed00*/  PRMT R19, R4, 0x3340, R6 ;  /* 0x0000334004137816 */ /* 0x002fc80000000006 */
[----:B------:R-:W-:Y:S02]  /*13ed10*/  PRMT R19, R19, 0x5410, R20 ;  /* 0x0000541013137816 */ /* 0x000fe40000000014 */
[----:B------:R-:W-:-:S05]  /*13ed20*/  IADD3 R20, P1, R3, R17, RZ ;  /* 0x0000001103147210 */ /* 0x000fca0007f3e0ff */
[----:B------:R-:W-:Y:S01]  /*13ed30*/  IMAD.X R21, R13, 0x1, R15, P1 ;  /* 0x000000010d157824 */ /* 0x000fe200008e060f */
[----:B------:R-:W-:Y:S04]  /*13ed40*/  STL [R1+0x1b78], R19 ;  /* 0x001b781301007387 */ /* 0x000fe80000100800 */
[----:B------:R0:W-:Y:S02]  /*13ed50*/  STL.64 [R1+0x10e8], R20 ;  /* 0x0010e81401007387 */ /* 0x0001e40000100a00 */
[----:B0-----:R-:W-:-:S05]  /*13ed60*/  IADD3 R20, P1, R3, R16, RZ ;  /* 0x0000001003147210 */ /* 0x001fca0007f3e0ff */
[----:B------:R-:W-:Y:S02]  /*13ed70*/  IMAD.X R21, R13, 0x1, R14, P1 ;  /* 0x000000010d157824 */ /* 0x000fe400008e060e */
[----:B------:R-:W4:Y:S04]  /*13ed80*/  LDL.LU R13, [R1+0x62ec] ;  /* 0x0062ec00010d7983 */ /* 0x000f280000300800 */
[----:B------:R-:W-:Y:S04]  /*13ed90*/  STL.64 [R1+0x10e0], R20 ;  /* 0x0010e01401007387 */ /* 0x000fe80000100a00 */
[----:B------:R-:W4:Y:S01]  /*13eda0*/  LDL.LU R11, [R1+0x62e8] ;  /* 0x0062e800010b7983 */ /* 0x000f220000300800 */
[----:B------:R-:W-:-:S02]  /*13edb0*/  SHF.R.U32.HI R4, RZ, 0x8, R4 ;  /* 0x00000008ff047819 */ /* 0x000fc40000011604 */
[----:B------:R-:W-:Y:S02]  /*13edc0*/  SHF.R.U32.HI R6, RZ, 0x8, R6 ;  /* 0x00000008ff067819 */ /* 0x000fe40000011606 */
[----:B------:R-:W-:Y:S02]  /*13edd0*/  LOP3.LUT R4, R4, 0xffff, RZ, 0xc0, !PT ;  /* 0x0000ffff04047812 */ /* 0x000fe400078ec0ff */
[----:B------:R-:W-:Y:S02]  /*13ede0*/  LOP3.LUT R6, R6, 0xffff, RZ, 0xc0, !PT ;  /* 0x0000ffff06067812 */ /* 0x000fe400078ec0ff */
[----:B------:R-:W-:Y:S02]  /*13edf0*/  PRMT R19, R18, 0x3340, R0 ;  /* 0x0000334012137816 */ /* 0x000fe40000000000 */
[----:B------:R-:W-:Y:S01]  /*13ee00*/  PRMT R4, R4, 0x3340, R6 ;  /* 0x0000334004047816 */ /* 0x000fe20000000006 */
[----:B------:R-:W-:Y:S01]  /*13ee10*/  VIADD R3, R3, UR5 ;  /* 0x0000000503037c36 */ /* 0x000fe20008000000 */
[----:B--2---:R-:W-:-:S03]  /*13ee20*/  LOP3.LUT R12, R12, 0xffff, RZ, 0xc0, !PT ;  /* 0x0000ffff0c0c7812 */ /* 0x004fc600078ec0ff */
[----:B------:R0:W-:Y:S01]  /*13ee30*/  STL [R1+0x6cc], R4 ;  /* 0x0006cc0401007387 */ /* 0x0001e20000100800 */
[----:B------:R-:W-:Y:S01]  /*13ee40*/  SHF.R.U32.HI R7, RZ, 0x8, R7 ;  /* 0x00000008ff077819 */ /* 0x000fe20000011607 */
[----:B------:R-:W-:Y:S02]  /*13ee50*/  ULDC UR5, c[0x0][0x248] ;  /* 0x0000920000057ab9 */ /* 0x000fe40000000800 */
[----:B0-----:R-:W2:Y:S01]  /*13ee60*/  LDL.LU R4, [R1+0x624] ;  /* 0x0006240001047983 */ /* 0x001ea20000300800 */
[----:B---3--:R-:W-:-:S03]  /*13ee70*/  LOP3.LUT R18, R2, 0xffff, RZ, 0xc0, !PT ;  /* 0x0000ffff02127812 */ /* 0x008fc600078ec0ff */
[----:B------:R-:W3:Y:S01]  /*13ee80*/  LDL.LU R2, [R1+0x4e0] ;  /* 0x0004e00001027983 */ /* 0x000ee20000300800 */
[----:B------:R-:W-:Y:S02]  /*13ee90*/  LOP3.LUT R20, R8, 0xffff, RZ, 0xc0, !PT ;  /* 0x0000ffff08147812 */ /* 0x000fe400078ec0ff */
[----:B------:R-:W-:Y:S01]  /*13eea0*/  PRMT R8, R18, 0x3340, R0 ;  /* 0x0000334012087816 */ /* 0x000fe20000000000 */
[----:B------:R-:W3:Y:S01]  /*13eeb0*/  LDL.LU R6, [R1+0x588] ;  /* 0x0005880001067983 */ /* 0x000ee20000300800 */
[----:B------:R-:W-:Y:S02]  /*13eec0*/  PRMT R21, R12, 0x3340, R20 ;  /* 0x000033400c157816 */ /* 0x000fe40000000014 */
[----:B------:R-:W-:Y:S02]  /*13eed0*/  SHF.R.U32.HI R12, RZ, 0x8, R12 ;  /* 0x00000008ff0c7819 */ /* 0x000fe4000001160c */
[----:B------:R-:W-:Y:S02]  /*13eee0*/  SHF.R.U32.HI R20, RZ, 0x8, R20 ;  /* 0x00000008ff147819 */ /* 0x000fe40000011614 */
[----:B------:R-:W-:-:S02]  /*13eef0*/  PRMT R21, R21, 0x5410, R8 ;  /* 0x0000541015157816 */ /* 0x000fc40000000008 */
[----:B------:R-:W-:Y:S01]  /*13ef00*/  LOP3.LUT R12, R12, 0xffff, RZ, 0xc0, !PT ;  /* 0x0000ffff0c0c7812 */ /* 0x000fe200078ec0ff */
[----:B------:R-:W3:Y:S01]  /*13ef10*/  LDL.LU R8, [R1+0x62e4] ;  /* 0x0062e40001087983 */ /* 0x000ee20000300800 */
[----:B------:R-:W-:-:S03]  /*13ef20*/  LOP3.LUT R20, R20, 0xffff, RZ, 0xc0, !PT ;  /* 0x0000ffff14147812 */ /* 0x000fc600078ec0ff */
[----:B------:R0:W-:Y:S02]  /*13ef30*/  STL [R1+0x1b70], R21 ;  /* 0x001b701501007387 */ /* 0x0001e40000100800 */
[----:B0-----:R-:W-:Y:S02]  /*13ef40*/  PRMT R21, R12, 0x3340, R20 ;  /* 0x000033400c157816 */ /* 0x001fe40000000014 */
[----:B------:R-:W-:Y:S02]  /*13ef50*/  SHF.R.S32.HI R12, RZ, 0x1f, R3 ;  /* 0x0000001fff0c7819 */ /* 0x000fe40000011403 */
[----:B------:R-:W-:Y:S01]  /*13ef60*/  IADD3 R20, P1, R3, R29, RZ ;  /* 0x0000001d03147210 */ /* 0x000fe20007f3e0ff */
[----:B------:R0:W-:Y:S04]  /*13ef70*/  STL [R1+0x5a0], R21 ;  /* 0x0005a01501007387 */ /* 0x0001e80000100800 */
[----:B0-----:R-:W-:Y:S01]  /*13ef80*/  IMAD.X R21, R12, 0x1, R28, P1 ;  /* 0x000000010c157824 */ /* 0x001fe200008e061c */
[----:B----4-:R-:W-:-:S05]  /*13ef90*/  LOP3.LUT R11, R11, 0xffff, RZ, 0xc0, !PT ;  /* 0x0000ffff0b0b7812 */ /* 0x010fca00078ec0ff */
[----:B------:R0:W-:Y:S04]  /*13efa0*/  STL [R1+0x201c], R11 ;  /* 0x00201c0b01007387 */ /* 0x0001e80000100800 */
[----:B------:R1:W-:Y:S01]  /*13efb0*/  STL.64 [R1+0x10d8], R20 ;  /* 0x0010d81401007387 */ /* 0x0003e20000100a00 */
[----:B0-----:R-:W-:Y:S02]  /*13efc0*/  PRMT R11, R11, 0x3340, R0 ;  /* 0x000033400b0b7816 */ /* 0x001fe40000000000 */
[----:B-1----:R-:W-:Y:S02]  /*13efd0*/  PRMT R20, R5, 0x5410, R19 ;  /* 0x0000541005147816 */ /* 0x002fe40000000013 */
[----:B------:R-:W4:Y:S01]  /*13efe0*/  LDL.LU R5, [R1+0x3ac] ;  /* 0x0003ac0001057983 */ /* 0x000f220000300800 */
[----:B------:R-:W-:-:S03]  /*13eff0*/  PRMT R19, R10, 0x5410, R11 ;  /* 0x000054100a137816 */ /* 0x000fc6000000000b */
[----:B------:R0:W-:Y:S04]  /*13f000*/  STL [R1+0x1fb4], R20 ;  /* 0x001fb41401007387 */ /* 0x0001e80000100800 */
[----:B------:R-:W4:Y:S04]  /*13f010*/  LDL.LU R10, [R1+0x224] ;  /* 0x00022400010a7983 */ /* 0x000f280000300800 */
[----:B------:R-:W4:Y:S01]  /*13f020*/  LDL.LU R11, [R1+0x628] ;  /* 0x00062800010b7983 */ /* 0x000f220000300800 */
[----:B0-----:R-:W-:-:S05]  /*13f030*/  IADD3 R20, P1, R3, R27, RZ ;  /* 0x0000001b03147210 */ /* 0x001fca0007f3e0ff */
[----:B------:R-:W-:Y:S01]  /*13f040*/  IMAD.X R21, R12, 0x1, R26, P1 ;  /* 0x000000010c157824 */ /* 0x000fe200008e061a */
[----:B------:R-:W-:Y:S04]  /*13f050*/  STL [R1+0x1fb8], R19 ;  /* 0x001fb81301007387 */ /* 0x000fe80000100800 */
[----:B------:R0:W-:Y:S04]  /*13f060*/  STL.64 [R1+0x10d0], R20 ;  /* 0x0010d01401007387 */ /* 0x0001e80000100a00 */
[----:B0-----:R-:W4:Y:S01]  /*13f070*/  LDL.LU R21, [R1+0x590] ;  /* 0x0005900001157983 */ /* 0x001f220000300800 */
[----:B------:R-:W-:-:S02]  /*13f080*/  SHF.R.U32.HI R18, RZ, 0x8, R18 ;  /* 0x00000008ff127819 */ /* 0x000fc40000011612 */
[----:B------:R-:W-:Y:S02]  /*13f090*/  LOP3.LUT R7, R7, 0xffff, RZ, 0xc0, !PT ;  /* 0x0000ffff07077812 */ /* 0x000fe400078ec0ff */
[----:B------:R-:W-:Y:S02]  /*13f0a0*/  LOP3.LUT R18, R18, 0xffff, RZ, 0xc0, !PT ;  /* 0x0000ffff12127812 */ /* 0x000fe400078ec0ff */
[--C-:B------:R-:W-:Y:S02]  /*13f0b0*/  PRMT R7, R7, 0x3340, R0.reuse ;  /* 0x0000334007077816 */ /* 0x100fe40000000000 */
[----:B------:R-:W-:-:S05]  /*13f0c0*/  PRMT R18, R18, 0x3340, R0 ;  /* 0x0000334012127816 */ /* 0x000fca0000000000 */
[----:B------:R0:W-:Y:S04]  /*13f0d0*/  STL [R1+0x10c], R18 ;  /* 0x00010c1201007387 */ /* 0x0001e80000100800 */
[----:B------:R1:W-:Y:S01]  /*13f0e0*/  STL [R1+0x230], R7 ;  /* 0x0002300701007387 */ /* 0x0003e20000100800 */
[----:B--2---:R-:W-:Y:S02]  /*13f0f0*/  LOP3.LUT R4, R4, 0xffff, RZ, 0xc0, !PT ;  /* 0x0000ffff04047812 */ /* 0x004fe400078ec0ff */
[----:B---3--:R-:W-:Y:S02]  /*13f100*/  LOP3.LUT R2, R2, 0xffff, RZ, 0xc0, !PT ;  /* 0x0000ffff02027812 */ /* 0x008fe400078ec0ff */
[----:B------:R-:W-:Y:S02]  /*13f110*/  LOP3.LUT R6, R6, 0xffff, RZ, 0xc0, !PT ;  /* 0x0000ffff06067812 */ /* 0x000fe400078ec0ff */
[----:B0-----:R-:W-:-:S02]  /*13f120*/  PRMT R18, R2, 0x3340, R0 ;  /* 0x0000334002127816 */ /* 0x001fc40000000000 */
[----:B-1----:R-:W-:Y:S02]  /*13f130*/  PRMT R7, R4, 0x3340, R6 ;  /* 0x0000334004077816 */ /* 0x002fe40000000006 */
[----:B------:R-:W-:Y:S02]  /*13f140*/  SHF.R.U32.HI R4, RZ, 0x8, R4 ;  /* 0x00000008ff047819 */ /* 0x000fe40000011604 */
[----:B------:R-:W-:Y:S02]  /*13f150*/  PRMT R7, R7, 0x5410, R18 ;  /* 0x0000541007077816 */ /* 0x000fe40000000012 */
[----:B------:R-:W-:Y:S02]  /*13f160*/  SHF.R.U32.HI R6, RZ, 0x8, R6 ;  /* 0x00000008ff067819 */ /* 0x000fe40000011606 */
[----:B------:R-:W-:Y:S02]  /*13f170*/  IADD3 R18, P1, R3, R25, RZ ;  /* 0x0000001903127210 */ /* 0x000fe40007f3e0ff */
[----:B------:R-:W-:-:S02]  /*13f180*/  SHF.R.U32.HI R2, RZ, 0x8, R2 ;  /* 0x00000008ff027819 */ /* 0x000fc40000011602 */
[----:B------:R-:W-:Y:S02]  /*13f190*/  LOP3.LUT R4, R4, 0xffff, RZ, 0xc0, !PT ;  /* 0x0000ffff04047812 */ /* 0x000fe400078ec0ff */
[----:B------:R-:W-:Y:S01]  /*13f1a0*/  LOP3.LUT R6, R6, 0xffff, RZ, 0xc0, !PT ;  /* 0x0000ffff06067812 */ /* 0x000fe200078ec0ff */
[----:B------:R-:W-:Y:S01]  /*13f1b0*/  IMAD.X R19, R12, 0x1, R24, P1 ;  /* 0x000000010c137824 */ /* 0x000fe200008e0618 */
[----:B------:R-:W-:Y:S02]  /*13f1c0*/  LOP3.LUT R2, R2, 0xffff, RZ, 0xc0, !PT ;  /* 0x0000ffff02027812 */ /* 0x000fe400078ec0ff */
[----:B------:R-:W-:Y:S01]  /*13f1d0*/  PRMT R4, R4, 0x3340, R6 ;  /* 0x0000334004047816 */ /* 0x000fe20000000006 */
[----:B------:R0:W-:Y:S01]  /*13f1e0*/  STL [R1+0x1b54], R7 ;  /* 0x001b540701007387 */ /* 0x0001e20000100800 */
[----:B------:R-:W-:-:S03]  /*13f1f0*/  PRMT R2, R2, 0x3340, R0 ;  /* 0x0000334002027816 */ /* 0x000fc60000000000 */
[----:B------:R-:W-:Y:S04]  /*13f200*/  STL.64 [R1+0x10c8], R18 ;  /* 0x0010c81201007387 */ /* 0x000fe80000100a00 */
[----:B0-----:R-:W2:Y:S04]  /*13f210*/  LDL.LU R7, [R1+0x3b4] ;  /* 0x0003b40001077983 */ /* 0x001ea80000300800 */
[----:B------:R0:W-:Y:S01]  /*13f220*/  STL [R1+0x6bc], R4 ;  /* 0x0006bc0401007387 */ /* 0x0001e20000100800 */
[----:B------:R-:W-:-:S03]  /*13f230*/  LOP3.LUT R8, R8, 0xffff, RZ, 0xc0, !PT ;  /* 0x0000ffff08087812 */ /* 0x000fc600078ec0ff */
[----:B0-----:R-:W3:Y:S04]  /*13f240*/  LDL.LU R4, [R1+0x228] ;  /* 0x0002280001047983 */ /* 0x001ee80000300800 */
[----:B------:R0:W-:Y:S02]  /*13f250*/  STL [R1+0x114], R2 ;  /* 0x0001140201007387 */ /* 0x0001e40000100800 */
[----:B0-----:R-:W-:Y:S02]  /*13f260*/  LOP3.LUT R2, R13, 0xffff, RZ, 0xc0, !PT ;  /* 0x0000ffff0d027812 */ /* 0x001fe400078ec0ff */
[----:B------:R-:W3:Y:S01]  /*13f270*/  LDL.LU R13, [R1+0x62e0] ;  /* 0x0062e000010d7983 */ /* 0x000ee20000300800 */
[----:B------:R-:W-:-:S03]  /*13f280*/  IADD3 R20, P1, R3, R23, RZ ;  /* 0x0000001703147210 */ /* 0x000fc60007f3e0ff */
[----:B------:R-:W-:Y:S01]  /*13f290*/  STL [R1+0x5fa0], R8 ;  /* 0x005fa00801007387 */ /* 0x000fe20000100800 */
[----:B----4-:R-:W-:Y:S02]  /*13f2a0*/  LOP3.LUT R5, R5, 0xffff, RZ, 0xc0, !PT ;  /* 0x0000ffff05057812 */ /* 0x010fe400078ec0ff */
[----:B------:R-:W-:Y:S02]  /*13f2b0*/  LOP3.LUT R18, R10, 0xffff, RZ, 0xc0, !PT ;  /* 0x0000ffff0a127812 */ /* 0x000fe400078ec0ff */
[----:B------:R-:W-:Y:S02]  /*13f2c0*/  LOP3.LUT R10, R11, 0xffff, RZ, 0xc0, !PT ;  /* 0x0000ffff0b0a7812 */ /* 0x000fe400078ec0ff */
[----:B------:R-:W-:Y:S02]  /*13f2d0*/  PRMT R11, R2, 0x3340, R0 ;  /* 0x00003340020b7816 */ /* 0x000fe40000000000 */
[----:B------:R-:W-:-:S04]  /*13f2e0*/  PRMT R6, R5, 0x3340, R18 ;  /* 0x0000334005067816 */ /* 0x000fc80000000012 */
[----:B------:R-:W-:Y:S02]  /*13f2f0*/  PRMT R6, R6, 0x5410, R11 ;  /* 0x0000541006067816 */ /* 0x000fe4000000000b */
[----:B------:R-:W-:-:S03]  /*13f300*/  PRMT R11, R8, 0x3340, R0 ;  /* 0x00003340080b7816 */ /* 0x000fc60000000000 */
[----:B------:R0:W-:Y:S01]  /*13f310*/  STL [R1+0x1b58], R6 ;  /* 0x001b580601007387 */ /* 0x0001e20000100800 */
[----:B------:R-:W-:-:S04]  /*13f320*/  LOP3.LUT R19, R21, 0xffff, RZ, 0xc0, !PT ;  /* 0x0000ffff15137812 */ /* 0x000fc800078ec0ff */
[----:B0-----:R-:W-:Y:S01]  /*13f330*/  PRMT R6, R10, 0x3340, R19 ;  /* 0x000033400a067816 */ /* 0x001fe20000000013 */
[----:B------:R-:W-:-:S03]  /*13f340*/  IMAD.X R21, R12, 0x1, R22, P1 ;  /* 0x000000010c157824 */ /* 0x000fc600008e0616 */
[----:B------:R-:W-:-:S05]  /*13f350*/  PRMT R6, R6, 0x5410, R11 ;  /* 0x0000541006067816 */ /* 0x000fca000000000b */
[----:B------:R-:W-:Y:S04]  /*13f360*/  STL [R1+0x1fb0], R6 ;  /* 0x001fb00601007387 */ /* 0x000fe80000100800 */
[----:B------:R0:W-:Y:S04]  /*13f370*/  STL.64 [R1+0x10b8], R20 ;  /* 0x0010b81401007387 */ /* 0x0001e80000100a00 */
[----:B0-----:R-:W4:Y:S01]  /*13f380*/  LDL.LU.64 R20, [R1+0x62d8] ;  /* 0x0062d80001147983 */ /* 0x001f220000300a00 */
[----:B------:R-:W-:Y:S02]  /*13f390*/  SHF.R.U32.HI R11, RZ, 0x8, R10 ;  /* 0x00000008ff0b7819 */ /* 0x000fe4000001160a */
[----:B------:R-:W-:Y:S01]  /*13f3a0*/  SHF.R.U32.HI R19, RZ, 0x8, R19 ;  /* 0x00000008ff137819 */ /* 0x000fe20000011613 */
[----:B------:R-:W4:Y:S01]  /*13f3b0*/  LDL.LU R6, [R1+0x328] ;  /* 0x0003280001067983 */ /* 0x000f220000300800 */
[----:B------:R-:W-:-:S02]  /*13f3c0*/  LOP3.LUT R11, R11, 0xffff, RZ, 0xc0, !PT ;  /* 0x0000ffff0b0b7812 */ /* 0x000fc400078ec0ff */
[----:B------:R-:W-:Y:S01]  /*13f3d0*/  LOP3.LUT R19, R19, 0xffff, RZ, 0xc0, !PT ;  /* 0x0000ffff13137812 */ /* 0x000fe200078ec0ff */
[----:B------:R-:W4:Y:S01]  /*13f3e0*/  LDL.LU R10, [R1+0x198] ;  /* 0x00019800010a7983 */ /* 0x000f220000300800 */
[----:B------:R-:W-:Y:S02]  /*13f3f0*/  SHF.R.U32.HI R8, RZ, 0x8, R5 ;  /* 0x00000008ff087819 */ /* 0x000fe40000011605 */
[----:B------:R-:W-:Y:S01]  /*13f400*/  SHF.R.U32.HI R18, RZ, 0x8, R18 ;  /* 0x00000008ff127819 */ /* 0x000fe20000011612 */
[----:B------:R-:W4:Y:S01]  /*13f410*/  LDL.LU R5, [R1+0x62d4] ;  /* 0x0062d40001057983 */ /* 0x000f220000300800 */
[----:B------:R-:W-:Y:S02]  /*13f420*/  PRMT R11, R11, 0x3340, R19 ;  /* 0x000033400b0b7816 */ /* 0x000fe40000000013 */
[----:B------:R-:W-:Y:S02]  /*13f430*/  LOP3.LUT R8, R8, 0xffff, RZ, 0xc0, !PT ;  /* 0x0000ffff08087812 */ /* 0x000fe400078ec0ff */
[----:B------:R-:W-:Y:S01]  /*13f440*/  LOP3.LUT R18, R18, 0xffff, RZ, 0xc0, !PT ;  /* 0x0000ffff12127812 */ /* 0x000fe200078ec0ff */
[----:B------:R0:W-:Y:S03]  /*13f450*/  STL [R1+0x5cfc], R11 ;  /* 0x005cfc0b01007387 */ /* 0x0001e60000100800 */
[----:B0-----:R-:W-:-:S05]  /*13f460*/  PRMT R11, R8, 0x3340, R18 ;  /* 0x00003340080b7816 */ /* 0x001fca0000000012 */
[----:B------:R3:W-:Y:S01]  /*13f470*/  STL [R1+0x6b8], R11 ;  /* 0x0006b80b01007387 */ /* 0x0007e20000100800 */
[----:B--2---:R-:W-:Y:S02]  /*13f480*/  LOP3.LUT R8, R7, 0xffff, RZ, 0xc0, !PT ;  /* 0x0000ffff07087812 */ /* 0x004fe400078ec0ff */
[----:B---3--:R-:W-:-:S04]  /*13f490*/  LOP3.LUT R11, R4, 0xffff, RZ, 0xc0, !PT ;  /* 0x0000ffff040b7812 */ /* 0x008fc800078ec0ff */
[----:B------:R-:W-:Y:S02]  /*13f4a0*/  PRMT R4, R8, 0x3340, R11 ;  /* 0x0000334008047816 */ /* 0x000fe4000000000b */
[----:B------:R-:W-:Y:S02]  /*13f4b0*/  LOP3.LUT R7, R13, 0xffff, RZ, 0xc0, !PT ;  /* 0x0000ffff0d077812 */ /* 0x000fe400078ec0ff */
[----:B------:R-:W2:Y:S02]  /*13f4c0*/  LDL.LU R13, [R1+0x62d0] ;  /* 0x0062d000010d7983 */ /* 0x000ea40000300800 */
[----:B------:R-:W-:-:S04]  /*13f4d0*/  PRMT R18, R7, 0x3340, R0 ;  /* 0x0000334007127816 */ /* 0x000fc80000000000 */
[----:B------:R-:W-:Y:S02]  /*13f4e0*/  PRMT R19, R4, 0x5410, R18 ;  /* 0x0000541004137816 */ /* 0x000fe40000000012 */
[----:B------:R-:W3:Y:S04]  /*13f4f0*/  LDL.LU R4, [R1+0x334] ;  /* 0x0003340001047983 */ /* 0x000ee80000300800 */
[----:B------:R0:W-:Y:S01]  /*13f500*/  STL [R1+0x1b48], R19 ;  /* 0x001b481301007387 */ /* 0x0001e20000100800 */
[----:B----4-:R-:W-:-:S05]  /*13f510*/  IADD3 R18, P1, R3, R21, RZ ;  /* 0x0000001503127210 */ /* 0x010fca0007f3e0ff */
        /* <DEDUP_REMOVED lines=10> */
[----:B------:R-:W-:Y:S01]  /*13f5c0*/  PRMT R7, R7, 0x3340, R0 ;  /* 0x0000334007077816 */ /* 0x000fe20000000000 */
[----:B------:R-:W-:Y:S01]  /*13f5d0*/  STL.64 [R1+0x62b0], R20 ;  /* 0x0062b01401007387 */ /* 0x000fe20000100a00 */
[----:B------:R-:W-:Y:S02]  /*13f5e0*/  LOP3.LUT R8, R6, 0xffff, RZ, 0xc0, !PT ;  /* 0x0000ffff06087812 */ /* 0x000fe400078ec0ff */
[----:B------:R-:W-:-:S02]  /*13f5f0*/  LOP3.LUT R5, R5, 0xffff, RZ, 0xc0, !PT ;  /* 0x0000ffff05057812 */ /* 0x000fc400078ec0ff */
[----:B------:R-:W-:Y:S01]  /*13f600*/  LOP3.LUT R10, R10, 0xffff, RZ, 0xc0, !PT ;  /* 0x0000ffff0a0a7812 */ /* 0x000fe200078ec0ff */
[----:B------:R-:W-:Y:S03]  /*13f610*/  STL [R1+0x5d8], R11 ;  /* 0x0005d80b01007387 */ /* 0x000fe60000100800 */
[----:B------:R-:W-:Y:S01]  /*13f620*/  PRMT R6, R8, 0x3340, R10 ;  /* 0x0000334008067816 */ /* 0x000fe2000000000a */
[----:B------:R0:W-:Y:S02]  /*13f630*/  STL [R1+0x110], R7 ;  /* 0x0001100701007387 */ /* 0x0001e40000100800 */
[----:B0-----:R-:W-:-:S04]  /*13f640*/  PRMT R7, R5, 0x3340, R0 ;  /* 0x0000334005077816 */ /* 0x001fc80000000000 */
[----:B------:R-:W-:-:S05]  /*13f650*/  PRMT R11, R6, 0x5410, R7 ;  /* 0x00005410060b7816 */ /* 0x000fca0000000007 */
[----:B------:R0:W-:Y:S02]  /*13f660*/  STL [R1+0x1b40], R11 ;  /* 0x001b400b01007387 */ /* 0x0001e40000100800 */
[----:B0-----:R-:W-:Y:S02]  /*13f670*/  SHF.R.U32.HI R11, RZ, 0x8, R2 ;  /* 0x00000008ff0b7819 */ /* 0x001fe40000011602 */
[----:B----4-:R-:W-:Y:S01]  /*13f680*/  IADD3 R6, P1, R3, R19, RZ ;  /* 0x0000001303067210 */ /* 0x010fe20007f3e0ff */
[----:B------:R-:W-:Y:S04]  /*13f690*/  STL.64 [R1+0x62a0], R18 ;  /* 0x0062a01201007387 */ /* 0x000fe80000100a00 */
[----:B------:R-:W-:-:S05]  /*13f6a0*/  IMAD.X R7, R12, 0x1, R18, P1 ;  /* 0x000000010c077824 */ /* 0x000fca00008e0612 */
[----:B------:R0:W-:Y:S04]  /*13f6b0*/  STL.64 [R1+0x10b0], R6 ;  /* 0x0010b00601007387 */ /* 0x0001e80000100a00 */
[----:B0-----:R-:W4:Y:S04]  /*13f6c0*/  LDL.LU R6, [R1+0x6e4] ;  /* 0x0006e40001067983 */ /* 0x001f280000300800 */
[----:B------:R-:W4:Y:S04]  /*13f6d0*/  LDL.LU R7, [R1+0x538] ;  /* 0x0005380001077983 */ /* 0x000f280000300800 */
[----:B------:R-:W4:Y:S01]  /*13f6e0*/  LDL.LU R2, [R1+0x5e8] ;  /* 0x0005e80001027983 */ /* 0x000f220000300800 */
[----:B------:R-:W-:-:S02]  /*13f6f0*/  SHF.R.U32.HI R8, RZ, 0x8, R8 ;  /* 0x00000008ff087819 */ /* 0x000fc40000011608 */
[----:B------:R-:W-:Y:S02]  /*13f700*/  SHF.R.U32.HI R10, RZ, 0x8, R10 ;  /* 0x00000008ff0a7819 */ /* 0x000fe4000001160a */
[----:B------:R-:W-:Y:S02]  /*13f710*/  LOP3.LUT R11, R11, 0xffff, RZ, 0xc0, !PT ;  /* 0x0000ffff0b0b7812 */ /* 0x000fe400078ec0ff */
[----:B------:R-:W-:Y:S02]  /*13f720*/  LOP3.LUT R8, R8, 0xffff, RZ, 0xc0, !PT ;  /* 0x0000ffff08087812 */ /* 0x000fe400078ec0ff */
[----:B------:R-:W-:Y:S02]  /*13f730*/  LOP3.LUT R10, R10, 0xffff, RZ, 0xc0, !PT ;  /* 0x0000ffff0a0a7812 */ /* 0x000fe400078ec0ff */
[----:B------:R-:W-:Y:S02]  /*13f740*/  PRMT R18, R11, 0x3340, R0 ;  /* 0x000033400b127816 */ /* 0x000fe40000000000 */
[----:B------:R-:W-:-:S02]  /*13f750*/  PRMT R10, R8, 0x3340, R10 ;  /* 0x00003340080a7816 */ /* 0x000fc4000000000a */
[----:B---3--:R-:W-:Y:S01]  /*13f760*/  LOP3.LUT R11, R4, 0xffff, RZ, 0xc0, !PT ;  /* 0x0000ffff040b7812 */ /* 0x008fe200078ec0ff */
[----:B------:R2:W-:Y:S01]  /*13f770*/  STL [R1+0x22c], R18 ;  /* 0x00022c1201007387 */ /* 0x0005e20000100800 */
[----:B------:R-:W-:-:S03]  /*13f780*/  LOP3.LUT R8, R9, 0xffff, RZ, 0xc0, !PT ;  /* 0x0000ffff09087812 */ /* 0x000fc600078ec0ff */
[----:B------:R0:W-:Y:S01]  /*13f790*/  STL [R1+0x6b4], R10 ;  /* 0x0006b40a01007387 */ /* 0x0001e20000100800 */
[----:B------:R-:W-:-:S03]  /*13f7a0*/  IADD3 R20, P1, R3, R17, RZ ;  /* 0x0000001103147210 */ /* 0x000fc60007f3e0ff */
[----:B------:R-:W3:Y:S01]  /*13f7b0*/  LDL.LU R9, [R1+0x62c0] ;  /* 0x0062c00001097983 */ /* 0x000ee20000300800 */
[----:B--2---:R-:W-:Y:S02]  /*13f7c0*/  LOP3.LUT R18, R13, 0xffff, RZ, 0xc0, !PT ;  /* 0x0000ffff0d127812 */ /* 0x004fe400078ec0ff */
[----:B0-----:R-:W-:Y:S02]  /*13f7d0*/  PRMT R10, R8, 0x3340, R0 ;  /* 0x00003340080a7816 */ /* 0x001fe40000000000 */
[--C-:B------:R-:W-:Y:S02]  /*13f7e0*/  PRMT R4, R11, 0x3340, R18.reuse ;  /* 0x000033400b047816 */ /* 0x100fe40000000012 */
[----:B------:R-:W-:Y:S02]  /*13f7f0*/  SHF.R.U32.HI R11, RZ, 0x8, R11 ;  /* 0x00000008ff0b7819 */ /* 0x000fe4000001160b */
[----:B------:R-:W-:Y:S02]  /*13f800*/  SHF.R.U32.HI R18, RZ, 0x8, R18 ;  /* 0x00000008ff127819 */ /* 0x000fe40000011612 */
[----:B------:R-:W-:-:S02]  /*13f810*/  PRMT R13, R4, 0x5410, R10 ;  /* 0x00005410040d7816 */ /* 0x000fc4000000000a */
[----:B------:R-:W-:Y:S01]  /*13f820*/  LOP3.LUT R11, R11, 0xffff, RZ, 0xc0, !PT ;  /* 0x0000ffff0b0b7812 */ /* 0x000fe200078ec0ff */
[----:B------:R-:W2:Y:S01]  /*13f830*/  LDL.LU R4, [R1+0x53c] ;  /* 0x00053c0001047983 */ /* 0x000ea20000300800 */
[----:B------:R-:W-:Y:S01]  /*13f840*/  LOP3.LUT R18, R18, 0xffff, RZ, 0xc0, !PT ;  /* 0x0000ffff12127812 */ /* 0x000fe200078ec0ff */
[----:B------:R-:W-:Y:S02]  /*13f850*/  IMAD.X R21, R12, 0x1, R15, P1 ;  /* 0x000000010c157824 */ /* 0x000fe400008e060f */
[----:B------:R-:W3:Y:S01]  /*13f860*/  LDL.LU R10, [R1+0x6e8] ;  /* 0x0006e800010a7983 */ /* 0x000ee20000300800 */
[----:B------:R-:W-:-:S03]  /*13f870*/  PRMT R11, R11, 0x3340, R18 ;  /* 0x000033400b0b7816 */ /* 0x000fc60000000012 */
[----:B------:R0:W-:Y:S01]  /*13f880*/  STL [R1+0x1fa8], R13 ;  /* 0x001fa80d01007387 */ /* 0x0001e20000100800 */
[----:B------:R-:W-:Y:S02]  /*13f890*/  IADD3 R18, P1, R3, R16, RZ ;  /* 0x0000001003127210 */ /* 0x000fe40007f3e0ff */
[----:B------:R-:W-:Y:S01]  /*13f8a0*/  SHF.R.U32.HI R8, RZ, 0x8, R8 ;  /* 0x00000008ff087819 */ /* 0x000fe20000011608 */
[----:B0-----:R-:W3:Y:S02]  /*13f8b0*/  LDL.LU R13, [R1+0x5ec] ;  /* 0x0005ec00010d7983 */ /* 0x001ee40000300800 */
[----:B------:R-:W-:Y:S01]  /*13f8c0*/  IMAD.X R19, R12, 0x1, R14, P1 ;  /* 0x000000010c137824 */ /* 0x000fe200008e060e */
[----:B------:R-:W-:Y:S01]  /*13f8d0*/  LOP3.LUT R8, R8, 0xffff, RZ, 0xc0, !PT ;  /* 0x0000ffff08087812 */ /* 0x000fe200078ec0ff */
[----:B------:R-:W-:Y:S03]  /*13f8e0*/  STL.64 [R1+0x10a8], R20 ;  /* 0x0010a81401007387 */ /* 0x000fe60000100a00 */
[----:B------:R-:W-:Y:S01]  /*13f8f0*/  PRMT R8, R8, 0x3340, R0 ;  /* 0x0000334008087816 */ /* 0x000fe20000000000 */
[----:B------:R-:W-:Y:S04]  /*13f900*/  STL [R1+0x328], R11 ;  /* 0x0003280b01007387 */ /* 0x000fe80000100800 */
[----:B------:R-:W3:Y:S04]  /*13f910*/  LDL.LU R12, [R1+0x62bc] ;  /* 0x0062bc00010c7983 */ /* 0x000ee80000300800 */
[----:B------:R0:W-:Y:S04]  /*13f920*/  STL.64 [R1+0x10a0], R18 ;  /* 0x0010a01201007387 */ /* 0x0001e80000100a00 */
[----:B------:R1:W-:Y:S01]  /*13f930*/  STL [R1+0x118], R8 ;  /* 0x0001180801007387 */ /* 0x0003e20000100800 */
[----:B----4-:R-:W-:-:S02]  /*13f940*/  LOP3.LUT R6, R6, 0xffff, RZ, 0xc0, !PT ;  /* 0x0000ffff06067812 */ /* 0x010fc400078ec0ff */
[----:B0-----:R-:W-:Y:S02]  /*13f950*/  LOP3.LUT R18, R7, 0xffff, RZ, 0xc0, !PT ;  /* 0x0000ffff07127812 */ /* 0x001fe400078ec0ff */
[----:B------:R-:W-:Y:S02]  /*13f960*/  LOP3.LUT R7, R2, 0xffff, RZ, 0xc0, !PT ;  /* 0x0000ffff02077812 */ /* 0x000fe400078ec0ff */
[----:B-1----:R-:W-:Y:S02]  /*13f970*/  PRMT R8, R18, 0x3340, R0 ;  /* 0x0000334012087816 */ /* 0x002fe40000000000 */
[----:B------:R-:W-:-:S04]  /*13f980*/  PRMT R2, R6, 0x3340, R7 ;  /* 0x0000334006027816 */ /* 0x000fc80000000007 */
[----:B------:R-:W-:Y:S02]  /*13f990*/  PRMT R11, R2, 0x5410, R8 ;  /* 0x00005410020b7816 */ /* 0x000fe40000000008 */
[----:B------:R-:W4:Y:S01]  /*13f9a0*/  LDL.LU R2, [R1+0x630] ;  /* 0x0006300001027983 */ /* 0x000f220000300800 */
[----:B------:R-:W-:-:S03]  /*13f9b0*/  SHF.R.U32.HI R8, RZ, 0x8, R5 ;  /* 0x00000008ff087819 */ /* 0x000fc60000011605 */
[----:B------:R-:W-:Y:S04]  /*13f9c0*/  STL [R1+0x1b3c], R11 ;  /* 0x001b3c0b01007387 */ /* 0x000fe80000100800 */
[----:B------:R-:W4:Y:S01]  /*13f9d0*/  LDL.LU R5, [R1+0x5a4] ;  /* 0x0005a40001057983 */ /* 0x000f220000300800 */
[----:B------:R-:W-:Y:S02]  /*13f9e0*/  SHF.R.U32.HI R6, RZ, 0x8, R6 ;  /* 0x00000008ff067819 */ /* 0x000fe40000011606 */
[----:B------:R-:W-:Y:S02]  /*13f9f0*/  SHF.R.U32.HI R7, RZ, 0x8, R7 ;  /* 0x00000008ff077819 */ /* 0x000fe40000011607 */
[----:B------:R-:W-:Y:S02]  /*13fa00*/  LOP3.LUT R8, R8, 0xffff, RZ, 0xc0, !PT ;  /* 0x0000ffff08087812 */ /* 0x000fe400078ec0ff */
[----:B------:R-:W-:-:S02]  /*13fa10*/  LOP3.LUT R6, R6, 0xffff, RZ, 0xc0, !PT ;  /* 0x0000ffff06067812 */ /* 0x000fc400078ec0ff */
[----:B------:R-:W-:Y:S02]  /*13fa20*/  LOP3.LUT R7, R7, 0xffff, RZ, 0xc0, !PT ;  /* 0x0000ffff07077812 */ /* 0x000fe400078ec0ff */
[----:B------:R-:W-:Y:S02]  /*13fa30*/  PRMT R8, R8, 0x3340, R0 ;  /* 0x0000334008087816 */ /* 0x000fe40000000000 */
[----:B------:R-:W-:-:S03]  /*13fa40*/  PRMT R6, R6, 0x3340, R7 ;  /* 0x0000334006067816 */ /* 0x000fc60000000007 */
[----:B------:R0:W-:Y:S01]  /*13fa50*/  STL [R1+0x19c], R8 ;  /* 0x00019c0801007387 */ /* 0x0001e20000100800 */
[----:B------:R-:W-:Y:S01]  /*13fa60*/  VIADD R3, R3, UR5 ;  /* 0x0000000503037c36 */ /* 0x000fe20008000000 */
[----:B--2---:R-:W-:Y:S02]  /*13fa70*/  LOP3.LUT R4, R4, 0xffff, RZ, 0xc0, !PT ;  /* 0x0000ffff04047812 */ /* 0x004fe400078ec0ff */
[----:B------:R1:W-:Y:S01]  /*13fa80*/  STL [R1+0x5cc], R6 ;  /* 0x0005cc0601007387 */ /* 0x0003e20000100800 */
[----:B---3--:R-:W-:Y:S01]  /*13fa90*/  LOP3.LUT R7, R10, 0xffff, RZ, 0xc0, !PT ;  /* 0x0000ffff0a077812 */ /* 0x008fe200078ec0ff */
[----:B------:R-:W-:Y:S01]  /*13faa0*/  ULDC UR5, c[0x0][0x248] ;  /* 0x0000920000057ab9 */ /* 0x000fe20000000800 */
[----:B------:R-:W-:Y:S02]  /*13fab0*/  PRMT R10, R4, 0x3340, R0 ;  /* 0x00003340040a7816 */ /* 0x000fe40000000000 */
[----:B------:R-:W-:Y:S02]  /*13fac0*/  SHF.R.U32.HI R4, RZ, 0x8, R4 ;  /* 0x00000008ff047819 */ /* 0x000fe40000011604 */
[----:B------:R-:W-:-:S02]  /*13fad0*/  IADD3 R20, P1, R3, R29, RZ ;  /* 0x0000001d03147210 */ /* 0x000fc40007f3e0ff */
[----:B0-----:R-:W-:-:S04]  /*13fae0*/  LOP3.LUT R8, R13, 0xffff, RZ, 0xc0, !PT ;  /* 0x0000ffff0d087812 */ /* 0x001fc800078ec0ff */
[--C-:B-1----:R-:W-:Y:S02]  /*13faf0*/  PRMT R6, R7, 0x3340, R8.reuse ;  /* 0x0000334007067816 */ /* 0x102fe40000000008 */
[----:B------:R-:W-:Y:S02]  /*13fb00*/  SHF.R.U32.HI R7, RZ, 0x8, R7 ;  /* 0x00000008ff077819 */ /* 0x000fe40000011607 */
[----:B------:R-:W-:Y:S02]  /*13fb10*/  SHF.R.U32.HI R8, RZ, 0x8, R8 ;  /* 0x00000008ff087819 */ /* 0x000fe40000011608 */
[----:B------:R-:W-:Y:S02]  /*13fb20*/  SHF.R.S32.HI R13, RZ, 0x1f, R3 ;  /* 0x0000001fff0d7819 */ /* 0x000fe40000011403 */
[----:B------:R-:W-:Y:S02]  /*13fb30*/  LOP3.LUT R7, R7, 0xffff, RZ, 0xc0, !PT ;  /* 0x0000ffff07077812 */ /* 0x000fe400078ec0ff */
[----:B------:R-:W-:-:S02]  /*13fb40*/  LOP3.LUT R8, R8, 0xffff, RZ, 0xc0, !PT ;  /* 0x0000ffff08087812 */ /* 0x000fc400078ec0ff */
[----:B------:R-:W-:Y:S01]  /*13fb50*/  LOP3.LUT R4, R4, 0xffff, RZ, 0xc0, !PT ;  /* 0x0000ffff04047812 */ /* 0x000fe200078ec0ff */
[----:B------:R-:W-:Y:S01]  /*13fb60*/  IMAD.X R21, R13, 0x1, R28, P1 ;  /* 0x000000010d157824 */ /* 0x000fe200008e061c */
[----:B------:R-:W-:Y:S02]  /*13fb70*/  PRMT R11, R6, 0x5410, R10 ;  /* 0x00005410060b7816 */ /* 0x000fe4000000000a */
[----:B------:R-:W-:Y:S01]  /*13fb80*/  PRMT R7, R7, 0x3340, R8 ;  /* 0x0000334007077816 */ /* 0x000fe20000000008 */
[----:B------:R-:W2:Y:S01]  /*13fb90*/  LDL.LU R6, [R1+0x638] ;  /* 0x0006380001067983 */ /* 0x000ea20000300800 */
[----:B------:R-:W-:-:S03]  /*13fba0*/  PRMT R4, R4, 0x3340, R0 ;  /* 0x0000334004047816 */ /* 0x000fc60000000000 */
[----:B------:R-:W3:Y:S04]  /*13fbb0*/  LDL.LU R10, [R1+0x4f8] ;  /* 0x0004f800010a7983 */ /* 0x000ee80000300800 */
[----:B------:R-:W-:Y:S04]  /*13fbc0*/  STL [R1+0x1b28], R11 ;  /* 0x001b280b01007387 */ /* 0x000fe80000100800 */
[----:B------:R-:W-:Y:S04]  /*13fbd0*/  STL.64 [R1+0x1098], R20 ;  /* 0x0010981401007387 */ /* 0x000fe80000100a00 */
[----:B------:R0:W-:Y:S04]  /*13fbe0*/  STL [R1+0x52c], R7 ;  /* 0x00052c0701007387 */ /* 0x0001e80000100800 */
[----:B------:R1:W-:Y:S01]  /*13fbf0*/  STL [R1+0x11c], R4 ;  /* 0x00011c0401007387 */ /* 0x0003e20000100800 */
[----:B0-----:R-:W-:-:S03]  /*13fc00*/  LOP3.LUT R7, R12, 0xffff, RZ, 0xc0, !PT ;  /* 0x0000ffff0c077812 */ /* 0x001fc600078ec0ff */
[----:B------:R-:W3:Y:S01]  /*13fc10*/  LDL.LU R12, [R1+0x62b8] ;  /* 0x0062b800010c7983 */ /* 0x000ee20000300800 */
[----:B-1----:R-:W-:Y:S02]  /*13fc20*/  PRMT R4, R7, 0x3340, R0 ;  /* 0x0000334007047816 */ /* 0x002fe40000000000 */
[----:B----4-:R-:W-:Y:S02]  /*13fc30*/  LOP3.LUT R8, R2, 0xffff, RZ, 0xc0, !PT ;  /* 0x0000ffff02087812 */ /* 0x010fe400078ec0ff */
[----:B------:R-:W-:-:S04]  /*13fc40*/  LOP3.LUT R11, R5, 0xffff, RZ, 0xc0, !PT ;  /* 0x0000ffff050b7812 */ /* 0x000fc800078ec0ff */
[----:B------:R-:W-:-:S04]  /*13fc50*/  PRMT R2, R8, 0x3340, R11 ;  /* 0x0000334008027816 */ /* 0x000fc8000000000b */
[----:B------:R-:W-:Y:S02]  /*13fc60*/  PRMT R2, R2, 0x5410, R4 ;  /* 0x0000541002027816 */ /* 0x000fe40000000004 */
[----:B------:R-:W-:-:S05]  /*13fc70*/  IADD3 R4, P1, R3, R27, RZ ;  /* 0x0000001b03047210 */ /* 0x000fca0007f3e0ff */
[----:B------:R-:W-:Y:S01]  /*13fc80*/  IMAD.X R5, R13, 0x1, R26, P1 ;  /* 0x000000010d057824 */ /* 0x000fe200008e061a */
[----:B------:R-:W-:Y:S04]  /*13fc90*/  STL [R1+0x1b30], R2 ;  /* 0x001b300201007387 */ /* 0x000fe80000100800 */
[----:B------:R0:W-:Y:S04]  /*13fca0*/  STL.64 [R1+0x1090], R4 ;  /* 0x0010900401007387 */ /* 0x0001e80000100a00 */
[----:B0-----:R-:W4:Y:S04]  /*13fcb0*/  LDL.LU R4, [R1+0x3d0] ;  /* 0x0003d00001047983 */ /* 0x001f280000300800 */
[----:B------:R-:W4:Y:S04]  /*13fcc0*/  LDL.LU R2, [R1+0x13c] ;  /* 0x00013c0001027983 */ /* 0x000f280000300800 */
[----:B------:R-:W4:Y:S01]  /*13fcd0*/  LDL.LU R5, [R1+0x2ac] ;  /* 0x0002ac0001057983 */ /* 0x000f220000300800 */
[----:B------:R-:W-:-:S02]  /*13fce0*/  SHF.R.U32.HI R18, RZ, 0x8, R18 ;  /* 0x00000008ff127819 */ /* 0x000fc40000011612 */
[----:B------:R-:W-:Y:S02]  /*13fcf0*/  SHF.R.U32.HI R8, RZ, 0x8, R8 ;  /* 0x00000008ff087819 */ /* 0x000fe40000011608 */
[----:B------:R-:W-:Y:S02]  /*13fd00*/  SHF.R.U32.HI R11, RZ, 0x8, R11 ;  /* 0x00000008ff0b7819 */ /* 0x000fe4000001160b */
[----:B------:R-:W-:Y:S02]  /*13fd10*/  LOP3.LUT R18, R18, 0xffff, RZ, 0xc0, !PT ;  /* 0x0000ffff12127812 */ /* 0x000fe400078ec0ff */
[----:B------:R-:W-:Y:S02]  /*13fd20*/  LOP3.LUT R8, R8, 0xffff, RZ, 0xc0, !PT ;  /* 0x0000ffff08087812 */ /* 0x000fe400078ec0ff */
[----:B------:R-:W-:Y:S02]  /*13fd30*/  LOP3.LUT R11, R11, 0xffff, RZ, 0xc0, !PT ;  /* 0x0000ffff0b0b7812 */ /* 0x000fe400078ec0ff */
[----:B------:R-:W-:-:S02]  /*13fd40*/  PRMT R18, R18, 0x3340, R0 ;  /* 0x0000334012127816 */ /* 0x000fc40000000000 */
[----:B------:R-:W-:-:S03]  /*13fd50*/  PRMT R8, R8, 0x3340, R11 ;  /* 0x0000334008087816 */ /* 0x000fc6000000000b */
[----:B------:R-:W-:Y:S04]  /*13fd60*/  STL [R1+0x120], R18 ;  /* 0x0001201201007387 */ /* 0x000fe80000100800 */
[----:B------:R0:W-:Y:S01]  /*13fd70*/  STL [R1+0x5ac], R8 ;  /* 0x0005ac0801007387 */ /* 0x0001e20000100800 */
[----:B--2---:R-:W-:Y:S02]  /*13fd80*/  LOP3.LUT R6, R6, 0xffff, RZ, 0xc0, !PT ;  /* 0x0000ffff06067812 */ /* 0x004fe400078ec0ff */
[----:B---3--:R-:W-:-:S05]  /*13fd90*/  LOP3.LUT R10, R10, 0xffff, RZ, 0xc0, !PT ;  /* 0x0000ffff0a0a7812 */ /* 0x008fca00078ec0ff */
[----:B------:R1:W-:Y:S01]  /*13fda0*/  STL [R1+0x5fa4], R10 ;  /* 0x005fa40a01007387 */ /* 0x0003e20000100800 */
[----:B0-----:R-:W-:Y:S02]  /*13fdb0*/  LOP3.LUT R8, R12, 0xffff, RZ, 0xc0, !PT ;  /* 0x0000ffff0c087812 */ /* 0x001fe400078ec0ff */
[----:B------:R-:W-:Y:S02]  /*13fdc0*/  PRMT R12, R10, 0x3340, R0 ;  /* 0x000033400a0c7816 */ /* 0x000fe40000000000 */
[----:B------:R-:W-:Y:S02]  /*13fdd0*/  PRMT R11, R6, 0x3340, R8 ;  /* 0x00003340060b7816 */ /* 0x000fe40000000008 */
[----:B-1----:R-:W-:Y:S02]  /*13fde0*/  IADD3 R10, P1, R3, R25, RZ ;  /* 0x00000019030a7210 */ /* 0x002fe40007f3e0ff */
[----:B------:R-:W-:-:S03]  /*13fdf0*/  PRMT R12, R11, 0x5410, R12 ;  /* 0x000054100b0c7816 */ /* 0x000fc6000000000c */
[----:B------:R-:W-:Y:S01]  /*13fe00*/  IMAD.X R11, R13, 0x1, R24, P1 ;  /* 0x000000010d0b7824 */ /* 0x000fe200008e0618 */
[----:B------:R-:W-:Y:S01]  /*13fe10*/  SHF.R.U32.HI R6, RZ, 0x8, R6 ;  /* 0x00000008ff067819 */ /* 0x000fe20000011606 */
[----:B------:R-:W-:Y:S01]  /*13fe20*/  STL [R1+0x1fa0], R12 ;  /* 0x001fa00c01007387 */ /* 0x000fe20000100800 */
[----:B------:R-:W-:-:S03]  /*13fe30*/  SHF.R.U32.HI R8, RZ, 0x8, R8 ;  /* 0x00000008ff087819 */ /* 0x000fc60000011608 */
[----:B------:R0:W-:Y:S01]  /*13fe40*/  STL.64 [R1+0x1088], R10 ;  /* 0x0010880a01007387 */ /* 0x0001e20000100a00 */
[----:B------:R-:W-:Y:S02]  /*13fe50*/  LOP3.LUT R6, R6, 0xffff, RZ, 0xc0, !PT ;  /* 0x0000ffff06067812 */ /* 0x000fe400078ec0ff */
[----:B------:R-:W-:Y:S02]  /*13fe60*/  LOP3.LUT R8, R8, 0xffff, RZ, 0xc0, !PT ;  /* 0x0000ffff08087812 */ /* 0x000fe400078ec0ff */
[----:B0-----:R-:W-:Y:S02]  /*13fe70*/  SHF.R.U32.HI R10, RZ, 0x8, R7 ;  /* 0x00000008ff0a7819 */ /* 0x001fe40000011607 */
[----:B------:R-:W-:Y:S01]  /*13fe80*/  PRMT R12, R6, 0x3340, R8 ;  /* 0x00003340060c7816 */ /* 0x000fe20000000008 */
[----:B------:R-:W2:Y:S01]  /*13fe90*/  LDL.LU R7, [R1+0x3f4] ;  /* 0x0003f40001077983 */ /* 0x000ea20000300800 */
[----:B------:R-:W-:-:S03]  /*13fea0*/  LOP3.LUT R10, R10, 0xffff, RZ, 0xc0, !PT ;  /* 0x0000ffff0a0a7812 */ /* 0x000fc600078ec0ff */
[----:B------:R-:W3:Y:S01]  /*13feb0*/  LDL.LU R11, [R1+0x2b4] ;  /* 0x0002b400010b7983 */ /* 0x000ee20000300800 */
[----:B------:R-:W-:-:S03]  /*13fec0*/  PRMT R10, R10, 0x3340, R0 ;  /* 0x000033400a0a7816 */ /* 0x000fc60000000000 */
[----:B------:R-:W-:Y:S04]  /*13fed0*/  STL [R1+0x5d00], R12 ;  /* 0x005d000c01007387 */ /* 0x000fe80000100800 */
[----:B------:R0:W-:Y:S01]  /*13fee0*/  STL [R1+0x124], R10 ;  /* 0x0001240a01007387 */ /* 0x0001e20000100800 */
[----:B------:R-:W-:-:S05]  /*13fef0*/  IADD3 R20, P1, R3, R23, RZ ;  /* 0x0000001703147210 */ /* 0x000fca0007f3e0ff */
[----:B------:R-:W-:Y:S01]  /*13ff00*/  IMAD.X R21, R13, 0x1, R22, P1 ;  /* 0x000000010d157824 */ /* 0x000fe200008e0616 */
[----:B----4-:R-:W-:Y:S02]  /*13ff10*/  LOP3.LUT R18, R4, 0xffff, RZ, 0xc0, !PT ;  /* 0x0000ffff04127812 */ /* 0x010fe400078ec0ff */
[----:B------:R-:W-:Y:S02]  /*13ff20*/  LOP3.LUT R8, R2, 0xffff, RZ, 0xc0, !PT ;  /* 0x0000ffff02087812 */ /* 0x000fe400078ec0ff */
[----:B0-----:R-:W-:Y:S02]  /*13ff30*/  LOP3.LUT R10, R5, 0xffff, RZ, 0xc0, !PT ;  /* 0x0000ffff050a7812 */ /* 0x001fe400078ec0ff */
[----:B------:R-:W-:Y:S01]  /*13ff40*/  PRMT R4, R8, 0x3340, R0 ;  /* 0x0000334008047816 */ /* 0x000fe20000000000 */
[----:B------:R-:W4:Y:S01]  /*13ff50*/  LDL.LU R5, [R1+0x35c] ;  /* 0x00035c0001057983 */ /* 0x000f220000300800 */
[----:B------:R-:W-:-:S03]  /*13ff60*/  PRMT R2, R18, 0x3340, R10 ;  /* 0x0000334012027816 */ /* 0x000fc6000000000a */
[----:B------:R-:W4:Y:S01]  /*13ff70*/  LDL.LU R6, [R1+0xf8] ;  /* 0x0000f80001067983 */ /* 0x000f220000300800 */
[----:B------:R-:W-:-:S05]  /*13ff80*/  PRMT R2, R2, 0x5410, R4 ;  /* 0x0000541002027816 */ /* 0x000fca0000000004 */
[----:B------:R0:W-:Y:S04]  /*13ff90*/  STL [R1+0x1b20], R2 ;  /* 0x001b200201007387 */ /* 0x0001e80000100800 */
[----:B0-----:R-:W4:Y:S04]  /*13ffa0*/  LDL.LU R2, [R1+0x1dc] ;  /* 0x0001dc0001027983 */ /* 0x001f280000300800 */
[----:B------:R-:W4:Y:S04]  /*13ffb0*/  LDL.LU R4, [R1+0x350] ;  /* 0x0003500001047983 */ /* 0x000f280000300800 */
[----:B------:R0:W-:Y:S04]  /*13ffc0*/  STL.64 [R1+0x1080], R20 ;  /* 0x0010801401007387 */ /* 0x0001e80000100a00 */
[----:B0-----:R-:W4:Y:S01]  /*13ffd0*/  LDL.LU.64 R20, [R1+0x62b0] ;  /* 0x0062b00001147983 */ /* 0x001f220000300a00 */
[----:B------:R-:W-:-:S02]  /*13ffe0*/  SHF.R.U32.HI R12, RZ, 0x8, R18 ;  /* 0x00000008ff0c7819 */ /* 0x000fc40000011612 */
[----:B------:R-:W-:Y:S02]  /*13fff0*/  SHF.R.U32.HI R18, RZ, 0x8, R10 ;  /* 0x00000008ff127819 */ /* 0x000fe4000001160a */
[----:B------:R-:W-:Y:S01]  /*140000*/  SHF.R.U32.HI R8, RZ, 0x8, R8 ;  /* 0x00000008ff087819 */ /* 0x000fe20000011608 */
[----:B------:R-:W4:Y:S01]  /*140010*/  LDL.LU R10, [R1+0xf4] ;  /* 0x0000f400010a7983 */ /* 0x000f220000300800 */
[----:B------:R-:W-:Y:S02]  /*140020*/  LOP3.LUT R12, R12, 0xffff, RZ, 0xc0, !PT ;  /* 0x0000ffff0c0c7812 */ /* 0x000fe400078ec0ff */
[----:B------:R-:W-:Y:S02]  /*140030*/  LOP3.LUT R18, R18, 0xffff, RZ, 0xc0, !PT ;  /* 0x0000ffff12127812 */ /* 0x000fe400078ec0ff */
[----:B------:R-:W-:Y:S02]  /*140040*/  LOP3.LUT R8, R8, 0xffff, RZ, 0xc0, !PT ;  /* 0x0000ffff08087812 */ /* 0x000fe400078ec0ff */
[----:B------:R-:W-:-:S02]  /*140050*/  PRMT R18, R12, 0x3340, R18 ;  /* 0x000033400c127816 */ /* 0x000fc40000000012 */
[----:B------:R-:W-:-:S03]  /*140060*/  PRMT R12, R8, 0x3340, R0 ;  /* 0x00003340080c7816 */ /* 0x000fc60000000000 */
[----:B------:R0:W-:Y:S04]  /*140070*/  STL [R1+0x57c], R18 ;  /* 0x00057c1201007387 */ /* 0x0001e80000100800 */
[----:B------:R1:W-:Y:S01]  /*140080*/  STL [R1+0x128], R12 ;  /* 0x0001280c01007387 */ /* 0x0003e20000100800 */
[----:B--2---:R-:W-:Y:S02]  /*140090*/  LOP3.LUT R8, R7, 0xffff, RZ, 0xc0, !PT ;  /* 0x0000ffff07087812 */ /* 0x004fe400078ec0ff */
[----:B------:R-:W-:Y:S02]  /*1400a0*/  LOP3.LUT R7, R9, 0xffff, RZ, 0xc0, !PT ;  /* 0x0000ffff09077812 */ /* 0x000fe400078ec0ff */
[----:B---3--:R-:W-:Y:S01]  /*1400b0*/  LOP3.LUT R11, R11, 0xffff, RZ, 0xc0, !PT ;  /* 0x0000ffff0b0b7812 */ /* 0x008fe200078ec0ff */
[----:B------:R-:W2:Y:S01]  /*1400c0*/  LDL.LU R9, [R1+0x62a8] ;  /* 0x0062a80001097983 */ /* 0x000ea20000300800 */
[----:B0-----:R-:W-:-:S02]  /*1400d0*/  PRMT R18, R7, 0x3340, R0 ;  /* 0x0000334007127816 */ /* 0x001fc40000000000 */
[----:B-1----:R-:W-:-:S04]  /*1400e0*/  PRMT R12, R8, 0x3340, R11 ;  /* 0x00003340080c7816 */ /* 0x002fc8000000000b */
[----:B------:R-:W-:-:S05]  /*1400f0*/  PRMT R12, R12, 0x5410, R18 ;  /* 0x000054100c0c7816 */ /* 0x000fca0000000012 */
[----:B------:R-:W-:Y:S01]  /*140100*/  STL [R1+0x1b1c], R12 ;  /* 0x001b1c0c01007387 */ /* 0x000fe20000100800 */
[----:B----4-:R-:W-:-:S05]  /*140110*/  IADD3 R18, P1, R3, R21, RZ ;  /* 0x0000001503127210 */ /* 0x010fca0007f3e0ff */
[----:B------:R-:W-:-:S05]  /*140120*/  IMAD.X R19, R13, 0x1, R20, P1 ;  /* 0x000000010d137824 */ /* 0x000fca00008e0614 */
[----:B------:R0:W-:Y:S04]  /*140130*/  STL.64 [R1+0x1078], R18 ;  /* 0x0010781201007387 */ /* 0x0001e80000100a00 */
[----:B0-----:R-:W3:Y:S01]  /*140140*/  LDL.LU.64 R18, [R1+0x62a0] ;  /* 0x0062a00001127983 */ /* 0x001ee20000300a00 */
        /* <DEDUP_REMOVED lines=9> */
[----:B------:R-:W-:-:S03]  /*1401e0*/  LOP3.LUT R11, R4, 0xffff, RZ, 0xc0, !PT ;  /* 0x0000ffff040b7812 */ /* 0x000fc600078ec0ff */
[----:B------:R0:W-:Y:S04]  /*1401f0*/  STL [R1+0x5a8], R8 ;  /* 0x0005a80801007387 */ /* 0x0001e80000100800 */
[----:B------:R1:W-:Y:S04]  /*140200*/  STL [R1+0x12c], R7 ;  /* 0x00012c0701007387 */ /* 0x0003e80000100800 */
[----:B------:R-:W4:Y:S01]  /*140210*/  LDL.LU R4, [R1+0x6ec] ;  /* 0x0006ec0001047983 */ /* 0x000f220000300800 */
[----:B0-----:R-:W-:-:S03]  /*140220*/  LOP3.LUT R8, R6, 0xffff, RZ, 0xc0, !PT ;  /* 0x0000ffff06087812 */ /* 0x001fc600078ec0ff */
[----:B-1----:R-:W4:Y:S04]  /*140230*/  LDL.LU R7, [R1+0x548] ;  /* 0x0005480001077983 */ /* 0x002f280000300800 */
[----:B------:R-:W4:Y:S01]  /*140240*/  LDL.LU R6, [R1+0x5f4] ;  /* 0x0005f40001067983 */ /* 0x000f220000300800 */
[----:B------:R-:W-:Y:S02]  /*140250*/  LOP3.LUT R5, R5, 0xffff, RZ, 0xc0, !PT ;  /* 0x0000ffff05057812 */ /* 0x000fe400078ec0ff */
[----:B------:R-:W-:Y:S02]  /*140260*/  LOP3.LUT R2, R2, 0xffff, RZ, 0xc0, !PT ;  /* 0x0000ffff02027812 */ /* 0x000fe400078ec0ff */
[----:B------:R-:W-:Y:S02]  /*140270*/  PRMT R20, R8, 0x3340, R0 ;  /* 0x0000334008147816 */ /* 0x000fe40000000000 */
[----:B------:R-:W-:-:S02]  /*140280*/  PRMT R12, R5, 0x3340, R2 ;  /* 0x00003340050c7816 */ /* 0x000fc40000000002 */
[----:B------:R-:W-:Y:S02]  /*140290*/  LOP3.LUT R10, R10, 0xffff, RZ, 0xc0, !PT ;  /* 0x0000ffff0a0a7812 */ /* 0x000fe400078ec0ff */
[----:B--2---:R-:W-:Y:S02]  /*1402a0*/  LOP3.LUT R9, R9, 0xffff, RZ, 0xc0, !PT ;  /* 0x0000ffff09097812 */ /* 0x004fe400078ec0ff */
[----:B------:R-:W-:Y:S02]  /*1402b0*/  PRMT R21, R12, 0x5410, R20 ;  /* 0x000054100c157816 */ /* 0x000fe40000000014 */
[----:B------:R-:W-:Y:S02]  /*1402c0*/  PRMT R20, R10, 0x3340, R0 ;  /* 0x000033400a147816 */ /* 0x000fe40000000000 */
[----:B------:R-:W-:-:S04]  /*1402d0*/  PRMT R12, R11, 0x3340, R9 ;  /* 0x000033400b0c7816 */ /* 0x000fc80000000009 */
[----:B------:R-:W-:Y:S01]  /*1402e0*/  PRMT R12, R12, 0x5410, R20 ;  /* 0x000054100c0c7816 */ /* 0x000fe20000000014 */
[----:B------:R-:W-:Y:S01]  /*1402f0*/  STL [R1+0x1b14], R21 ;  /* 0x001b141501007387 */ /* 0x000fe20000100800 */
[----:B------:R-:W-:Y:S02]  /*140300*/  SHF.R.U32.HI R2, RZ, 0x8, R2 ;  /* 0x00000008ff027819 */ /* 0x000fe40000011602 */
[----:B------:R-:W-:Y:S01]  /*140310*/  SHF.R.U32.HI R5, RZ, 0x8, R5 ;  /* 0x00000008ff057819 */ /* 0x000fe20000011605 */
[----:B------:R0:W-:Y:S02]  /*140320*/  STL [R1+0x1f98], R12 ;  /* 0x001f980c01007387 */ /* 0x0001e40000100800 */
[----:B0-----:R-:W-:Y:S02]  /*140330*/  SHF.R.U32.HI R12, RZ, 0x8, R9 ;  /* 0x00000008ff0c7819 */ /* 0x001fe40000011609 */
[----:B---3--:R-:W-:-:S05]  /*140340*/  IADD3 R20, P1, R3, R19, RZ ;  /* 0x0000001303147210 */ /* 0x008fca0007f3e0ff */
[----:B------:R-:W-:-:S05]  /*140350*/  IMAD.X R21, R13, 0x1, R18, P1 ;  /* 0x000000010d157824 */ /* 0x000fca00008e0612 */
[----:B------:R0:W-:Y:S02]  /*140360*/  STL.64 [R1+0x1068], R20 ;  /* 0x0010681401007387 */ /* 0x0001e40000100a00 */
[----:B0-----:R-:W-:Y:S02]  /*140370*/  LOP3.LUT R21, R2, 0xffff, RZ, 0xc0, !PT ;  /* 0x0000ffff02157812 */ /* 0x001fe400078ec0ff */
[----:B------:R-:W-:Y:S01]  /*140380*/  LOP3.LUT R20, R5, 0xffff, RZ, 0xc0, !PT ;  /* 0x0000ffff05147812 */ /* 0x000fe200078ec0ff */
[----:B------:R-:W2:Y:S04]  /*140390*/  LDL.LU R2, [R1+0x6f0] ;  /* 0x0006f00001027983 */ /* 0x000ea80000300800 */
[----:B------:R-:W3:Y:S04]  /*1403a0*/  LDL.LU R5, [R1+0x54c] ;  /* 0x00054c0001057983 */ /* 0x000ee80000300800 */
[----:B------:R-:W3:Y:S01]  /*1403b0*/  LDL.LU R9, [R1+0x5f8] ;  /* 0x0005f80001097983 */ /* 0x000ee20000300800 */
[----:B------:R-:W-:-:S02]  /*1403c0*/  SHF.R.U32.HI R11, RZ, 0x8, R11 ;  /* 0x00000008ff0b7819 */ /* 0x000fc4000001160b */
[----:B------:R-:W-:Y:S02]  /*1403d0*/  SHF.R.U32.HI R10, RZ, 0x8, R10 ;  /* 0x00000008ff0a7819 */ /* 0x000fe4000001160a */
[----:B------:R-:W-:Y:S02]  /*1403e0*/  PRMT R21, R20, 0x3340, R21 ;  /* 0x0000334014157816 */ /* 0x000fe40000000015 */
[----:B------:R-:W-:Y:S02]  /*1403f0*/  LOP3.LUT R11, R11, 0xffff, RZ, 0xc0, !PT ;  /* 0x0000ffff0b0b7812 */ /* 0x000fe400078ec0ff */
[----:B------:R-:W-:Y:S02]  /*140400*/  LOP3.LUT R12, R12, 0xffff, RZ, 0xc0, !PT ;  /* 0x0000ffff0c0c7812 */ /* 0x000fe400078ec0ff */
[----:B------:R-:W-:Y:S02]  /*140410*/  IADD3 R20, P1, R3, R17, RZ ;  /* 0x0000001103147210 */ /* 0x000fe40007f3e0ff */
[----:B------:R-:W-:Y:S01]  /*140420*/  LOP3.LUT R10, R10, 0xffff, RZ, 0xc0, !PT ;  /* 0x0000ffff0a0a7812 */ /* 0x000fe200078ec0ff */
[----:B------:R0:W-:Y:S01]  /*140430*/  STL [R1+0x598], R21 ;  /* 0x0005981501007387 */ /* 0x0001e20000100800 */
[----:B------:R-:W-:-:S02]  /*140440*/  PRMT R11, R11, 0x3340, R12 ;  /* 0x000033400b0b7816 */ /* 0x000fc4000000000c */
[----:B------:R-:W-:Y:S02]  /*140450*/  PRMT R10, R10, 0x3340, R0 ;  /* 0x000033400a0a7816 */ /* 0x000fe40000000000 */
[----:B----4-:R-:W-:Y:S01]  /*140460*/  LOP3.LUT R4, R4, 0xffff, RZ, 0xc0, !PT ;  /* 0x0000ffff04047812 */ /* 0x010fe200078ec0ff */
[----:B------:R1:W-:Y:S01]  /*140470*/  STL [R1+0x520], R11 ;  /* 0x0005200b01007387 */ /* 0x0003e20000100800 */
[----:B------:R-:W-:Y:S01]  /*140480*/  LOP3.LUT R7, R7, 0xffff, RZ, 0xc0, !PT ;  /* 0x0000ffff07077812 */ /* 0x000fe200078ec0ff */
[----:B0-----:R-:W-:Y:S01]  /*140490*/  IMAD.X R21, R13, 0x1, R15, P1 ;  /* 0x000000010d157824 */ /* 0x001fe200008e060f */
[----:B------:R-:W-:-:S04]  /*1404a0*/  LOP3.LUT R6, R6, 0xffff, RZ, 0xc0, !PT ;  /* 0x0000ffff06067812 */ /* 0x000fc800078ec0ff */
[----:B------:R-:W-:Y:S01]  /*1404b0*/  STL.64 [R1+0x1070], R20 ;  /* 0x0010701401007387 */ /* 0x000fe20000100a00 */
[----:B-1----:R-:W-:-:S03]  /*1404c0*/  PRMT R11, R7, 0x3340, R0 ;  /* 0x00003340070b7816 */ /* 0x002fc60000000000 */
[----:B------:R0:W-:Y:S02]  /*1404d0*/  STL [R1+0x134], R10 ;  /* 0x0001340a01007387 */ /* 0x0001e40000100800 */
[----:B0-----:R-:W-:-:S04]  /*1404e0*/  PRMT R10, R4, 0x3340, R6 ;  /* 0x00003340040a7816 */ /* 0x001fc80000000006 */
[----:B------:R-:W-:Y:S02]  /*1404f0*/  PRMT R12, R10, 0x5410, R11 ;  /* 0x000054100a0c7816 */ /* 0x000fe4000000000b */
[----:B------:R-:W-:Y:S01]  /*140500*/  IADD3 R10, P1, R3, R16, RZ ;  /* 0x00000010030a7210 */ /* 0x000fe20007f3e0ff */
[----:B------:R-:W-:Y:S01]  /*140510*/  STL.64 [R1+0x6288], R16 ;  /* 0x0062881001007387 */ /* 0x000fe20000100a00 */
[----:B------:R-:W-:-:S03]  /*140520*/  SHF.R.U32.HI R8, RZ, 0x8, R8 ;  /* 0x00000008ff087819 */ /* 0x000fc60000011608 */
[----:B------:R-:W-:Y:S01]  /*140530*/  IMAD.X R11, R13, 0x1, R14, P1 ;  /* 0x000000010d0b7824 */ /* 0x000fe200008e060e */
[----:B------:R-:W-:Y:S01]  /*140540*/  SHF.R.U32.HI R6, RZ, 0x8, R6 ;  /* 0x00000008ff067819 */ /* 0x000fe20000011606 */
[----:B------:R-:W-:Y:S04]  /*140550*/  STL [R1+0x1b0c], R12 ;  /* 0x001b0c0c01007387 */ /* 0x000fe80000100800 */
[----:B------:R-:W4:Y:S04]  /*140560*/  LDL.LU R13, [R1+0x629c] ;  /* 0x00629c00010d7983 */ /* 0x000f280000300800 */
[----:B------:R0:W-:Y:S01]  /*140570*/  STL.64 [R1+0x1060], R10 ;  /* 0x0010600a01007387 */ /* 0x0001e20000100a00 */
[----:B------:R-:W-:-:S02]  /*140580*/  SHF.R.U32.HI R4, RZ, 0x8, R4 ;  /* 0x00000008ff047819 */ /* 0x000fc40000011604 */
[----:B0-----:R-:W-:Y:S02]  /*140590*/  LOP3.LUT R10, R8, 0xffff, RZ, 0xc0, !PT ;  /* 0x0000ffff080a7812 */ /* 0x001fe400078ec0ff */
[----:B------:R-:W-:Y:S02]  /*1405a0*/  LOP3.LUT R8, R6, 0xffff, RZ, 0xc0, !PT ;  /* 0x0000ffff06087812 */ /* 0x000fe400078ec0ff */
[----:B------:R-:W4:Y:S01]  /*1405b0*/  LDL.LU R6, [R1+0x648] ;  /* 0x0006480001067983 */ /* 0x000f220000300800 */
[----:B------:R-:W-:Y:S02]  /*1405c0*/  LOP3.LUT R4, R4, 0xffff, RZ, 0xc0, !PT ;  /* 0x0000ffff04047812 */ /* 0x000fe400078ec0ff */
[----:B------:R-:W-:Y:S02]  /*1405d0*/  PRMT R11, R10, 0x3340, R0 ;  /* 0x000033400a0b7816 */ /* 0x000fe40000000000 */
[----:B------:R-:W4:Y:S01]  /*1405e0*/  LDL.LU R10, [R1+0x5bc] ;  /* 0x0005bc00010a7983 */ /* 0x000f220000300800 */
[----:B------:R-:W-:-:S03]  /*1405f0*/  PRMT R4, R4, 0x3340, R8 ;  /* 0x0000334004047816 */ /* 0x000fc60000000008 */
[----:B------:R-:W-:Y:S04]  /*140600*/  STL [R1+0x130], R11 ;  /* 0x0001300b01007387 */ /* 0x000fe80000100800 */
[----:B------:R0:W-:Y:S01]  /*140610*/  STL [R1+0x590], R4 ;  /* 0x0005900401007387 */ /* 0x0001e20000100800 */
[----:B--2---:R-:W-:Y:S02]  /*140620*/  LOP3.LUT R2, R2, 0xffff, RZ, 0xc0, !PT ;  /* 0x0000ffff02027812 */ /* 0x004fe400078ec0ff */
[----:B---3--:R-:W-:Y:S02]  /*140630*/  LOP3.LUT R12, R5, 0xffff, RZ, 0xc0, !PT ;  /* 0x0000ffff050c7812 */ /* 0x008fe400078ec0ff */
[----:B0-----:R-:W-:Y:S02]  /*140640*/  LOP3.LUT R4, R9, 0xffff, RZ, 0xc0, !PT ;  /* 0x0000ffff09047812 */ /* 0x001fe400078ec0ff */
[----:B------:R-:W-:-:S02]  /*140650*/  PRMT R8, R12, 0x3340, R0 ;  /* 0x000033400c087816 */ /* 0x000fc40000000000 */
[----:B------:R-:W-:-:S04]  /*140660*/  PRMT R5, R2, 0x3340, R4 ;  /* 0x0000334002057816 */ /* 0x000fc80000000004 */
[----:B------:R-:W-:-:S05]  /*140670*/  PRMT R5, R5, 0x5410, R8 ;  /* 0x0000541005057816 */ /* 0x000fca0000000008 */
[----:B------:R0:W-:Y:S04]  /*140680*/  STL [R1+0x1b08], R5 ;  /* 0x001b080501007387 */ /* 0x0001e80000100800 */
[----:B0-----:R-:W2:Y:S01]  /*140690*/  LDL.LU R5, [R1+0x40c] ;  /* 0x00040c0001057983 */ /* 0x001ea20000300800 */
[----:B------:R-:W-:Y:S01]  /*1406a0*/  SHF.R.U32.HI R2, RZ, 0x8, R2 ;  /* 0x00000008ff027819 */ /* 0x000fe20000011602 */
[----:B------:R-:W-:Y:S01]  /*1406b0*/  VIADD R3, R3, UR5 ;  /* 0x0000000503037c36 */ /* 0x000fe20008000000 */
[----:B------:R-:W-:Y:S01]  /*1406c0*/  SHF.R.U32.HI R4, RZ, 0x8, R4 ;  /* 0x00000008ff047819 */ /* 0x000fe20000011604 */
[----:B------:R-:W3:Y:S01]  /*1406d0*/  LDL.LU R11, [R1+0x14c] ;  /* 0x00014c00010b7983 */ /* 0x000ee20000300800 */
[----:B------:R-:W-:Y:S01]  /*1406e0*/  LOP3.LUT R2, R2, 0xffff, RZ, 0xc0, !PT ;  /* 0x0000ffff02027812 */ /* 0x000fe200078ec0ff */
[----:B------:R-:W-:Y:S01]  /*1406f0*/  ULDC UR5, c[0x0][0x248] ;  /* 0x0000920000057ab9 */ /* 0x000fe20000000800 */
[----:B------:R-:W-:Y:S01]  /*140700*/  LOP3.LUT R4, R4, 0xffff, RZ, 0xc0, !PT ;  /* 0x0000ffff04047812 */ /* 0x000fe200078ec0ff */
[----:B------:R-:W3:Y:S01]  /*140710*/  LDL.LU R8, [R1+0x2cc] ;  /* 0x0002cc0001087983 */ /* 0x000ee20000300800 */
[----:B------:R-:W-:-:S02]  /*140720*/  SHF.R.S32.HI R9, RZ, 0x1f, R3 ;  /* 0x0000001fff097819 */ /* 0x000fc40000011403 */
[----:B------:R-:W-:Y:S02]  /*140730*/  IADD3 R16, P1, R3, R29, RZ ;  /* 0x0000001d03107210 */ /* 0x000fe40007f3e0ff */
[----:B------:R-:W-:Y:S02]  /*140740*/  PRMT R2, R2, 0x3340, R4 ;  /* 0x0000334002027816 */ /* 0x000fe40000000004 */
[----:B------:R-:W-:Y:S01]  /*140750*/  SHF.R.U32.HI R12, RZ, 0x8, R12 ;  /* 0x00000008ff0c7819 */ /* 0x000fe2000001160c */
[----:B------:R-:W-:Y:S01]  /*140760*/  IMAD.X R17, R9, 0x1, R28, P1 ;  /* 0x0000000109117824 */ /* 0x000fe200008e061c */
[----:B------:R-:W-:Y:S01]  /*140770*/  SHF.R.U32.HI R7, RZ, 0x8, R7 ;  /* 0x00000008ff077819 */ /* 0x000fe20000011607 */
[----:B------:R0:W-:Y:S01]  /*140780*/  STL [R1+0x588], R2 ;  /* 0x0005880201007387 */ /* 0x0001e20000100800 */
[----:B------:R-:W-:Y:S02]  /*140790*/  LOP3.LUT R12, R12, 0xffff, RZ, 0xc0, !PT ;  /* 0x0000ffff0c0c7812 */ /* 0x000fe400078ec0ff */
[----:B------:R-:W-:Y:S01]  /*1407a0*/  LOP3.LUT R7, R7, 0xffff, RZ, 0xc0, !PT ;  /* 0x0000ffff07077812 */ /* 0x000fe200078ec0ff */
[----:B------:R-:W3:Y:S04]  /*1407b0*/  LDL.LU R4, [R1+0x64c] ;  /* 0x00064c0001047983 */ /* 0x000ee80000300800 */
[----:B0-----:R-:W3:Y:S04]  /*1407c0*/  LDL.LU R2, [R1+0x508] ;  /* 0x0005080001027983 */ /* 0x001ee80000300800 */
[----:B------:R0:W-:Y:S02]  /*1407d0*/  STL.64 [R1+0x1058], R16 ;  /* 0x0010581001007387 */ /* 0x0001e40000100a00 */
[----:B0-----:R-:W-:-:S02]  /*1407e0*/  PRMT R16, R12, 0x3340, R0 ;  /* 0x000033400c107816 */ /* 0x001fc40000000000 */
[----:B------:R-:W-:-:S03]  /*1407f0*/  PRMT R12, R7, 0x3340, R0 ;  /* 0x00003340070c7816 */ /* 0x000fc60000000000 */
[----:B------:R0:W-:Y:S04]  /*140800*/  STL [R1+0x138], R16 ;  /* 0x0001381001007387 */ /* 0x0001e80000100800 */
[----:B------:R1:W-:Y:S01]  /*140810*/  STL [R1+0x13c], R12 ;  /* 0x00013c0c01007387 */ /* 0x0003e20000100800 */
[----:B----4-:R-:W-:Y:S02]  /*140820*/  LOP3.LUT R7, R6, 0xffff, RZ, 0xc0, !PT ;  /* 0x0000ffff06077812 */ /* 0x010fe400078ec0ff */
[----:B------:R-:W-:Y:S02]  /*140830*/  LOP3.LUT R6, R13, 0xffff, RZ, 0xc0, !PT ;  /* 0x0000ffff0d067812 */ /* 0x000fe400078ec0ff */
[----:B------:R-:W4:Y:S01]  /*140840*/  LDL.LU R13, [R1+0x6298] ;  /* 0x00629800010d7983 */ /* 0x000f220000300800 */
[----:B------:R-:W-:-:S02]  /*140850*/  LOP3.LUT R10, R10, 0xffff, RZ, 0xc0, !PT ;  /* 0x0000ffff0a0a7812 */ /* 0x000fc400078ec0ff */
[----:B0-----:R-:W-:Y:S02]  /*140860*/  PRMT R16, R6, 0x3340, R0 ;  /* 0x0000334006107816 */ /* 0x001fe40000000000 */
[--C-:B-1----:R-:W-:Y:S02]  /*140870*/  PRMT R12, R7, 0x3340, R10.reuse ;  /* 0x00003340070c7816 */ /* 0x102fe4000000000a */
[----:B------:R-:W-:Y:S02]  /*140880*/  SHF.R.U32.HI R7, RZ, 0x8, R7 ;  /* 0x00000008ff077819 */ /* 0x000fe40000011607 */
[----:B------:R-:W-:Y:S02]  /*140890*/  SHF.R.U32.HI R10, RZ, 0x8, R10 ;  /* 0x00000008ff0a7819 */ /* 0x000fe4000001160a */
[----:B------:R-:W-:Y:S02]  /*1408a0*/  PRMT R12, R12, 0x5410, R16 ;  /* 0x000054100c0c7816 */ /* 0x000fe40000000010 */
[----:B------:R-:W-:-:S02]  /*1408b0*/  IADD3 R16, P1, R3, R27, RZ ;  /* 0x0000001b03107210 */ /* 0x000fc40007f3e0ff */
[----:B------:R-:W-:Y:S02]  /*1408c0*/  SHF.R.U32.HI R6, RZ, 0x8, R6 ;  /* 0x00000008ff067819 */ /* 0x000fe40000011606 */
[----:B------:R-:W-:Y:S02]  /*1408d0*/  LOP3.LUT R7, R7, 0xffff, RZ, 0xc0, !PT ;  /* 0x0000ffff07077812 */ /* 0x000fe400078ec0ff */
[----:B------:R-:W-:Y:S01]  /*1408e0*/  LOP3.LUT R10, R10, 0xffff, RZ, 0xc0, !PT ;  /* 0x0000ffff0a0a7812 */ /* 0x000fe200078ec0ff */
[----:B------:R-:W-:Y:S01]  /*1408f0*/  IMAD.X R17, R9, 0x1, R26, P1 ;  /* 0x0000000109117824 */ /* 0x000fe200008e061a */
[----:B------:R-:W-:Y:S02]  /*140900*/  LOP3.LUT R6, R6, 0xffff, RZ, 0xc0, !PT ;  /* 0x0000ffff06067812 */ /* 0x000fe400078ec0ff */
[----:B------:R-:W-:Y:S01]  /*140910*/  PRMT R7, R7, 0x3340, R10 ;  /* 0x0000334007077816 */ /* 0x000fe2000000000a */
[----:B------:R-:W-:Y:S01]  /*140920*/  STL [R1+0x1b04], R12 ;  /* 0x001b040c01007387 */ /* 0x000fe20000100800 */
[----:B------:R-:W-:-:S03]  /*140930*/  PRMT R6, R6, 0x3340, R0 ;  /* 0x0000334006067816 */ /* 0x000fc60000000000 */
[----:B------:R-:W-:Y:S04]  /*140940*/  STL.64 [R1+0x1050], R16 ;  /* 0x0010501001007387 */ /* 0x000fe80000100a00 */
[----:B------:R0:W-:Y:S04]  /*140950*/  STL [R1+0x558], R7 ;  /* 0x0005580701007387 */ /* 0x0001e80000100800 */
[----:B0-----:R-:W4:Y:S04]  /*140960*/  LDL.LU R7, [R1+0x418] ;  /* 0x0004180001077983 */ /* 0x001f280000300800 */
[----:B------:R0:W-:Y:S04]  /*140970*/  STL [R1+0x198], R6 ;  /* 0x0001980601007387 */ /* 0x0001e80000100800 */
[----:B0-----:R-:W4:Y:S01]  /*140980*/  LDL.LU R6, [R1+0x154] ;  /* 0x0001540001067983 */ /* 0x001f220000300800 */
[----:B--2---:R-:W-:-:S03]  /*140990*/  LOP3.LUT R17, R5, 0xffff, RZ, 0xc0, !PT ;  /* 0x0000ffff05117812 */ /* 0x004fc600078ec0ff */
[----:B------:R-:W2:Y:S01]  /*1409a0*/  LDL.LU R5, [R1+0x2d8] ;  /* 0x0002d80001057983 */ /* 0x000ea20000300800 */
[----:B---3--:R-:W-:Y:S02]  /*1409b0*/  LOP3.LUT R16, R11, 0xffff, RZ, 0xc0, !PT ;  /* 0x0000ffff0b107812 */ /* 0x008fe400078ec0ff */
[----:B------:R-:W-:Y:S02]  /*1409c0*/  LOP3.LUT R8, R8, 0xffff, RZ, 0xc0, !PT ;  /* 0x0000ffff08087812 */ /* 0x000fe400078ec0ff */
[----:B------:R-:W-:Y:S02]  /*1409d0*/  PRMT R12, R16, 0x3340, R0 ;  /* 0x00003340100c7816 */ /* 0x000fe40000000000 */
[----:B------:R-:W-:-:S04]  /*1409e0*/  PRMT R11, R17, 0x3340, R8 ;  /* 0x00003340110b7816 */ /* 0x000fc80000000008 */
[----:B------:R-:W-:Y:S02]  /*1409f0*/  PRMT R11, R11, 0x5410, R12 ;  /* 0x000054100b0b7816 */ /* 0x000fe4000000000c */
[----:B------:R-:W-:Y:S02]  /*140a00*/  LOP3.LUT R10, R4, 0xffff, RZ, 0xc0, !PT ;  /* 0x0000ffff040a7812 */ /* 0x000fe400078ec0ff */
[----:B------:R-:W-:-:S05]  /*140a10*/  LOP3.LUT R4, R2, 0xffff, RZ, 0xc0, !PT ;  /* 0x0000ffff02047812 */ /* 0x000fca00078ec0ff */
[----:B------:R-:W-:Y:S01]  /*140a20*/  STL [R1+0x5fa8], R4 ;  /* 0x005fa80401007387 */ /* 0x000fe20000100800 */
[----:B------:R-:W-:-:S03]  /*140a30*/  PRMT R12, R4, 0x3340, R0 ;  /* 0x00003340040c7816 */ /* 0x000fc60000000000 */
[----:B------:R0:W-:Y:S01]  /*140a40*/  STL [R1+0x1afc], R11 ;  /* 0x001afc0b01007387 */ /* 0x0001e20000100800 */
[----:B------:R-:W-:Y:S02]  /*140a50*/  SHF.R.U32.HI R8, RZ, 0x8, R8 ;  /* 0x00000008ff087819 */ /* 0x000fe40000011608 */
[----:B----4-:R-:W-:-:S04]  /*140a60*/  LOP3.LUT R2, R13, 0xffff, RZ, 0xc0, !PT ;  /* 0x0000ffff0d027812 */ /* 0x010fc800078ec0ff */
[----:B0-----:R-:W-:-:S04]  /*140a70*/  PRMT R11, R10, 0x3340, R2 ;  /* 0x000033400a0b7816 */ /* 0x001fc80000000002 */
[----:B------:R-:W-:Y:S02]  /*140a80*/  PRMT R4, R11, 0x5410, R12 ;  /* 0x000054100b047816 */ /* 0x000fe4000000000c */
[----:B------:R-:W-:-:S05]  /*140a90*/  IADD3 R12, P1, R3, R25, RZ ;  /* 0x00000019030c7210 */ /* 0x000fca0007f3e0ff */
[----:B------:R-:W-:Y:S01]  /*140aa0*/  IMAD.X R13, R9, 0x1, R24, P1 ;  /* 0x00000001090d7824 */ /* 0x000fe200008e0618 */
[----:B------:R0:W-:Y:S04]  /*140ab0*/  STL [R1+0x1f8c], R4 ;  /* 0x001f8c0401007387 */ /* 0x0001e80000100800 */
[----:B------:R1:W-:Y:S01]  /*140ac0*/  STL.64 [R1+0x1048], R12 ;  /* 0x0010480c01007387 */ /* 0x0003e20000100a00 */
[----:B------:R-:W-:Y:S02]  /*140ad0*/  LOP3.LUT R8, R8, 0xffff, RZ, 0xc0, !PT ;  /* 0x0000ffff08087812 */ /* 0x000fe400078ec0ff */
[----:B0-----:R-:W-:Y:S02]  /*140ae0*/  SHF.R.U32.HI R4, RZ, 0x8, R17 ;  /* 0x00000008ff047819 */ /* 0x001fe40000011611 */
[----:B-1----:R-:W-:-:S02]  /*140af0*/  SHF.R.U32.HI R12, RZ, 0x8, R10 ;  /* 0x00000008ff0c7819 */ /* 0x002fc4000001160a */
[----:B------:R-:W-:Y:S02]  /*140b00*/  SHF.R.U32.HI R13, RZ, 0x8, R2 ;  /* 0x00000008ff0d7819 */ /* 0x000fe40000011602 */
[----:B------:R-:W-:Y:S01]  /*140b10*/  LOP3.LUT R12, R12, 0xffff, RZ, 0xc0, !PT ;  /* 0x0000ffff0c0c7812 */ /* 0x000fe200078ec0ff */
[----:B------:R-:W3:Y:S01]  /*140b20*/  LDL.LU R2, [R1+0x380] ;  /* 0x0003800001027983 */ /* 0x000ee20000300800 */
[----:B------:R-:W-:Y:S02]  /*140b30*/  LOP3.LUT R13, R13, 0xffff, RZ, 0xc0, !PT ;  /* 0x0000ffff0d0d7812 */ /* 0x000fe400078ec0ff */
[----:B------:R-:W-:Y:S01]  /*140b40*/  LOP3.LUT R4, R4, 0xffff, RZ, 0xc0, !PT ;  /* 0x0000ffff04047812 */ /* 0x000fe200078ec0ff */
[----:B------:R-:W4:Y:S01]  /*140b50*/  LDL.LU R10, [R1+0x104] ;  /* 0x00010400010a7983 */ /* 0x000f220000300800 */
[----:B------:R-:W-:Y:S02]  /*140b60*/  PRMT R13, R12, 0x3340, R13 ;  /* 0x000033400c0d7816 */ /* 0x000fe4000000000d */
[----:B------:R-:W-:Y:S01]  /*140b70*/  PRMT R8, R4, 0x3340, R8 ;  /* 0x0000334004087816 */ /* 0x000fe20000000008 */
[----:B------:R-:W4:Y:S01]  /*140b80*/  LDL.LU R11, [R1+0x1f8] ;  /* 0x0001f800010b7983 */ /* 0x000f220000300800 */
[----:B------:R-:W-:-:S02]  /*140b90*/  LOP3.LUT R4, R7, 0xffff, RZ, 0xc0, !PT ;  /* 0x0000ffff07047812 */ /* 0x000fc400078ec0ff */
[----:B------:R-:W-:Y:S02]  /*140ba0*/  IADD3 R20, P1, R3, R23, RZ ;  /* 0x0000001703147210 */ /* 0x000fe40007f3e0ff */
[----:B------:R-:W-:-:S04]  /*140bb0*/  LOP3.LUT R6, R6, 0xffff, RZ, 0xc0, !PT ;  /* 0x0000ffff06067812 */ /* 0x000fc800078ec0ff */
[----:B------:R-:W-:Y:S01]  /*140bc0*/  PRMT R7, R6, 0x3340, R0 ;  /* 0x0000334006077816 */ /* 0x000fe20000000000 */
[----:B------:R-:W-:Y:S01]  /*140bd0*/  STL [R1+0x5d04], R13 ;  /* 0x005d040d01007387 */ /* 0x000fe20000100800 */
[----:B------:R-:W-:-:S03]  /*140be0*/  IMAD.X R21, R9, 0x1, R22, P1 ;  /* 0x0000000109157824 */ /* 0x000fc600008e0616 */
[----:B------:R0:W-:Y:S01]  /*140bf0*/  STL [R1+0x554], R8 ;  /* 0x0005540801007387 */ /* 0x0001e20000100800 */
[----:B--2---:R-:W-:-:S04]  /*140c00*/  LOP3.LUT R12, R5, 0xffff, RZ, 0xc0, !PT ;  /* 0x0000ffff050c7812 */ /* 0x004fc800078ec0ff */
[----:B------:R-:W-:-:S04]  /*140c10*/  PRMT R5, R4, 0x3340, R12 ;  /* 0x0000334004057816 */ /* 0x000fc8000000000c */
[----:B------:R-:W-:Y:S02]  /*140c20*/  PRMT R7, R5, 0x5410, R7 ;  /* 0x0000541005077816 */ /* 0x000fe40000000007 */
[----:B------:R-:W2:Y:S04]  /*140c30*/  LDL.LU R5, [R1+0x388] ;  /* 0x0003880001057983 */ /* 0x000ea80000300800 */
[----:B0-----:R-:W2:Y:S04]  /*140c40*/  LDL.LU R8, [R1+0x108] ;  /* 0x0001080001087983 */ /* 0x001ea80000300800 */
[----:B------:R0:W-:Y:S04]  /*140c50*/  STL [R1+0x1af0], R7 ;  /* 0x001af00701007387 */ /* 0x0001e80000100800 */
[----:B0-----:R-:W2:Y:S04]  /*140c60*/  LDL.LU R7, [R1+0x1fc] ;  /* 0x0001fc0001077983 */ /* 0x001ea80000300800 */
[----:B------:R0:W-:Y:S04]  /*140c70*/  STL.64 [R1+0x1040], R20 ;  /* 0x0010401401007387 */ /* 0x0001e80000100a00 */
[----:B0-----:R-:W2:Y:S01]  /*140c80*/  LDL.LU.64 R20, [R1+0x6290] ;  /* 0x0062900001147983 */ /* 0x001ea20000300a00 */
        /* <DEDUP_REMOVED lines=8> */
[----:B------:R4:W-:Y:S04]  /*140d10*/  STL [R1+0x144], R13 ;  /* 0x0001440d01007387 */ /* 0x0009e80000100800 */
[----:B------:R0:W-:Y:S01]  /*140d20*/  STL [R1+0x538], R4 ;  /* 0x0005380401007387 */ /* 0x0001e20000100800 */
[----:B------:R-:W-:Y:S02]  /*140d30*/  SHF.R.U32.HI R6, RZ, 0x8, R6 ;  /* 0x00000008ff067819 */ /* 0x000fe40000011606 */
[----:B---3--:R-:W-:Y:S02]  /*140d40*/  LOP3.LUT R2, R2, 0xffff, RZ, 0xc0, !PT ;  /* 0x0000ffff02027812 */ /* 0x008fe400078ec0ff */
[----:B----4-:R-:W-:Y:S02]  /*140d50*/  LOP3.LUT R13, R10, 0xffff, RZ, 0xc0, !PT ;  /* 0x0000ffff0a0d7812 */ /* 0x010fe400078ec0ff */
[----:B0-----:R-:W-:-:S02]  /*140d60*/  LOP3.LUT R4, R11, 0xffff, RZ, 0xc0, !PT ;  /* 0x0000ffff0b047812 */ /* 0x001fc400078ec0ff */
[----:B------:R-:W-:Y:S02]  /*140d70*/  PRMT R11, R13, 0x3340, R0 ;  /* 0x000033400d0b7816 */ /* 0x000fe40000000000 */
[----:B------:R-:W-:-:S04]  /*140d80*/  PRMT R10, R2, 0x3340, R4 ;  /* 0x00003340020a7816 */ /* 0x000fc80000000004 */
[----:B------:R-:W-:Y:S02]  /*140d90*/  PRMT R12, R10, 0x5410, R11 ;  /* 0x000054100a0c7816 */ /* 0x000fe4000000000b */
[----:B------:R-:W-:Y:S02]  /*140da0*/  SHF.R.U32.HI R2, RZ, 0x8, R2 ;  /* 0x00000008ff027819 */ /* 0x000fe40000011602 */
[----:B------:R-:W-:Y:S01]  /*140db0*/  SHF.R.U32.HI R4, RZ, 0x8, R4 ;  /* 0x00000008ff047819 */ /* 0x000fe20000011604 */
[----:B------:R-:W-:Y:S01]  /*140dc0*/  STL [R1+0x1aec], R12 ;  /* 0x001aec0c01007387 */ /* 0x000fe20000100800 */
[----:B------:R-:W-:Y:S02]  /*140dd0*/  LOP3.LUT R2, R2, 0xffff, RZ, 0xc0, !PT ;  /* 0x0000ffff02027812 */ /* 0x000fe400078ec0ff */
[----:B------:R-:W-:-:S04]  /*140de0*/  LOP3.LUT R4, R4, 0xffff, RZ, 0xc0, !PT ;  /* 0x0000ffff04047812 */ /* 0x000fc800078ec0ff */
[----:B------:R-:W-:Y:S02]  /*140df0*/  PRMT R4, R2, 0x3340, R4 ;  /* 0x0000334002047816 */ /* 0x000fe40000000004 */
[----:B--2---:R-:W-:Y:S02]  /*140e00*/  LOP3.LUT R5, R5, 0xffff, RZ, 0xc0, !PT ;  /* 0x0000ffff05057812 */ /* 0x004fe400078ec0ff */
[----:B------:R-:W-:-:S05]  /*140e10*/  IADD3 R10, P1, R3, R21, RZ ;  /* 0x00000015030a7210 */ /* 0x000fca0007f3e0ff */
[----:B------:R-:W-:-:S05]  /*140e20*/  IMAD.X R11, R9, 0x1, R20, P1 ;  /* 0x00000001090b7824 */ /* 0x000fca00008e0614 */
[----:B------:R0:W-:Y:S02]  /*140e30*/  STL.64 [R1+0x1038], R10 ;  /* 0x0010380a01007387 */ /* 0x0001e40000100a00 */
[----:B0-----:R-:W-:Y:S02]  /*140e40*/  LOP3.LUT R10, R6, 0xffff, RZ, 0xc0, !PT ;  /* 0x0000ffff060a7812 */ /* 0x001fe400078ec0ff */
[----:B------:R-:W2:Y:S02]  /*140e50*/  LDL.LU R6, [R1+0x6f4] ;  /* 0x0006f40001067983 */ /* 0x000ea40000300800 */
[----:B------:R-:W-:Y:S02]  /*140e60*/  PRMT R10, R10, 0x3340, R0 ;  /* 0x000033400a0a7816 */ /* 0x000fe40000000000 */
[----:B------:R-:W3:Y:S01]  /*140e70*/  LDL.LU R2, [R1+0x55c] ;  /* 0x00055c0001027983 */ /* 0x000ee20000300800 */
[----:B------:R-:W-:-:S03]  /*140e80*/  LOP3.LUT R11, R7, 0xffff, RZ, 0xc0, !PT ;  /* 0x0000ffff070b7812 */ /* 0x000fc600078ec0ff */
[----:B------:R-:W-:Y:S04]  /*140e90*/  STL [R1+0x140], R10 ;  /* 0x0001400a01007387 */ /* 0x000fe80000100800 */
[----:B------:R-:W4:Y:S04]  /*140ea0*/  LDL.LU R12, [R1+0x610] ;  /* 0x00061000010c7983 */ /* 0x000f280000300800 */
[----:B------:R0:W-:Y:S01]  /*140eb0*/  STL [R1+0x528], R4 ;  /* 0x0005280401007387 */ /* 0x0001e20000100800 */
[----:B------:R-:W-:Y:S02]  /*140ec0*/  PRMT R7, R5, 0x3340, R11 ;  /* 0x0000334005077816 */ /* 0x000fe4000000000b */
[----:B------:R-:W-:-:S02]  /*140ed0*/  IADD3 R16, P1, R3, R19, RZ ;  /* 0x0000001303107210 */ /* 0x000fc40007f3e0ff */
[----:B0-----:R-:W-:-:S04]  /*140ee0*/  LOP3.LUT R4, R8, 0xffff, RZ, 0xc0, !PT ;  /* 0x0000ffff08047812 */ /* 0x001fc800078ec0ff */
[----:B------:R-:W-:Y:S01]  /*140ef0*/  PRMT R8, R4, 0x3340, R0 ;  /* 0x0000334004087816 */ /* 0x000fe20000000000 */
[----:B------:R-:W-:-:S03]  /*140f00*/  IMAD.X R17, R9, 0x1, R18, P1 ;  /* 0x0000000109117824 */ /* 0x000fc600008e0612 */
[----:B------:R-:W-:-:S05]  /*140f10*/  PRMT R7, R7, 0x5410, R8 ;  /* 0x0000541007077816 */ /* 0x000fca0000000008 */
[----:B------:R-:W-:Y:S04]  /*140f20*/  STL [R1+0x1f84], R7 ;  /* 0x001f840701007387 */ /* 0x000fe80000100800 */
[----:B------:R0:W-:Y:S04]  /*140f30*/  STL.64 [R1+0x1028], R16 ;  /* 0x0010281001007387 */ /* 0x0001e80000100a00 */
[----:B0-----:R-:W4:Y:S01]  /*140f40*/  LDL.LU.64 R16, [R1+0x6288] ;  /* 0x0062880001107983 */ /* 0x001f220000300a00 */
[----:B------:R-:W-:-:S03]  /*140f50*/  SHF.R.U32.HI R7, RZ, 0x8, R5 ;  /* 0x00000008ff077819 */ /* 0x000fc60000011605 */
[----:B------:R-:W-:Y:S04]  /*140f60*/  STL.64 [R1+0x6278], R18 ;  /* 0x0062781201007387 */ /* 0x000fe80000100a00 */
[----:B------:R-:W4:Y:S04]  /*140f70*/  LDL.LU R10, [R1+0x6fc] ;  /* 0x0006fc00010a7983 */ /* 0x000f280000300800 */
[----:B------:R-:W4:Y:S04]  /*140f80*/  LDL.LU R8, [R1+0x560] ;  /* 0x0005600001087983 */ /* 0x000f280000300800 */
[----:B------:R-:W4:Y:S01]  /*140f90*/  LDL.LU R5, [R1+0x614] ;  /* 0x0006140001057983 */ /* 0x000f220000300800 */
[----:B------:R-:W-:-:S02]  /*140fa0*/  SHF.R.U32.HI R13, RZ, 0x8, R13 ;  /* 0x00000008ff0d7819 */ /* 0x000fc4000001160d */
[----:B------:R-:W-:Y:S02]  /*140fb0*/  SHF.R.U32.HI R11, RZ, 0x8, R11 ;  /* 0x00000008ff0b7819 */ /* 0x000fe4000001160b */
[----:B------:R-:W-:Y:S02]  /*140fc0*/  LOP3.LUT R13, R13, 0xffff, RZ, 0xc0, !PT ;  /* 0x0000ffff0d0d7812 */ /* 0x000fe400078ec0ff */
[----:B------:R-:W-:Y:S02]  /*140fd0*/  LOP3.LUT R7, R7, 0xffff, RZ, 0xc0, !PT ;  /* 0x0000ffff07077812 */ /* 0x000fe400078ec0ff */
[----:B------:R-:W-:Y:S02]  /*140fe0*/  LOP3.LUT R11, R11, 0xffff, RZ, 0xc0, !PT ;  /* 0x0000ffff0b0b7812 */ /* 0x000fe400078ec0ff */
[----:B------:R-:W-:Y:S02]  /*140ff0*/  SHF.R.U32.HI R4, RZ, 0x8, R4 ;  /* 0x00000008ff047819 */ /* 0x000fe40000011604 */
[----:B------:R-:W-:-:S02]  /*141000*/  PRMT R13, R13, 0x3340, R0 ;  /* 0x000033400d0d7816 */ /* 0x000fc40000000000 */
[----:B------:R-:W-:Y:S02]  /*141010*/  PRMT R7, R7, 0x3340, R11 ;  /* 0x0000334007077816 */ /* 0x000fe4000000000b */
[----:B------:R-:W-:Y:S01]  /*141020*/  LOP3.LUT R4, R4, 0xffff, RZ, 0xc0, !PT ;  /* 0x0000ffff04047812 */ /* 0x000fe200078ec0ff */
[----:B------:R-:W-:Y:S04]  /*141030*/  STL [R1+0x148], R13 ;  /* 0x0001480d01007387 */ /* 0x000fe80000100800 */
[----:B------:R0:W-:Y:S02]  /*141040*/  STL [R1+0x51c], R7 ;  /* 0x00051c0701007387 */ /* 0x0001e40000100800 */
[----:B0-----:R-:W-:Y:S02]  /*141050*/  PRMT R7, R4, 0x3340, R0 ;  /* 0x0000334004077816 */ /* 0x001fe40000000000 */
[----:B--2---:R-:W-:-:S02]  /*141060*/  LOP3.LUT R4, R6, 0xffff, RZ, 0xc0, !PT ;  /* 0x0000ffff06047812 */ /* 0x004fc400078ec0ff */
[----:B---3--:R-:W-:Y:S02]  /*141070*/  LOP3.LUT R2, R2, 0xffff, RZ, 0xc0, !PT ;  /* 0x0000ffff02027812 */ /* 0x008fe400078ec0ff */
[----:B----4-:R-:W-:-:S04]  /*141080*/  LOP3.LUT R12, R12, 0xffff, RZ, 0xc0, !PT ;  /* 0x0000ffff0c0c7812 */ /* 0x010fc800078ec0ff */
[----:B------:R-:W-:Y:S02]  /*141090*/  PRMT R13, R4, 0x3340, R12 ;  /* 0x00003340040d7816 */ /* 0x000fe4000000000c */
[----:B------:R-:W-:Y:S02]  /*1410a0*/  SHF.R.U32.HI R4, RZ, 0x8, R4 ;  /* 0x00000008ff047819 */ /* 0x000fe40000011604 */
[----:B------:R-:W-:Y:S02]  /*1410b0*/  SHF.R.U32.HI R12, RZ, 0x8, R12 ;  /* 0x00000008ff0c7819 */ /* 0x000fe4000001160c */
[----:B------:R-:W-:Y:S02]  /*1410c0*/  LOP3.LUT R4, R4, 0xffff, RZ, 0xc0, !PT ;  /* 0x0000ffff04047812 */ /* 0x000fe400078ec0ff */
[----:B------:R-:W-:Y:S02]  /*1410d0*/  LOP3.LUT R12, R12, 0xffff, RZ, 0xc0, !PT ;  /* 0x0000ffff0c0c7812 */ /* 0x000fe400078ec0ff */
[----:B------:R-:W-:-:S05]  /*1410e0*/  IADD3 R18, P1, R3, R17, RZ ;  /* 0x0000001103127210 */ /* 0x000fca0007f3e0ff */
[----:B------:R-:W-:-:S05]  /*1410f0*/  IMAD.X R19, R9, 0x1, R15, P1 ;  /* 0x0000000109137824 */ /* 0x000fca00008e060f */
[----:B------:R0:W-:Y:S04]  /*141100*/  STL.64 [R1+0x1020], R18 ;  /* 0x0010201201007387 */ /* 0x0001e80000100a00 */
[----:B------:R-:W2:Y:S04]  /*141110*/  LDL.LU R6, [R1+0x514] ;  /* 0x0005140001067983 */ /* 0x000ea80000300800 */
[----:B------:R1:W-:Y:S04]  /*141120*/  STL [R1+0x158], R7 ;  /* 0x0001580701007387 */ /* 0x0003e80000100800 */
[----:B------:R-:W3:Y:S01]  /*141130*/  LDL.LU R11, [R1+0x66c] ;  /* 0x00066c00010b7983 */ /* 0x000ee20000300800 */
[----:B0-----:R-:W-:-:S03]  /*141140*/  PRMT R18, R2, 0x3340, R0 ;  /* 0x0000334002127816 */ /* 0x001fc60000000000 */
[----:B-1----:R-:W4:Y:S01]  /*141150*/  LDL.LU R7, [R1+0x5d0] ;  /* 0x0005d00001077983 */ /* 0x002f220000300800 */
[----:B------:R-:W-:Y:S02]  /*141160*/  PRMT R13, R13, 0x5410, R18 ;  /* 0x000054100d0d7816 */ /* 0x000fe40000000012 */
[----:B------:R-:W-:Y:S02]  /*141170*/  IADD3 R18, P1, R3, R16, RZ ;  /* 0x0000001003127210 */ /* 0x000fe40007f3e0ff */
[----:B------:R-:W-:-:S03]  /*141180*/  PRMT R12, R4, 0x3340, R12 ;  /* 0x00003340040c7816 */ /* 0x000fc6000000000c */
[----:B------:R-:W-:Y:S01]  /*141190*/  IMAD.X R19, R9, 0x1, R14, P1 ;  /* 0x0000000109137824 */ /* 0x000fe200008e060e */
[----:B------:R-:W-:Y:S01]  /*1411a0*/  LOP3.LUT R4, R10, 0xffff, RZ, 0xc0, !PT ;  /* 0x0000ffff0a047812 */ /* 0x000fe200078ec0ff */
[----:B------:R-:W-:Y:S01]  /*1411b0*/  STL [R1+0x1adc], R13 ;  /* 0x001adc0d01007387 */ /* 0x000fe20000100800 */
[----:B------:R-:W-:Y:S02]  /*1411c0*/  LOP3.LUT R8, R8, 0xffff, RZ, 0xc0, !PT ;  /* 0x0000ffff08087812 */ /* 0x000fe400078ec0ff */
[----:B------:R-:W-:Y:S01]  /*1411d0*/  LOP3.LUT R10, R5, 0xffff, RZ, 0xc0, !PT ;  /* 0x0000ffff050a7812 */ /* 0x000fe200078ec0ff */
[----:B------:R-:W4:Y:S04]  /*1411e0*/  LDL.LU R9, [R1+0x6280] ;  /* 0x0062800001097983 */ /* 0x000f280000300800 */
[----:B------:R-:W-:Y:S01]  /*1411f0*/  STL.64 [R1+0x1030], R18 ;  /* 0x0010301201007387 */ /* 0x000fe20000100a00 */
[----:B------:R-:W-:-:S03]  /*141200*/  PRMT R5, R4, 0x3340, R10 ;  /* 0x0000334004057816 */ /* 0x000fc6000000000a */
[----:B------:R0:W-:Y:S02]  /*141210*/  STL [R1+0x524], R12 ;  /* 0x0005240c01007387 */ /* 0x0001e40000100800 */
[----:B0-----:R-:W-:-:S04]  /*141220*/  PRMT R12, R8, 0x3340, R0 ;  /* 0x00003340080c7816 */ /* 0x001fc80000000000 */
[----:B------:R-:W-:Y:S02]  /*141230*/  PRMT R5, R5, 0x5410, R12 ;  /* 0x0000541005057816 */ /* 0x000fe4000000000c */
[----:B------:R-:W-:Y:S02]  /*141240*/  SHF.R.U32.HI R12, RZ, 0x8, R2 ;  /* 0x00000008ff0c7819 */ /* 0x000fe40000011602 */
[----:B------:R-:W4:Y:S04]  /*141250*/  LDL.LU R2, [R1+0x67c] ;  /* 0x00067c0001027983 */ /* 0x000f280000300800 */
[----:B------:R0:W-:Y:S04]  /*141260*/  STL [R1+0x1ad4], R5 ;  /* 0x001ad40501007387 */ /* 0x0001e80000100800 */
[----:B0-----:R-:W4:Y:S01]  /*141270*/  LDL.LU R5, [R1+0x5d4] ;  /* 0x0005d40001057983 */ /* 0x001f220000300800 */
[----:B------:R-:W-:-:S02]  /*141280*/  SHF.R.U32.HI R4, RZ, 0x8, R4 ;  /* 0x00000008ff047819 */ /* 0x000fc40000011604 */
[----:B------:R-:W-:Y:S02]  /*141290*/  SHF.R.U32.HI R10, RZ, 0x8, R10 ;  /* 0x00000008ff0a7819 */ /* 0x000fe4000001160a */
[----:B------:R-:W-:Y:S02]  /*1412a0*/  LOP3.LUT R12, R12, 0xffff, RZ, 0xc0, !PT ;  /* 0x0000ffff0c0c7812 */ /* 0x000fe400078ec0ff */
[----:B------:R-:W-:Y:S02]  /*1412b0*/  LOP3.LUT R4, R4, 0xffff, RZ, 0xc0, !PT ;  /* 0x0000ffff04047812 */ /* 0x000fe400078ec0ff */
[----:B------:R-:W-:Y:S02]  /*1412c0*/  LOP3.LUT R10, R10, 0xffff, RZ, 0xc0, !PT ;  /* 0x0000ffff0a0a7812 */ /* 0x000fe400078ec0ff */
[----:B------:R-:W-:Y:S02]  /*1412d0*/  PRMT R12, R12, 0x3340, R0 ;  /* 0x000033400c0c7816 */ /* 0x000fe40000000000 */
[----:B------:R-:W-:Y:S01]  /*1412e0*/  PRMT R10, R4, 0x3340, R10 ;  /* 0x00003340040a7816 */ /* 0x000fe2000000000a */
[----:B------:R-:W-:Y:S01]  /*1412f0*/  VIADD R3, R3, UR5 ;  /* 0x0000000503037c36 */ /* 0x000fe20008000000 */
[----:B------:R-:W-:Y:S01]  /*141300*/  SHF.R.U32.HI R18, RZ, 0x8, R8 ;  /* 0x00000008ff127819 */ /* 0x000fe20000011608 */
[----:B------:R-:W-:Y:S01]  /*141310*/  STL [R1+0x14c], R12 ;  /* 0x00014c0c01007387 */ /* 0x000fe20000100800 */
[----:B------:R-:W-:-:S03]  /*141320*/  ULDC UR5, c[0x0][0x248] ;  /* 0x0000920000057ab9 */ /* 0x000fc60000000800 */
[----:B------:R0:W-:Y:S01]  /*141330*/  STL [R1+0x510], R10 ;  /* 0x0005100a01007387 */ /* 0x0001e20000100800 */
[----:B------:R-:W-:Y:S02]  /*141340*/  SHF.R.S32.HI R13, RZ, 0x1f, R3 ;  /* 0x0000001fff0d7819 */ /* 0x000fe40000011403 */
[----:B--2---:R-:W-:Y:S02]  /*141350*/  LOP3.LUT R6, R6, 0xffff, RZ, 0xc0, !PT ;  /* 0x0000ffff06067812 */ /* 0x004fe400078ec0ff */
[----:B---3--:R-:W-:Y:S02]  /*141360*/  LOP3.LUT R4, R11, 0xffff, RZ, 0xc0, !PT ;  /* 0x0000ffff0b047812 */ /* 0x008fe400078ec0ff */
[----:B------:R-:W-:Y:S02]  /*141370*/  PRMT R11, R6, 0x3340, R0 ;  /* 0x00003340060b7816 */ /* 0x000fe40000000000 */
[----:B----4-:R-:W-:-:S04]  /*141380*/  LOP3.LUT R7, R7, 0xffff, RZ, 0xc0, !PT ;  /* 0x0000ffff07077812 */ /* 0x010fc800078ec0ff */
[----:B0-----:R-:W-:-:S04]  /*141390*/  PRMT R10, R4, 0x3340, R7 ;  /* 0x00003340040a7816 */ /* 0x001fc80000000007 */
[----:B------:R-:W-:Y:S02]  /*1413a0*/  PRMT R12, R10, 0x5410, R11 ;  /* 0x000054100a0c7816 */ /* 0x000fe4000000000b */
[----:B------:R-:W-:-:S05]  /*1413b0*/  IADD3 R10, P1, R3, R29, RZ ;  /* 0x0000001d030a7210 */ /* 0x000fca0007f3e0ff */
[----:B------:R-:W-:Y:S01]  /*1413c0*/  IMAD.X R11, R13, 0x1, R28, P1 ;  /* 0x000000010d0b7824 */ /* 0x000fe200008e061c */
[----:B------:R-:W-:Y:S01]  /*1413d0*/  STL [R1+0x1acc], R12 ;  /* 0x001acc0c01007387 */ /* 0x000fe20000100800 */
[----:B------:R-:W-:-:S03]  /*1413e0*/  SHF.R.U32.HI R4, RZ, 0x8, R4 ;  /* 0x00000008ff047819 */ /* 0x000fc60000011604 */
[----:B------:R0:W-:Y:S01]  /*1413f0*/  STL.64 [R1+0x1018], R10 ;  /* 0x0010180a01007387 */ /* 0x0001e20000100a00 */
[----:B------:R-:W-:-:S04]  /*141400*/  SHF.R.U32.HI R6, RZ, 0x8, R6 ;  /* 0x00000008ff067819 */ /* 0x000fc80000011606 */
[----:B------:R-:W-:Y:S02]  /*141410*/  LOP3.LUT R6, R6, 0xffff, RZ, 0xc0, !PT ;  /* 0x0000ffff06067812 */ /* 0x000fe400078ec0ff */
[----:B0-----:R-:W-:Y:S02]  /*141420*/  SHF.R.U32.HI R10, RZ, 0x8, R7 ;  /* 0x00000008ff0a7819 */ /* 0x001fe40000011607 */
[----:B------:R-:W-:Y:S02]  /*141430*/  LOP3.LUT R7, R4, 0xffff, RZ, 0xc0, !PT ;  /* 0x0000ffff04077812 */ /* 0x000fe400078ec0ff */
[----:B------:R-:W-:Y:S01]  /*141440*/  LOP3.LUT R10, R10, 0xffff, RZ, 0xc0, !PT ;  /* 0x0000ffff0a0a7812 */ /* 0x000fe200078ec0ff */
[----:B------:R-:W2:Y:S01]  /*141450*/  LDL.LU R4, [R1+0x434] ;  /* 0x0004340001047983 */ /* 0x000ea20000300800 */
[----:B------:R-:W-:Y:S02]  /*141460*/  PRMT R6, R6, 0x3340, R0 ;  /* 0x0000334006067816 */ /* 0x000fe40000000000 */
[----:B------:R-:W-:Y:S01]  /*141470*/  PRMT R7, R7, 0x3340, R10 ;  /* 0x0000334007077816 */ /* 0x000fe2000000000a */
[----:B------:R-:W3:Y:S01]  /*141480*/  LDL.LU R19, [R1+0x17c] ;  /* 0x00017c0001137983 */ /* 0x000ee20000300800 */
[----:B------:R-:W-:-:S03]  /*141490*/  LOP3.LUT R9, R9, 0xffff, RZ, 0xc0, !PT ;  /* 0x0000ffff09097812 */ /* 0x000fc600078ec0ff */
[----:B------:R-:W4:Y:S04]  /*1414a0*/  LDL.LU R12, [R1+0x300] ;  /* 0x00030000010c7983 */ /* 0x000f280000300800 */
[----:B------:R-:W-:Y:S01]  /*1414b0*/  STL [R1+0x50c], R7 ;  /* 0x00050c0701007387 */ /* 0x000fe20000100800 */
[----:B------:R-:W-:-:S03]  /*1414c0*/  LOP3.LUT R5, R5, 0xffff, RZ, 0xc0, !PT ;  /* 0x0000ffff05057812 */ /* 0x000fc600078ec0ff */
[----:B------:R0:W-:Y:S01]  /*1414d0*/  STL [R1+0x154], R6 ;  /* 0x0001540601007387 */ /* 0x0001e20000100800 */
[----:B------:R-:W-:-:S03]  /*1414e0*/  LOP3.LUT R2, R2, 0xffff, RZ, 0xc0, !PT ;  /* 0x0000ffff02027812 */ /* 0x000fc600078ec0ff */
[----:B------:R1:W-:Y:S01]  /*1414f0*/  STL [R1+0x5fac], R9 ;  /* 0x005fac0901007387 */ /* 0x0003e20000100800 */
[----:B0-----:R-:W-:Y:S01]  /*141500*/  PRMT R6, R9, 0x3340, R0 ;  /* 0x0000334009067816 */ /* 0x001fe20000000000 */
[----:B-1----:R-:W-:-:S05]  /*141510*/  IMAD.MOV.U32 R9, RZ, RZ, R5 ;  /* 0x000000ffff097224 */ /* 0x002fca00078e0005 */
[----:B------:R-:W-:-:S04]  /*141520*/  PRMT R5, R2, 0x3340, R9 ;  /* 0x0000334002057816 */ /* 0x000fc80000000009 */
[----:B------:R-:W-:Y:S02]  /*141530*/  PRMT R5, R5, 0x5410, R6 ;  /* 0x0000541005057816 */ /* 0x000fe40000000006 */
[----:B------:R-:W-:-:S03]  /*141540*/  IADD3 R6, P1, R3, R27, RZ ;  /* 0x0000001b03067210 */ /* 0x000fc60007f3e0ff */
[----:B------:R0:W-:Y:S02]  /*141550*/  STL [R1+0x1f78], R5 ;  /* 0x001f780501007387 */ /* 0x0001e40000100800 */
[----:B------:R-:W-:Y:S02]  /*141560*/  IMAD.X R7, R13, 0x1, R26, P1 ;  /* 0x000000010d077824 */ /* 0x000fe400008e061a */
[----:B0-----:R-:W4:Y:S04]  /*141570*/  LDL.LU R5, [R1+0x438] ;  /* 0x0004380001057983 */ /* 0x001f280000300800 */
[----:B------:R-:W4:Y:S04]  /*141580*/  LDL.LU R10, [R1+0x184] ;  /* 0x00018400010a7983 */ /* 0x000f280000300800 */
[----:B------:R0:W-:Y:S04]  /*141590*/  STL.64 [R1+0x1010], R6 ;  /* 0x0010100601007387 */ /* 0x0001e80000100a00 */
[----:B0-----:R-:W4:Y:S04]  /*1415a0*/  LDL.LU R6, [R1+0x304] ;  /* 0x0003040001067983 */ /* 0x001f280000300800 */
        /* <DEDUP_REMOVED lines=9> */
[----:B------:R-:W-:-:S03]  /*141640*/  PRMT R18, R18, 0x3340, R0 ;  /* 0x0000334012127816 */ /* 0x000fc60000000000 */
[----:B------:R3:W-:Y:S04]  /*141650*/  STL [R1+0x5d08], R2 ;  /* 0x005d080201007387 */ /* 0x0007e80000100800 */
[----:B------:R0:W-:Y:S01]  /*141660*/  STL [R1+0x150], R18 ;  /* 0x0001501201007387 */ /* 0x0001e20000100800 */
[----:B--2---:R-:W-:Y:S02]  /*141670*/  LOP3.LUT R4, R4, 0xffff, RZ, 0xc0, !PT ;  /* 0x0000ffff04047812 */ /* 0x004fe400078ec0ff */
[----:B---3--:R-:W-:Y:S02]  /*141680*/  LOP3.LUT R2, R19, 0xffff, RZ, 0xc0, !PT ;  /* 0x0000ffff13027812 */ /* 0x008fe400078ec0ff */
[----:B----4-:R-:W-:Y:S02]  /*141690*/  LOP3.LUT R9, R12, 0xffff, RZ, 0xc0, !PT ;  /* 0x0000ffff0c097812 */ /* 0x010fe400078ec0ff */
[----:B0-----:R-:W-:-:S02]  /*1416a0*/  PRMT R18, R2, 0x3340, R0 ;  /* 0x0000334002127816 */ /* 0x001fc40000000000 */
[--C-:B------:R-:W-:Y:S02]  /*1416b0*/  PRMT R12, R4, 0x3340, R9.reuse ;  /* 0x00003340040c7816 */ /* 0x100fe40000000009 */
[----:B------:R-:W-:Y:S02]  /*1416c0*/  SHF.R.U32.HI R4, RZ, 0x8, R4 ;  /* 0x00000008ff047819 */ /* 0x000fe40000011604 */
[----:B------:R-:W-:Y:S02]  /*1416d0*/  SHF.R.U32.HI R9, RZ, 0x8, R9 ;  /* 0x00000008ff097819 */ /* 0x000fe40000011609 */
[----:B------:R-:W-:Y:S02]  /*1416e0*/  PRMT R12, R12, 0x5410, R18 ;  /* 0x000054100c0c7816 */ /* 0x000fe40000000012 */
[----:B------:R-:W-:Y:S02]  /*1416f0*/  IADD3 R18, P1, R3, R25, RZ ;  /* 0x0000001903127210 */ /* 0x000fe40007f3e0ff */
[----:B------:R-:W-:-:S02]  /*141700*/  LOP3.LUT R4, R4, 0xffff, RZ, 0xc0, !PT ;  /* 0x0000ffff04047812 */ /* 0x000fc400078ec0ff */
[----:B------:R-:W-:Y:S02]  /*141710*/  LOP3.LUT R9, R9, 0xffff, RZ, 0xc0, !PT ;  /* 0x0000ffff09097812 */ /* 0x000fe400078ec0ff */
[----:B------:R-:W-:Y:S01]  /*141720*/  SHF.R.U32.HI R2, RZ, 0x8, R2 ;  /* 0x00000008ff027819 */ /* 0x000fe20000011602 */
[----:B------:R-:W-:Y:S01]  /*141730*/  IMAD.X R19, R13, 0x1, R24, P1 ;  /* 0x000000010d137824 */ /* 0x000fe200008e0618 */
[----:B------:R-:W-:Y:S02]  /*141740*/  PRMT R4, R4, 0x3340, R9 ;  /* 0x0000334004047816 */ /* 0x000fe40000000009 */
[----:B------:R-:W-:Y:S01]  /*141750*/  LOP3.LUT R2, R2, 0xffff, RZ, 0xc0, !PT ;  /* 0x0000ffff02027812 */ /* 0x000fe200078ec0ff */
[----:B------:R-:W-:Y:S03]  /*141760*/  STL [R1+0x1ac4], R12 ;  /* 0x001ac40c01007387 */ /* 0x000fe60000100800 */
[----:B------:R-:W-:Y:S01]  /*141770*/  PRMT R2, R2, 0x3340, R0 ;  /* 0x0000334002027816 */ /* 0x000fe20000000000 */
[----:B------:R-:W-:Y:S04]  /*141780*/  STL.64 [R1+0x1008], R18 ;  /* 0x0010081201007387 */ /* 0x000fe80000100a00 */
[----:B------:R0:W-:Y:S04]  /*141790*/  STL [R1+0x508], R4 ;  /* 0x0005080401007387 */ /* 0x0001e80000100800 */
[----:B------:R1:W-:Y:S01]  /*1417a0*/  STL [R1+0x16c], R2 ;  /* 0x00016c0201007387 */ /* 0x0003e20000100800 */
[----:B------:R-:W-:-:S02]  /*1417b0*/  LOP3.LUT R5, R5, 0xffff, RZ, 0xc0, !PT ;  /* 0x0000ffff05057812 */ /* 0x000fc400078ec0ff */
[----:B0-----:R-:W-:Y:S02]  /*1417c0*/  LOP3.LUT R4, R10, 0xffff, RZ, 0xc0, !PT ;  /* 0x0000ffff0a047812 */ /* 0x001fe400078ec0ff */
[----:B------:R-:W2:Y:S02]  /*1417d0*/  LDL.LU R10, [R1+0x740] ;  /* 0x00074000010a7983 */ /* 0x000ea40000300800 */
[----:B------:R-:W-:Y:S02]  /*1417e0*/  PRMT R18, R4, 0x3340, R0 ;  /* 0x0000334004127816 */ /* 0x000fe40000000000 */
[----:B------:R-:W-:-:S04]  /*1417f0*/  LOP3.LUT R6, R6, 0xffff, RZ, 0xc0, !PT ;  /* 0x0000ffff06067812 */ /* 0x000fc800078ec0ff */
[----:B------:R-:W-:Y:S02]  /*141800*/  PRMT R12, R5, 0x3340, R6 ;  /* 0x00003340050c7816 */ /* 0x000fe40000000006 */
[----:B------:R-:W-:Y:S02]  /*141810*/  LOP3.LUT R7, R7, 0xffff, RZ, 0xc0, !PT ;  /* 0x0000ffff07077812 */ /* 0x000fe400078ec0ff */
[----:B-1----:R-:W-:Y:S02]  /*141820*/  LOP3.LUT R2, R11, 0xffff, RZ, 0xc0, !PT ;  /* 0x0000ffff0b027812 */ /* 0x002fe400078ec0ff */
[----:B------:R-:W-:Y:S01]  /*141830*/  LOP3.LUT R9, R8, 0xffff, RZ, 0xc0, !PT ;  /* 0x0000ffff08097812 */ /* 0x000fe200078ec0ff */
[----:B------:R-:W3:Y:S01]  /*141840*/  LDL.LU R11, [R1+0x578] ;  /* 0x00057800010b7983 */ /* 0x000ee20000300800 */
[----:B------:R-:W-:Y:S02]  /*141850*/  PRMT R19, R12, 0x5410, R18 ;  /* 0x000054100c137816 */ /* 0x000fe40000000012 */
[----:B------:R-:W-:Y:S01]  /*141860*/  PRMT R18, R2, 0x3340, R0 ;  /* 0x0000334002127816 */ /* 0x000fe20000000000 */
[----:B------:R-:W4:Y:S01]  /*141870*/  LDL.LU R8, [R1+0x634] ;  /* 0x0006340001087983 */ /* 0x000f220000300800 */
[----:B------:R-:W-:-:S04]  /*141880*/  PRMT R12, R7, 0x3340, R9 ;  /* 0x00003340070c7816 */ /* 0x000fc80000000009 */
[----:B------:R-:W-:Y:S02]  /*141890*/  PRMT R12, R12, 0x5410, R18 ;  /* 0x000054100c0c7816 */ /* 0x000fe40000000012 */
[----:B------:R-:W-:Y:S01]  /*1418a0*/  IADD3 R18, P1, R3, R23, RZ ;  /* 0x0000001703127210 */ /* 0x000fe20007f3e0ff */
[----:B------:R0:W-:Y:S01]  /*1418b0*/  STL [R1+0x1aac], R19 ;  /* 0x001aac1301007387 */ /* 0x0001e20000100800 */
[----:B------:R-:W-:Y:S02]  /*1418c0*/  SHF.R.U32.HI R7, RZ, 0x8, R7 ;  /* 0x00000008ff077819 */ /* 0x000fe40000011607 */
[----:B------:R-:W-:Y:S02]  /*1418d0*/  SHF.R.U32.HI R9, RZ, 0x8, R9 ;  /* 0x00000008ff097819 */ /* 0x000fe40000011609 */
[----:B------:R-:W-:Y:S02]  /*1418e0*/  SHF.R.U32.HI R5, RZ, 0x8, R5 ;  /* 0x00000008ff057819 */ /* 0x000fe40000011605 */
[----:B------:R-:W-:Y:S01]  /*1418f0*/  SHF.R.U32.HI R6, RZ, 0x8, R6 ;  /* 0x00000008ff067819 */ /* 0x000fe20000011606 */
[----:B0-----:R-:W-:Y:S01]  /*141900*/  IMAD.X R19, R13, 0x1, R22, P1 ;  /* 0x000000010d137824 */ /* 0x001fe200008e0616 */
[----:B------:R-:W-:Y:S01]  /*141910*/  LOP3.LUT R7, R7, 0xffff, RZ, 0xc0, !PT ;  /* 0x0000ffff07077812 */ /* 0x000fe200078ec0ff */
[----:B------:R-:W-:Y:S01]  /*141920*/  STL [R1+0x1abc], R12 ;  /* 0x001abc0c01007387 */ /* 0x000fe20000100800 */
[----:B------:R-:W-:-:S02]  /*141930*/  LOP3.LUT R9, R9, 0xffff, RZ, 0xc0, !PT ;  /* 0x0000ffff09097812 */ /* 0x000fc400078ec0ff */
[----:B------:R-:W-:Y:S01]  /*141940*/  LOP3.LUT R5, R5, 0xffff, RZ, 0xc0, !PT ;  /* 0x0000ffff05057812 */ /* 0x000fe200078ec0ff */
[----:B------:R0:W-:Y:S01]  /*141950*/  STL.64 [R1+0x1000], R18 ;  /* 0x0010001201007387 */ /* 0x0001e20000100a00 */
[----:B------:R-:W-:Y:S02]  /*141960*/  LOP3.LUT R6, R6, 0xffff, RZ, 0xc0, !PT ;  /* 0x0000ffff06067812 */ /* 0x000fe400078ec0ff */
[----:B------:R-:W-:Y:S02]  /*141970*/  PRMT R9, R7, 0x3340, R9 ;  /* 0x0000334007097816 */ /* 0x000fe40000000009 */
[----:B------:R-:W-:Y:S01]  /*141980*/  PRMT R5, R5, 0x3340, R6 ;  /* 0x0000334005057816 */ /* 0x000fe20000000006 */
[----:B------:R-:W4:Y:S01]  /*141990*/  LDL.LU R7, [R1+0x3a8] ;  /* 0x0003a80001077983 */ /* 0x000f220000300800 */
[----:B0-----:R-:W-:-:S03]  /*1419a0*/  IADD3 R18, P1, R3, R21, RZ ;  /* 0x0000001503127210 */ /* 0x001fc60007f3e0ff */
[----:B------:R-:W-:Y:S02]  /*1419b0*/  STL [R1+0x504], R9 ;  /* 0x0005040901007387 */ /* 0x000fe40000100800 */
[----:B------:R-:W-:Y:S02]  /*1419c0*/  IMAD.X R19, R13, 0x1, R20, P1 ;  /* 0x000000010d137824 */ /* 0x000fe400008e0614 */
[----:B------:R-:W4:Y:S04]  /*1419d0*/  LDL.LU R6, [R1+0x168] ;  /* 0x0001680001067983 */ /* 0x000f280000300800 */
[----:B------:R0:W-:Y:S04]  /*1419e0*/  STL [R1+0x500], R5 ;  /* 0x0005000501007387 */ /* 0x0001e80000100800 */
[----:B0-----:R-:W4:Y:S04]  /*1419f0*/  LDL.LU R5, [R1+0x220] ;  /* 0x0002200001057983 */ /* 0x001f280000300800 */
[----:B------:R0:W-:Y:S04]  /*141a00*/  STL.64 [R1+0xff8], R18 ;  /* 0x000ff81201007387 */ /* 0x0001e80000100a00 */
[----:B0-----:R-:W4:Y:S01]  /*141a10*/  LDL.LU.64 R18, [R1+0x6278] ;  /* 0x0062780001127983 */ /* 0x001f220000300a00 */
[----:B------:R-:W-:-:S02]  /*141a20*/  SHF.R.U32.HI R4, RZ, 0x8, R4 ;  /* 0x00000008ff047819 */ /* 0x000fc40000011604 */
[----:B------:R-:W-:Y:S02]  /*141a30*/  SHF.R.U32.HI R2, RZ, 0x8, R2 ;  /* 0x00000008ff027819 */ /* 0x000fe40000011602 */
[----:B------:R-:W-:Y:S02]  /*141a40*/  LOP3.LUT R4, R4, 0xffff, RZ, 0xc0, !PT ;  /* 0x0000ffff04047812 */ /* 0x000fe400078ec0ff */
[----:B------:R-:W-:Y:S02]  /*141a50*/  LOP3.LUT R2, R2, 0xffff, RZ, 0xc0, !PT ;  /* 0x0000ffff02027812 */ /* 0x000fe400078ec0ff */
[--C-:B------:R-:W-:Y:S02]  /*141a60*/  PRMT R12, R4, 0x3340, R0.reuse ;  /* 0x00003340040c7816 */ /* 0x100fe40000000000 */
[----:B------:R-:W-:Y:S01]  /*141a70*/  PRMT R9, R2, 0x3340, R0 ;  /* 0x0000334002097816 */ /* 0x000fe20000000000 */
[----:B------:R-:W-:Y:S04]  /*141a80*/  STL.64 [R1+0x6270], R20 ;  /* 0x0062701401007387 */ /* 0x000fe80000100a00 */
[----:B------:R0:W-:Y:S04]  /*141a90*/  STL [R1+0x15c], R12 ;  /* 0x00015c0c01007387 */ /* 0x0001e80000100800 */
[----:B------:R1:W-:Y:S04]  /*141aa0*/  STL [R1+0x160], R9 ;  /* 0x0001600901007387 */ /* 0x0003e80000100800 */
[----:B0-----:R-:W4:Y:S01]  /*141ab0*/  LDL.LU R12, [R1+0x758] ;  /* 0x00075800010c7983 */ /* 0x001f220000300800 */
[----:B--2---:R-:W-:-:S02]  /*141ac0*/  LOP3.LUT R4, R10, 0xffff, RZ, 0xc0, !PT ;  /* 0x0000ffff0a047812 */ /* 0x004fc400078ec0ff */
[----:B---3--:R-:W-:Y:S02]  /*141ad0*/  LOP3.LUT R2, R11, 0xffff, RZ, 0xc0, !PT ;  /* 0x0000ffff0b027812 */ /* 0x008fe400078ec0ff */
[----:B------:R-:W2:Y:S01]  /*141ae0*/  LDL.LU R11, [R1+0x580] ;  /* 0x00058000010b7983 */ /* 0x000ea20000300800 */
[----:B----4-:R-:W-:Y:S02]  /*141af0*/  LOP3.LUT R8, R8, 0xffff, RZ, 0xc0, !PT ;  /* 0x0000ffff08087812 */ /* 0x010fe400078ec0ff */
[----:B------:R-:W-:Y:S02]  /*141b00*/  PRMT R10, R2, 0x3340, R0 ;  /* 0x00003340020a7816 */ /* 0x000fe40000000000 */
[----:B-1----:R-:W-:-:S04]  /*141b10*/  PRMT R9, R4, 0x3340, R8 ;  /* 0x0000334004097816 */ /* 0x002fc80000000008 */
[----:B------:R-:W-:-:S05]  /*141b20*/  PRMT R9, R9, 0x5410, R10 ;  /* 0x0000541009097816 */ /* 0x000fca000000000a */
[----:B------:R0:W-:Y:S01]  /*141b30*/  STL [R1+0x1aa8], R9 ;  /* 0x001aa80901007387 */ /* 0x0001e20000100800 */
[----:B------:R-:W-:Y:S02]  /*141b40*/  SHF.R.U32.HI R4, RZ, 0x8, R4 ;  /* 0x00000008ff047819 */ /* 0x000fe40000011604 */
[----:B------:R-:W-:Y:S02]  /*141b50*/  SHF.R.U32.HI R8, RZ, 0x8, R8 ;  /* 0x00000008ff087819 */ /* 0x000fe40000011608 */
[----:B------:R-:W-:Y:S01]  /*141b60*/  SHF.R.U32.HI R2, RZ, 0x8, R2 ;  /* 0x00000008ff027819 */ /* 0x000fe20000011602 */
[----:B0-----:R-:W3:Y:S01]  /*141b70*/  LDL.LU R9, [R1+0x63c] ;  /* 0x00063c0001097983 */ /* 0x001ee20000300800 */
[----:B------:R-:W-:Y:S02]  /*141b80*/  LOP3.LUT R4, R4, 0xffff, RZ, 0xc0, !PT ;  /* 0x0000ffff04047812 */ /* 0x000fe400078ec0ff */
[----:B------:R-:W-:Y:S02]  /*141b90*/  LOP3.LUT R8, R8, 0xffff, RZ, 0xc0, !PT ;  /* 0x0000ffff08087812 */ /* 0x000fe400078ec0ff */
[----:B------:R-:W-:-:S02]  /*141ba0*/  LOP3.LUT R2, R2, 0xffff, RZ, 0xc0, !PT ;  /* 0x0000ffff02027812 */ /* 0x000fc400078ec0ff */
[----:B------:R-:W-:Y:S02]  /*141bb0*/  PRMT R8, R4, 0x3340, R8 ;  /* 0x0000334004087816 */ /* 0x000fe40000000008 */
[----:B------:R-:W-:Y:S02]  /*141bc0*/  PRMT R4, R2, 0x3340, R0 ;  /* 0x0000334002047816 */ /* 0x000fe40000000000 */
[----:B------:R-:W-:-:S05]  /*141bd0*/  IADD3 R20, P1, R3, R19, RZ ;  /* 0x0000001303147210 */ /* 0x000fca0007f3e0ff */
[----:B------:R-:W-:-:S05]  /*141be0*/  IMAD.X R21, R13, 0x1, R18, P1 ;  /* 0x000000010d157824 */ /* 0x000fca00008e0612 */
[----:B------:R-:W-:Y:S04]  /*141bf0*/  STL.64 [R1+0xff0], R20 ;  /* 0x000ff01401007387 */ /* 0x000fe80000100a00 */
[----:B------:R-:W-:Y:S04]  /*141c00*/  STL [R1+0x4fc], R8 ;  /* 0x0004fc0801007387 */ /* 0x000fe80000100800 */
[----:B------:R0:W-:Y:S02]  /*141c10*/  STL [R1+0x164], R4 ;  /* 0x0001640401007387 */ /* 0x0001e40000100800 */
[----:B0-----:R-:W-:-:S02]  /*141c20*/  LOP3.LUT R4, R5, 0xffff, RZ, 0xc0, !PT ;  /* 0x0000ffff05047812 */ /* 0x001fc400078ec0ff */
[----:B------:R-:W4:Y:S04]  /*141c30*/  LDL.LU R5, [R1+0x6f8] ;  /* 0x0006f80001057983 */ /* 0x000f280000300800 */
[----:B------:R-:W4:Y:S04]  /*141c40*/  LDL.LU R10, [R1+0x534] ;  /* 0x00053400010a7983 */ /* 0x000f280000300800 */
[----:B------:R-:W4:Y:S01]  /*141c50*/  LDL.LU R8, [R1+0x5e4] ;  /* 0x0005e40001087983 */ /* 0x000f220000300800 */
[----:B------:R-:W-:Y:S02]  /*141c60*/  LOP3.LUT R2, R7, 0xffff, RZ, 0xc0, !PT ;  /* 0x0000ffff07027812 */ /* 0x000fe400078ec0ff */
[----:B------:R-:W-:-:S02]  /*141c70*/  LOP3.LUT R7, R6, 0xffff, RZ, 0xc0, !PT ;  /* 0x0000ffff06077812 */ /* 0x000fc400078ec0ff */
[----:B------:R-:W-:Y:S02]  /*141c80*/  PRMT R6, R2, 0x3340, R4 ;  /* 0x0000334002067816 */ /* 0x000fe40000000004 */
[----:B------:R-:W-:-:S04]  /*141c90*/  PRMT R20, R7, 0x3340, R0 ;  /* 0x0000334007147816 */ /* 0x000fc80000000000 */
[----:B------:R-:W-:Y:S02]  /*141ca0*/  PRMT R20, R6, 0x5410, R20 ;  /* 0x0000541006147816 */ /* 0x000fe40000000014 */
[----:B------:R-:W-:Y:S01]  /*141cb0*/  IADD3 R6, P1, R3, R17, RZ ;  /* 0x0000001103067210 */ /* 0x000fe20007f3e0ff */
[----:B------:R0:W-:Y:S01]  /*141cc0*/  STL [R1+0x5fb0], R7 ;  /* 0x005fb00701007387 */ /* 0x0001e20000100800 */
[----:B------:R-:W-:Y:S02]  /*141cd0*/  SHF.R.U32.HI R2, RZ, 0x8, R2 ;  /* 0x00000008ff027819 */ /* 0x000fe40000011602 */
[----:B------:R-:W-:Y:S02]  /*141ce0*/  SHF.R.U32.HI R4, RZ, 0x8, R4 ;  /* 0x00000008ff047819 */ /* 0x000fe40000011604 */
[----:B------:R-:W-:Y:S02]  /*141cf0*/  LOP3.LUT R2, R2, 0xffff, RZ, 0xc0, !PT ;  /* 0x0000ffff02027812 */ /* 0x000fe400078ec0ff */
[----:B------:R-:W-:Y:S01]  /*141d00*/  LOP3.LUT R4, R4, 0xffff, RZ, 0xc0, !PT ;  /* 0x0000ffff04047812 */ /* 0x000fe200078ec0ff */
[----:B0-----:R-:W-:Y:S01]  /*141d10*/  IMAD.X R7, R13, 0x1, R15, P1 ;  /* 0x000000010d077824 */ /* 0x001fe200008e060f */
[----:B------:R-:W-:Y:S04]  /*141d20*/  STL [R1+0x1f6c], R20 ;  /* 0x001f6c1401007387 */ /* 0x000fe80000100800 */
[----:B------:R0:W-:Y:S02]  /*141d30*/  STL.64 [R1+0xfe8], R6 ;  /* 0x000fe80601007387 */ /* 0x0001e40000100a00 */
[----:B0-----:R-:W-:-:S02]  /*141d40*/  PRMT R6, R2, 0x3340, R4 ;  /* 0x0000334002067816 */ /* 0x001fc40000000004 */
[----:B------:R-:W-:-:S03]  /*141d50*/  LOP3.LUT R2, R12, 0xffff, RZ, 0xc0, !PT ;  /* 0x0000ffff0c027812 */ /* 0x000fc600078ec0ff */
[----:B------:R3:W-:Y:S04]  /*141d60*/  STL [R1+0x5d0c], R6 ;  /* 0x005d0c0601007387 */ /* 0x0007e80000100800 */
[----:B------:R-:W4:Y:S04]  /*141d70*/  LDL.LU R12, [R1+0x530] ;  /* 0x00053000010c7983 */ /* 0x000f280000300800 */
[----:B------:R-:W4:Y:S01]  /*141d80*/  LDL.LU R4, [R1+0x704] ;  /* 0x0007040001047983 */ /* 0x000f220000300800 */
[----:B--2---:R-:W-:-:S03]  /*141d90*/  LOP3.LUT R7, R11, 0xffff, RZ, 0xc0, !PT ;  /* 0x0000ffff0b077812 */ /* 0x004fc600078ec0ff */
[----:B------:R-:W2:Y:S01]  /*141da0*/  LDL.LU R11, [R1+0x5e0] ;  /* 0x0005e000010b7983 */ /* 0x000ea20000300800 */
[----:B------:R-:W-:Y:S02]  /*141db0*/  PRMT R20, R7, 0x3340, R0 ;  /* 0x0000334007147816 */ /* 0x000fe40000000000 */
[----:B---3--:R-:W-:-:S04]  /*141dc0*/  LOP3.LUT R6, R9, 0xffff, RZ, 0xc0, !PT ;  /* 0x0000ffff09067812 */ /* 0x008fc800078ec0ff */
[----:B------:R-:W-:Y:S02]  /*141dd0*/  PRMT R9, R2, 0x3340, R6 ;  /* 0x0000334002097816 */ /* 0x000fe40000000006 */
[----:B------:R-:W-:Y:S02]  /*141de0*/  SHF.R.U32.HI R2, RZ, 0x8, R2 ;  /* 0x00000008ff027819 */ /* 0x000fe40000011602 */
[----:B------:R-:W-:Y:S02]  /*141df0*/  SHF.R.U32.HI R6, RZ, 0x8, R6 ;  /* 0x00000008ff067819 */ /* 0x000fe40000011606 */
[----:B------:R-:W-:Y:S02]  /*141e00*/  PRMT R9, R9, 0x5410, R20 ;  /* 0x0000541009097816 */ /* 0x000fe40000000014 */
[----:B------:R-:W-:Y:S02]  /*141e10*/  IADD3 R20, P1, R3, R16, RZ ;  /* 0x0000001003147210 */ /* 0x000fe40007f3e0ff */
[----:B------:R-:W-:-:S02]  /*141e20*/  LOP3.LUT R2, R2, 0xffff, RZ, 0xc0, !PT ;  /* 0x0000ffff02027812 */ /* 0x000fc400078ec0ff */
[----:B------:R-:W-:Y:S01]  /*141e30*/  LOP3.LUT R6, R6, 0xffff, RZ, 0xc0, !PT ;  /* 0x0000ffff06067812 */ /* 0x000fe200078ec0ff */
[----:B------:R-:W-:-:S03]  /*141e40*/  IMAD.X R21, R13, 0x1, R14, P1 ;  /* 0x000000010d157824 */ /* 0x000fc600008e060e */
[----:B------:R-:W-:Y:S01]  /*141e50*/  PRMT R6, R2, 0x3340, R6 ;  /* 0x0000334002067816 */ /* 0x000fe20000000006 */
[----:B------:R-:W-:Y:S04]  /*141e60*/  STL [R1+0x1aa0], R9 ;  /* 0x001aa00901007387 */ /* 0x000fe80000100800 */
[----:B------:R-:W-:Y:S04]  /*141e70*/  STL.64 [R1+0xfe0], R20 ;  /* 0x000fe01401007387 */ /* 0x000fe80000100a00 */
[----:B------:R0:W-:Y:S01]  /*141e80*/  STL [R1+0x4f8], R6 ;  /* 0x0004f80601007387 */ /* 0x0001e20000100800 */
[----:B----4-:R-:W-:-:S02]  /*141e90*/  LOP3.LUT R5, R5, 0xffff, RZ, 0xc0, !PT ;  /* 0x0000ffff05057812 */ /* 0x010fc400078ec0ff */
[----:B------:R-:W-:Y:S02]  /*141ea0*/  LOP3.LUT R2, R10, 0xffff, RZ, 0xc0, !PT ;  /* 0x0000ffff0a027812 */ /* 0x000fe400078ec0ff */
[----:B0-----:R-:W-:Y:S02]  /*141eb0*/  LOP3.LUT R6, R8, 0xffff, RZ, 0xc0, !PT ;  /* 0x0000ffff08067812 */ /* 0x001fe400078ec0ff */
[----:B------:R-:W-:Y:S02]  /*141ec0*/  PRMT R9, R2, 0x3340, R0 ;  /* 0x0000334002097816 */ /* 0x000fe40000000000 */
[----:B------:R-:W-:Y:S02]  /*141ed0*/  PRMT R8, R5, 0x3340, R6 ;  /* 0x0000334005087816 */ /* 0x000fe40000000006 */
[----:B------:R-:W-:Y:S02]  /*141ee0*/  SHF.R.U32.HI R5, RZ, 0x8, R5 ;  /* 0x00000008ff057819 */ /* 0x000fe40000011605 */
[----:B------:R-:W-:-:S02]  /*141ef0*/  PRMT R8, R8, 0x5410, R9 ;  /* 0x0000541008087816 */ /* 0x000fc40000000009 */
[----:B------:R-:W-:-:S03]  /*141f00*/  SHF.R.U32.HI R9, RZ, 0x8, R6 ;  /* 0x00000008ff097819 */ /* 0x000fc60000011606 */
[----:B------:R0:W-:Y:S01]  /*141f10*/  STL [R1+0x1a94], R8 ;  /* 0x001a940801007387 */ /* 0x0001e20000100800 */
[----:B------:R-:W-:-:S03]  /*141f20*/  LOP3.LUT R6, R5, 0xffff, RZ, 0xc0, !PT ;  /* 0x0000ffff05067812 */ /* 0x000fc600078ec0ff */
[----:B------:R-:W3:Y:S04]  /*141f30*/  LDL.LU R10, [R1+0x454] ;  /* 0x00045400010a7983 */ /* 0x000ee80000300800 */
[----:B0-----:R-:W4:Y:S04]  /*141f40*/  LDL.LU R8, [R1+0x1b4] ;  /* 0x0001b40001087983 */ /* 0x001f280000300800 */
[----:B------:R-:W4:Y:S01]  /*141f50*/  LDL.LU R5, [R1+0x324] ;  /* 0x0003240001057983 */ /* 0x000f220000300800 */
[----:B------:R-:W-:Y:S02]  /*141f60*/  SHF.R.U32.HI R2, RZ, 0x8, R2 ;  /* 0x00000008ff027819 */ /* 0x000fe40000011602 */
[----:B------:R-:W-:-:S02]  /*141f70*/  LOP3.LUT R9, R9, 0xffff, RZ, 0xc0, !PT ;  /* 0x0000ffff09097812 */ /* 0x000fc400078ec0ff */
[----:B------:R-:W-:Y:S02]  /*141f80*/  LOP3.LUT R2, R2, 0xffff, RZ, 0xc0, !PT ;  /* 0x0000ffff02027812 */ /* 0x000fe400078ec0ff */
[----:B------:R-:W-:Y:S02]  /*141f90*/  PRMT R9, R6, 0x3340, R9 ;  /* 0x0000334006097816 */ /* 0x000fe40000000009 */
[----:B------:R-:W-:-:S03]  /*141fa0*/  PRMT R6, R2, 0x3340, R0 ;  /* 0x0000334002067816 */ /* 0x000fc60000000000 */
[----:B------:R0:W-:Y:S04]  /*141fb0*/  STL [R1+0x4f4], R9 ;  /* 0x0004f40901007387 */ /* 0x0001e80000100800 */
[----:B------:R-:W-:Y:S01]  /*141fc0*/  STL [R1+0x168], R6 ;  /* 0x0001680601007387 */ /* 0x000fe20000100800 */
[----:B------:R-:W-:Y:S02]  /*141fd0*/  LOP3.LUT R12, R12, 0xffff, RZ, 0xc0, !PT ;  /* 0x0000ffff0c0c7812 */ /* 0x000fe400078ec0ff */
[----:B------:R-:W-:Y:S01]  /*141fe0*/  LOP3.LUT R2, R4, 0xffff, RZ, 0xc0, !PT ;  /* 0x0000ffff04027812 */ /* 0x000fe200078ec0ff */
[----:B------:R-:W-:Y:S01]  /*141ff0*/  VIADD R4, R3, UR5 ;  /* 0x0000000503047c36 */ /* 0x000fe20008000000 */
[----:B0-----:R-:W-:Y:S01]  /*142000*/  PRMT R9, R12, 0x3340, R0 ;  /* 0x000033400c097816 */ /* 0x001fe20000000000 */
[----:B------:R0:W-:Y:S01]  /*142010*/  STL [R1+0x5fb4], R12 ;  /* 0x005fb40c01007387 */ /* 0x0001e20000100800 */
[----:B------:R-:W-:Y:S01]  /*142020*/  SHF.R.U32.HI R7, RZ, 0x8, R7 ;  /* 0x00000008ff077819 */ /* 0x000fe20000011607 */
[----:B------:R-:W-:Y:S01]  /*142030*/  ULDC UR5, c[0x0][0x248] ;  /* 0x0000920000057ab9 */ /* 0x000fe20000000800 */
[----:B0-----:R-:W-:-:S02]  /*142040*/  IADD3 R12, P1, R4, R29, RZ ;  /* 0x0000001d040c7210 */ /* 0x001fc40007f3e0ff */
[----:B--2---:R-:W-:-:S04]  /*142050*/  LOP3.LUT R6, R11, 0xffff, RZ, 0xc0, !PT ;  /* 0x0000ffff0b067812 */ /* 0x004fc800078ec0ff */
[----:B------:R-:W-:-:S04]  /*142060*/  PRMT R3, R2, 0x3340, R6 ;  /* 0x0000334002037816 */ /* 0x000fc80000000006 */
[----:B------:R-:W-:Y:S02]  /*142070*/  PRMT R9, R3, 0x5410, R9 ;  /* 0x0000541003097816 */ /* 0x000fe40000000009 */
[----:B------:R-:W-:Y:S02]  /*142080*/  SHF.R.S32.HI R3, RZ, 0x1f, R4 ;  /* 0x0000001fff037819 */ /* 0x000fe40000011404 */
[----:B------:R-:W-:Y:S02]  /*142090*/  SHF.R.U32.HI R2, RZ, 0x8, R2 ;  /* 0x00000008ff027819 */ /* 0x000fe40000011602 */
[----:B------:R-:W-:Y:S01]  /*1420a0*/  SHF.R.U32.HI R6, RZ, 0x8, R6 ;  /* 0x00000008ff067819 */ /* 0x000fe20000011606 */
[----:B------:R-:W-:Y:S01]  /*1420b0*/  IMAD.X R13, R3, 0x1, R28, P1 ;  /* 0x00000001030d7824 */ /* 0x000fe200008e061c */
[----:B------:R-:W-:Y:S01]  /*1420c0*/  LOP3.LUT R2, R2, 0xffff, RZ, 0xc0, !PT ;  /* 0x0000ffff02027812 */ /* 0x000fe200078ec0ff */
[----:B------:R0:W-:Y:S01]  /*1420d0*/  STL [R1+0x1f60], R9 ;  /* 0x001f600901007387 */ /* 0x0001e20000100800 */
[----:B------:R-:W-:-:S03]  /*1420e0*/  LOP3.LUT R6, R6, 0xffff, RZ, 0xc0, !PT ;  /* 0x0000ffff06067812 */ /* 0x000fc600078ec0ff */
[----:B------:R3:W-:Y:S01]  /*1420f0*/  STL.64 [R1+0xfd0], R12 ;  /* 0x000fd00c01007387 */ /* 0x0007e20000100a00 */
[----:B------:R-:W-:Y:S02]  /*142100*/  PRMT R11, R2, 0x3340, R6 ;  /* 0x00003340020b7816 */ /* 0x000fe40000000006 */
[----:B0-----:R-:W-:Y:S02]  /*142110*/  LOP3.LUT R9, R7, 0xffff, RZ, 0xc0, !PT ;  /* 0x0000ffff07097812 */ /* 0x001fe400078ec0ff */
[----:B------:R-:W2:Y:S04]  /*142120*/  LDL.LU R7, [R1+0x458] ;  /* 0x0004580001077983 */ /* 0x000ea80000300800 */
[----:B------:R-:W2:Y:S04]  /*142130*/  LDL.LU R20, [R1+0x1bc] ;  /* 0x0001bc0001147983 */ /* 0x000ea80000300800 */
[----:B------:R-:W2:Y:S01]  /*142140*/  LDL.LU R21, [R1+0x330] ;  /* 0x0003300001157983 */ /* 0x000ea20000300800 */
[----:B------:R-:W-:-:S03]  /*142150*/  PRMT R9, R9, 0x3340, R0 ;  /* 0x0000334009097816 */ /* 0x000fc60000000000 */
[----:B------:R0:W-:Y:S04]  /*142160*/  STL [R1+0x5d10], R11 ;  /* 0x005d100b01007387 */ /* 0x0001e80000100800 */
[----:B------:R-:W-:Y:S01]  /*142170*/  STL [R1+0x188], R9 ;  /* 0x0001880901007387 */ /* 0x000fe20000100800 */
[----:B---3--:R-:W-:Y:S02]  /*142180*/  LOP3.LUT R12, R10, 0xffff, RZ, 0xc0, !PT ;  /* 0x0000ffff0a0c7812 */ /* 0x008fe400078ec0ff */
[----:B----4-:R-:W-:Y:S02]  /*142190*/  LOP3.LUT R6, R8, 0xffff, RZ, 0xc0, !PT ;  /* 0x0000ffff08067812 */ /* 0x010fe400078ec0ff */
[----:B------:R-:W-:Y:S02]  /*1421a0*/  LOP3.LUT R8, R5, 0xffff, RZ, 0xc0, !PT ;  /* 0x0000ffff05087812 */ /* 0x000fe400078ec0ff */
[----:B------:R-:W-:-:S02]  /*1421b0*/  PRMT R5, R6, 0x3340, R0 ;  /* 0x0000334006057816 */ /* 0x000fc40000000000 */
[----:B------:R-:W-:Y:S02]  /*1421c0*/  PRMT R2, R12, 0x3340, R8 ;  /* 0x000033400c027816 */ /* 0x000fe40000000008 */
[----:B------:R-:W-:Y:S02]  /*1421d0*/  IADD3 R10, P1, R4, R27, RZ ;  /* 0x0000001b040a7210 */ /* 0x000fe40007f3e0ff */
[----:B------:R-:W-:-:S03]  /*1421e0*/  PRMT R2, R2, 0x5410, R5 ;  /* 0x0000541002027816 */ /* 0x000fc60000000005 */
[----:B0-----:R-:W-:Y:S02]  /*1421f0*/  IMAD.X R11, R3, 0x1, R26, P1 ;  /* 0x00000001030b7824 */ /* 0x001fe400008e061a */
[----:B------:R-:W-:Y:S04]  /*142200*/  STL [R1+0x1a78], R2 ;  /* 0x001a780201007387 */ /* 0x000fe80000100800 */
[----:B------:R0:W-:Y:S04]  /*142210*/  STL.64 [R1+0xfd8], R10 ;  /* 0x000fd80a01007387 */ /* 0x0001e80000100a00 */
[----:B0-----:R-:W3:Y:S01]  /*142220*/  LDL.LU R10, [R1+0x3c4] ;  /* 0x0003c400010a7983 */ /* 0x001ee20000300800 */
[----:B------:R-:W-:-:S03]  /*142230*/  SHF.R.U32.HI R11, RZ, 0x8, R12 ;  /* 0x00000008ff0b7819 */ /* 0x000fc6000001160c */
[----:B------:R-:W4:Y:S01]  /*142240*/  LDL.LU R9, [R1+0x178] ;  /* 0x0001780001097983 */ /* 0x000f220000300800 */
[----:B------:R-:W-:-:S03]  /*142250*/  SHF.R.U32.HI R12, RZ, 0x8, R8 ;  /* 0x00000008ff0c7819 */ /* 0x000fc60000011608 */
[----:B------:R-:W4:Y:S04]  /*142260*/  LDL.LU R2, [R1+0x2a0] ;  /* 0x0002a00001027983 */ /* 0x000f280000300800 */
[----:B------:R-:W4:Y:S04]  /*142270*/  LDL.LU R13, [R1+0x788] ;  /* 0x00078800010d7983 */ /* 0x000f280000300800 */
[----:B------:R-:W4:Y:S04]  /*142280*/  LDL.LU R5, [R1+0x594] ;  /* 0x0005940001057983 */ /* 0x000f280000300800 */
[----:B------:R-:W-:Y:S04]  /*142290*/  STL.64 [R1+0x6260], R26 ;  /* 0x0062601a01007387 */ /* 0x000fe80000100a00 */
[----:B------:R-:W4:Y:S01]  /*1422a0*/  LDL.LU R8, [R1+0x644] ;  /* 0x0006440001087983 */ /* 0x000f220000300800 */
[----:B------:R-:W-:-:S02]  /*1422b0*/  SHF.R.U32.HI R6, RZ, 0x8, R6 ;  /* 0x00000008ff067819 */ /* 0x000fc40000011606 */
[----:B------:R-:W-:Y:S02]  /*1422c0*/  LOP3.LUT R11, R11, 0xffff, RZ, 0xc0, !PT ;  /* 0x0000ffff0b0b7812 */ /* 0x000fe400078ec0ff */
[----:B------:R-:W-:Y:S02]  /*1422d0*/  LOP3.LUT R12, R12, 0xffff, RZ, 0xc0, !PT ;  /* 0x0000ffff0c0c7812 */ /* 0x000fe400078ec0ff */
[----:B------:R-:W-:Y:S02]  /*1422e0*/  LOP3.LUT R6, R6, 0xffff, RZ, 0xc0, !PT ;  /* 0x0000ffff06067812 */ /* 0x000fe400078ec0ff */
[----:B------:R-:W-:Y:S02]  /*1422f0*/  PRMT R12, R11, 0x3340, R12 ;  /* 0x000033400b0c7816 */ /* 0x000fe4000000000c */
[----:B------:R-:W-:-:S03]  /*142300*/  PRMT R11, R6, 0x3340, R0 ;  /* 0x00003340060b7816 */ /* 0x000fc60000000000 */
[----:B------:R-:W-:Y:S04]  /*142310*/  STL [R1+0x4f0], R12 ;  /* 0x0004f00c01007387 */ /* 0x000fe80000100800 */
[----:B------:R0:W-:Y:S01]  /*142320*/  STL [R1+0x170], R11 ;  /* 0x0001700b01007387 */ /* 0x0001e20000100800 */
[----:B--2---:R-:W-:Y:S02]  /*142330*/  LOP3.LUT R7, R7, 0xffff, RZ, 0xc0, !PT ;  /* 0x0000ffff07077812 */ /* 0x004fe400078ec0ff */
[----:B------:R-:W-:Y:S02]  /*142340*/  LOP3.LUT R6, R20, 0xffff, RZ, 0xc0, !PT ;  /* 0x0000ffff14067812 */ /* 0x000fe400078ec0ff */
[----:B0-----:R-:W-:Y:S02]  /*142350*/  LOP3.LUT R11, R21, 0xffff, RZ, 0xc0, !PT ;  /* 0x0000ffff150b7812 */ /* 0x001fe400078ec0ff */
[----:B------:R-:W-:-:S02]  /*142360*/  PRMT R20, R6, 0x3340, R0 ;  /* 0x0000334006147816 */ /* 0x000fc40000000000 */
[----:B------:R-:W-:Y:S02]  /*142370*/  PRMT R12, R7, 0x3340, R11 ;  /* 0x00003340070c7816 */ /* 0x000fe4000000000b */
[----:B------:R-:W-:Y:S02]  /*142380*/  SHF.R.U32.HI R7, RZ, 0x8, R7 ;  /* 0x00000008ff077819 */ /* 0x000fe40000011607 */
[----:B------:R-:W-:Y:S02]  /*142390*/  SHF.R.U32.HI R11, RZ, 0x8, R11 ;  /* 0x00000008ff0b7819 */ /* 0x000fe4000001160b */
[----:B------:R-:W-:Y:S02]  /*1423a0*/  PRMT R12, R12, 0x5410, R20 ;  /* 0x000054100c0c7816 */ /* 0x000fe40000000014 */
[----:B------:R-:W-:Y:S02]  /*1423b0*/  SHF.R.U32.HI R6, RZ, 0x8, R6 ;  /* 0x00000008ff067819 */ /* 0x000fe40000011606 */
[----:B------:R-:W-:-:S02]  /*1423c0*/  IADD3 R20, P1, R4, R25, RZ ;  /* 0x0000001904147210 */ /* 0x000fc40007f3e0ff */
[----:B------:R-:W-:Y:S02]  /*1423d0*/  LOP3.LUT R7, R7, 0xffff, RZ, 0xc0, !PT ;  /* 0x0000ffff07077812 */ /* 0x000fe400078ec0ff */
[----:B------:R-:W-:Y:S02]  /*1423e0*/  LOP3.LUT R11, R11, 0xffff, RZ, 0xc0, !PT ;  /* 0x0000ffff0b0b7812 */ /* 0x000fe400078ec0ff */
[----:B------:R-:W-:Y:S01]  /*1423f0*/  LOP3.LUT R6, R6, 0xffff, RZ, 0xc0, !PT ;  /* 0x0000ffff06067812 */ /* 0x000fe200078ec0ff */
[----:B------:R-:W-:Y:S01]  /*142400*/  IMAD.X R21, R3, 0x1, R24, P1 ;  /* 0x0000000103157824 */ /* 0x000fe200008e0618 */
[----:B------:R-:W-:Y:S01]  /*142410*/  PRMT R7, R7, 0x3340, R11 ;  /* 0x0000334007077816 */ /* 0x000fe2000000000b */
[----:B------:R0:W-:Y:S01]  /*142420*/  STL [R1+0x1a6c], R12 ;  /* 0x001a6c0c01007387 */ /* 0x0001e20000100800 */
[----:B------:R-:W-:-:S03]  /*142430*/  PRMT R6, R6, 0x3340, R0 ;  /* 0x0000334006067816 */ /* 0x000fc60000000000 */
[----:B------:R-:W-:Y:S04]  /*142440*/  STL.64 [R1+0xfc8], R20 ;  /* 0x000fc81401007387 */ /* 0x000fe80000100a00 */
[----:B------:R1:W-:Y:S04]  /*142450*/  STL [R1+0x4ec], R7 ;  /* 0x0004ec0701007387 */ /* 0x0003e80000100800 */
[----:B------:R2:W-:Y:S01]  /*142460*/  STL [R1+0x174], R6 ;  /* 0x0001740601007387 */ /* 0x0005e20000100800 */
[----:B---3--:R-:W-:Y:S02]  /*142470*/  LOP3.LUT R10, R10, 0xffff, RZ, 0xc0, !PT ;  /* 0x0000ffff0a0a7812 */ /* 0x008fe400078ec0ff */
[----:B----4-:R-:W-:-:S02]  /*142480*/  LOP3.LUT R9, R9, 0xffff, RZ, 0xc0, !PT ;  /* 0x0000ffff09097812 */ /* 0x010fc400078ec0ff */
[----:B0-----:R-:W-:Y:S02]  /*142490*/  LOP3.LUT R12, R2, 0xffff, RZ, 0xc0, !PT ;  /* 0x0000ffff020c7812 */ /* 0x001fe400078ec0ff */
[----:B-1----:R-:W-:Y:S02]  /*1424a0*/  PRMT R7, R9, 0x3340, R0 ;  /* 0x0000334009077816 */ /* 0x002fe40000000000 */
[----:B------:R-:W-:Y:S02]  /*1424b0*/  LOP3.LUT R26, R13, 0xffff, RZ, 0xc0, !PT ;  /* 0x0000ffff0d1a7812 */ /* 0x000fe400078ec0ff */
[----:B------:R-:W-:Y:S02]  /*1424c0*/  PRMT R2, R10, 0x3340, R12 ;  /* 0x000033400a027816 */ /* 0x000fe4000000000c */
[----:B--2---:R-:W-:Y:S02]  /*1424d0*/  LOP3.LUT R6, R5, 0xffff, RZ, 0xc0, !PT ;  /* 0x0000ffff05067812 */ /* 0x004fe400078ec0ff */
[----:B------:R-:W-:Y:S01]  /*1424e0*/  PRMT R7, R2, 0x5410, R7 ;  /* 0x0000541002077816 */ /* 0x000fe20000000007 */
[----:B------:R-:W2:Y:S01]  /*1424f0*/  LDL.LU R5, [R1+0x3c8] ;  /* 0x0003c80001057983 */ /* 0x000ea20000300800 */
[----:B------:R-:W-:-:S03]  /*142500*/  PRMT R20, R6, 0x3340, R0 ;  /* 0x0000334006147816 */ /* 0x000fc60000000000 */
[----:B------:R-:W3:Y:S01]  /*142510*/  LDL.LU R2, [R1+0x180] ;  /* 0x0001800001027983 */ /* 0x000ee20000300800 */
[----:B------:R-:W-:-:S03]  /*142520*/  LOP3.LUT R27, R8, 0xffff, RZ, 0xc0, !PT ;  /* 0x0000ffff081b7812 */ /* 0x000fc600078ec0ff */
[----:B------:R-:W4:Y:S01]  /*142530*/  LDL.LU R8, [R1+0x2a4] ;  /* 0x0002a40001087983 */ /* 0x000f220000300800 */
[----:B------:R-:W-:-:S03]  /*142540*/  PRMT R11, R26, 0x3340, R27 ;  /* 0x000033401a0b7816 */ /* 0x000fc6000000001b */
[----:B------:R0:W-:Y:S01]  /*142550*/  STL [R1+0x1a74], R7 ;  /* 0x001a740701007387 */ /* 0x0001e20000100800 */
[----:B------:R-:W-:Y:S02]  /*142560*/  PRMT R21, R11, 0x5410, R20 ;  /* 0x000054100b157816 */ /* 0x000fe40000000014 */
[----:B------:R-:W-:Y:S01]  /*142570*/  IADD3 R20, P1, R4, R23, RZ ;  /* 0x0000001704147210 */ /* 0x000fe20007f3e0ff */
[----:B0-----:R-:W4:Y:S04]  /*142580*/  LDL.LU R7, [R1+0x7b0] ;  /* 0x0007b00001077983 */ /* 0x001f280000300800 */
[----:B------:R-:W4:Y:S04]  /*142590*/  LDL.LU R13, [R1+0x59c] ;  /* 0x00059c00010d7983 */ /* 0x000f280000300800 */
[----:B------:R-:W4:Y:S04]  /*1425a0*/  LDL.LU R11, [R1+0x65c] ;  /* 0x00065c00010b7983 */ /* 0x000f280000300800 */
[----:B------:R0:W-:Y:S02]  /*1425b0*/  STL [R1+0x1a70], R21 ;  /* 0x001a701501007387 */ /* 0x0001e40000100800 */
[----:B0-----:R-:W-:-:S05]  /*1425c0*/  IMAD.X R21, R3, 0x1, R22, P1 ;  /* 0x0000000103157824 */ /* 0x001fca00008e0616 */
[----:B------:R0:W-:Y:S04]  /*1425d0*/  STL.64 [R1+0xfb8], R20 ;  /* 0x000fb81401007387 */ /* 0x0001e80000100a00 */
[----:B0-----:R-:W3:Y:S01]  /*1425e0*/  LDL.LU.64 R20, [R1+0x6270] ;  /* 0x0062700001147983 */ /* 0x001ee20000300a00 */
        /* <DEDUP_REMOVED lines=8> */
[----:B------:R-:W-:Y:S02]  /*142670*/  SHF.R.U32.HI R9, RZ, 0x8, R9 ;  /* 0x00000008ff097819 */ /* 0x000fe40000011609 */
[----:B------:R-:W-:-:S02]  /*142680*/  PRMT R27, R26, 0x3340, R27 ;  /* 0x000033401a1b7816 */ /* 0x000fc4000000001b */
[----:B------:R-:W-:Y:S02]  /*142690*/  PRMT R10, R10, 0x3340, R12 ;  /* 0x000033400a0a7816 */ /* 0x000fe4000000000c */
[----:B------:R-:W-:Y:S02]  /*1426a0*/  SHF.R.U32.HI R6, RZ, 0x8, R6 ;  /* 0x00000008ff067819 */ /* 0x000fe40000011606 */
[----:B------:R-:W-:Y:S01]  /*1426b0*/  LOP3.LUT R9, R9, 0xffff, RZ, 0xc0, !PT ;  /* 0x0000ffff09097812 */ /* 0x000fe200078ec0ff */
[----:B------:R-:W-:Y:S01]  /*1426c0*/  STL [R1+0x4e4], R27 ;  /* 0x0004e41b01007387 */ /* 0x000fe20000100800 */
[----:B------:R-:W-:-:S03]  /*1426d0*/  LOP3.LUT R6, R6, 0xffff, RZ, 0xc0, !PT ;  /* 0x0000ffff06067812 */ /* 0x000fc600078ec0ff */
[----:B------:R0:W-:Y:S01]  /*1426e0*/  STL [R1+0x4e0], R10 ;  /* 0x0004e00a01007387 */ /* 0x0001e20000100800 */
[--C-:B------:R-:W-:Y:S02]  /*1426f0*/  PRMT R6, R6, 0x3340, R0.reuse ;  /* 0x0000334006067816 */ /* 0x100fe40000000000 */
[----:B0-----:R-:W-:Y:S02]  /*142700*/  PRMT R10, R9, 0x3340, R0 ;  /* 0x00003340090a7816 */ /* 0x001fe40000000000 */
[----:B--2---:R-:W-:Y:S02]  /*142710*/  LOP3.LUT R9, R5, 0xffff, RZ, 0xc0, !PT ;  /* 0x0000ffff05097812 */ /* 0x004fe400078ec0ff */
[----:B---3--:R-:W-:-:S05]  /*142720*/  IADD3 R26, P1, R4, R21, RZ ;  /* 0x00000015041a7210 */ /* 0x008fca0007f3e0ff */
[----:B------:R-:W-:-:S05]  /*142730*/  IMAD.X R27, R3, 0x1, R20, P1 ;  /* 0x00000001031b7824 */ /* 0x000fca00008e0614 */
[----:B------:R-:W-:Y:S04]  /*142740*/  STL.64 [R1+0xfc0], R26 ;  /* 0x000fc01a01007387 */ /* 0x000fe80000100a00 */
[----:B------:R0:W-:Y:S04]  /*142750*/  STL [R1+0x178], R10 ;  /* 0x0001780a01007387 */ /* 0x0001e80000100800 */
[----:B------:R-:W2:Y:S04]  /*142760*/  LDL.LU R12, [R1+0x750] ;  /* 0x00075000010c7983 */ /* 0x000ea80000300800 */
[----:B------:R1:W-:Y:S04]  /*142770*/  STL [R1+0x17c], R6 ;  /* 0x00017c0601007387 */ /* 0x0003e80000100800 */
[----:B0-----:R-:W3:Y:S04]  /*142780*/  LDL.LU R10, [R1+0x544] ;  /* 0x00054400010a7983 */ /* 0x001ee80000300800 */
[----:B------:R-:W3:Y:S01]  /*142790*/  LDL.LU R5, [R1+0x5f0] ;  /* 0x0005f00001057983 */ /* 0x000ee20000300800 */
[----:B------:R-:W-:-:S02]  /*1427a0*/  LOP3.LUT R2, R2, 0xffff, RZ, 0xc0, !PT ;  /* 0x0000ffff02027812 */ /* 0x000fc400078ec0ff */
[----:B----4-:R-:W-:Y:S02]  /*1427b0*/  LOP3.LUT R8, R8, 0xffff, RZ, 0xc0, !PT ;  /* 0x0000ffff08087812 */ /* 0x010fe400078ec0ff */
[----:B-1----:R-:W-:Y:S02]  /*1427c0*/  LOP3.LUT R6, R13, 0xffff, RZ, 0xc0, !PT ;  /* 0x0000ffff0d067812 */ /* 0x002fe400078ec0ff */
[----:B------:R-:W-:Y:S02]  /*1427d0*/  PRMT R26, R2, 0x3340, R0 ;  /* 0x00003340021a7816 */ /* 0x000fe40000000000 */
[----:B------:R-:W-:Y:S02]  /*1427e0*/  PRMT R13, R9, 0x3340, R8 ;  /* 0x00003340090d7816 */ /* 0x000fe40000000008 */
[----:B------:R-:W-:Y:S02]  /*1427f0*/  LOP3.LUT R7, R7, 0xffff, RZ, 0xc0, !PT ;  /* 0x0000ffff07077812 */ /* 0x000fe400078ec0ff */
[----:B------:R-:W-:-:S02]  /*142800*/  LOP3.LUT R11, R11, 0xffff, RZ, 0xc0, !PT ;  /* 0x0000ffff0b0b7812 */ /* 0x000fc400078ec0ff */
[----:B------:R-:W-:Y:S01]  /*142810*/  PRMT R26, R13, 0x5410, R26 ;  /* 0x000054100d1a7816 */ /* 0x000fe2000000001a */
[----:B------:R0:W-:Y:S01]  /*142820*/  STL [R1+0x5fb8], R2 ;  /* 0x005fb80201007387 */ /* 0x0001e20000100800 */
[----:B------:R-:W-:-:S03]  /*142830*/  PRMT R13, R6, 0x3340, R0 ;  /* 0x00003340060d7816 */ /* 0x000fc60000000000 */
[----:B------:R1:W-:Y:S01]  /*142840*/  STL [R1+0x1f58], R26 ;  /* 0x001f581a01007387 */ /* 0x0003e20000100800 */
[----:B0-----:R-:W-:Y:S02]  /*142850*/  PRMT R2, R7, 0x3340, R11 ;  /* 0x0000334007027816 */ /* 0x001fe4000000000b */
[----:B-1----:R-:W-:Y:S02]  /*142860*/  IADD3 R26, P1, R4, R19, RZ ;  /* 0x00000013041a7210 */ /* 0x002fe40007f3e0ff */
[----:B------:R-:W-:-:S03]  /*142870*/  PRMT R2, R2, 0x5410, R13 ;  /* 0x0000541002027816 */ /* 0x000fc6000000000d */
[----:B------:R-:W-:Y:S02]  /*142880*/  IMAD.X R27, R3, 0x1, R18, P1 ;  /* 0x00000001031b7824 */ /* 0x000fe400008e0612 */
[----:B------:R0:W-:Y:S01]  /*142890*/  STL [R1+0x1a68], R2 ;  /* 0x001a680201007387 */ /* 0x0001e20000100800 */
[----:B------:R-:W-:-:S03]  /*1428a0*/  SHF.R.U32.HI R13, RZ, 0x8, R9 ;  /* 0x00000008ff0d7819 */ /* 0x000fc60000011609 */
[----:B------:R1:W-:Y:S01]  /*1428b0*/  STL.64 [R1+0xfa8], R26 ;  /* 0x000fa81a01007387 */ /* 0x0003e20000100a00 */
[----:B------:R-:W-:Y:S02]  /*1428c0*/  LOP3.LUT R13, R13, 0xffff, RZ, 0xc0, !PT ;  /* 0x0000ffff0d0d7812 */ /* 0x000fe400078ec0ff */
[----:B------:R-:W-:Y:S02]  /*1428d0*/  SHF.R.U32.HI R11, RZ, 0x8, R11 ;  /* 0x00000008ff0b7819 */ /* 0x000fe4000001160b */
[----:B0-----:R-:W-:Y:S02]  /*1428e0*/  SHF.R.U32.HI R2, RZ, 0x8, R7 ;  /* 0x00000008ff027819 */ /* 0x001fe40000011607 */
[----:B-1----:R-:W-:Y:S01]  /*1428f0*/  SHF.R.U32.HI R26, RZ, 0x8, R8 ;  /* 0x00000008ff1a7819 */ /* 0x002fe20000011608 */
[----:B------:R-:W4:Y:S01]  /*142900*/  LDL.LU R7, [R1+0x468] ;  /* 0x0004680001077983 */ /* 0x000f220000300800 */
[----:B------:R-:W-:Y:S02]  /*142910*/  LOP3.LUT R2, R2, 0xffff, RZ, 0xc0, !PT ;  /* 0x0000ffff02027812 */ /* 0x000fe400078ec0ff */
[----:B------:R-:W-:-:S02]  /*142920*/  LOP3.LUT R11, R11, 0xffff, RZ, 0xc0, !PT ;  /* 0x0000ffff0b0b7812 */ /* 0x000fc400078ec0ff */
[----:B------:R-:W-:Y:S01]  /*142930*/  LOP3.LUT R26, R26, 0xffff, RZ, 0xc0, !PT ;  /* 0x0000ffff1a1a7812 */ /* 0x000fe200078ec0ff */
[----:B------:R-:W4:Y:S04]  /*142940*/  LDL.LU R9, [R1+0x1c8] ;  /* 0x0001c80001097983 */ /* 0x000f280000300800 */
[----:B------:R-:W4:Y:S01]  /*142950*/  LDL.LU R8, [R1+0x348] ;  /* 0x0003480001087983 */ /* 0x000f220000300800 */
[----:B------:R-:W-:-:S05]  /*142960*/  PRMT R13, R13, 0x3340, R26 ;  /* 0x000033400d0d7816 */ /* 0x000fca000000001a */
[----:B------:R0:W-:Y:S02]  /*142970*/  STL [R1+0x5d14], R13 ;  /* 0x005d140d01007387 */ /* 0x0001e40000100800 */
[----:B0-----:R-:W-:Y:S02]  /*142980*/  PRMT R13, R2, 0x3340, R11 ;  /* 0x00003340020d7816 */ /* 0x001fe4000000000b */
[----:B------:R-:W-:-:S03]  /*142990*/  IADD3 R26, P1, R4, R17, RZ ;  /* 0x00000011041a7210 */ /* 0x000fc60007f3e0ff */
[----:B------:R0:W-:Y:S02]  /*1429a0*/  STL [R1+0x4dc], R13 ;  /* 0x0004dc0d01007387 */ /* 0x0001e40000100800 */
[----:B------:R-:W-:Y:S01]  /*1429b0*/  IMAD.X R27, R3, 0x1, R15, P1 ;  /* 0x00000001031b7824 */ /* 0x000fe200008e060f */
[----:B--2---:R-:W-:Y:S02]  /*1429c0*/  LOP3.LUT R11, R12, 0xffff, RZ, 0xc0, !PT ;  /* 0x0000ffff0c0b7812 */ /* 0x004fe400078ec0ff */
[----:B---3--:R-:W-:Y:S02]  /*1429d0*/  LOP3.LUT R12, R5, 0xffff, RZ, 0xc0, !PT ;  /* 0x0000ffff050c7812 */ /* 0x008fe400078ec0ff */
[----:B------:R-:W-:Y:S02]  /*1429e0*/  LOP3.LUT R2, R10, 0xffff, RZ, 0xc0, !PT ;  /* 0x0000ffff0a027812 */ /* 0x000fe400078ec0ff */
[----:B------:R-:W-:Y:S02]  /*1429f0*/  PRMT R5, R11, 0x3340, R12 ;  /* 0x000033400b057816 */ /* 0x000fe4000000000c */
[----:B------:R-:W-:-:S02]  /*142a00*/  SHF.R.U32.HI R11, RZ, 0x8, R11 ;  /* 0x00000008ff0b7819 */ /* 0x000fc4000001160b */
[----:B------:R-:W-:Y:S02]  /*142a10*/  SHF.R.U32.HI R12, RZ, 0x8, R12 ;  /* 0x00000008ff0c7819 */ /* 0x000fe4000001160c */
[----:B------:R-:W-:Y:S02]  /*142a20*/  PRMT R10, R2, 0x3340, R0 ;  /* 0x00003340020a7816 */ /* 0x000fe40000000000 */
[----:B------:R-:W-:Y:S02]  /*142a30*/  LOP3.LUT R11, R11, 0xffff, RZ, 0xc0, !PT ;  /* 0x0000ffff0b0b7812 */ /* 0x000fe400078ec0ff */
[----:B------:R-:W-:Y:S02]  /*142a40*/  LOP3.LUT R12, R12, 0xffff, RZ, 0xc0, !PT ;  /* 0x0000ffff0c0c7812 */ /* 0x000fe400078ec0ff */
[----:B0-----:R-:W-:Y:S02]  /*142a50*/  PRMT R13, R5, 0x5410, R10 ;  /* 0x00005410050d7816 */ /* 0x001fe4000000000a */
[----:B------:R-:W2:Y:S01]  /*142a60*/  LDL.LU R10, [R1+0x3f8] ;  /* 0x0003f800010a7983 */ /* 0x000ea20000300800 */
[----:B------:R-:W-:-:S02]  /*142a70*/  PRMT R11, R11, 0x3340, R12 ;  /* 0x000033400b0b7816 */ /* 0x000fc4000000000c */
[----:B------:R-:W-:Y:S01]  /*142a80*/  IADD3 R12, P1, R4, R16, RZ ;  /* 0x00000010040c7210 */ /* 0x000fe20007f3e0ff */
[----:B------:R-:W3:Y:S04]  /*142a90*/  LDL.LU R5, [R1+0x2b8] ;  /* 0x0002b80001057983 */ /* 0x000ee80000300800 */
[----:B------:R0:W-:Y:S04]  /*142aa0*/  STL [R1+0x1a58], R13 ;  /* 0x001a580d01007387 */ /* 0x0001e80000100800 */
[----:B------:R-:W-:Y:S04]  /*142ab0*/  STL.64 [R1+0xfa0], R26 ;  /* 0x000fa01a01007387 */ /* 0x000fe80000100a00 */
[----:B------:R1:W-:Y:S01]  /*142ac0*/  STL [R1+0x4d8], R11 ;  /* 0x0004d80b01007387 */ /* 0x0003e20000100800 */
[----:B0-----:R-:W-:-:S03]  /*142ad0*/  IMAD.X R13, R3, 0x1, R14, P1 ;  /* 0x00000001030d7824 */ /* 0x001fc600008e060e */
[----:B------:R-:W2:Y:S01]  /*142ae0*/  LDL.LU R3, [R1+0x6268] ;  /* 0x0062680001037983 */ /* 0x000ea20000300800 */
[----:B------:R-:W-:-:S04]  /*142af0*/  SHF.R.U32.HI R2, RZ, 0x8, R2 ;  /* 0x00000008ff027819 */ /* 0x000fc80000011602 */
[----:B------:R-:W-:Y:S01]  /*142b00*/  LOP3.LUT R2, R2, 0xffff, RZ, 0xc0, !PT ;  /* 0x0000ffff02027812 */ /* 0x000fe200078ec0ff */
[----:B------:R0:W-:Y:S03]  /*142b10*/  STL.64 [R1+0xfb0], R12 ;  /* 0x000fb00c01007387 */ /* 0x0001e60000100a00 */
[----:B-1----:R-:W-:-:S05]  /*142b20*/  PRMT R11, R2, 0x3340, R0 ;  /* 0x00003340020b7816 */ /* 0x002fca0000000000 */
[----:B------:R1:W-:Y:S01]  /*142b30*/  STL [R1+0x98], R11 ;  /* 0x0000980b01007387 */ /* 0x0003e20000100800 */
[----:B----4-:R-:W-:Y:S02]  /*142b40*/  LOP3.LUT R2, R7, 0xffff, RZ, 0xc0, !PT ;  /* 0x0000ffff07027812 */ /* 0x010fe400078ec0ff */
[----:B0-----:R-:W-:Y:S02]  /*142b50*/  LOP3.LUT R13, R9, 0xffff, RZ, 0xc0, !PT ;  /* 0x0000ffff090d7812 */ /* 0x001fe400078ec0ff */
[----:B------:R-:W-:Y:S02]  /*142b60*/  LOP3.LUT R9, R8, 0xffff, RZ, 0xc0, !PT ;  /* 0x0000ffff08097812 */ /* 0x000fe400078ec0ff */
[----:B-1----:R-:W-:Y:S02]  /*142b70*/  SHF.R.U32.HI R11, RZ, 0x8, R6 ;  /* 0x00000008ff0b7819 */ /* 0x002fe40000011606 */
[----:B------:R-:W-:Y:S02]  /*142b80*/  PRMT R8, R13, 0x3340, R0 ;  /* 0x000033400d087816 */ /* 0x000fe40000000000 */
[----:B------:R-:W-:-:S02]  /*142b90*/  PRMT R7, R2, 0x3340, R9 ;  /* 0x0000334002077816 */ /* 0x000fc40000000009 */
[----:B------:R-:W-:Y:S02]  /*142ba0*/  SHF.R.U32.HI R2, RZ, 0x8, R2 ;  /* 0x00000008ff027819 */ /* 0x000fe40000011602 */
[----:B------:R-:W-:Y:S02]  /*142bb0*/  SHF.R.U32.HI R9, RZ, 0x8, R9 ;  /* 0x00000008ff097819 */ /* 0x000fe40000011609 */
[----:B------:R-:W-:Y:S02]  /*142bc0*/  LOP3.LUT R11, R11, 0xffff, RZ, 0xc0, !PT ;  /* 0x0000ffff0b0b7812 */ /* 0x000fe400078ec0ff */
[----:B------:R-:W-:Y:S02]  /*142bd0*/  PRMT R7, R7, 0x5410, R8 ;  /* 0x0000541007077816 */ /* 0x000fe40000000008 */
[----:B------:R-:W-:Y:S02]  /*142be0*/  LOP3.LUT R2, R2, 0xffff, RZ, 0xc0, !PT ;  /* 0x0000ffff02027812 */ /* 0x000fe400078ec0ff */
[----:B------:R-:W-:-:S02]  /*142bf0*/  LOP3.LUT R9, R9, 0xffff, RZ, 0xc0, !PT ;  /* 0x0000ffff09097812 */ /* 0x000fc400078ec0ff */
[----:B------:R-:W-:Y:S01]  /*142c00*/  PRMT R11, R11, 0x3340, R0 ;  /* 0x000033400b0b7816 */ /* 0x000fe20000000000 */
[----:B------:R0:W-:Y:S01]  /*142c10*/  STL [R1+0x1a54], R7 ;  /* 0x001a540701007387 */ /* 0x0001e20000100800 */
[----:B------:R-:W-:-:S03]  /*142c20*/  PRMT R2, R2, 0x3340, R9 ;  /* 0x0000334002027816 */ /* 0x000fc60000000009 */
[----:B0-----:R-:W4:Y:S04]  /*142c30*/  LDL.LU R7, [R1+0x46c] ;  /* 0x00046c0001077983 */ /* 0x001f280000300800 */
[----:B------:R-:W4:Y:S04]  /*142c40*/  LDL.LU R6, [R1+0x1d0] ;  /* 0x0001d00001067983 */ /* 0x000f280000300800 */
[----:B------:R-:W4:Y:S04]  /*142c50*/  LDL.LU R8, [R1+0x354] ;  /* 0x0003540001087983 */ /* 0x000f280000300800 */
[----:B------:R-:W-:Y:S04]  /*142c60*/  STL [R1+0x184], R11 ;  /* 0x0001840b01007387 */ /* 0x000fe80000100800 */
[----:B------:R0:W-:Y:S02]  /*142c70*/  STL [R1+0x4c8], R2 ;  /* 0x0004c80201007387 */ /* 0x0001e40000100800 */
[----:B0-----:R-:W-:Y:S01]  /*142c80*/  VIADD R2, R4, UR5 ;  /* 0x0000000504027c36 */ /* 0x001fe20008000000 */
[----:B---3--:R-:W-:-:S02]  /*142c90*/  LOP3.LUT R12, R5, 0xffff, RZ, 0xc0, !PT ;  /* 0x0000ffff050c7812 */ /* 0x008fc400078ec0ff */
[----:B--2---:R-:W-:Y:S02]  /*142ca0*/  LOP3.LUT R11, R10, 0xffff, RZ, 0xc0, !PT ;  /* 0x0000ffff0a0b7812 */ /* 0x004fe400078ec0ff */
[----:B------:R-:W-:Y:S02]  /*142cb0*/  LOP3.LUT R3, R3, 0xffff, RZ, 0xc0, !PT ;  /* 0x0000ffff03037812 */ /* 0x000fe400078ec0ff */
[----:B------:R-:W-:Y:S02]  /*142cc0*/  PRMT R4, R11, 0x3340, R12 ;  /* 0x000033400b047816 */ /* 0x000fe4000000000c */
[----:B------:R-:W-:Y:S01]  /*142cd0*/  SHF.R.U32.HI R13, RZ, 0x8, R13 ;  /* 0x00000008ff0d7819 */ /* 0x000fe2000001160d */
[----:B------:R-:W-:Y:S01]  /*142ce0*/  ULDC UR5, c[0x0][0x248] ;  /* 0x0000920000057ab9 */ /* 0x000fe20000000800 */
[----:B------:R-:W-:Y:S02]  /*142cf0*/  PRMT R5, R3, 0x3340, R0 ;  /* 0x0000334003057816 */ /* 0x000fe40000000000 */
[----:B------:R-:W-:-:S02]  /*142d00*/  IADD3 R26, P1, R2, R29, RZ ;  /* 0x0000001d021a7210 */ /* 0x000fc40007f3e0ff */
[----:B------:R-:W-:Y:S02]  /*142d10*/  PRMT R4, R4, 0x5410, R5 ;  /* 0x0000541004047816 */ /* 0x000fe40000000005 */
[----:B------:R-:W-:-:S05]  /*142d20*/  SHF.R.S32.HI R5, RZ, 0x1f, R2 ;  /* 0x0000001fff057819 */ /* 0x000fca0000011402 */
[----:B------:R-:W-:Y:S01]  /*142d30*/  IMAD.X R27, R5, 0x1, R28, P1 ;  /* 0x00000001051b7824 */ /* 0x000fe200008e061c */
[----:B------:R-:W-:Y:S04]  /*142d40*/  STL [R1+0x1a3c], R4 ;  /* 0x001a3c0401007387 */ /* 0x000fe80000100800 */
[----:B------:R0:W-:Y:S04]  /*142d50*/  STL.64 [R1+0xf98], R26 ;  /* 0x000f981a01007387 */ /* 0x0001e80000100a00 */
[----:B0-----:R-:W2:Y:S04]  /*142d60*/  LDL.LU.64 R26, [R1+0x6260] ;  /* 0x00626000011a7983 */ /* 0x001ea80000300a00 */
[----:B------:R-:W3:Y:S04]  /*142d70*/  LDL.LU R9, [R1+0x7e8] ;  /* 0x0007e80001097983 */ /* 0x000ee80000300800 */
[----:B------:R-:W3:Y:S04]  /*142d80*/  LDL.LU R4, [R1+0x5b0] ;  /* 0x0005b00001047983 */ /* 0x000ee80000300800 */
[----:B------:R-:W3:Y:S01]  /*142d90*/  LDL.LU R10, [R1+0x694] ;  /* 0x00069400010a7983 */ /* 0x000ee20000300800 */
[----:B------:R-:W-:-:S02]  /*142da0*/  SHF.R.U32.HI R11, RZ, 0x8, R11 ;  /* 0x00000008ff0b7819 */ /* 0x000fc4000001160b */
[----:B------:R-:W-:Y:S02]  /*142db0*/  SHF.R.U32.HI R12, RZ, 0x8, R12 ;  /* 0x00000008ff0c7819 */ /* 0x000fe4000001160c */
[----:B------:R-:W-:Y:S02]  /*142dc0*/  LOP3.LUT R13, R13, 0xffff, RZ, 0xc0, !PT ;  /* 0x0000ffff0d0d7812 */ /* 0x000fe400078ec0ff */
[----:B------:R-:W-:Y:S02]  /*142dd0*/  LOP3.LUT R11, R11, 0xffff, RZ, 0xc0, !PT ;  /* 0x0000ffff0b0b7812 */ /* 0x000fe400078ec0ff */
[----:B------:R-:W-:Y:S02]  /*142de0*/  LOP3.LUT R12, R12, 0xffff, RZ, 0xc0, !PT ;  /* 0x0000ffff0c0c7812 */ /* 0x000fe400078ec0ff */
[----:B------:R-:W-:Y:S02]  /*142df0*/  PRMT R13, R13, 0x3340, R0 ;  /* 0x000033400d0d7816 */ /* 0x000fe40000000000 */
[----:B------:R-:W-:-:S02]  /*142e00*/  PRMT R11, R11, 0x3340, R12 ;  /* 0x000033400b0b7816 */ /* 0x000fc4000000000c */
[----:B----4-:R-:W-:Y:S02]  /*142e10*/  LOP3.LUT R7, R7, 0xffff, RZ, 0xc0, !PT ;  /* 0x0000ffff07077812 */ /* 0x010fe400078ec0ff */
[----:B------:R-:W-:Y:S02]  /*142e20*/  LOP3.LUT R6, R6, 0xffff, RZ, 0xc0, !PT ;  /* 0x0000ffff06067812 */ /* 0x000fe400078ec0ff */
[----:B------:R-:W-:Y:S01]  /*142e30*/  LOP3.LUT R8, R8, 0xffff, RZ, 0xc0, !PT ;  /* 0x0000ffff08087812 */ /* 0x000fe200078ec0ff */
[----:B------:R-:W-:Y:S04]  /*142e40*/  STL [R1+0x18c], R13 ;  /* 0x00018c0d01007387 */ /* 0x000fe80000100800 */
[----:B------:R0:W-:Y:S01]  /*142e50*/  STL [R1+0x4d4], R11 ;  /* 0x0004d40b01007387 */ /* 0x0001e20000100800 */
[----:B------:R-:W-:-:S02]  /*142e60*/  PRMT R12, R6, 0x3340, R0 ;  /* 0x00003340060c7816 */ /* 0x000fc40000000000 */
[----:B0-----:R-:W-:-:S04]  /*142e70*/  PRMT R11, R7, 0x3340, R8 ;  /* 0x00003340070b7816 */ /* 0x001fc80000000008 */
[----:B------:R-:W-:Y:S02]  /*142e80*/  PRMT R11, R11, 0x5410, R12 ;  /* 0x000054100b0b7816 */ /* 0x000fe4000000000c */
[----:B------:R-:W-:-:S03]  /*142e90*/  SHF.R.U32.HI R7, RZ, 0x8, R7 ;  /* 0x00000008ff077819 */ /* 0x000fc60000011607 */
[----:B------:R-:W-:Y:S01]  /*142ea0*/  STL [R1+0x1a30], R11 ;  /* 0x001a300b01007387 */ /* 0x000fe20000100800 */
[----:B------:R-:W-:Y:S02]  /*142eb0*/  SHF.R.U32.HI R6, RZ, 0x8, R6 ;  /* 0x00000008ff067819 */ /* 0x000fe40000011606 */
[----:B------:R-:W-:Y:S02]  /*142ec0*/  LOP3.LUT R7, R7, 0xffff, RZ, 0xc0, !PT ;  /* 0x0000ffff07077812 */ /* 0x000fe400078ec0ff */
[----:B------:R-:W-:-:S04]  /*142ed0*/  LOP3.LUT R6, R6, 0xffff, RZ, 0xc0, !PT ;  /* 0x0000ffff06067812 */ /* 0x000fc800078ec0ff */
[----:B------:R-:W-:Y:S02]  /*142ee0*/  PRMT R6, R6, 0x3340, R0 ;  /* 0x0000334006067816 */ /* 0x000fe40000000000 */
[----:B--2---:R-:W-:Y:S01]  /*142ef0*/  IADD3 R12, P1, R2, R27, RZ ;  /* 0x0000001b020c7210 */ /* 0x004fe20007f3e0ff */
[----:B------:R-:W-:Y:S04]  /*142f00*/  STL.64 [R1+0x6250], R26 ;  /* 0x0062501a01007387 */ /* 0x000fe80000100a00 */
[----:B------:R-:W-:-:S05]  /*142f10*/  IMAD.X R13, R5, 0x1, R26, P1 ;  /* 0x00000001050d7824 */ /* 0x000fca00008e061a */
[----:B------:R0:W-:Y:S02]  /*142f20*/  STL.64 [R1+0xf90], R12 ;  /* 0x000f900c01007387 */ /* 0x0001e40000100a00 */
[----:B0-----:R-:W-:Y:S02]  /*142f30*/  SHF.R.U32.HI R12, RZ, 0x8, R8 ;  /* 0x00000008ff0c7819 */ /* 0x001fe40000011608 */
[----:B------:R-:W2:Y:S04]  /*142f40*/  LDL.LU R13, [R1+0x404] ;  /* 0x00040400010d7983 */ /* 0x000ea80000300800 */
[----:B------:R-:W4:Y:S04]  /*142f50*/  LDL.LU R8, [R1+0x1a0] ;  /* 0x0001a00001087983 */ /* 0x000f280000300800 */
[----:B------:R-:W4:Y:S01]  /*142f60*/  LDL.LU R11, [R1+0x2c4] ;  /* 0x0002c400010b7983 */ /* 0x000f220000300800 */
[----:B------:R-:W-:-:S02]  /*142f70*/  LOP3.LUT R12, R12, 0xffff, RZ, 0xc0, !PT ;  /* 0x0000ffff0c0c7812 */ /* 0x000fc400078ec0ff */
[----:B---3--:R-:W-:Y:S02]  /*142f80*/  LOP3.LUT R27, R9, 0xffff, RZ, 0xc0, !PT ;  /* 0x0000ffff091b7812 */ /* 0x008fe400078ec0ff */
[----:B------:R-:W-:Y:S02]  /*142f90*/  PRMT R7, R7, 0x3340, R12 ;  /* 0x0000334007077816 */ /* 0x000fe4000000000c */
[----:B------:R-:W-:Y:S02]  /*142fa0*/  LOP3.LUT R12, R4, 0xffff, RZ, 0xc0, !PT ;  /* 0x0000ffff040c7812 */ /* 0x000fe400078ec0ff */
[----:B------:R-:W-:Y:S01]  /*142fb0*/  LOP3.LUT R9, R10, 0xffff, RZ, 0xc0, !PT ;  /* 0x0000ffff0a097812 */ /* 0x000fe200078ec0ff */
[----:B------:R-:W-:Y:S04]  /*142fc0*/  STL [R1+0x4bc], R7 ;  /* 0x0004bc0701007387 */ /* 0x000fe80000100800 */
[----:B------:R0:W-:Y:S01]  /*142fd0*/  STL [R1+0x194], R6 ;  /* 0x0001940601007387 */ /* 0x0001e20000100800 */
[----:B------:R-:W-:-:S02]  /*142fe0*/  PRMT R4, R27, 0x3340, R9 ;  /* 0x000033401b047816 */ /* 0x000fc40000000009 */
[----:B0-----:R-:W-:-:S04]  /*142ff0*/  PRMT R6, R12, 0x3340, R0 ;  /* 0x000033400c067816 */ /* 0x001fc80000000000 */
[----:B------:R-:W-:Y:S02]  /*143000*/  PRMT R4, R4, 0x5410, R6 ;  /* 0x0000541004047816 */ /* 0x000fe40000000006 */
[----:B------:R-:W-:-:S05]  /*143010*/  IADD3 R6, P1, R2, R25, RZ ;  /* 0x0000001902067210 */ /* 0x000fca0007f3e0ff */
[----:B------:R-:W-:Y:S01]  /*143020*/  IMAD.X R7, R5, 0x1, R24, P1 ;  /* 0x0000000105077824 */ /* 0x000fe200008e0618 */
[----:B------:R-:W-:Y:S04]  /*143030*/  STL [R1+0x1a34], R4 ;  /* 0x001a340401007387 */ /* 0x000fe80000100800 */
[----:B------:R-:W-:Y:S04]  /*143040*/  STL.64 [R1+0x6248], R24 ;  /* 0x0062481801007387 */ /* 0x000fe80000100a00 */
[----:B------:R0:W-:Y:S01]  /*143050*/  STL.64 [R1+0xf88], R6 ;  /* 0x000f880601007387 */ /* 0x0001e20000100a00 */
[----:B------:R-:W-:-:S03]  /*143060*/  SHF.R.U32.HI R26, RZ, 0x8, R3 ;  /* 0x00000008ff1a7819 */ /* 0x000fc60000011603 */
[----:B0-----:R-:W3:Y:S04]  /*143070*/  LDL.LU R6, [R1+0x810] ;  /* 0x0008100001067983 */ /* 0x001ee80000300800 */
[----:B------:R-:W3:Y:S04]  /*143080*/  LDL.LU R7, [R1+0x5b8] ;  /* 0x0005b80001077983 */ /* 0x000ee80000300800 */
        /* <DEDUP_REMOVED lines=8> */
[----:B------:R-:W-:Y:S01]  /*143110*/  PRMT R26, R26, 0x3340, R0 ;  /* 0x000033401a1a7816 */ /* 0x000fe20000000000 */
[----:B------:R-:W3:Y:S01]  /*143120*/  LDL.LU R9, [R1+0x640] ;  /* 0x0006400001097983 */ /* 0x000ee20000300800 */
[----:B------:R-:W-:-:S03]  /*143130*/  PRMT R24, R24, 0x3340, R25 ;  /* 0x0000334018187816 */ /* 0x000fc60000000019 */
[----:B------:R-:W-:Y:S04]  /*143140*/  STL [R1+0x190], R26 ;  /* 0x0001901a01007387 */ /* 0x000fe80000100800 */
[----:B------:R0:W-:Y:S01]  /*143150*/  STL [R1+0x4b0], R24 ;  /* 0x0004b01801007387 */ /* 0x0001e20000100800 */
[----:B------:R-:W-:-:S04]  /*143160*/  SHF.R.U32.HI R12, RZ, 0x8, R12 ;  /* 0x00000008ff0c7819 */ /* 0x000fc8000001160c */
[----:B------:R-:W-:-:S04]  /*143170*/  LOP3.LUT R12, R12, 0xffff, RZ, 0xc0, !PT ;  /* 0x0000ffff0c0c7812 */ /* 0x000fc800078ec0ff */
[--C-:B------:R-:W-:Y:S02]  /*143180*/  PRMT R12, R12, 0x3340, R0.reuse ;  /* 0x000033400c0c7816 */ /* 0x100fe40000000000 */
[----:B--2---:R-:W-:Y:S02]  /*143190*/  LOP3.LUT R13, R13, 0xffff, RZ, 0xc0, !PT ;  /* 0x0000ffff0d0d7812 */ /* 0x004fe400078ec0ff */
[----:B----4-:R-:W-:Y:S02]  /*1431a0*/  LOP3.LUT R8, R8, 0xffff, RZ, 0xc0, !PT ;  /* 0x0000ffff08087812 */ /* 0x010fe400078ec0ff */
[----:B------:R-:W-:Y:S02]  /*1431b0*/  LOP3.LUT R11, R11, 0xffff, RZ, 0xc0, !PT ;  /* 0x0000ffff0b0b7812 */ /* 0x000fe400078ec0ff */
[----:B------:R-:W-:Y:S02]  /*1431c0*/  PRMT R25, R8, 0x3340, R0 ;  /* 0x0000334008197816 */ /* 0x000fe40000000000 */
[--C-:B0-----:R-:W-:Y:S01]  /*1431d0*/  PRMT R24, R13, 0x3340, R11.reuse ;  /* 0x000033400d187816 */ /* 0x101fe2000000000b */
[----:B------:R0:W-:Y:S01]  /*1431e0*/  STL [R1+0x5fbc], R8 ;  /* 0x005fbc0801007387 */ /* 0x0001e20000100800 */
[----:B------:R-:W-:-:S02]  /*1431f0*/  SHF.R.U32.HI R11, RZ, 0x8, R11 ;  /* 0x00000008ff0b7819 */ /* 0x000fc4000001160b */
[----:B0-----:R-:W-:Y:S02]  /*143200*/  PRMT R8, R24, 0x5410, R25 ;  /* 0x0000541018087816 */ /* 0x001fe40000000019 */
[----:B------:R-:W-:-:S03]  /*143210*/  IADD3 R24, P1, R2, R23, RZ ;  /* 0x0000001702187210 */ /* 0x000fc60007f3e0ff */
[----:B------:R0:W-:Y:S01]  /*143220*/  STL [R1+0x1f48], R8 ;  /* 0x001f480801007387 */ /* 0x0001e20000100800 */
[----:B------:R-:W-:Y:S01]  /*143230*/  LOP3.LUT R11, R11, 0xffff, RZ, 0xc0, !PT ;  /* 0x0000ffff0b0b7812 */ /* 0x000fe200078ec0ff */
[----:B------:R-:W-:Y:S01]  /*143240*/  IMAD.X R25, R5, 0x1, R22, P1 ;  /* 0x0000000105197824 */ /* 0x000fe200008e0616 */
[----:B0-----:R-:W-:-:S04]  /*143250*/  SHF.R.U32.HI R8, RZ, 0x8, R13 ;  /* 0x00000008ff087819 */ /* 0x001fc8000001160d */
[----:B------:R-:W-:-:S04]  /*143260*/  LOP3.LUT R8, R8, 0xffff, RZ, 0xc0, !PT ;  /* 0x0000ffff08087812 */ /* 0x000fc800078ec0ff */
[----:B------:R-:W-:Y:S01]  /*143270*/  PRMT R13, R8, 0x3340, R11 ;  /* 0x00003340080d7816 */ /* 0x000fe2000000000b */
[----:B------:R-:W-:Y:S04]  /*143280*/  STL.64 [R1+0xf80], R24 ;  /* 0x000f801801007387 */ /* 0x000fe80000100a00 */
[----:B------:R-:W-:Y:S04]  /*143290*/  STL [R1+0x5d1c], R13 ;  /* 0x005d1c0d01007387 */ /* 0x000fe80000100800 */
[----:B------:R0:W-:Y:S01]  /*1432a0*/  STL [R1+0x20c], R12 ;  /* 0x00020c0c01007387 */ /* 0x0001e20000100800 */
[----:B---3--:R-:W-:-:S02]  /*1432b0*/  LOP3.LUT R11, R6, 0xffff, RZ, 0xc0, !PT ;  /* 0x0000ffff060b7812 */ /* 0x008fc400078ec0ff */
[----:B------:R-:W-:Y:S02]  /*1432c0*/  LOP3.LUT R6, R7, 0xffff, RZ, 0xc0, !PT ;  /* 0x0000ffff07067812 */ /* 0x000fe400078ec0ff */
[----:B------:R-:W-:Y:S02]  /*1432d0*/  LOP3.LUT R8, R10, 0xffff, RZ, 0xc0, !PT ;  /* 0x0000ffff0a087812 */ /* 0x000fe400078ec0ff */
[----:B------:R-:W-:Y:S02]  /*1432e0*/  LOP3.LUT R7, R3, 0xffff, RZ, 0xc0, !PT ;  /* 0x0000ffff03077812 */ /* 0x000fe400078ec0ff */
[----:B0-----:R-:W-:Y:S02]  /*1432f0*/  LOP3.LUT R12, R4, 0xffff, RZ, 0xc0, !PT ;  /* 0x0000ffff040c7812 */ /* 0x001fe400078ec0ff */
[----:B------:R-:W2:Y:S04]  /*143300*/  LDL.LU R4, [R1+0x480] ;  /* 0x0004800001047983 */ /* 0x000ea80000300800 */
[----:B------:R-:W3:Y:S04]  /*143310*/  LDL.LU R10, [R1+0x1ec] ;  /* 0x0001ec00010a7983 */ /* 0x000ee80000300800 */
[----:B------:R-:W4:Y:S01]  /*143320*/  LDL.LU R3, [R1+0x370] ;  /* 0x0003700001037983 */ /* 0x000f220000300800 */
[----:B------:R-:W-:-:S02]  /*143330*/  PRMT R24, R6, 0x3340, R0 ;  /* 0x0000334006187816 */ /* 0x000fc40000000000 */
[----:B------:R-:W-:Y:S02]  /*143340*/  PRMT R13, R11, 0x3340, R12 ;  /* 0x000033400b0d7816 */ /* 0x000fe4000000000c */
[----:B------:R-:W-:Y:S02]  /*143350*/  LOP3.LUT R9, R9, 0xffff, RZ, 0xc0, !PT ;  /* 0x0000ffff09097812 */ /* 0x000fe400078ec0ff */
[----:B------:R-:W-:Y:S02]  /*143360*/  SHF.R.U32.HI R11, RZ, 0x8, R11 ;  /* 0x00000008ff0b7819 */ /* 0x000fe4000001160b */
[----:B------:R-:W-:Y:S02]  /*143370*/  PRMT R25, R13, 0x5410, R24 ;  /* 0x000054100d197816 */ /* 0x000fe40000000018 */
[----:B------:R-:W-:Y:S02]  /*143380*/  PRMT R24, R7, 0x3340, R0 ;  /* 0x0000334007187816 */ /* 0x000fe40000000000 */
[----:B------:R-:W-:-:S02]  /*143390*/  PRMT R13, R8, 0x3340, R9 ;  /* 0x00003340080d7816 */ /* 0x000fc40000000009 */
[----:B------:R-:W-:Y:S02]  /*1433a0*/  SHF.R.U32.HI R12, RZ, 0x8, R12 ;  /* 0x00000008ff0c7819 */ /* 0x000fe4000001160c */
[----:B------:R-:W-:Y:S02]  /*1433b0*/  SHF.R.U32.HI R8, RZ, 0x8, R8 ;  /* 0x00000008ff087819 */ /* 0x000fe40000011608 */
[----:B------:R-:W-:Y:S02]  /*1433c0*/  SHF.R.U32.HI R9, RZ, 0x8, R9 ;  /* 0x00000008ff097819 */ /* 0x000fe40000011609 */
[----:B------:R-:W-:Y:S02]  /*1433d0*/  PRMT R13, R13, 0x5410, R24 ;  /* 0x000054100d0d7816 */ /* 0x000fe40000000018 */
[----:B------:R-:W-:Y:S02]  /*1433e0*/  IADD3 R24, P1, R2, R21, RZ ;  /* 0x0000001502187210 */ /* 0x000fe40007f3e0ff */
[----:B------:R-:W-:-:S02]  /*1433f0*/  LOP3.LUT R11, R11, 0xffff, RZ, 0xc0, !PT ;  /* 0x0000ffff0b0b7812 */ /* 0x000fc400078ec0ff */
[----:B------:R-:W-:Y:S02]  /*143400*/  LOP3.LUT R12, R12, 0xffff, RZ, 0xc0, !PT ;  /* 0x0000ffff0c0c7812 */ /* 0x000fe400078ec0ff */
[----:B------:R-:W-:Y:S02]  /*143410*/  LOP3.LUT R8, R8, 0xffff, RZ, 0xc0, !PT ;  /* 0x0000ffff08087812 */ /* 0x000fe400078ec0ff */
[----:B------:R-:W-:Y:S01]  /*143420*/  LOP3.LUT R9, R9, 0xffff, RZ, 0xc0, !PT ;  /* 0x0000ffff09097812 */ /* 0x000fe200078ec0ff */
[----:B------:R0:W-:Y:S01]  /*143430*/  STL [R1+0x1a1c], R25 ;  /* 0x001a1c1901007387 */ /* 0x0001e20000100800 */
[----:B------:R-:W-:Y:S02]  /*143440*/  PRMT R12, R11, 0x3340, R12 ;  /* 0x000033400b0c7816 */ /* 0x000fe4000000000c */
[----:B------:R-:W-:Y:S01]  /*143450*/  PRMT R11, R8, 0x3340, R9 ;  /* 0x00003340080b7816 */ /* 0x000fe20000000009 */
[----:B------:R-:W-:Y:S01]  /*143460*/  STL [R1+0x1a24], R13 ;  /* 0x001a240d01007387 */ /* 0x000fe20000100800 */
[----:B0-----:R-:W-:Y:S01]  /*143470*/  IMAD.X R25, R5, 0x1, R20, P1 ;  /* 0x0000000105197824 */ /* 0x001fe200008e0614 */
[----:B------:R-:W-:-:S02]  /*143480*/  IADD3 R8, P1, R2, R19, RZ ;  /* 0x0000001302087210 */ /* 0x000fc40007f3e0ff */
[----:B------:R-:W-:Y:S02]  /*143490*/  SHF.R.U32.HI R7, RZ, 0x8, R7 ;  /* 0x00000008ff077819 */ /* 0x000fe40000011607 */
[----:B------:R-:W-:Y:S01]  /*1434a0*/  SHF.R.U32.HI R6, RZ, 0x8, R6 ;  /* 0x00000008ff067819 */ /* 0x000fe20000011606 */
[----:B------:R-:W-:Y:S01]  /*1434b0*/  STL.64 [R1+0xf70], R24 ;  /* 0x000f701801007387 */ /* 0x000fe20000100a00 */
[----:B------:R-:W-:-:S03]  /*1434c0*/  IMAD.X R9, R5, 0x1, R18, P1 ;  /* 0x0000000105097824 */ /* 0x000fc600008e0612 */
[----:B------:R-:W-:Y:S04]  /*1434d0*/  STL [R1+0x468], R12 ;  /* 0x0004680c01007387 */ /* 0x000fe80000100800 */
[----:B------:R0:W-:Y:S01]  /*1434e0*/  STL [R1+0x458], R11 ;  /* 0x0004580b01007387 */ /* 0x0001e20000100800 */
[----:B------:R-:W-:Y:S02]  /*1434f0*/  LOP3.LUT R7, R7, 0xffff, RZ, 0xc0, !PT ;  /* 0x0000ffff07077812 */ /* 0x000fe400078ec0ff */
[----:B------:R-:W-:Y:S02]  /*143500*/  LOP3.LUT R6, R6, 0xffff, RZ, 0xc0, !PT ;  /* 0x0000ffff06067812 */ /* 0x000fe400078ec0ff */
[--C-:B------:R-:W-:Y:S01]  /*143510*/  PRMT R7, R7, 0x3340, R0.reuse ;  /* 0x0000334007077816 */ /* 0x100fe20000000000 */
[----:B0-----:R-:W4:Y:S04]  /*143520*/  LDL.LU R11, [R1+0x488] ;  /* 0x00048800010b7983 */ /* 0x001f280000300800 */
[----:B------:R3:W-:Y:S04]  /*143530*/  STL.64 [R1+0xf78], R8 ;  /* 0x000f780801007387 */ /* 0x0007e80000100a00 */
[----:B------:R-:W4:Y:S04]  /*143540*/  LDL.LU R27, [R1+0x1f4] ;  /* 0x0001f400011b7983 */ /* 0x000f280000300800 */
[----:B------:R-:W4:Y:S01]  /*143550*/  LDL.LU R12, [R1+0x37c] ;  /* 0x00037c00010c7983 */ /* 0x000f220000300800 */
[----:B------:R-:W-:-:S03]  /*143560*/  PRMT R6, R6, 0x3340, R0 ;  /* 0x0000334006067816 */ /* 0x000fc60000000000 */
[----:B------:R0:W-:Y:S04]  /*143570*/  STL [R1+0x1a0], R7 ;  /* 0x0001a00701007387 */ /* 0x0001e80000100800 */
[----:B------:R1:W-:Y:S01]  /*143580*/  STL [R1+0x208], R6 ;  /* 0x0002080601007387 */ /* 0x0003e20000100800 */
[----:B------:R-:W-:-:S05]  /*143590*/  IADD3 R24, P1, R2, R17, RZ ;  /* 0x0000001102187210 */ /* 0x000fca0007f3e0ff */
[----:B------:R-:W-:Y:S01]  /*1435a0*/  IMAD.X R25, R5, 0x1, R15, P1 ;  /* 0x0000000105197824 */ /* 0x000fe200008e060f */
[----:B--2---:R-:W-:Y:S02]  /*1435b0*/  LOP3.LUT R4, R4, 0xffff, RZ, 0xc0, !PT ;  /* 0x0000ffff04047812 */ /* 0x004fe400078ec0ff */
[----:B---3--:R-:W-:Y:S02]  /*1435c0*/  LOP3.LUT R8, R10, 0xffff, RZ, 0xc0, !PT ;  /* 0x0000ffff0a087812 */ /* 0x008fe400078ec0ff */
[----:B----4-:R-:W-:Y:S02]  /*1435d0*/  LOP3.LUT R3, R3, 0xffff, RZ, 0xc0, !PT ;  /* 0x0000ffff03037812 */ /* 0x010fe400078ec0ff */
[----:B0-----:R-:W-:Y:S02]  /*1435e0*/  PRMT R7, R8, 0x3340, R0 ;  /* 0x0000334008077816 */ /* 0x001fe40000000000 */
[----:B-1----:R-:W-:-:S04]  /*1435f0*/  PRMT R6, R4, 0x3340, R3 ;  /* 0x0000334004067816 */ /* 0x002fc80000000003 */
[----:B------:R-:W-:Y:S02]  /*143600*/  PRMT R9, R6, 0x5410, R7 ;  /* 0x0000541006097816 */ /* 0x000fe40000000007 */
[----:B------:R-:W2:Y:S04]  /*143610*/  LDL.LU R6, [R1+0x41c] ;  /* 0x00041c0001067983 */ /* 0x000ea80000300800 */
[----:B------:R-:W3:Y:S04]  /*143620*/  LDL.LU R7, [R1+0x1a4] ;  /* 0x0001a40001077983 */ /* 0x000ee80000300800 */
[----:B------:R0:W-:Y:S01]  /*143630*/  STL [R1+0x1a14], R9 ;  /* 0x001a140901007387 */ /* 0x0001e20000100800 */
[----:B------:R-:W-:-:S03]  /*143640*/  SHF.R.U32.HI R13, RZ, 0x8, R4 ;  /* 0x00000008ff0d7819 */ /* 0x000fc60000011604 */
[----:B0-----:R-:W4:Y:S04]  /*143650*/  LDL.LU R9, [R1+0x2dc] ;  /* 0x0002dc0001097983 */ /* 0x001f280000300800 */
[----:B------:R0:W-:Y:S04]  /*143660*/  STL.64 [R1+0xf60], R24 ;  /* 0x000f601801007387 */ /* 0x0001e80000100a00 */
[----:B------:R-:W4:Y:S04]  /*143670*/  LDL.LU R4, [R1+0x5c8] ;  /* 0x0005c80001047983 */ /* 0x000f280000300800 */
[----:B------:R-:W4:Y:S01]  /*143680*/  LDL.LU R10, [R1+0x848] ;  /* 0x00084800010a7983 */ /* 0x000f220000300800 */
[----:B0-----:R-:W-:-:S03]  /*143690*/  SHF.R.U32.HI R24, RZ, 0x8, R3 ;  /* 0x00000008ff187819 */ /* 0x001fc60000011603 */
[----:B------:R-:W4:Y:S01]  /*1436a0*/  LDL.LU R3, [R1+0x724] ;  /* 0x0007240001037983 */ /* 0x000f220000300800 */
[----:B------:R-:W-:Y:S02]  /*1436b0*/  LOP3.LUT R13, R13, 0xffff, RZ, 0xc0, !PT ;  /* 0x0000ffff0d0d7812 */ /* 0x000fe400078ec0ff */
[----:B------:R-:W-:Y:S02]  /*1436c0*/  LOP3.LUT R24, R24, 0xffff, RZ, 0xc0, !PT ;  /* 0x0000ffff18187812 */ /* 0x000fe400078ec0ff */
[----:B------:R-:W-:Y:S02]  /*1436d0*/  SHF.R.U32.HI R8, RZ, 0x8, R8 ;  /* 0x00000008ff087819 */ /* 0x000fe40000011608 */
[----:B------:R-:W-:Y:S02]  /*1436e0*/  PRMT R13, R13, 0x3340, R24 ;  /* 0x000033400d0d7816 */ /* 0x000fe40000000018 */
[----:B------:R-:W-:Y:S02]  /*1436f0*/  IADD3 R24, P1, R2, R16, RZ ;  /* 0x0000001002187210 */ /* 0x000fe40007f3e0ff */
[----:B------:R-:W-:Y:S01]  /*143700*/  LOP3.LUT R8, R8, 0xffff, RZ, 0xc0, !PT ;  /* 0x0000ffff08087812 */ /* 0x000fe200078ec0ff */
[----:B------:R0:W-:Y:S02]  /*143710*/  STL [R1+0x46c], R13 ;  /* 0x00046c0d01007387 */ /* 0x0001e40000100800 */
[----:B------:R-:W-:Y:S01]  /*143720*/  IMAD.X R25, R5, 0x1, R14, P1 ;  /* 0x0000000105197824 */ /* 0x000fe200008e060e */
[----:B------:R-:W-:-:S02]  /*143730*/  LOP3.LUT R11, R11, 0xffff, RZ, 0xc0, !PT ;  /* 0x0000ffff0b0b7812 */ /* 0x000fc400078ec0ff */
[----:B------:R-:W-:Y:S01]  /*143740*/  LOP3.LUT R12, R12, 0xffff, RZ, 0xc0, !PT ;  /* 0x0000ffff0c0c7812 */ /* 0x000fe200078ec0ff */
[----:B------:R-:W4:Y:S04]  /*143750*/  LDL.LU R5, [R1+0x6258] ;  /* 0x0062580001057983 */ /* 0x000f280000300800 */
[----:B------:R1:W-:Y:S01]  /*143760*/  STL.64 [R1+0xf68], R24 ;  /* 0x000f681801007387 */ /* 0x0003e20000100a00 */
[----:B0-----:R-:W-:Y:S02]  /*143770*/  PRMT R13, R8, 0x3340, R0 ;  /* 0x00003340080d7816 */ /* 0x001fe40000000000 */
[----:B------:R-:W-:-:S03]  /*143780*/  LOP3.LUT R8, R27, 0xffff, RZ, 0xc0, !PT ;  /* 0x0000ffff1b087812 */ /* 0x000fc600078ec0ff */
[----:B------:R0:W-:Y:S01]  /*143790*/  STL [R1+0x228], R13 ;  /* 0x0002280d01007387 */ /* 0x0001e20000100800 */
[----:B-1----:R-:W-:Y:S02]  /*1437a0*/  PRMT R24, R8, 0x3340, R0 ;  /* 0x0000334008187816 */ /* 0x002fe40000000000 */
[----:B------:R-:W-:Y:S02]  /*1437b0*/  SHF.R.U32.HI R8, RZ, 0x8, R8 ;  /* 0x00000008ff087819 */ /* 0x000fe40000011608 */
[--C-:B0-----:R-:W-:Y:S02]  /*1437c0*/  PRMT R13, R11, 0x3340, R12.reuse ;  /* 0x000033400b0d7816 */ /* 0x101fe4000000000c */
[----:B------:R-:W-:Y:S02]  /*1437d0*/  SHF.R.U32.HI R11, RZ, 0x8, R11 ;  /* 0x00000008ff0b7819 */ /* 0x000fe4000001160b */
[----:B------:R-:W-:Y:S02]  /*1437e0*/  SHF.R.U32.HI R12, RZ, 0x8, R12 ;  /* 0x00000008ff0c7819 */ /* 0x000fe4000001160c */
[----:B------:R-:W-:-:S02]  /*1437f0*/  LOP3.LUT R11, R11, 0xffff, RZ, 0xc0, !PT ;  /* 0x0000ffff0b0b7812 */ /* 0x000fc400078ec0ff */
[----:B------:R-:W-:Y:S02]  /*143800*/  LOP3.LUT R12, R12, 0xffff, RZ, 0xc0, !PT ;  /* 0x0000ffff0c0c7812 */ /* 0x000fe400078ec0ff */
[----:B------:R-:W-:Y:S02]  /*143810*/  PRMT R13, R13, 0x5410, R24 ;  /* 0x000054100d0d7816 */ /* 0x000fe40000000018 */
[----:B------:R-:W-:Y:S02]  /*143820*/  LOP3.LUT R8, R8, 0xffff, RZ, 0xc0, !PT ;  /* 0x0000ffff08087812 */ /* 0x000fe400078ec0ff */
[----:B------:R-:W-:Y:S01]  /*143830*/  PRMT R12, R11, 0x3340, R12 ;  /* 0x000033400b0c7816 */ /* 0x000fe2000000000c */
[----:B------:R-:W-:Y:S01]  /*143840*/  STL [R1+0x1a00], R13 ;  /* 0x001a000d01007387 */ /* 0x000fe20000100800 */
[----:B------:R-:W-:-:S03]  /*143850*/  PRMT R11, R8, 0x3340, R0 ;  /* 0x00003340080b7816 */ /* 0x000fc60000000000 */
[----:B------:R4:W-:Y:S04]  /*143860*/  STL [R1+0x454], R12 ;  /* 0x0004540c01007387 */ /* 0x0009e80000100800 */
[----:B------:R0:W-:Y:S01]  /*143870*/  STL [R1+0x224], R11 ;  /* 0x0002240b01007387 */ /* 0x0001e20000100800 */
[----:B--2---:R-:W-:Y:S02]  /*143880*/  LOP3.LUT R8, R6, 0xffff, RZ, 0xc0, !PT ;  /* 0x0000ffff06087812 */ /* 0x004fe400078ec0ff */
[----:B---3--:R-:W-:Y:S02]  /*143890*/  LOP3.LUT R7, R7, 0xffff, RZ, 0xc0, !PT ;  /* 0x0000ffff07077812 */ /* 0x008fe400078ec0ff */
[----:B----4-:R-:W-:Y:S02]  /*1438a0*/  LOP3.LUT R12, R9, 0xffff, RZ, 0xc0, !PT ;  /* 0x0000ffff090c7812 */ /* 0x010fe400078ec0ff */
[----:B------:R-:W-:-:S02]  /*1438b0*/  PRMT R9, R7, 0x3340, R0 ;  /* 0x0000334007097816 */ /* 0x000fc40000000000 */
[----:B------:R-:W-:Y:S02]  /*1438c0*/  PRMT R6, R8, 0x3340, R12 ;  /* 0x0000334008067816 */ /* 0x000fe4000000000c */
[----:B------:R-:W-:Y:S02]  /*1438d0*/  LOP3.LUT R24, R10, 0xffff, RZ, 0xc0, !PT ;  /* 0x0000ffff0a187812 */ /* 0x000fe400078ec0ff */
[----:B------:R-:W-:Y:S02]  /*1438e0*/  PRMT R9, R6, 0x5410, R9 ;  /* 0x0000541006097816 */ /* 0x000fe40000000009 */
[----:B------:R-:W-:Y:S02]  /*1438f0*/  LOP3.LUT R6, R4, 0xffff, RZ, 0xc0, !PT ;  /* 0x0000ffff04067812 */ /* 0x000fe400078ec0ff */
[----:B------:R-:W-:Y:S02]  /*143900*/  LOP3.LUT R25, R3, 0xffff, RZ, 0xc0, !PT ;  /* 0x0000ffff03197812 */ /* 0x000fe400078ec0ff */
[----:B------:R-:W-:-:S02]  /*143910*/  PRMT R13, R6, 0x3340, R0 ;  /* 0x00003340060d7816 */ /* 0x000fc40000000000 */
[----:B0-----:R-:W-:Y:S01]  /*143920*/  PRMT R11, R24, 0x3340, R25 ;  /* 0x00003340180b7816 */ /* 0x001fe20000000019 */
[----:B------:R0:W-:Y:S01]  /*143930*/  STL [R1+0x1a04], R9 ;  /* 0x001a040901007387 */ /* 0x0001e20000100800 */
[----:B------:R-:W-:-:S03]  /*143940*/  VIADD R3, R2, UR5 ;  /* 0x0000000502037c36 */ /* 0x000fc60008000000 */
[----:B------:R-:W2:Y:S01]  /*143950*/  LDL.LU R2, [R1+0x858] ;  /* 0x0008580001027983 */ /* 0x000ea20000300800 */
[----:B------:R-:W-:Y:S02]  /*143960*/  PRMT R26, R11, 0x5410, R13 ;  /* 0x000054100b1a7816 */ /* 0x000fe4000000000d */
[----:B------:R-:W-:Y:S02]  /*143970*/  SHF.R.U32.HI R24, RZ, 0x8, R24 ;  /* 0x00000008ff187819 */ /* 0x000fe40000011618 */
[----:B------:R-:W-:Y:S02]  /*143980*/  SHF.R.U32.HI R25, RZ, 0x8, R25 ;  /* 0x00000008ff197819 */ /* 0x000fe40000011619 */
[----:B------:R-:W-:Y:S02]  /*143990*/  SHF.R.U32.HI R8, RZ, 0x8, R8 ;  /* 0x00000008ff087819 */ /* 0x000fe40000011608 */
[----:B------:R-:W-:Y:S02]  /*1439a0*/  SHF.R.U32.HI R12, RZ, 0x8, R12 ;  /* 0x00000008ff0c7819 */ /* 0x000fe4000001160c */
[----:B------:R-:W-:-:S02]  /*1439b0*/  SHF.R.U32.HI R7, RZ, 0x8, R7 ;  /* 0x00000008ff077819 */ /* 0x000fc40000011607 */
[----:B------:R-:W-:Y:S01]  /*1439c0*/  SHF.R.U32.HI R6, RZ, 0x8, R6 ;  /* 0x00000008ff067819 */ /* 0x000fe20000011606 */
[----:B0-----:R-:W3:Y:S04]  /*1439d0*/  LDL.LU R9, [R1+0x62c] ;  /* 0x00062c0001097983 */ /* 0x001ee80000300800 */
[----:B------:R-:W4:Y:S04]  /*1439e0*/  LDL.LU R4, [R1+0x734] ;  /* 0x0007340001047983 */ /* 0x000f280000300800 */
[----:B------:R-:W4:Y:S04]  /*1439f0*/  LDL.LU R10, [R1+0x424] ;  /* 0x00042400010a7983 */ /* 0x000f280000300800 */
[----:B------:R-:W4:Y:S04]  /*143a00*/  LDL.LU R11, [R1+0x2e8] ;  /* 0x0002e800010b7983 */ /* 0x000f280000300800 */
[----:B------:R0:W-:Y:S01]  /*143a10*/  STL [R1+0x19fc], R26 ;  /* 0x0019fc1a01007387 */ /* 0x0001e20000100800 */
[----:B------:R-:W-:Y:S01]  /*143a20*/  SHF.R.S32.HI R13, RZ, 0x1f, R3 ;  /* 0x0000001fff0d7819 */ /* 0x000fe20000011403 */
[----:B------:R-:W-:Y:S01]  /*143a30*/  ULDC UR5, c[0x0][0x248] ;  /* 0x0000920000057ab9 */ /* 0x000fe20000000800 */
[----:B0-----:R-:W-:-:S05]  /*143a40*/  IADD3 R26, P1, R3, R29, RZ ;  /* 0x0000001d031a7210 */ /* 0x001fca0007f3e0ff */
[----:B------:R-:W-:-:S05]  /*143a50*/  IMAD.X R27, R13, 0x1, R28, P1 ;  /* 0x000000010d1b7824 */ /* 0x000fca00008e061c */
[----:B------:R0:W-:Y:S04]  /*143a60*/  STL.64 [R1+0xf58], R26 ;  /* 0x000f581a01007387 */ /* 0x0001e80000100a00 */
[----:B0-----:R-:W2:Y:S01]  /*143a70*/  LDL.LU.64 R26, [R1+0x6250] ;  /* 0x00625000011a7983 */ /* 0x001ea20000300a00 */
[----:B------:R-:W-:Y:S02]  /*143a80*/  LOP3.LUT R24, R24, 0xffff, RZ, 0xc0, !PT ;  /* 0x0000ffff18187812 */ /* 0x000fe400078ec0ff */
[----:B------:R-:W-:Y:S02]  /*143a90*/  LOP3.LUT R25, R25, 0xffff, RZ, 0xc0, !PT ;  /* 0x0000ffff19197812 */ /* 0x000fe400078ec0ff */
[----:B------:R-:W-:Y:S02]  /*143aa0*/  LOP3.LUT R8, R8, 0xffff, RZ, 0xc0, !PT ;  /* 0x0000ffff08087812 */ /* 0x000fe400078ec0ff */
[----:B------:R-:W-:-:S02]  /*143ab0*/  LOP3.LUT R12, R12, 0xffff, RZ, 0xc0, !PT ;  /* 0x0000ffff0c0c7812 */ /* 0x000fc400078ec0ff */
[----:B------:R-:W-:Y:S02]  /*143ac0*/  PRMT R25, R24, 0x3340, R25 ;  /* 0x0000334018197816 */ /* 0x000fe40000000019 */
[----:B------:R-:W-:-:S03]  /*143ad0*/  PRMT R8, R8, 0x3340, R12 ;  /* 0x0000334008087816 */ /* 0x000fc6000000000c */
[----:B------:R0:W-:Y:S04]  /*143ae0*/  STL [R1+0x438], R25 ;  /* 0x0004381901007387 */ /* 0x0001e80000100800 */
[----:B------:R-:W-:Y:S01]  /*143af0*/  STL [R1+0x304], R8 ;  /* 0x0003040801007387 */ /* 0x000fe20000100800 */
[----:B------:R-:W-:Y:S02]  /*143b00*/  LOP3.LUT R7, R7, 0xffff, RZ, 0xc0, !PT ;  /* 0x0000ffff07077812 */ /* 0x000fe400078ec0ff */
[----:B------:R-:W-:Y:S02]  /*143b10*/  LOP3.LUT R6, R6, 0xffff, RZ, 0xc0, !PT ;  /* 0x0000ffff06067812 */ /* 0x000fe400078ec0ff */
[----:B--2---:R-:W-:-:S05]  /*143b20*/  IADD3 R24, P1, R3, R27, RZ ;  /* 0x0000001b03187210 */ /* 0x004fca0007f3e0ff */
[----:B0-----:R-:W-:-:S05]  /*143b30*/  IMAD.X R25, R13, 0x1, R26, P1 ;  /* 0x000000010d197824 */ /* 0x001fca00008e061a */
[----:B------:R0:W-:Y:S04]  /*143b40*/  STL.64 [R1+0xf50], R24 ;  /* 0x000f501801007387 */ /* 0x0001e80000100a00 */
[----:B0-----:R-:W2:Y:S01]  /*143b50*/  LDL.LU.64 R24, [R1+0x6248] ;  /* 0x0062480001187983 */ /* 0x001ea20000300a00 */
[--C-:B------:R-:W-:Y:S02]  /*143b60*/  PRMT R8, R7, 0x3340, R0.reuse ;  /* 0x0000334007087816 */ /* 0x100fe40000000000 */
[----:B------:R-:W-:Y:S01]  /*143b70*/  PRMT R6, R6, 0x3340, R0 ;  /* 0x0000334006067816 */ /* 0x000fe20000000000 */
[----:B------:R-:W-:Y:S04]  /*143b80*/  STL.64 [R1+0x6240], R26 ;  /* 0x0062401a01007387 */ /* 0x000fe80000100a00 */
[----:B------:R-:W2:Y:S04]  /*143b90*/  LDL.LU R7, [R1+0x804] ;  /* 0x0008040001077983 */ /* 0x000ea80000300800 */
[----:B------:R3:W-:Y:S04]  /*143ba0*/  STL [R1+0x21c], R8 ;  /* 0x00021c0801007387 */ /* 0x0007e80000100800 */
[----:B------:R-:W2:Y:S04]  /*143bb0*/  LDL.LU R12, [R1+0x568] ;  /* 0x00056800010c7983 */ /* 0x000ea80000300800 */
[----:B------:R0:W-:Y:S01]  /*143bc0*/  STL [R1+0x220], R6 ;  /* 0x0002200601007387 */ /* 0x0001e20000100800 */
[----:B------:R-:W-:-:S02]  /*143bd0*/  LOP3.LUT R2, R2, 0xffff, RZ, 0xc0, !PT ;  /* 0x0000ffff02027812 */ /* 0x000fc400078ec0ff */
[----:B---3--:R-:W-:Y:S02]  /*143be0*/  LOP3.LUT R8, R9, 0xffff, RZ, 0xc0, !PT ;  /* 0x0000ffff09087812 */ /* 0x008fe400078ec0ff */
[----:B----4-:R-:W-:Y:S01]  /*143bf0*/  LOP3.LUT R27, R4, 0xffff, RZ, 0xc0, !PT ;  /* 0x0000ffff041b7812 */ /* 0x010fe200078ec0ff */
[----:B0-----:R-:W3:Y:S01]  /*143c00*/  LDL.LU R6, [R1+0x69c] ;  /* 0x00069c0001067983 */ /* 0x001ee20000300800 */
[----:B------:R-:W-:Y:S02]  /*143c10*/  LOP3.LUT R4, R10, 0xffff, RZ, 0xc0, !PT ;  /* 0x0000ffff0a047812 */ /* 0x000fe400078ec0ff */
[----:B------:R-:W-:Y:S02]  /*143c20*/  LOP3.LUT R10, R5, 0xffff, RZ, 0xc0, !PT ;  /* 0x0000ffff050a7812 */ /* 0x000fe400078ec0ff */
[----:B------:R-:W-:Y:S02]  /*143c30*/  PRMT R9, R8, 0x3340, R0 ;  /* 0x0000334008097816 */ /* 0x000fe40000000000 */
[----:B------:R-:W-:-:S02]  /*143c40*/  PRMT R5, R2, 0x3340, R27 ;  /* 0x0000334002057816 */ /* 0x000fc4000000001b */
[----:B------:R-:W-:Y:S02]  /*143c50*/  LOP3.LUT R26, R11, 0xffff, RZ, 0xc0, !PT ;  /* 0x0000ffff0b1a7812 */ /* 0x000fe400078ec0ff */
[----:B------:R-:W-:Y:S01]  /*143c60*/  PRMT R5, R5, 0x5410, R9 ;  /* 0x0000541005057816 */ /* 0x000fe20000000009 */
[----:B------:R-:W-:Y:S01]  /*143c70*/  STL [R1+0x5fc0], R10 ;  /* 0x005fc00a01007387 */ /* 0x000fe20000100800 */
[----:B------:R-:W-:-:S03]  /*143c80*/  PRMT R9, R10, 0x3340, R0 ;  /* 0x000033400a097816 */ /* 0x000fc60000000000 */
[----:B------:R0:W-:Y:S02]  /*143c90*/  STL [R1+0x19e0], R5 ;  /* 0x0019e00501007387 */ /* 0x0001e40000100800 */
[----:B0-----:R-:W-:-:S04]  /*143ca0*/  PRMT R5, R4, 0x3340, R26 ;  /* 0x0000334004057816 */ /* 0x001fc8000000001a */
[----:B------:R-:W-:-:S05]  /*143cb0*/  PRMT R5, R5, 0x5410, R9 ;  /* 0x0000541005057816 */ /* 0x000fca0000000009 */
[----:B------:R-:W-:Y:S01]  /*143cc0*/  STL [R1+0x1f40], R5 ;  /* 0x001f400501007387 */ /* 0x000fe20000100800 */
[----:B--2---:R-:W-:-:S05]  /*143cd0*/  IADD3 R10, P1, R3, R25, RZ ;  /* 0x00000019030a7210 */ /* 0x004fca0007f3e0ff */
[----:B------:R-:W-:-:S05]  /*143ce0*/  IMAD.X R11, R13, 0x1, R24, P1 ;  /* 0x000000010d0b7824 */ /* 0x000fca00008e0618 */
[----:B------:R0:W-:Y:S04]  /*143cf0*/  STL.64 [R1+0xf48], R10 ;  /* 0x000f480a01007387 */ /* 0x0001e80000100a00 */
[----:B------:R-:W2:Y:S01]  /*143d00*/  LDL.LU R9, [R1+0x814] ;  /* 0x0008140001097983 */ /* 0x000ea20000300800 */
[----:B0-----:R-:W-:-:S03]  /*143d10*/  SHF.R.U32.HI R11, RZ, 0x8, R4 ;  /* 0x00000008ff0b7819 */ /* 0x001fc60000011604 */
[----:B------:R-:W4:Y:S04]  /*143d20*/  LDL.LU R4, [R1+0x570] ;  /* 0x0005700001047983 */ /* 0x000f280000300800 */
[----:B------:R-:W4:Y:S01]  /*143d30*/  LDL.LU R5, [R1+0x6a0] ;  /* 0x0006a00001057983 */ /* 0x000f220000300800 */
[----:B------:R-:W-:Y:S02]  /*143d40*/  SHF.R.U32.HI R26, RZ, 0x8, R26 ;  /* 0x00000008ff1a7819 */ /* 0x000fe4000001161a */
[----:B------:R-:W-:Y:S02]  /*143d50*/  SHF.R.U32.HI R2, RZ, 0x8, R2 ;  /* 0x00000008ff027819 */ /* 0x000fe40000011602 */
[----:B------:R-:W-:Y:S02]  /*143d60*/  SHF.R.U32.HI R10, RZ, 0x8, R27 ;  /* 0x00000008ff0a7819 */ /* 0x000fe4000001161b */
[----:B------:R-:W-:-:S02]  /*143d70*/  LOP3.LUT R11, R11, 0xffff, RZ, 0xc0, !PT ;  /* 0x0000ffff0b0b7812 */ /* 0x000fc400078ec0ff */
[----:B------:R-:W-:Y:S02]  /*143d80*/  LOP3.LUT R26, R26, 0xffff, RZ, 0xc0, !PT ;  /* 0x0000ffff1a1a7812 */ /* 0x000fe400078ec0ff */
[----:B------:R-:W-:Y:S02]  /*143d90*/  LOP3.LUT R2, R2, 0xffff, RZ, 0xc0, !PT ;  /* 0x0000ffff02027812 */ /* 0x000fe400078ec0ff */
[----:B------:R-:W-:Y:S02]  /*143da0*/  LOP3.LUT R10, R10, 0xffff, RZ, 0xc0, !PT ;  /* 0x0000ffff0a0a7812 */ /* 0x000fe400078ec0ff */
[----:B------:R-:W-:Y:S02]  /*143db0*/  PRMT R11, R11, 0x3340, R26 ;  /* 0x000033400b0b7816 */ /* 0x000fe4000000001a */
[----:B------:R-:W-:Y:S02]  /*143dc0*/  PRMT R10, R2, 0x3340, R10 ;  /* 0x00003340020a7816 */ /* 0x000fe4000000000a */
[----:B------:R-:W-:Y:S01]  /*143dd0*/  LOP3.LUT R7, R7, 0xffff, RZ, 0xc0, !PT ;  /* 0x0000ffff07077812 */ /* 0x000fe200078ec0ff */
[----:B------:R-:W-:Y:S04]  /*143de0*/  STL [R1+0x1bcc], R11 ;  /* 0x001bcc0b01007387 */ /* 0x000fe80000100800 */
[----:B------:R3:W-:Y:S01]  /*143df0*/  STL [R1+0x434], R10 ;  /* 0x0004340a01007387 */ /* 0x0007e20000100800 */
[----:B------:R-:W-:-:S02]  /*143e00*/  LOP3.LUT R2, R12, 0xffff, RZ, 0xc0, !PT ;  /* 0x0000ffff0c027812 */ /* 0x000fc400078ec0ff */
[----:B---3--:R-:W-:Y:S02]  /*143e10*/  LOP3.LUT R10, R6, 0xffff, RZ, 0xc0, !PT ;  /* 0x0000ffff060a7812 */ /* 0x008fe400078ec0ff */
[----:B------:R-:W-:Y:S02]  /*143e20*/  PRMT R11, R2, 0x3340, R0 ;  /* 0x00003340020b7816 */ /* 0x000fe40000000000 */
[----:B------:R-:W-:-:S04]  /*143e30*/  PRMT R6, R7, 0x3340, R10 ;  /* 0x0000334007067816 */ /* 0x000fc8000000000a */
[----:B------:R-:W-:Y:S02]  /*143e40*/  PRMT R6, R6, 0x5410, R11 ;  /* 0x0000541006067816 */ /* 0x000fe4000000000b */
[----:B------:R-:W-:Y:S02]  /*143e50*/  SHF.R.U32.HI R7, RZ, 0x8, R7 ;  /* 0x00000008ff077819 */ /* 0x000fe40000011607 */
[----:B------:R-:W-:Y:S01]  /*143e60*/  SHF.R.U32.HI R10, RZ, 0x8, R10 ;  /* 0x00000008ff0a7819 */ /* 0x000fe2000001160a */
[----:B------:R0:W-:Y:S04]  /*143e70*/  STL [R1+0x19dc], R6 ;  /* 0x0019dc0601007387 */ /* 0x0001e80000100800 */
[----:B------:R-:W3:Y:S04]  /*143e80*/  LDL.LU R11, [R1+0x494] ;  /* 0x00049400010b7983 */ /* 0x000ee80000300800 */
[----:B------:R-:W3:Y:S01]  /*143e90*/  LDL.LU R12, [R1+0x210] ;  /* 0x00021000010c7983 */ /* 0x000ee20000300800 */
[----:B------:R-:W-:-:S02]  /*143ea0*/  IADD3 R26, P1, R3, R23, RZ ;  /* 0x00000017031a7210 */ /* 0x000fc40007f3e0ff */
[----:B------:R-:W-:Y:S02]  /*143eb0*/  SHF.R.U32.HI R2, RZ, 0x8, R2 ;  /* 0x00000008ff027819 */ /* 0x000fe40000011602 */
[----:B------:R-:W-:Y:S02]  /*143ec0*/  LOP3.LUT R7, R7, 0xffff, RZ, 0xc0, !PT ;  /* 0x0000ffff07077812 */ /* 0x000fe400078ec0ff */
[----:B------:R-:W-:Y:S01]  /*143ed0*/  LOP3.LUT R10, R10, 0xffff, RZ, 0xc0, !PT ;  /* 0x0000ffff0a0a7812 */ /* 0x000fe200078ec0ff */
[----:B0-----:R-:W3:Y:S01]  /*143ee0*/  LDL.LU R6, [R1+0x398] ;  /* 0x0003980001067983 */ /* 0x001ee20000300800 */
[----:B------:R-:W-:Y:S01]  /*143ef0*/  IMAD.X R27, R13, 0x1, R22, P1 ;  /* 0x000000010d1b7824 */ /* 0x000fe200008e0616 */
[----:B------:R-:W-:Y:S02]  /*143f00*/  LOP3.LUT R2, R2, 0xffff, RZ, 0xc0, !PT ;  /* 0x0000ffff02027812 */ /* 0x000fe400078ec0ff */
[----:B------:R-:W-:Y:S02]  /*143f10*/  PRMT R10, R7, 0x3340, R10 ;  /* 0x00003340070a7816 */ /* 0x000fe4000000000a */
[----:B------:R-:W-:Y:S01]  /*143f20*/  STL.64 [R1+0xf40], R26 ;  /* 0x000f401a01007387 */ /* 0x000fe20000100a00 */
[----:B------:R-:W-:-:S03]  /*143f30*/  PRMT R7, R2, 0x3340, R0 ;  /* 0x0000334002077816 */ /* 0x000fc60000000000 */
[----:B------:R0:W-:Y:S04]  /*143f40*/  STL [R1+0x300], R10 ;  /* 0x0003000a01007387 */ /* 0x0001e80000100800 */
[----:B------:R1:W-:Y:S01]  /*143f50*/  STL [R1+0x218], R7 ;  /* 0x0002180701007387 */ /* 0x0003e20000100800 */
[----:B--2---:R-:W-:Y:S02]  /*143f60*/  LOP3.LUT R2, R9, 0xffff, RZ, 0xc0, !PT ;  /* 0x0000ffff09027812 */ /* 0x004fe400078ec0ff */
[----:B----4-:R-:W-:Y:S02]  /*143f70*/  LOP3.LUT R4, R4, 0xffff, RZ, 0xc0, !PT ;  /* 0x0000ffff04047812 */ /* 0x010fe400078ec0ff */
[----:B0-----:R-:W-:Y:S02]  /*143f80*/  LOP3.LUT R10, R5, 0xffff, RZ, 0xc0, !PT ;  /* 0x0000ffff050a7812 */ /* 0x001fe400078ec0ff */
[----:B-1----:R-:W-:-:S02]  /*143f90*/  PRMT R7, R4, 0x3340, R0 ;  /* 0x0000334004077816 */ /* 0x002fc40000000000 */
[----:B------:R-:W-:Y:S01]  /*143fa0*/  PRMT R5, R2, 0x3340, R10 ;  /* 0x0000334002057816 */ /* 0x000fe2000000000a */
[----:B------:R0:W-:Y:S03]  /*143fb0*/  STL [R1+0x5fc4], R4 ;  /* 0x005fc40401007387 */ /* 0x0001e60000100800 */
[----:B------:R-:W-:Y:S02]  /*143fc0*/  PRMT R7, R5, 0x5410, R7 ;  /* 0x0000541005077816 */ /* 0x000fe40000000007 */
[----:B0-----:R-:W-:-:S03]  /*143fd0*/  IADD3 R4, P1, R3, R21, RZ ;  /* 0x0000001503047210 */ /* 0x001fc60007f3e0ff */
[----:B------:R0:W-:Y:S02]  /*143fe0*/  STL [R1+0x1f38], R7 ;  /* 0x001f380701007387 */ /* 0x0001e40000100800 */
[----:B------:R-:W-:Y:S02]  /*143ff0*/  IMAD.X R5, R13, 0x1, R20, P1 ;  /* 0x000000010d057824 */ /* 0x000fe400008e0614 */
[----:B0-----:R-:W2:Y:S04]  /*144000*/  LDL.LU R7, [R1+0x498] ;  /* 0x0004980001077983 */ /* 0x001ea80000300800 */
[----:B------:R-:W4:Y:S04]  /*144010*/  LDL.LU R9, [R1+0x288] ;  /* 0x0002880001097983 */ /* 0x000f280000300800 */
[----:B------:R0:W-:Y:S04]  /*144020*/  STL.64 [R1+0xf20], R4 ;  /* 0x000f200401007387 */ /* 0x0001e80000100a00 */
[----:B0-----:R-:W4:Y:S01]  /*144030*/  LDL.LU R5, [R1+0x39c] ;  /* 0x00039c0001057983 */ /* 0x001f220000300800 */
        /* <DEDUP_REMOVED lines=8> */
[----:B---3--:R-:W-:Y:S02]  /*1440c0*/  LOP3.LUT R4, R11, 0xffff, RZ, 0xc0, !PT ;  /* 0x0000ffff0b047812 */ /* 0x008fe400078ec0ff */
[----:B------:R-:W-:Y:S02]  /*1440d0*/  LOP3.LUT R2, R12, 0xffff, RZ, 0xc0, !PT ;  /* 0x0000ffff0c027812 */ /* 0x000fe400078ec0ff */
[----:B------:R-:W-:Y:S01]  /*1440e0*/  LOP3.LUT R6, R6, 0xffff, RZ, 0xc0, !PT ;  /* 0x0000ffff06067812 */ /* 0x000fe200078ec0ff */
[----:B------:R0:W-:Y:S04]  /*1440f0*/  STL [R1+0x214], R10 ;  /* 0x0002140a01007387 */ /* 0x0001e80000100800 */
[----:B------:R1:W-:Y:S01]  /*144100*/  STL [R1+0x1b7c], R8 ;  /* 0x001b7c0801007387 */ /* 0x0003e20000100800 */
[----:B0-----:R-:W-:-:S02]  /*144110*/  PRMT R10, R2, 0x3340, R0 ;  /* 0x00003340020a7816 */ /* 0x001fc40000000000 */
[----:B-1----:R-:W-:-:S04]  /*144120*/  PRMT R8, R4, 0x3340, R6 ;  /* 0x0000334004087816 */ /* 0x002fc80000000006 */
[----:B------:R-:W-:Y:S02]  /*144130*/  PRMT R8, R8, 0x5410, R10 ;  /* 0x0000541008087816 */ /* 0x000fe4000000000a */
[----:B------:R-:W-:-:S03]  /*144140*/  IADD3 R10, P1, R3, R19, RZ ;  /* 0x00000013030a7210 */ /* 0x000fc60007f3e0ff */
[----:B------:R0:W-:Y:S01]  /*144150*/  STL [R1+0x19b8], R8 ;  /* 0x0019b80801007387 */ /* 0x0001e20000100800 */
[----:B------:R-:W-:Y:S02]  /*144160*/  SHF.R.U32.HI R4, RZ, 0x8, R4 ;  /* 0x00000008ff047819 */ /* 0x000fe40000011604 */
[----:B------:R-:W-:Y:S02]  /*144170*/  SHF.R.U32.HI R6, RZ, 0x8, R6 ;  /* 0x00000008ff067819 */ /* 0x000fe40000011606 */
[----:B------:R-:W-:Y:S01]  /*144180*/  SHF.R.U32.HI R2, RZ, 0x8, R2 ;  /* 0x00000008ff027819 */ /* 0x000fe20000011602 */
[----:B------:R-:W-:Y:S01]  /*144190*/  IMAD.X R11, R13, 0x1, R18, P1 ;  /* 0x000000010d0b7824 */ /* 0x000fe200008e0612 */
[----:B0-----:R-:W3:Y:S04]  /*1441a0*/  LDL.LU R8, [R1+0x43c] ;  /* 0x00043c0001087983 */ /* 0x001ee80000300800 */
[----:B------:R-:W3:Y:S04]  /*1441b0*/  LDL.LU R26, [R1+0x1ac] ;  /* 0x0001ac00011a7983 */ /* 0x000ee80000300800 */
[----:B------:R-:W3:Y:S01]  /*1441c0*/  LDL.LU R27, [R1+0x308] ;  /* 0x00030800011b7983 */ /* 0x000ee20000300800 */
[----:B------:R-:W-:-:S02]  /*1441d0*/  LOP3.LUT R4, R4, 0xffff, RZ, 0xc0, !PT ;  /* 0x0000ffff04047812 */ /* 0x000fc400078ec0ff */
[----:B------:R-:W-:Y:S02]  /*1441e0*/  LOP3.LUT R6, R6, 0xffff, RZ, 0xc0, !PT ;  /* 0x0000ffff06067812 */ /* 0x000fe400078ec0ff */
[----:B------:R-:W-:Y:S01]  /*1441f0*/  LOP3.LUT R2, R2, 0xffff, RZ, 0xc0, !PT ;  /* 0x0000ffff02027812 */ /* 0x000fe200078ec0ff */
[----:B------:R0:W-:Y:S04]  /*144200*/  STL.64 [R1+0xf28], R10 ;  /* 0x000f280a01007387 */ /* 0x0001e80000100a00 */
[----:B------:R1:W-:Y:S01]  /*144210*/  STL.64 [R1+0x6238], R18 ;  /* 0x0062381201007387 */ /* 0x0003e20000100a00 */
[----:B0-----:R-:W-:Y:S02]  /*144220*/  PRMT R10, R4, 0x3340, R6 ;  /* 0x00003340040a7816 */ /* 0x001fe40000000006 */
[----:B------:R-:W-:-:S03]  /*144230*/  PRMT R6, R2, 0x3340, R0 ;  /* 0x0000334002067816 */ /* 0x000fc60000000000 */
[----:B------:R-:W-:Y:S04]  /*144240*/  STL [R1+0x424], R10 ;  /* 0x0004240a01007387 */ /* 0x000fe80000100800 */
[----:B------:R0:W-:Y:S04]  /*144250*/  STL [R1+0x210], R6 ;  /* 0x0002100601007387 */ /* 0x0001e80000100800 */
[----:B------:R-:W3:Y:S04]  /*144260*/  LDL.LU R11, [R1+0x8b4] ;  /* 0x0008b400010b7983 */ /* 0x000ee80000300800 */
[----:B------:R-:W3:Y:S01]  /*144270*/  LDL.LU R12, [R1+0x664] ;  /* 0x00066400010c7983 */ /* 0x000ee20000300800 */
[----:B-1----:R-:W-:-:S05]  /*144280*/  IADD3 R18, P1, R3, R17, RZ ;  /* 0x0000001103127210 */ /* 0x002fca0007f3e0ff */
[----:B------:R-:W-:Y:S01]  /*144290*/  IMAD.X R19, R13, 0x1, R15, P1 ;  /* 0x000000010d137824 */ /* 0x000fe200008e060f */
[----:B--2---:R-:W-:Y:S02]  /*1442a0*/  LOP3.LUT R4, R7, 0xffff, RZ, 0xc0, !PT ;  /* 0x0000ffff07047812 */ /* 0x004fe400078ec0ff */
[----:B----4-:R-:W-:-:S04]  /*1442b0*/  LOP3.LUT R2, R9, 0xffff, RZ, 0xc0, !PT ;  /* 0x0000ffff09027812 */ /* 0x010fc800078ec0ff */
[----:B------:R-:W-:Y:S02]  /*1442c0*/  PRMT R7, R2, 0x3340, R0 ;  /* 0x0000334002077816 */ /* 0x000fe40000000000 */
[----:B------:R-:W-:-:S04]  /*1442d0*/  LOP3.LUT R5, R5, 0xffff, RZ, 0xc0, !PT ;  /* 0x0000ffff05057812 */ /* 0x000fc800078ec0ff */
[----:B0-----:R-:W-:-:S04]  /*1442e0*/  PRMT R6, R4, 0x3340, R5 ;  /* 0x0000334004067816 */ /* 0x001fc80000000005 */
[----:B------:R-:W-:Y:S02]  /*1442f0*/  PRMT R6, R6, 0x5410, R7 ;  /* 0x0000541006067816 */ /* 0x000fe40000000007 */
[----:B------:R-:W-:Y:S02]  /*144300*/  SHF.R.U32.HI R4, RZ, 0x8, R4 ;  /* 0x00000008ff047819 */ /* 0x000fe40000011604 */
[----:B------:R-:W-:Y:S01]  /*144310*/  SHF.R.U32.HI R5, RZ, 0x8, R5 ;  /* 0x00000008ff057819 */ /* 0x000fe20000011605 */
[----:B------:R0:W-:Y:S04]  /*144320*/  STL [R1+0x79c], R6 ;  /* 0x00079c0601007387 */ /* 0x0001e80000100800 */
[----:B------:R-:W2:Y:S01]  /*144330*/  LDL.LU R7, [R1+0x778] ;  /* 0x0007780001077983 */ /* 0x000ea20000300800 */
[----:B------:R-:W-:-:S02]  /*144340*/  LOP3.LUT R4, R4, 0xffff, RZ, 0xc0, !PT ;  /* 0x0000ffff04047812 */ /* 0x000fc400078ec0ff */
[----:B------:R-:W-:Y:S01]  /*144350*/  LOP3.LUT R5, R5, 0xffff, RZ, 0xc0, !PT ;  /* 0x0000ffff05057812 */ /* 0x000fe200078ec0ff */
[----:B------:R-:W-:Y:S04]  /*144360*/  STL.64 [R1+0xef8], R18 ;  /* 0x000ef81201007387 */ /* 0x000fe80000100a00 */
[----:B------:R-:W4:Y:S01]  /*144370*/  LDL.LU R9, [R1+0x1b0] ;  /* 0x0001b00001097983 */ /* 0x000f220000300800 */
[----:B------:R-:W-:-:S03]  /*144380*/  PRMT R4, R4, 0x3340, R5 ;  /* 0x0000334004047816 */ /* 0x000fc60000000005 */
[----:B------:R-:W4:Y:S04]  /*144390*/  LDL.LU R5, [R1+0x444] ;  /* 0x0004440001057983 */ /* 0x000f280000300800 */
[----:B------:R1:W-:Y:S04]  /*1443a0*/  STL [R1+0x41c], R4 ;  /* 0x00041c0401007387 */ /* 0x0003e80000100800 */
[----:B0-----:R-:W4:Y:S01]  /*1443b0*/  LDL.LU R6, [R1+0x310] ;  /* 0x0003100001067983 */ /* 0x001f220000300800 */
[----:B---3--:R-:W-:Y:S02]  /*1443c0*/  LOP3.LUT R8, R8, 0xffff, RZ, 0xc0, !PT ;  /* 0x0000ffff08087812 */ /* 0x008fe400078ec0ff */
[----:B-1----:R-:W-:-:S02]  /*1443d0*/  LOP3.LUT R4, R26, 0xffff, RZ, 0xc0, !PT ;  /* 0x0000ffff1a047812 */ /* 0x002fc400078ec0ff */
[----:B------:R-:W-:Y:S02]  /*1443e0*/  LOP3.LUT R10, R27, 0xffff, RZ, 0xc0, !PT ;  /* 0x0000ffff1b0a7812 */ /* 0x000fe400078ec0ff */
[----:B------:R-:W-:Y:S02]  /*1443f0*/  PRMT R19, R4, 0x3340, R0 ;  /* 0x0000334004137816 */ /* 0x000fe40000000000 */
[----:B------:R-:W-:Y:S02]  /*144400*/  PRMT R18, R8, 0x3340, R10 ;  /* 0x0000334008127816 */ /* 0x000fe4000000000a */
[----:B------:R-:W-:Y:S02]  /*144410*/  SHF.R.U32.HI R8, RZ, 0x8, R8 ;  /* 0x00000008ff087819 */ /* 0x000fe40000011608 */
[----:B------:R-:W-:Y:S02]  /*144420*/  SHF.R.U32.HI R10, RZ, 0x8, R10 ;  /* 0x00000008ff0a7819 */ /* 0x000fe4000001160a */
[----:B------:R-:W-:-:S02]  /*144430*/  PRMT R26, R18, 0x5410, R19 ;  /* 0x00005410121a7816 */ /* 0x000fc40000000013 */
[----:B------:R-:W-:Y:S02]  /*144440*/  IADD3 R18, P1, R3, R16, RZ ;  /* 0x0000001003127210 */ /* 0x000fe40007f3e0ff */
[----:B------:R-:W-:Y:S02]  /*144450*/  LOP3.LUT R8, R8, 0xffff, RZ, 0xc0, !PT ;  /* 0x0000ffff08087812 */ /* 0x000fe400078ec0ff */
[----:B------:R-:W-:Y:S02]  /*144460*/  LOP3.LUT R10, R10, 0xffff, RZ, 0xc0, !PT ;  /* 0x0000ffff0a0a7812 */ /* 0x000fe400078ec0ff */
[----:B------:R-:W-:Y:S01]  /*144470*/  SHF.R.U32.HI R4, RZ, 0x8, R4 ;  /* 0x00000008ff047819 */ /* 0x000fe20000011604 */
[----:B------:R-:W-:Y:S01]  /*144480*/  IMAD.X R19, R13, 0x1, R14, P1 ;  /* 0x000000010d137824 */ /* 0x000fe200008e060e */
[----:B------:R-:W-:Y:S02]  /*144490*/  PRMT R8, R8, 0x3340, R10 ;  /* 0x0000334008087816 */ /* 0x000fe4000000000a */
[----:B------:R-:W-:Y:S01]  /*1444a0*/  LOP3.LUT R4, R4, 0xffff, RZ, 0xc0, !PT ;  /* 0x0000ffff04047812 */ /* 0x000fe200078ec0ff */
[----:B------:R-:W-:Y:S04]  /*1444b0*/  STL [R1+0x488], R26 ;  /* 0x0004881a01007387 */ /* 0x000fe80000100800 */
[----:B------:R-:W-:Y:S04]  /*1444c0*/  STL.64 [R1+0xef0], R18 ;  /* 0x000ef01201007387 */ /* 0x000fe80000100a00 */
[----:B------:R0:W-:Y:S01]  /*1444d0*/  STL [R1+0x2fc], R8 ;  /* 0x0002fc0801007387 */ /* 0x0001e20000100800 */
[----:B------:R-:W-:-:S04]  /*1444e0*/  SHF.R.U32.HI R2, RZ, 0x8, R2 ;  /* 0x00000008ff027819 */ /* 0x000fc80000011602 */
[----:B------:R-:W-:Y:S02]  /*1444f0*/  LOP3.LUT R2, R2, 0xffff, RZ, 0xc0, !PT ;  /* 0x0000ffff02027812 */ /* 0x000fe400078ec0ff */
[--C-:B0-----:R-:W-:Y:S02]  /*144500*/  PRMT R8, R4, 0x3340, R0.reuse ;  /* 0x0000334004087816 */ /* 0x101fe40000000000 */
[----:B------:R-:W-:Y:S02]  /*144510*/  LOP3.LUT R4, R11, 0xffff, RZ, 0xc0, !PT ;  /* 0x0000ffff0b047812 */ /* 0x000fe400078ec0ff */
[----:B------:R-:W-:Y:S01]  /*144520*/  LOP3.LUT R13, R12, 0xffff, RZ, 0xc0, !PT ;  /* 0x0000ffff0c0d7812 */ /* 0x000fe200078ec0ff */
[----:B------:R-:W-:Y:S01]  /*144530*/  STL [R1+0x1a4], R8 ;  /* 0x0001a40801007387 */ /* 0x000fe20000100800 */
[--C-:B------:R-:W-:Y:S02]  /*144540*/  PRMT R2, R2, 0x3340, R0.reuse ;  /* 0x0000334002027816 */ /* 0x100fe40000000000 */
[----:B------:R-:W-:-:S03]  /*144550*/  PRMT R12, R13, 0x3340, R0 ;  /* 0x000033400d0c7816 */ /* 0x000fc60000000000 */
[----:B------:R0:W-:Y:S04]  /*144560*/  STL [R1+0x204], R2 ;  /* 0x0002040201007387 */ /* 0x0001e80000100800 */
[----:B0-----:R-:W3:Y:S04]  /*144570*/  LDL.LU R2, [R1+0x8c4] ;  /* 0x0008c40001027983 */ /* 0x001ee80000300800 */
[----:B------:R-:W3:Y:S01]  /*144580*/  LDL.LU R11, [R1+0x678] ;  /* 0x00067800010b7983 */ /* 0x000ee20000300800 */
[----:B--2---:R-:W-:-:S03]  /*144590*/  LOP3.LUT R8, R7, 0xffff, RZ, 0xc0, !PT ;  /* 0x0000ffff07087812 */ /* 0x004fc600078ec0ff */
[----:B------:R-:W2:Y:S01]  /*1445a0*/  LDL.LU R7, [R1+0x78c] ;  /* 0x00078c0001077983 */ /* 0x000ea20000300800 */
[----:B------:R-:W-:Y:S02]  /*1445b0*/  PRMT R10, R4, 0x3340, R8 ;  /* 0x00003340040a7816 */ /* 0x000fe40000000008 */
[----:B----4-:R-:W-:Y:S02]  /*1445c0*/  LOP3.LUT R9, R9, 0xffff, RZ, 0xc0, !PT ;  /* 0x0000ffff09097812 */ /* 0x010fe400078ec0ff */
[----:B------:R-:W-:Y:S02]  /*1445d0*/  PRMT R10, R10, 0x5410, R12 ;  /* 0x000054100a0a7816 */ /* 0x000fe4000000000c */
[----:B------:R-:W-:Y:S02]  /*1445e0*/  LOP3.LUT R5, R5, 0xffff, RZ, 0xc0, !PT ;  /* 0x0000ffff05057812 */ /* 0x000fe400078ec0ff */
[----:B------:R-:W-:Y:S02]  /*1445f0*/  LOP3.LUT R18, R6, 0xffff, RZ, 0xc0, !PT ;  /* 0x0000ffff06127812 */ /* 0x000fe400078ec0ff */
[----:B------:R-:W-:Y:S01]  /*144600*/  PRMT R6, R9, 0x3340, R0 ;  /* 0x0000334009067816 */ /* 0x000fe20000000000 */
[----:B------:R-:W-:Y:S04]  /*144610*/  STL [R1+0x704], R10 ;  /* 0x0007040a01007387 */ /* 0x000fe80000100800 */
[----:B------:R0:W-:Y:S02]  /*144620*/  STL [R1+0x5fc8], R9 ;  /* 0x005fc80901007387 */ /* 0x0001e40000100800 */
[----:B0-----:R-:W-:Y:S01]  /*144630*/  VIADD R9, R3, UR5 ;  /* 0x0000000503097c36 */ /* 0x001fe20008000000 */
[----:B------:R-:W-:-:S02]  /*144640*/  PRMT R3, R5, 0x3340, R18 ;  /* 0x0000334005037816 */ /* 0x000fc40000000012 */
[----:B------:R-:W-:Y:S02]  /*144650*/  SHF.R.U32.HI R10, RZ, 0x8, R5 ;  /* 0x00000008ff0a7819 */ /* 0x000fe40000011605 */
[----:B------:R-:W-:Y:S02]  /*144660*/  SHF.R.U32.HI R4, RZ, 0x8, R4 ;  /* 0x00000008ff047819 */ /* 0x000fe40000011604 */
[----:B------:R-:W-:Y:S02]  /*144670*/  SHF.R.U32.HI R8, RZ, 0x8, R8 ;  /* 0x00000008ff087819 */ /* 0x000fe40000011608 */
[----:B------:R-:W-:Y:S02]  /*144680*/  PRMT R6, R3, 0x5410, R6 ;  /* 0x0000541003067816 */ /* 0x000fe40000000006 */
[----:B------:R-:W-:Y:S02]  /*144690*/  SHF.R.S32.HI R3, RZ, 0x1f, R9 ;  /* 0x0000001fff037819 */ /* 0x000fe40000011409 */
[----:B------:R-:W-:-:S02]  /*1446a0*/  IADD3 R26, P1, R9, R29, RZ ;  /* 0x0000001d091a7210 */ /* 0x000fc40007f3e0ff */
[----:B------:R-:W-:Y:S01]  /*1446b0*/  SHF.R.U32.HI R13, RZ, 0x8, R13 ;  /* 0x00000008ff0d7819 */ /* 0x000fe2000001160d */
[----:B------:R-:W-:Y:S02]  /*1446c0*/  ULDC UR5, c[0x0][0x248] ;  /* 0x0000920000057ab9 */ /* 0x000fe40000000800 */
[----:B------:R-:W-:Y:S01]  /*1446d0*/  IMAD.X R27, R3, 0x1, R28, P1 ;  /* 0x00000001031b7824 */ /* 0x000fe200008e061c */
[----:B------:R-:W-:Y:S04]  /*1446e0*/  STL [R1+0x1f34], R6 ;  /* 0x001f340601007387 */ /* 0x000fe80000100800 */
[----:B------:R0:W-:Y:S04]  /*1446f0*/  STL.64 [R1+0xee0], R26 ;  /* 0x000ee01a01007387 */ /* 0x0001e80000100a00 */
[----:B0-----:R-:W4:Y:S04]  /*144700*/  LDL.LU.64 R26, [R1+0x6240] ;  /* 0x00624000011a7983 */ /* 0x001f280000300a00 */
[----:B------:R-:W4:Y:S04]  /*144710*/  LDL.LU R5, [R1+0x868] ;  /* 0x0008680001057983 */ /* 0x000f280000300800 */
[----:B------:R-:W4:Y:S04]  /*144720*/  LDL.LU R12, [R1+0x584] ;  /* 0x00058400010c7983 */ /* 0x000f280000300800 */
[----:B------:R-:W4:Y:S01]  /*144730*/  LDL.LU R6, [R1+0x730] ;  /* 0x0007300001067983 */ /* 0x000f220000300800 */
[----:B------:R-:W-:-:S02]  /*144740*/  SHF.R.U32.HI R18, RZ, 0x8, R18 ;  /* 0x00000008ff127819 */ /* 0x000fc40000011612 */
[----:B------:R-:W-:Y:S02]  /*144750*/  LOP3.LUT R10, R10, 0xffff, RZ, 0xc0, !PT ;  /* 0x0000ffff0a0a7812 */ /* 0x000fe400078ec0ff */
[----:B------:R-:W-:Y:S02]  /*144760*/  LOP3.LUT R18, R18, 0xffff, RZ, 0xc0, !PT ;  /* 0x0000ffff12127812 */ /* 0x000fe400078ec0ff */
[----:B------:R-:W-:Y:S02]  /*144770*/  LOP3.LUT R4, R4, 0xffff, RZ, 0xc0, !PT ;  /* 0x0000ffff04047812 */ /* 0x000fe400078ec0ff */
[----:B------:R-:W-:Y:S02]  /*144780*/  LOP3.LUT R8, R8, 0xffff, RZ, 0xc0, !PT ;  /* 0x0000ffff08087812 */ /* 0x000fe400078ec0ff */
[----:B------:R-:W-:Y:S02]  /*144790*/  PRMT R10, R10, 0x3340, R18 ;  /* 0x000033400a0a7816 */ /* 0x000fe40000000012 */
[----:B------:R-:W-:-:S03]  /*1447a0*/  PRMT R8, R4, 0x3340, R8 ;  /* 0x0000334004087816 */ /* 0x000fc60000000008 */
[----:B------:R-:W-:Y:S04]  /*1447b0*/  STL [R1+0x1b44], R10 ;  /* 0x001b440a01007387 */ /* 0x000fe80000100800 */
[----:B------:R0:W-:Y:S01]  /*1447c0*/  STL [R1+0x418], R8 ;  /* 0x0004180801007387 */ /* 0x0001e20000100800 */
[----:B---3--:R-:W-:Y:S02]  /*1447d0*/  LOP3.LUT R4, R2, 0xffff, RZ, 0xc0, !PT ;  /* 0x0000ffff02047812 */ /* 0x008fe400078ec0ff */
[----:B------:R-:W-:-:S04]  /*1447e0*/  LOP3.LUT R2, R11, 0xffff, RZ, 0xc0, !PT ;  /* 0x0000ffff0b027812 */ /* 0x000fc800078ec0ff */
[----:B0-----:R-:W-:Y:S02]  /*1447f0*/  PRMT R8, R2, 0x3340, R0 ;  /* 0x0000334002087816 */ /* 0x001fe40000000000 */
[----:B------:R-:W-:-:S04]  /*144800*/  LOP3.LUT R13, R13, 0xffff, RZ, 0xc0, !PT ;  /* 0x0000ffff0d0d7812 */ /* 0x000fc800078ec0ff */
[----:B------:R-:W-:Y:S02]  /*144810*/  PRMT R13, R13, 0x3340, R0 ;  /* 0x000033400d0d7816 */ /* 0x000fe40000000000 */
[----:B--2---:R-:W-:-:S04]  /*144820*/  LOP3.LUT R10, R7, 0xffff, RZ, 0xc0, !PT ;  /* 0x0000ffff070a7812 */ /* 0x004fc800078ec0ff */
[----:B------:R-:W-:-:S04]  /*144830*/  PRMT R7, R4, 0x3340, R10 ;  /* 0x0000334004077816 */ /* 0x000fc8000000000a */
[----:B------:R-:W-:-:S05]  /*144840*/  PRMT R7, R7, 0x5410, R8 ;  /* 0x0000541007077816 */ /* 0x000fca0000000008 */
[----:B------:R0:W-:Y:S04]  /*144850*/  STL [R1+0x6f8], R7 ;  /* 0x0006f80701007387 */ /* 0x0001e80000100800 */
[----:B------:R-:W2:Y:S04]  /*144860*/  LDL.LU R8, [R1+0x870] ;  /* 0x0008700001087983 */ /* 0x000ea80000300800 */
[----:B0-----:R-:W3:Y:S04]  /*144870*/  LDL.LU R7, [R1+0x58c] ;  /* 0x00058c0001077983 */ /* 0x001ee80000300800 */
[----:B------:R-:W3:Y:S01]  /*144880*/  LDL.LU R11, [R1+0x73c] ;  /* 0x00073c00010b7983 */ /* 0x000ee20000300800 */
[----:B------:R-:W-:-:S02]  /*144890*/  SHF.R.U32.HI R4, RZ, 0x8, R4 ;  /* 0x00000008ff047819 */ /* 0x000fc40000011604 */
[----:B------:R-:W-:Y:S02]  /*1448a0*/  SHF.R.U32.HI R10, RZ, 0x8, R10 ;  /* 0x00000008ff0a7819 */ /* 0x000fe4000001160a */
[----:B------:R-:W-:Y:S02]  /*1448b0*/  LOP3.LUT R4, R4, 0xffff, RZ, 0xc0, !PT ;  /* 0x0000ffff04047812 */ /* 0x000fe400078ec0ff */
[----:B------:R-:W-:-:S04]  /*1448c0*/  LOP3.LUT R10, R10, 0xffff, RZ, 0xc0, !PT ;  /* 0x0000ffff0a0a7812 */ /* 0x000fc800078ec0ff */
[----:B------:R-:W-:Y:S02]  /*1448d0*/  PRMT R10, R4, 0x3340, R10 ;  /* 0x00003340040a7816 */ /* 0x000fe4000000000a */
[----:B----4-:R-:W-:-:S05]  /*1448e0*/  IADD3 R18, P1, R9, R27, RZ ;  /* 0x0000001b09127210 */ /* 0x010fca0007f3e0ff */
[----:B------:R-:W-:Y:S01]  /*1448f0*/  IMAD.X R19, R3, 0x1, R26, P1 ;  /* 0x0000000103137824 */ /* 0x000fe200008e061a */
[----:B------:R-:W-:Y:S02]  /*144900*/  LOP3.LUT R5, R5, 0xffff, RZ, 0xc0, !PT ;  /* 0x0000ffff05057812 */ /* 0x000fe400078ec0ff */
[----:B------:R-:W-:Y:S02]  /*144910*/  LOP3.LUT R4, R12, 0xffff, RZ, 0xc0, !PT ;  /* 0x0000ffff0c047812 */ /* 0x000fe400078ec0ff */
[----:B------:R-:W-:Y:S04]  /*144920*/  STL.64 [R1+0xee8], R18 ;  /* 0x000ee81201007387 */ /* 0x000fe80000100a00 */
[----:B------:R0:W-:Y:S04]  /*144930*/  STL [R1+0x1a8], R13 ;  /* 0x0001a80d01007387 */ /* 0x0001e80000100800 */
[----:B------:R1:W-:Y:S01]  /*144940*/  STL [R1+0x40c], R10 ;  /* 0x00040c0a01007387 */ /* 0x0003e20000100800 */
[----:B0-----:R-:W-:-:S02]  /*144950*/  LOP3.LUT R13, R6, 0xffff, RZ, 0xc0, !PT ;  /* 0x0000ffff060d7812 */ /* 0x001fc400078ec0ff */
[----:B-1----:R-:W-:Y:S02]  /*144960*/  PRMT R10, R4, 0x3340, R0 ;  /* 0x00003340040a7816 */ /* 0x002fe40000000000 */
[----:B------:R-:W-:Y:S02]  /*144970*/  IADD3 R18, P1, R9, R25, RZ ;  /* 0x0000001909127210 */ /* 0x000fe40007f3e0ff */
[----:B------:R-:W-:-:S04]  /*144980*/  PRMT R6, R5, 0x3340, R13 ;  /* 0x0000334005067816 */ /* 0x000fc8000000000d */
[----:B------:R-:W-:Y:S01]  /*144990*/  PRMT R6, R6, 0x5410, R10 ;  /* 0x0000541006067816 */ /* 0x000fe2000000000a */
[----:B------:R-:W-:Y:S01]  /*1449a0*/  IMAD.X R19, R3, 0x1, R24, P1 ;  /* 0x0000000103137824 */ /* 0x000fe200008e0618 */
[----:B------:R-:W-:-:S03]  /*1449b0*/  SHF.R.U32.HI R10, RZ, 0x8, R5 ;  /* 0x00000008ff0a7819 */ /* 0x000fc60000011605 */
[----:B------:R0:W-:Y:S04]  /*1449c0*/  STL [R1+0x6f4], R6 ;  /* 0x0006f40601007387 */ /* 0x0001e80000100800 */
[----:B------:R-:W4:Y:S04]  /*1449d0*/  LDL.LU R12, [R1+0x4a0] ;  /* 0x0004a000010c7983 */ /* 0x000f280000300800 */
[----:B0-----:R-:W4:Y:S04]  /*1449e0*/  LDL.LU R6, [R1+0x290] ;  /* 0x0002900001067983 */ /* 0x001f280000300800 */
[----:B------:R-:W-:Y:S04]  /*1449f0*/  STL.64 [R1+0xec8], R18 ;  /* 0x000ec81201007387 */ /* 0x000fe80000100a00 */
        /* <DEDUP_REMOVED lines=12> */
[----:B0-----:R-:W-:Y:S02]  /*144ac0*/  LOP3.LUT R13, R11, 0xffff, RZ, 0xc0, !PT ;  /* 0x0000ffff0b0d7812 */ /* 0x001fe400078ec0ff */
[----:B-1----:R-:W-:-:S02]  /*144ad0*/  PRMT R10, R7, 0x3340, R0 ;  /* 0x00003340070a7816 */ /* 0x002fc40000000000 */
[----:B------:R-:W-:Y:S01]  /*144ae0*/  PRMT R8, R4, 0x3340, R13 ;  /* 0x0000334004087816 */ /* 0x000fe2000000000d */
[----:B------:R0:W-:Y:S03]  /*144af0*/  STL [R1+0x5fcc], R7 ;  /* 0x005fcc0701007387 */ /* 0x0001e60000100800 */
[----:B0-----:R-:W-:Y:S02]  /*144b00*/  PRMT R7, R8, 0x5410, R10 ;  /* 0x0000541008077816 */ /* 0x001fe4000000000a */
[----:B------:R-:W-:-:S05]  /*144b10*/  IADD3 R10, P1, R9, R23, RZ ;  /* 0x00000017090a7210 */ /* 0x000fca0007f3e0ff */
[----:B------:R-:W-:Y:S01]  /*144b20*/  IMAD.X R11, R3, 0x1, R22, P1 ;  /* 0x00000001030b7824 */ /* 0x000fe200008e0616 */
[----:B------:R0:W-:Y:S01]  /*144b30*/  STL [R1+0x1f2c], R7 ;  /* 0x001f2c0701007387 */ /* 0x0001e20000100800 */
[----:B------:R-:W-:-:S03]  /*144b40*/  SHF.R.U32.HI R4, RZ, 0x8, R4 ;  /* 0x00000008ff047819 */ /* 0x000fc60000011604 */
[----:B------:R1:W-:Y:S01]  /*144b50*/  STL.64 [R1+0xec0], R10 ;  /* 0x000ec00a01007387 */ /* 0x0003e20000100a00 */
[----:B------:R-:W-:Y:S02]  /*144b60*/  LOP3.LUT R4, R4, 0xffff, RZ, 0xc0, !PT ;  /* 0x0000ffff04047812 */ /* 0x000fe400078ec0ff */
[----:B0-----:R-:W-:Y:S02]  /*144b70*/  SHF.R.U32.HI R7, RZ, 0x8, R13 ;  /* 0x00000008ff077819 */ /* 0x001fe4000001160d */
[----:B-1----:R-:W-:Y:S02]  /*144b80*/  SHF.R.U32.HI R10, RZ, 0x8, R2 ;  /* 0x00000008ff0a7819 */ /* 0x002fe40000011602 */
[----:B------:R-:W-:Y:S01]  /*144b90*/  LOP3.LUT R7, R7, 0xffff, RZ, 0xc0, !PT ;  /* 0x0000ffff07077812 */ /* 0x000fe200078ec0ff */
[----:B------:R-:W2:Y:S04]  /*144ba0*/  LDL.LU R2, [R1+0x450] ;  /* 0x0004500001027983 */ /* 0x000ea80000300800 */
[----:B------:R-:W3:Y:S01]  /*144bb0*/  LDL.LU R8, [R1+0x1b8] ;  /* 0x0001b80001087983 */ /* 0x000ee20000300800 */
[----:B------:R-:W-:-:S02]  /*144bc0*/  LOP3.LUT R10, R10, 0xffff, RZ, 0xc0, !PT ;  /* 0x0000ffff0a0a7812 */ /* 0x000fc400078ec0ff */
[----:B------:R-:W-:Y:S01]  /*144bd0*/  PRMT R7, R4, 0x3340, R7 ;  /* 0x0000334004077816 */ /* 0x000fe20000000007 */
[----:B------:R-:W3:Y:S01]  /*144be0*/  LDL.LU R11, [R1+0x320] ;  /* 0x00032000010b7983 */ /* 0x000ee20000300800 */
[----:B------:R-:W-:-:S05]  /*144bf0*/  PRMT R10, R10, 0x3340, R0 ;  /* 0x000033400a0a7816 */ /* 0x000fca0000000000 */
[----:B------:R-:W-:Y:S04]  /*144c00*/  STL [R1+0x1ac], R10 ;  /* 0x0001ac0a01007387 */ /* 0x000fe80000100800 */
[----:B------:R0:W-:Y:S01]  /*144c10*/  STL [R1+0x1b2c], R7 ;  /* 0x001b2c0701007387 */ /* 0x0001e20000100800 */
[----:B------:R-:W-:Y:S02]  /*144c20*/  IADD3 R18, P1, R9, R21, RZ ;  /* 0x0000001509127210 */ /* 0x000fe40007f3e0ff */
[----:B----4-:R-:W-:Y:S02]  /*144c30*/  LOP3.LUT R13, R12, 0xffff, RZ, 0xc0, !PT ;  /* 0x0000ffff0c0d7812 */ /* 0x010fe400078ec0ff */
[----:B------:R-:W-:Y:S02]  /*144c40*/  LOP3.LUT R4, R6, 0xffff, RZ, 0xc0, !PT ;  /* 0x0000ffff06047812 */ /* 0x000fe400078ec0ff */
[----:B0-----:R-:W-:-:S02]  /*144c50*/  LOP3.LUT R7, R5, 0xffff, RZ, 0xc0, !PT ;  /* 0x0000ffff05077812 */ /* 0x001fc400078ec0ff */
[----:B------:R-:W-:Y:S02]  /*144c60*/  PRMT R6, R4, 0x3340, R0 ;  /* 0x0000334004067816 */ /* 0x000fe40000000000 */
[----:B------:R-:W-:Y:S01]  /*144c70*/  PRMT R5, R13, 0x3340, R7 ;  /* 0x000033400d057816 */ /* 0x000fe20000000007 */
[----:B------:R-:W-:-:S03]  /*144c80*/  IMAD.X R19, R3, 0x1, R20, P1 ;  /* 0x0000000103137824 */ /* 0x000fc600008e0614 */
[----:B------:R-:W-:-:S05]  /*144c90*/  PRMT R6, R5, 0x5410, R6 ;  /* 0x0000541005067816 */ /* 0x000fca0000000006 */
[----:B------:R-:W-:Y:S04]  /*144ca0*/  STL [R1+0x6058], R6 ;  /* 0x0060580601007387 */ /* 0x000fe80000100800 */
[----:B------:R0:W-:Y:S04]  /*144cb0*/  STL.64 [R1+0xeb0], R18 ;  /* 0x000eb01201007387 */ /* 0x0001e80000100a00 */
[----:B0-----:R-:W4:Y:S04]  /*144cc0*/  LDL.LU.64 R18, [R1+0x6238] ;  /* 0x0062380001127983 */ /* 0x001f280000300a00 */
[----:B------:R-:W4:Y:S04]  /*144cd0*/  LDL.LU R10, [R1+0x4a8] ;  /* 0x0004a800010a7983 */ /* 0x000f280000300800 */
        /* <DEDUP_REMOVED lines=9> */
[----:B------:R-:W-:Y:S01]  /*144d70*/  PRMT R6, R4, 0x3340, R0 ;  /* 0x0000334004067816 */ /* 0x000fe20000000000 */
[----:B------:R-:W-:Y:S04]  /*144d80*/  STL.64 [R1+0x6228], R20 ;  /* 0x0062281401007387 */ /* 0x000fe80000100a00 */
[----:B------:R-:W-:Y:S04]  /*144d90*/  STL [R1+0x3f4], R7 ;  /* 0x0003f40701007387 */ /* 0x000fe80000100800 */
[----:B------:R0:W-:Y:S01]  /*144da0*/  STL [R1+0x1b4], R6 ;  /* 0x0001b40601007387 */ /* 0x0001e20000100800 */
[----:B--2---:R-:W-:-:S02]  /*144db0*/  LOP3.LUT R2, R2, 0xffff, RZ, 0xc0, !PT ;  /* 0x0000ffff02027812 */ /* 0x004fc400078ec0ff */
[----:B---3--:R-:W-:Y:S02]  /*144dc0*/  LOP3.LUT R4, R8, 0xffff, RZ, 0xc0, !PT ;  /* 0x0000ffff08047812 */ /* 0x008fe400078ec0ff */
[----:B0-----:R-:W-:Y:S02]  /*144dd0*/  LOP3.LUT R6, R11, 0xffff, RZ, 0xc0, !PT ;  /* 0x0000ffff0b067812 */ /* 0x001fe400078ec0ff */
[----:B------:R-:W-:Y:S02]  /*144de0*/  PRMT R8, R4, 0x3340, R0 ;  /* 0x0000334004087816 */ /* 0x000fe40000000000 */
[----:B------:R-:W-:-:S04]  /*144df0*/  PRMT R7, R2, 0x3340, R6 ;  /* 0x0000334002077816 */ /* 0x000fc80000000006 */
[----:B------:R-:W-:Y:S02]  /*144e00*/  PRMT R7, R7, 0x5410, R8 ;  /* 0x0000541007077816 */ /* 0x000fe40000000008 */
[----:B------:R-:W-:Y:S02]  /*144e10*/  SHF.R.U32.HI R2, RZ, 0x8, R2 ;  /* 0x00000008ff027819 */ /* 0x000fe40000011602 */
[----:B------:R-:W-:Y:S01]  /*144e20*/  SHF.R.U32.HI R4, RZ, 0x8, R4 ;  /* 0x00000008ff047819 */ /* 0x000fe20000011604 */
[----:B------:R0:W-:Y:S03]  /*144e30*/  STL [R1+0x6f0], R7 ;  /* 0x0006f00701007387 */ /* 0x0001e60000100800 */
[----:B------:R-:W-:Y:S02]  /*144e40*/  LOP3.LUT R4, R4, 0xffff, RZ, 0xc0, !PT ;  /* 0x0000ffff04047812 */ /* 0x000fe400078ec0ff */
[----:B0-----:R-:W-:-:S02]  /*144e50*/  SHF.R.U32.HI R7, RZ, 0x8, R6 ;  /* 0x00000008ff077819 */ /* 0x001fc40000011606 */
[----:B------:R-:W-:Y:S02]  /*144e60*/  LOP3.LUT R6, R2, 0xffff, RZ, 0xc0, !PT ;  /* 0x0000ffff02067812 */ /* 0x000fe400078ec0ff */
[----:B------:R-:W-:-:S04]  /*144e70*/  LOP3.LUT R7, R7, 0xffff, RZ, 0xc0, !PT ;  /* 0x0000ffff07077812 */ /* 0x000fc800078ec0ff */
[----:B------:R-:W-:Y:S02]  /*144e80*/  PRMT R13, R6, 0x3340, R7 ;  /* 0x00003340060d7816 */ /* 0x000fe40000000007 */
[----:B------:R-:W-:Y:S02]  /*144e90*/  PRMT R7, R4, 0x3340, R0 ;  /* 0x0000334004077816 */ /* 0x000fe40000000000 */
[----:B----4-:R-:W-:-:S05]  /*144ea0*/  IADD3 R20, P1, R9, R19, RZ ;  /* 0x0000001309147210 */ /* 0x010fca0007f3e0ff */
[----:B------:R-:W-:-:S05]  /*144eb0*/  IMAD.X R21, R3, 0x1, R18, P1 ;  /* 0x0000000103157824 */ /* 0x000fca00008e0612 */
[----:B------:R-:W-:Y:S04]  /*144ec0*/  STL.64 [R1+0xeb8], R20 ;  /* 0x000eb81401007387 */ /* 0x000fe80000100a00 */
[----:B------:R-:W2:Y:S04]  /*144ed0*/  LDL.LU R8, [R1+0x1460] ;  /* 0x0014600001087983 */ /* 0x000ea80000300800 */
[----:B------:R-:W3:Y:S04]  /*144ee0*/  LDL.LU R2, [R1+0x700] ;  /* 0x0007000001027983 */ /* 0x000ee80000300800 */
[----:B------:R-:W4:Y:S04]  /*144ef0*/  LDL.LU R11, [R1+0x7d8] ;  /* 0x0007d800010b7983 */ /* 0x000f280000300800 */
[----:B------:R-:W-:Y:S04]  /*144f00*/  STL [R1+0x3f8], R13 ;  /* 0x0003f80d01007387 */ /* 0x000fe80000100800 */
[----:B------:R0:W-:Y:S01]  /*144f10*/  STL [R1+0x1bc], R7 ;  /* 0x0001bc0701007387 */ /* 0x0001e20000100800 */
[----:B------:R-:W-:-:S02]  /*144f20*/  LOP3.LUT R6, R10, 0xffff, RZ, 0xc0, !PT ;  /* 0x0000ffff0a067812 */ /* 0x000fc400078ec0ff */
[----:B------:R-:W-:Y:S02]  /*144f30*/  LOP3.LUT R4, R12, 0xffff, RZ, 0xc0, !PT ;  /* 0x0000ffff0c047812 */ /* 0x000fe400078ec0ff */
[----:B------:R-:W4:Y:S02]  /*144f40*/  LDL.LU R12, [R1+0x45c] ;  /* 0x00045c00010c7983 */ /* 0x000f240000300800 */
[----:B------:R-:W-:Y:S02]  /*144f50*/  PRMT R10, R4, 0x3340, R0 ;  /* 0x00003340040a7816 */ /* 0x000fe40000000000 */
[----:B0-----:R-:W-:Y:S02]  /*144f60*/  LOP3.LUT R7, R5, 0xffff, RZ, 0xc0, !PT ;  /* 0x0000ffff05077812 */ /* 0x001fe400078ec0ff */
[----:B------:R-:W-:Y:S02]  /*144f70*/  IADD3 R20, P1, R9, R17, RZ ;  /* 0x0000001109147210 */ /* 0x000fe40007f3e0ff */
[----:B------:R-:W-:-:S02]  /*144f80*/  PRMT R5, R6, 0x3340, R7 ;  /* 0x0000334006057816 */ /* 0x000fc40000000007 */
[----:B------:R-:W-:Y:S02]  /*144f90*/  SHF.R.U32.HI R6, RZ, 0x8, R6 ;  /* 0x00000008ff067819 */ /* 0x000fe40000011606 */
[----:B------:R-:W-:Y:S02]  /*144fa0*/  SHF.R.U32.HI R7, RZ, 0x8, R7 ;  /* 0x00000008ff077819 */ /* 0x000fe40000011607 */
[----:B------:R-:W-:Y:S01]  /*144fb0*/  PRMT R5, R5, 0x5410, R10 ;  /* 0x0000541005057816 */ /* 0x000fe2000000000a */
[----:B------:R-:W-:Y:S01]  /*144fc0*/  IMAD.X R21, R3, 0x1, R15, P1 ;  /* 0x0000000103157824 */ /* 0x000fe200008e060f */
[----:B------:R-:W-:Y:S02]  /*144fd0*/  LOP3.LUT R6, R6, 0xffff, RZ, 0xc0, !PT ;  /* 0x0000ffff06067812 */ /* 0x000fe400078ec0ff */
[----:B------:R-:W-:Y:S01]  /*144fe0*/  LOP3.LUT R7, R7, 0xffff, RZ, 0xc0, !PT ;  /* 0x0000ffff07077812 */ /* 0x000fe200078ec0ff */
[----:B------:R0:W-:Y:S03]  /*144ff0*/  STL [R1+0x6e8], R5 ;  /* 0x0006e80501007387 */ /* 0x0001e60000100800 */
[----:B------:R-:W-:Y:S01]  /*145000*/  PRMT R6, R6, 0x3340, R7 ;  /* 0x0000334006067816 */ /* 0x000fe20000000007 */
[----:B0-----:R-:W4:Y:S04]  /*145010*/  LDL.LU R5, [R1+0x338] ;  /* 0x0003380001057983 */ /* 0x001f280000300800 */
[----:B------:R0:W-:Y:S04]  /*145020*/  STL.64 [R1+0xe80], R20 ;  /* 0x000e801401007387 */ /* 0x0001e80000100a00 */
[----:B------:R-:W4:Y:S04]  /*145030*/  LDL.LU R7, [R1+0x718] ;  /* 0x0007180001077983 */ /* 0x000f280000300800 */
[----:B------:R-:W4:Y:S04]  /*145040*/  LDL.LU R13, [R1+0x5690] ;  /* 0x00569000010d7983 */ /* 0x000f280000300800 */
[----:B------:R1:W-:Y:S04]  /*145050*/  STL [R1+0x2f4], R6 ;  /* 0x0002f40601007387 */ /* 0x0003e80000100800 */
[----:B------:R-:W4:Y:S04]  /*145060*/  LDL.LU R10, [R1+0x7f0] ;  /* 0x0007f000010a7983 */ /* 0x000f280000300800 */
[----:B------:R-:W-:Y:S01]  /*145070*/  STL.64 [R1+0x6220], R16 ;  /* 0x0062201001007387 */ /* 0x000fe20000100a00 */
[----:B0-----:R-:W-:-:S05]  /*145080*/  IADD3 R20, P1, R9, R16, RZ ;  /* 0x0000001009147210 */ /* 0x001fca0007f3e0ff */
[----:B------:R-:W-:Y:S02]  /*145090*/  IMAD.X R21, R3, 0x1, R14, P1 ;  /* 0x0000000103157824 */ /* 0x000fe400008e060e */
[----:B------:R-:W4:Y:S01]  /*1450a0*/  LDL.LU R3, [R1+0x6234] ;  /* 0x0062340001037983 */ /* 0x000f220000300800 */
[----:B------:R-:W-:-:S04]  /*1450b0*/  SHF.R.U32.HI R4, RZ, 0x8, R4 ;  /* 0x00000008ff047819 */ /* 0x000fc80000011604 */
[----:B------:R-:W-:-:S04]  /*1450c0*/  LOP3.LUT R4, R4, 0xffff, RZ, 0xc0, !PT ;  /* 0x0000ffff04047812 */ /* 0x000fc800078ec0ff */
[----:B-1----:R-:W-:Y:S01]  /*1450d0*/  PRMT R6, R4, 0x3340, R0 ;  /* 0x0000334004067816 */ /* 0x002fe20000000000 */
[----:B------:R-:W-:Y:S04]  /*1450e0*/  STL.64 [R1+0xe88], R20 ;  /* 0x000e881401007387 */ /* 0x000fe80000100a00 */
[----:B------:R4:W-:Y:S01]  /*1450f0*/  STL [R1+0x1b8], R6 ;  /* 0x0001b80601007387 */ /* 0x0009e20000100800 */
[----:B--2---:R-:W-:Y:S02]  /*145100*/  LOP3.LUT R4, R8, 0xffff, RZ, 0xc0, !PT ;  /* 0x0000ffff08047812 */ /* 0x004fe400078ec0ff */
[----:B---3--:R-:W-:Y:S02]  /*145110*/  LOP3.LUT R2, R2, 0xffff, RZ, 0xc0, !PT ;  /* 0x0000ffff02027812 */ /* 0x008fe400078ec0ff */
[----:B----4-:R-:W-:-:S02]  /*145120*/  LOP3.LUT R6, R11, 0xffff, RZ, 0xc0, !PT ;  /* 0x0000ffff0b067812 */ /* 0x010fc400078ec0ff */
[----:B------:R-:W-:Y:S02]  /*145130*/  PRMT R11, R2, 0x3340, R0 ;  /* 0x00003340020b7816 */ /* 0x000fe40000000000 */
[----:B------:R-:W-:Y:S02]  /*145140*/  PRMT R8, R4, 0x3340, R6 ;  /* 0x0000334004087816 */ /* 0x000fe40000000006 */
[----:B------:R-:W-:Y:S02]  /*145150*/  SHF.R.U32.HI R4, RZ, 0x8, R4 ;  /* 0x00000008ff047819 */ /* 0x000fe40000011604 */
[----:B------:R-:W-:Y:S02]  /*145160*/  SHF.R.U32.HI R6, RZ, 0x8, R6 ;  /* 0x00000008ff067819 */ /* 0x000fe40000011606 */
[----:B------:R-:W-:Y:S02]  /*145170*/  SHF.R.U32.HI R2, RZ, 0x8, R2 ;  /* 0x00000008ff027819 */ /* 0x000fe40000011602 */
[----:B------:R-:W-:-:S02]  /*145180*/  LOP3.LUT R4, R4, 0xffff, RZ, 0xc0, !PT ;  /* 0x0000ffff04047812 */ /* 0x000fc400078ec0ff */
[----:B------:R-:W-:Y:S02]  /*145190*/  LOP3.LUT R6, R6, 0xffff, RZ, 0xc0, !PT ;  /* 0x0000ffff06067812 */ /* 0x000fe400078ec0ff */
[----:B------:R-:W-:Y:S02]  /*1451a0*/  LOP3.LUT R2, R2, 0xffff, RZ, 0xc0, !PT ;  /* 0x0000ffff02027812 */ /* 0x000fe400078ec0ff */
[----:B------:R-:W-:Y:S02]  /*1451b0*/  PRMT R8, R8, 0x5410, R11 ;  /* 0x0000541008087816 */ /* 0x000fe4000000000b */
[----:B------:R-:W-:Y:S02]  /*1451c0*/  PRMT R6, R4, 0x3340, R6 ;  /* 0x0000334004067816 */ /* 0x000fe40000000006 */
[----:B------:R-:W-:Y:S01]  /*1451d0*/  PRMT R2, R2, 0x3340, R0 ;  /* 0x0000334002027816 */ /* 0x000fe20000000000 */
[----:B------:R-:W-:Y:S04]  /*1451e0*/  STL [R1+0x6e0], R8 ;  /* 0x0006e00801007387 */ /* 0x000fe80000100800 */
[----:B------:R-:W-:Y:S04]  /*1451f0*/  STL [R1+0x2e8], R6 ;  /* 0x0002e80601007387 */ /* 0x000fe80000100800 */
[----:B------:R0:W-:Y:S01]  /*145200*/  STL [R1+0x1c4], R2 ;  /* 0x0001c40201007387 */ /* 0x0001e20000100800 */
[----:B------:R-:W-:-:S02]  /*145210*/  LOP3.LUT R4, R12, 0xffff, RZ, 0xc0, !PT ;  /* 0x0000ffff0c047812 */ /* 0x000fc400078ec0ff */
[----:B0-----:R-:W-:Y:S02]  /*145220*/  LOP3.LUT R2, R5, 0xffff, RZ, 0xc0, !PT ;  /* 0x0000ffff05027812 */ /* 0x001fe400078ec0ff */
[----:B------:R-:W-:Y:S02]  /*145230*/  LOP3.LUT R8, R3, 0xffff, RZ, 0xc0, !PT ;  /* 0x0000ffff03087812 */ /* 0x000fe400078ec0ff */
[----:B------:R-:W2:Y:S04]  /*145240*/  LDL.LU R3, [R1+0x6230] ;  /* 0x0062300001037983 */ /* 0x000ea80000300800 */
[----:B------:R-:W3:Y:S04]  /*145250*/  LDL.LU R11, [R1+0x8c8] ;  /* 0x0008c800010b7983 */ /* 0x000ee80000300800 */
[----:B------:R-:W4:Y:S04]  /*145260*/  LDL.LU R12, [R1+0x674] ;  /* 0x00067400010c7983 */ /* 0x000f280000300800 */
[----:B------:R-:W2:Y:S01]  /*145270*/  LDL.LU R5, [R1+0x784] ;  /* 0x0007840001057983 */ /* 0x000ea20000300800 */
[----:B------:R-:W-:-:S02]  /*145280*/  PRMT R16, R8, 0x3340, R0 ;  /* 0x0000334008107816 */ /* 0x000fc40000000000 */
[----:B------:R-:W-:Y:S01]  /*145290*/  PRMT R6, R4, 0x3340, R2 ;  /* 0x0000334004067816 */ /* 0x000fe20000000002 */
[----:B------:R0:W-:Y:S03]  /*1452a0*/  STL [R1+0x5fd0], R8 ;  /* 0x005fd00801007387 */ /* 0x0001e60000100800 */
[----:B------:R-:W-:Y:S02]  /*1452b0*/  PRMT R16, R6, 0x5410, R16 ;  /* 0x0000541006107816 */ /* 0x000fe40000000010 */
[----:B------:R-:W-:Y:S01]  /*1452c0*/  LOP3.LUT R6, R7, 0xffff, RZ, 0xc0, !PT ;  /* 0x0000ffff07067812 */ /* 0x000fe200078ec0ff */
[----:B------:R-:W-:Y:S01]  /*1452d0*/  VIADD R9, R9, UR5 ;  /* 0x0000000509097c36 */ /* 0x000fe20008000000 */
[----:B------:R-:W-:Y:S01]  /*1452e0*/  ULDC UR5, c[0x0][0x248] ;  /* 0x0000920000057ab9 */ /* 0x000fe20000000800 */
[----:B0-----:R-:W-:Y:S02]  /*1452f0*/  LOP3.LUT R8, R13, 0xffff, RZ, 0xc0, !PT ;  /* 0x0000ffff0d087812 */ /* 0x001fe400078ec0ff */
[----:B------:R-:W-:-:S02]  /*145300*/  LOP3.LUT R13, R10, 0xffff, RZ, 0xc0, !PT ;  /* 0x0000ffff0a0d7812 */ /* 0x000fc400078ec0ff */
[----:B------:R-:W-:Y:S02]  /*145310*/  PRMT R10, R6, 0x3340, R0 ;  /* 0x00003340060a7816 */ /* 0x000fe40000000000 */
[----:B------:R-:W-:Y:S01]  /*145320*/  PRMT R7, R8, 0x3340, R13 ;  /* 0x0000334008077816 */ /* 0x000fe2000000000d */
[----:B------:R0:W-:Y:S03]  /*145330*/  STL [R1+0x1f20], R16 ;  /* 0x001f201001007387 */ /* 0x0001e60000100800 */
[----:B------:R-:W-:Y:S02]  /*145340*/  PRMT R10, R7, 0x5410, R10 ;  /* 0x00005410070a7816 */ /* 0x000fe4000000000a */
[----:B------:R-:W-:Y:S02]  /*145350*/  SHF.R.S32.HI R7, RZ, 0x1f, R9 ;  /* 0x0000001fff077819 */ /* 0x000fe40000011409 */
[----:B0-----:R-:W-:Y:S01]  /*145360*/  IADD3 R16, P1, R9, R29, RZ ;  /* 0x0000001d09107210 */ /* 0x001fe20007f3e0ff */
[----:B------:R-:W-:Y:S04]  /*145370*/  STL [R1+0x6dc], R10 ;  /* 0x0006dc0a01007387 */ /* 0x000fe80000100800 */
[----:B------:R-:W-:Y:S01]  /*145380*/  IMAD.X R17, R7, 0x1, R28, P1 ;  /* 0x0000000107117824 */ /* 0x000fe200008e061c */
[----:B------:R-:W-:-:S02]  /*145390*/  SHF.R.U32.HI R8, RZ, 0x8, R8 ;  /* 0x00000008ff087819 */ /* 0x000fc40000011608 */
[----:B------:R-:W-:Y:S02]  /*1453a0*/  SHF.R.U32.HI R13, RZ, 0x8, R13 ;  /* 0x00000008ff0d7819 */ /* 0x000fe4000001160d */
[----:B------:R0:W-:Y:S01]  /*1453b0*/  STL.64 [R1+0xe60], R16 ;  /* 0x000e601001007387 */ /* 0x0001e20000100a00 */
[----:B------:R-:W-:Y:S02]  /*1453c0*/  LOP3.LUT R8, R8, 0xffff, RZ, 0xc0, !PT ;  /* 0x0000ffff08087812 */ /* 0x000fe400078ec0ff */
[----:B------:R-:W-:Y:S02]  /*1453d0*/  LOP3.LUT R13, R13, 0xffff, RZ, 0xc0, !PT ;  /* 0x0000ffff0d0d7812 */ /* 0x000fe400078ec0ff */
[----:B0-----:R-:W-:Y:S02]  /*1453e0*/  SHF.R.U32.HI R16, RZ, 0x8, R4 ;  /* 0x00000008ff107819 */ /* 0x001fe40000011604 */
[----:B------:R-:W-:Y:S02]  /*1453f0*/  SHF.R.U32.HI R17, RZ, 0x8, R2 ;  /* 0x00000008ff117819 */ /* 0x000fe40000011602 */
[----:B------:R-:W2:Y:S04]  /*145400*/  LDL.LU R2, [R1+0x8d8] ;  /* 0x0008d80001027983 */ /* 0x000ea80000300800 */
[----:B------:R-:W2:Y:S04]  /*145410*/  LDL.LU R10, [R1+0x684] ;  /* 0x00068400010a7983 */ /* 0x000ea80000300800 */
[----:B------:R-:W2:Y:S01]  /*145420*/  LDL.LU R4, [R1+0x794] ;  /* 0x0007940001047983 */ /* 0x000ea20000300800 */
[----:B------:R-:W-:-:S02]  /*145430*/  LOP3.LUT R16, R16, 0xffff, RZ, 0xc0, !PT ;  /* 0x0000ffff10107812 */ /* 0x000fc400078ec0ff */
[----:B------:R-:W-:-:S04]  /*145440*/  LOP3.LUT R17, R17, 0xffff, RZ, 0xc0, !PT ;  /* 0x0000ffff11117812 */ /* 0x000fc800078ec0ff */
[----:B------:R-:W-:Y:S02]  /*145450*/  PRMT R17, R16, 0x3340, R17 ;  /* 0x0000334010117816 */ /* 0x000fe40000000011 */
[----:B------:R-:W-:-:S03]  /*145460*/  PRMT R16, R8, 0x3340, R13 ;  /* 0x0000334008107816 */ /* 0x000fc6000000000d */
[----:B------:R-:W-:Y:S04]  /*145470*/  STL [R1+0x1af8], R17 ;  /* 0x001af81101007387 */ /* 0x000fe80000100800 */
[----:B------:R2:W-:Y:S01]  /*145480*/  STL [R1+0x2e4], R16 ;  /* 0x0002e41001007387 */ /* 0x0005e20000100800 */
[----:B---3--:R-:W-:Y:S02]  /*145490*/  LOP3.LUT R13, R11, 0xffff, RZ, 0xc0, !PT ;  /* 0x0000ffff0b0d7812 */ /* 0x008fe400078ec0ff */
[----:B----4-:R-:W-:Y:S02]  /*1454a0*/  LOP3.LUT R8, R12, 0xffff, RZ, 0xc0, !PT ;  /* 0x0000ffff0c087812 */ /* 0x010fe400078ec0ff */
[----:B--2---:R-:W-:Y:S02]  /*1454b0*/  LOP3.LUT R16, R5, 0xffff, RZ, 0xc0, !PT ;  /* 0x0000ffff05107812 */ /* 0x004fe400078ec0ff */
[----:B------:R-:W-:-:S02]  /*1454c0*/  PRMT R11, R8, 0x3340, R0 ;  /* 0x00003340080b7816 */ /* 0x000fc40000000000 */
[----:B------:R-:W-:-:S04]  /*1454d0*/  PRMT R5, R13, 0x3340, R16 ;  /* 0x000033400d057816 */ /* 0x000fc80000000010 */
[----:B------:R-:W-:-:S05]  /*1454e0*/  PRMT R5, R5, 0x5410, R11 ;  /* 0x0000541005057816 */ /* 0x000fca000000000b */
[----:B------:R0:W-:Y:S04]  /*1454f0*/  STL [R1+0x6d8], R5 ;  /* 0x0006d80501007387 */ /* 0x0001e80000100800 */
[----:B0-----:R-:W2:Y:S04]  /*145500*/  LDL.LU R5, [R1+0x4b4] ;  /* 0x0004b40001057983 */ /* 0x001ea80000300800 */
[----:B------:R-:W3:Y:S04]  /*145510*/  LDL.LU R11, [R1+0x2a8] ;  /* 0x0002a800010b7983 */ /* 0x000ee80000300800 */
[----:B------:R-:W4:Y:S01]  /*145520*/  LDL.LU R12, [R1+0x3cc] ;  /* 0x0003cc00010c7983 */ /* 0x000f220000300800 */
[----:B------:R-:W-:-:S02]  /*145530*/  SHF.R.U32.HI R13, RZ, 0x8, R13 ;  /* 0x00000008ff0d7819 */ /* 0x000fc4000001160d */
[----:B------:R-:W-:Y:S02]  /*145540*/  SHF.R.U32.HI R16, RZ, 0x8, R16 ;  /* 0x00000008ff107819 */ /* 0x000fe40000011610 */
[----:B------:R-:W-:Y:S02]  /*145550*/  IADD3 R20, P1, R9, R27, RZ ;  /* 0x0000001b09147210 */ /* 0x000fe40007f3e0ff */
[----:B------:R-:W-:Y:S02]  /*145560*/  SHF.R.U32.HI R8, RZ, 0x8, R8 ;  /* 0x00000008ff087819 */ /* 0x000fe40000011608 */
[----:B------:R-:W-:Y:S02]  /*145570*/  LOP3.LUT R13, R13, 0xffff, RZ, 0xc0, !PT ;  /* 0x0000ffff0d0d7812 */ /* 0x000fe400078ec0ff */
[----:B------:R-:W-:Y:S02]  /*145580*/  LOP3.LUT R16, R16, 0xffff, RZ, 0xc0, !PT ;  /* 0x0000ffff10107812 */ /* 0x000fe400078ec0ff */
[----:B------:R-:W-:Y:S01]  /*145590*/  LOP3.LUT R8, R8, 0xffff, RZ, 0xc0, !PT ;  /* 0x0000ffff08087812 */ /* 0x000fe200078ec0ff */
[----:B------:R-:W-:Y:S01]  /*1455a0*/  IMAD.X R21, R7, 0x1, R26, P1 ;  /* 0x0000000107157824 */ /* 0x000fe200008e061a */
[----:B------:R-:W-:-:S02]  /*1455b0*/  PRMT R13, R13, 0x3340, R16 ;  /* 0x000033400d0d7816 */ /* 0x000fc40000000010 */
[----:B------:R-:W-:Y:S02]  /*1455c0*/  PRMT R8, R8, 0x3340, R0 ;  /* 0x0000334008087816 */ /* 0x000fe40000000000 */
[----:B------:R-:W-:Y:S04]  /*1455d0*/  STL.64 [R1+0xe68], R20 ;  /* 0x000e681401007387 */ /* 0x000fe80000100a00 */
[----:B------:R-:W-:Y:S04]  /*1455e0*/  STL.64 [R1+0x6210], R26 ;  /* 0x0062101a01007387 */ /* 0x000fe80000100a00 */
[----:B------:R0:W-:Y:S04]  /*1455f0*/  STL [R1+0x2dc], R13 ;  /* 0x0002dc0d01007387 */ /* 0x0001e80000100800 */
[----:B------:R1:W-:Y:S01]  /*145600*/  STL [R1+0x1dc], R8 ;  /* 0x0001dc0801007387 */ /* 0x0003e20000100800 */
[----:B------:R-:W-:-:S02]  /*145610*/  LOP3.LUT R2, R2, 0xffff, RZ, 0xc0, !PT ;  /* 0x0000ffff02027812 */ /* 0x000fc400078ec0ff */
[----:B------:R-:W-:Y:S02]  /*145620*/  LOP3.LUT R10, R10, 0xffff, RZ, 0xc0, !PT ;  /* 0x0000ffff0a0a7812 */ /* 0x000fe400078ec0ff */
[----:B------:R-:W-:Y:S02]  /*145630*/  LOP3.LUT R4, R4, 0xffff, RZ, 0xc0, !PT ;  /* 0x0000ffff04047812 */ /* 0x000fe400078ec0ff */
[----:B0-----:R-:W-:Y:S02]  /*145640*/  PRMT R13, R10, 0x3340, R0 ;  /* 0x000033400a0d7816 */ /* 0x001fe40000000000 */
[----:B-1----:R-:W-:-:S04]  /*145650*/  PRMT R8, R2, 0x3340, R4 ;  /* 0x0000334002087816 */ /* 0x002fc80000000004 */
[----:B------:R-:W-:Y:S01]  /*145660*/  PRMT R8, R8, 0x5410, R13 ;  /* 0x0000541008087816 */ /* 0x000fe2000000000d */
[----:B------:R-:W-:Y:S01]  /*145670*/  STL [R1+0x5fd4], R10 ;  /* 0x005fd40a01007387 */ /* 0x000fe20000100800 */
[----:B------:R-:W-:-:S03]  /*145680*/  IADD3 R16, P1, R9, R25, RZ ;  /* 0x0000001909107210 */ /* 0x000fc60007f3e0ff */
[----:B------:R0:W-:Y:S01]  /*145690*/  STL [R1+0x1f14], R8 ;  /* 0x001f140801007387 */ /* 0x0001e20000100800 */
[----:B------:R-:W-:Y:S01]  /*1456a0*/  SHF.R.U32.HI R2, RZ, 0x8, R2 ;  /* 0x00000008ff027819 */ /* 0x000fe20000011602 */
[----:B------:R-:W-:Y:S01]  /*1456b0*/  IMAD.X R17, R7, 0x1, R24, P1 ;  /* 0x0000000107117824 */ /* 0x000fe200008e0618 */
[----:B------:R-:W-:Y:S02]  /*1456c0*/  SHF.R.U32.HI R4, RZ, 0x8, R4 ;  /* 0x00000008ff047819 */ /* 0x000fe40000011604 */
[----:B0-----:R-:W-:-:S04]  /*1456d0*/  SHF.R.U32.HI R8, RZ, 0x8, R6 ;  /* 0x00000008ff087819 */ /* 0x001fc80000011606 */
[----:B------:R-:W-:Y:S02]  /*1456e0*/  LOP3.LUT R8, R8, 0xffff, RZ, 0xc0, !PT ;  /* 0x0000ffff08087812 */ /* 0x000fe400078ec0ff */
[----:B------:R-:W-:Y:S02]  /*1456f0*/  LOP3.LUT R2, R2, 0xffff, RZ, 0xc0, !PT ;  /* 0x0000ffff02027812 */ /* 0x000fe400078ec0ff */
[----:B------:R-:W-:Y:S01]  /*145700*/  LOP3.LUT R4, R4, 0xffff, RZ, 0xc0, !PT ;  /* 0x0000ffff04047812 */ /* 0x000fe200078ec0ff */
[----:B------:R0:W-:Y:S01]  /*145710*/  STL.64 [R1+0xe58], R16 ;  /* 0x000e581001007387 */ /* 0x0001e20000100a00 */
[----:B------:R-:W-:Y:S02]  /*145720*/  PRMT R8, R8, 0x3340, R0 ;  /* 0x0000334008087816 */ /* 0x000fe40000000000 */
[----:B------:R-:W-:Y:S01]  /*145730*/  PRMT R2, R2, 0x3340, R4 ;  /* 0x0000334002027816 */ /* 0x000fe20000000004 */
[----:B0-----:R-:W4:Y:S04]  /*145740*/  LDL.LU R16, [R1+0x4b8] ;  /* 0x0004b80001107983 */ /* 0x001f280000300800 */
[----:B------:R-:W4:Y:S04]  /*145750*/  LDL.LU R6, [R1+0x2b0] ;  /* 0x0002b00001067983 */ /* 0x000f280000300800 */
[----:B------:R-:W4:Y:S04]  /*145760*/  LDL.LU R17, [R1+0x3d4] ;  /* 0x0003d40001117983 */ /* 0x000f280000300800 */
[----:B------:R3:W-:Y:S04]  /*145770*/  STL [R1+0x1cc], R8 ;  /* 0x0001cc0801007387 */ /* 0x0007e80000100800 */
[----:B------:R0:W-:Y:S01]  /*145780*/  STL [R1+0x1ae4], R2 ;  /* 0x001ae40201007387 */ /* 0x0001e20000100800 */
[----:B------:R-:W-:-:S03]  /*145790*/  IADD3 R20, P1, R9, R23, RZ ;  /* 0x0000001709147210 */ /* 0x000fc60007f3e0ff */
[----:B------:R-:W4:Y:S02]  /*1457a0*/  LDL.LU R13, [R1+0x470] ;  /* 0x00047000010d7983 */ /* 0x000f240000300800 */
[----:B------:R-:W-:Y:S01]  /*1457b0*/  IMAD.X R21, R7, 0x1, R22, P1 ;  /* 0x0000000107157824 */ /* 0x000fe200008e0616 */
[----:B--2---:R-:W-:Y:S02]  /*1457c0*/  LOP3.LUT R5, R5, 0xffff, RZ, 0xc0, !PT ;  /* 0x0000ffff05057812 */ /* 0x004fe400078ec0ff */
[----:B---3--:R-:W-:Y:S02]  /*1457d0*/  LOP3.LUT R8, R11, 0xffff, RZ, 0xc0, !PT ;  /* 0x0000ffff0b087812 */ /* 0x008fe400078ec0ff */
[----:B----4-:R-:W-:Y:S02]  /*1457e0*/  LOP3.LUT R26, R12, 0xffff, RZ, 0xc0, !PT ;  /* 0x0000ffff0c1a7812 */ /* 0x010fe400078ec0ff */
[----:B------:R-:W2:Y:S01]  /*1457f0*/  LDL.LU R12, [R1+0x1d8] ;  /* 0x0001d800010c7983 */ /* 0x000ea20000300800 */
[----:B------:R-:W-:-:S02]  /*145800*/  PRMT R4, R8, 0x3340, R0 ;  /* 0x0000334008047816 */ /* 0x000fc40000000000 */
[----:B0-----:R-:W-:-:S04]  /*145810*/  PRMT R2, R5, 0x3340, R26 ;  /* 0x0000334005027816 */ /* 0x001fc8000000001a */
[----:B------:R-:W-:-:S05]  /*145820*/  PRMT R2, R2, 0x5410, R4 ;  /* 0x0000541002027816 */ /* 0x000fca0000000004 */
[----:B------:R0:W-:Y:S04]  /*145830*/  STL [R1+0x6c0], R2 ;  /* 0x0006c00201007387 */ /* 0x0001e80000100800 */
[----:B------:R-:W3:Y:S04]  /*145840*/  LDL.LU R4, [R1+0x358] ;  /* 0x0003580001047983 */ /* 0x000ee80000300800 */
[----:B0-----:R-:W4:Y:S04]  /*145850*/  LDL.LU R2, [R1+0x5698] ;  /* 0x0056980001027983 */ /* 0x001f280000300800 */
[----:B------:R-:W4:Y:S04]  /*145860*/  LDL.LU R11, [R1+0x754] ;  /* 0x00075400010b7983 */ /* 0x000f280000300800 */
[----:B------:R0:W-:Y:S04]  /*145870*/  STL.64 [R1+0xe50], R20 ;  /* 0x000e501401007387 */ /* 0x0001e80000100a00 */
[----:B0-----:R-:W4:Y:S01]  /*145880*/  LDL.LU.64 R20, [R1+0x6228] ;  /* 0x0062280001147983 */ /* 0x001f220000300a00 */
[----:B------:R-:W-:-:S03]  /*145890*/  SHF.R.U32.HI R10, RZ, 0x8, R5 ;  /* 0x00000008ff0a7819 */ /* 0x000fc60000011605 */
[----:B------:R-:W4:Y:S01]  /*1458a0*/  LDL.LU R5, [R1+0x840] ;  /* 0x0008400001057983 */ /* 0x000f220000300800 */
        /* <DEDUP_REMOVED lines=9> */
[----:B------:R-:W-:Y:S02]  /*145940*/  LOP3.LUT R8, R16, 0xffff, RZ, 0xc0, !PT ;  /* 0x0000ffff10087812 */ /* 0x000fe400078ec0ff */
[----:B------:R-:W-:Y:S02]  /*145950*/  LOP3.LUT R6, R6, 0xffff, RZ, 0xc0, !PT ;  /* 0x0000ffff06067812 */ /* 0x000fe400078ec0ff */
[----:B0-----:R-:W-:Y:S02]  /*145960*/  LOP3.LUT R10, R17, 0xffff, RZ, 0xc0, !PT ;  /* 0x0000ffff110a7812 */ /* 0x001fe400078ec0ff */
[----:B------:R-:W-:-:S02]  /*145970*/  PRMT R17, R6, 0x3340, R0 ;  /* 0x0000334006117816 */ /* 0x000fc40000000000 */
[----:B------:R-:W-:Y:S02]  /*145980*/  PRMT R16, R8, 0x3340, R10 ;  /* 0x0000334008107816 */ /* 0x000fe4000000000a */
[----:B------:R-:W-:Y:S02]  /*145990*/  SHF.R.U32.HI R8, RZ, 0x8, R8 ;  /* 0x00000008ff087819 */ /* 0x000fe40000011608 */
[----:B------:R-:W-:Y:S02]  /*1459a0*/  SHF.R.U32.HI R10, RZ, 0x8, R10 ;  /* 0x00000008ff0a7819 */ /* 0x000fe4000001160a */
[----:B------:R-:W-:Y:S02]  /*1459b0*/  PRMT R26, R16, 0x5410, R17 ;  /* 0x00005410101a7816 */ /* 0x000fe40000000011 */
[----:B------:R-:W-:Y:S02]  /*1459c0*/  LOP3.LUT R8, R8, 0xffff, RZ, 0xc0, !PT ;  /* 0x0000ffff08087812 */ /* 0x000fe400078ec0ff */
[----:B------:R-:W-:-:S02]  /*1459d0*/  LOP3.LUT R10, R10, 0xffff, RZ, 0xc0, !PT ;  /* 0x0000ffff0a0a7812 */ /* 0x000fc400078ec0ff */
[----:B------:R-:W-:Y:S02]  /*1459e0*/  SHF.R.U32.HI R6, RZ, 0x8, R6 ;  /* 0x00000008ff067819 */ /* 0x000fe40000011606 */
[----:B------:R-:W-:Y:S01]  /*1459f0*/  PRMT R8, R8, 0x3340, R10 ;  /* 0x0000334008087816 */ /* 0x000fe2000000000a */
[----:B------:R3:W-:Y:S01]  /*145a00*/  STL [R1+0x6c4], R26 ;  /* 0x0006c41a01007387 */ /* 0x0007e20000100800 */
[----:B------:R-:W-:Y:S02]  /*145a10*/  LOP3.LUT R13, R13, 0xffff, RZ, 0xc0, !PT ;  /* 0x0000ffff0d0d7812 */ /* 0x000fe400078ec0ff */
[----:B------:R-:W-:-:S04]  /*145a20*/  LOP3.LUT R6, R6, 0xffff, RZ, 0xc0, !PT ;  /* 0x0000ffff06067812 */ /* 0x000fc800078ec0ff */
[--C-:B------:R-:W-:Y:S02]  /*145a30*/  PRMT R6, R6, 0x3340, R0.reuse ;  /* 0x0000334006067816 */ /* 0x100fe40000000000 */
[----:B--2---:R-:W-:Y:S02]  /*145a40*/  LOP3.LUT R12, R12, 0xffff, RZ, 0xc0, !PT ;  /* 0x0000ffff0c0c7812 */ /* 0x004fe400078ec0ff */
[----:B---3--:R-:W-:Y:S02]  /*145a50*/  LOP3.LUT R26, R4, 0xffff, RZ, 0xc0, !PT ;  /* 0x0000ffff041a7812 */ /* 0x008fe400078ec0ff */
[----:B------:R-:W-:Y:S02]  /*145a60*/  PRMT R4, R12, 0x3340, R0 ;  /* 0x000033400c047816 */ /* 0x000fe40000000000 */
[----:B----4-:R-:W-:-:S05]  /*145a70*/  IADD3 R16, P1, R9, R21, RZ ;  /* 0x0000001509107210 */ /* 0x010fca0007f3e0ff */
[----:B------:R-:W-:-:S05]  /*145a80*/  IMAD.X R17, R7, 0x1, R20, P1 ;  /* 0x0000000107117824 */ /* 0x000fca00008e0614 */
[----:B------:R-:W-:Y:S04]  /*145a90*/  STL.64 [R1+0xe38], R16 ;  /* 0x000e381001007387 */ /* 0x000fe80000100a00 */
[----:B------:R0:W-:Y:S01]  /*145aa0*/  STL [R1+0x2cc], R8 ;  /* 0x0002cc0801007387 */ /* 0x0001e20000100800 */
[----:B------:R-:W-:Y:S02]  /*145ab0*/  LOP3.LUT R10, R11, 0xffff, RZ, 0xc0, !PT ;  /* 0x0000ffff0b0a7812 */ /* 0x000fe400078ec0ff */
[----:B------:R-:W-:Y:S02]  /*145ac0*/  LOP3.LUT R5, R5, 0xffff, RZ, 0xc0, !PT ;  /* 0x0000ffff05057812 */ /* 0x000fe400078ec0ff */
[----:B0-----:R-:W-:Y:S02]  /*145ad0*/  LOP3.LUT R8, R2, 0xffff, RZ, 0xc0, !PT ;  /* 0x0000ffff02087812 */ /* 0x001fe400078ec0ff */
[----:B------:R-:W-:Y:S01]  /*145ae0*/  PRMT R2, R13, 0x3340, R26 ;  /* 0x000033400d027816 */ /* 0x000fe2000000001a */
[----:B------:R0:W-:Y:S03]  /*145af0*/  STL [R1+0x1fc], R6 ;  /* 0x0001fc0601007387 */ /* 0x0001e60000100800 */
[----:B------:R-:W-:-:S02]  /*145b00*/  PRMT R2, R2, 0x5410, R4 ;  /* 0x0000541002027816 */ /* 0x000fc40000000004 */
[----:B------:R-:W2:Y:S04]  /*145b10*/  LDL.LU R4, [R1+0x474] ;  /* 0x0004740001047983 */ /* 0x000ea80000300800 */
[----:B------:R1:W-:Y:S01]  /*145b20*/  STL [R1+0x6a0], R2 ;  /* 0x0006a00201007387 */ /* 0x0003e20000100800 */
[----:B------:R-:W-:Y:S02]  /*145b30*/  IADD3 R16, P1, R9, R19, RZ ;  /* 0x0000001309107210 */ /* 0x000fe40007f3e0ff */
[----:B0-----:R-:W-:Y:S02]  /*145b40*/  PRMT R6, R10, 0x3340, R0 ;  /* 0x000033400a067816 */ /* 0x001fe40000000000 */
[----:B-1----:R-:W-:Y:S01]  /*145b50*/  PRMT R2, R8, 0x3340, R5 ;  /* 0x0000334008027816 */ /* 0x002fe20000000005 */
[----:B------:R-:W-:-:S03]  /*145b60*/  IMAD.X R17, R7, 0x1, R18, P1 ;  /* 0x0000000107117824 */ /* 0x000fc600008e0612 */
[----:B------:R-:W-:Y:S02]  /*145b70*/  PRMT R6, R2, 0x5410, R6 ;  /* 0x0000541002067816 */ /* 0x000fe40000000006 */
[----:B------:R-:W3:Y:S04]  /*145b80*/  LDL.LU R2, [R1+0x360] ;  /* 0x0003600001027983 */ /* 0x000ee80000300800 */
[----:B------:R-:W4:Y:S04]  /*145b90*/  LDL.LU R11, [R1+0x569c] ;  /* 0x00569c00010b7983 */ /* 0x000f280000300800 */
[----:B------:R0:W-:Y:S04]  /*145ba0*/  STL [R1+0x6a8], R6 ;  /* 0x0006a80601007387 */ /* 0x0001e80000100800 */
[----:B0-----:R-:W4:Y:S04]  /*145bb0*/  LDL.LU R6, [R1+0x764] ;  /* 0x0007640001067983 */ /* 0x001f280000300800 */
[----:B------:R0:W-:Y:S04]  /*145bc0*/  STL.64 [R1+0xe18], R16 ;  /* 0x000e181001007387 */ /* 0x0001e80000100a00 */
[----:B0-----:R-:W2:Y:S01]  /*145bd0*/  LDL.LU.64 R16, [R1+0x6220] ;  /* 0x0062200001107983 */ /* 0x001ea20000300a00 */
[----:B------:R-:W-:-:S02]  /*145be0*/  SHF.R.U32.HI R27, RZ, 0x8, R8 ;  /* 0x00000008ff1b7819 */ /* 0x000fc40000011608 */
[----:B------:R-:W-:Y:S02]  /*145bf0*/  SHF.R.U32.HI R5, RZ, 0x8, R5 ;  /* 0x00000008ff057819 */ /* 0x000fe40000011605 */
[----:B------:R-:W-:Y:S02]  /*145c00*/  SHF.R.U32.HI R13, RZ, 0x8, R13 ;  /* 0x00000008ff0d7819 */ /* 0x000fe4000001160d */
[----:B------:R-:W-:Y:S02]  /*145c10*/  SHF.R.U32.HI R26, RZ, 0x8, R26 ;  /* 0x00000008ff1a7819 */ /* 0x000fe4000001161a */
[----:B------:R-:W-:Y:S02]  /*145c20*/  LOP3.LUT R27, R27, 0xffff, RZ, 0xc0, !PT ;  /* 0x0000ffff1b1b7812 */ /* 0x000fe400078ec0ff */
[----:B------:R-:W-:Y:S02]  /*145c30*/  LOP3.LUT R5, R5, 0xffff, RZ, 0xc0, !PT ;  /* 0x0000ffff05057812 */ /* 0x000fe400078ec0ff */
[----:B------:R-:W-:-:S02]  /*145c40*/  LOP3.LUT R13, R13, 0xffff, RZ, 0xc0, !PT ;  /* 0x0000ffff0d0d7812 */ /* 0x000fc400078ec0ff */
[----:B------:R-:W-:Y:S01]  /*145c50*/  LOP3.LUT R26, R26, 0xffff, RZ, 0xc0, !PT ;  /* 0x0000ffff1a1a7812 */ /* 0x000fe200078ec0ff */
[----:B------:R-:W4:Y:S01]  /*145c60*/  LDL.LU R8, [R1+0x860] ;  /* 0x0008600001087983 */ /* 0x000f220000300800 */
[----:B------:R-:W-:-:S03]  /*145c70*/  PRMT R27, R27, 0x3340, R5 ;  /* 0x000033401b1b7816 */ /* 0x000fc60000000005 */
[----:B------:R-:W4:Y:S01]  /*145c80*/  LDL.LU R5, [R1+0x621c] ;  /* 0x00621c0001057983 */ /* 0x000f220000300800 */
[----:B------:R-:W-:Y:S02]  /*145c90*/  PRMT R13, R13, 0x3340, R26 ;  /* 0x000033400d0d7816 */ /* 0x000fe4000000001a */
[----:B------:R-:W-:Y:S01]  /*145ca0*/  SHF.R.U32.HI R12, RZ, 0x8, R12 ;  /* 0x00000008ff0c7819 */ /* 0x000fe2000001160c */
[----:B------:R0:W-:Y:S03]  /*145cb0*/  STL [R1+0x2c4], R27 ;  /* 0x0002c41b01007387 */ /* 0x0001e60000100800 */
[----:B------:R-:W-:Y:S01]  /*145cc0*/  LOP3.LUT R12, R12, 0xffff, RZ, 0xc0, !PT ;  /* 0x0000ffff0c0c7812 */ /* 0x000fe200078ec0ff */
[----:B------:R-:W-:Y:S01]  /*145cd0*/  STL [R1+0x2b8], R13 ;  /* 0x0002b80d01007387 */ /* 0x000fe20000100800 */
[----:B------:R-:W-:-:S04]  /*145ce0*/  SHF.R.U32.HI R10, RZ, 0x8, R10 ;  /* 0x00000008ff0a7819 */ /* 0x000fc8000001160a */
[----:B------:R-:W-:Y:S02]  /*145cf0*/  LOP3.LUT R10, R10, 0xffff, RZ, 0xc0, !PT ;  /* 0x0000ffff0a0a7812 */ /* 0x000fe400078ec0ff */
[----:B--2---:R-:W-:-:S05]  /*145d00*/  IADD3 R26, P1, R9, R17, RZ ;  /* 0x00000011091a7210 */ /* 0x004fca0007f3e0ff */
[----:B0-----:R-:W-:-:S05]  /*145d10*/  IMAD.X R27, R7, 0x1, R15, P1 ;  /* 0x00000001071b7824 */ /* 0x001fca00008e060f */
[----:B------:R0:W-:Y:S02]  /*145d20*/  STL.64 [R1+0xe10], R26 ;  /* 0x000e101a01007387 */ /* 0x0001e40000100a00 */
[----:B0-----:R-:W-:Y:S02]  /*145d30*/  PRMT R26, R12, 0x3340, R0 ;  /* 0x000033400c1a7816 */ /* 0x001fe40000000000 */
[----:B------:R-:W-:-:S05]  /*145d40*/  IADD3 R12, P1, R9, R16, RZ ;  /* 0x00000010090c7210 */ /* 0x000fca0007f3e0ff */
[----:B------:R-:W-:Y:S01]  /*145d50*/  IMAD.X R13, R7, 0x1, R14, P1 ;  /* 0x00000001070d7824 */ /* 0x000fe200008e060e */
[----:B------:R-:W-:Y:S04]  /*145d60*/  STL [R1+0x200], R26 ;  /* 0x0002001a01007387 */ /* 0x000fe80000100800 */
[----:B------:R-:W2:Y:S04]  /*145d70*/  LDL.LU R7, [R1+0x714] ;  /* 0x0007140001077983 */ /* 0x000ea80000300800 */
[----:B------:R0:W-:Y:S04]  /*145d80*/  STL.64 [R1+0xe30], R12 ;  /* 0x000e300c01007387 */ /* 0x0001e80000100a00 */
[----:B0-----:R-:W2:Y:S04]  /*145d90*/  LDL.LU R13, [R1+0x5694] ;  /* 0x00569400010d7983 */ /* 0x001ea80000300800 */
[----:B------:R-:W2:Y:S01]  /*145da0*/  LDL.LU R12, [R1+0x7dc] ;  /* 0x0007dc00010c7983 */ /* 0x000ea20000300800 */
[----:B------:R-:W-:-:S02]  /*145db0*/  PRMT R26, R10, 0x3340, R0 ;  /* 0x000033400a1a7816 */ /* 0x000fc40000000000 */
[----:B------:R-:W-:Y:S02]  /*145dc0*/  LOP3.LUT R10, R4, 0xffff, RZ, 0xc0, !PT ;  /* 0x0000ffff040a7812 */ /* 0x000fe400078ec0ff */
[----:B------:R-:W-:Y:S01]  /*145dd0*/  LOP3.LUT R4, R3, 0xffff, RZ, 0xc0, !PT ;  /* 0x0000ffff03047812 */ /* 0x000fe200078ec0ff */
[----:B------:R0:W-:Y:S04]  /*145de0*/  STL [R1+0x1f8], R26 ;  /* 0x0001f81a01007387 */ /* 0x0001e80000100800 */
[----:B------:R-:W2:Y:S01]  /*145df0*/  LDL.LU R3, [R1+0x6218] ;  /* 0x0062180001037983 */ /* 0x000ea20000300800 */
[----:B---3--:R-:W-:Y:S02]  /*145e00*/  LOP3.LUT R2, R2, 0xffff, RZ, 0xc0, !PT ;  /* 0x0000ffff02027812 */ /* 0x008fe400078ec0ff */
[----:B------:R-:W-:-:S02]  /*145e10*/  PRMT R27, R4, 0x3340, R0 ;  /* 0x00003340041b7816 */ /* 0x000fc40000000000 */
[----:B----4-:R-:W-:Y:S02]  /*145e20*/  LOP3.LUT R11, R11, 0xffff, RZ, 0xc0, !PT ;  /* 0x0000ffff0b0b7812 */ /* 0x010fe400078ec0ff */
[----:B------:R-:W-:Y:S02]  /*145e30*/  LOP3.LUT R6, R6, 0xffff, RZ, 0xc0, !PT ;  /* 0x0000ffff06067812 */ /* 0x000fe400078ec0ff */
[----:B------:R-:W-:Y:S02]  /*145e40*/  LOP3.LUT R8, R8, 0xffff, RZ, 0xc0, !PT ;  /* 0x0000ffff08087812 */ /* 0x000fe400078ec0ff */
[----:B0-----:R-:W-:Y:S01]  /*145e50*/  PRMT R26, R10, 0x3340, R2 ;  /* 0x000033400a1a7816 */ /* 0x001fe20000000002 */
[----:B------:R0:W-:Y:S03]  /*145e60*/  STL [R1+0x5fd8], R4 ;  /* 0x005fd80401007387 */ /* 0x0001e60000100800 */
[----:B------:R-:W-:-:S02]  /*145e70*/  PRMT R27, R26, 0x5410, R27 ;  /* 0x000054101a1b7816 */ /* 0x000fc4000000001b */
[----:B------:R-:W-:Y:S02]  /*145e80*/  PRMT R26, R6, 0x3340, R0 ;  /* 0x00003340061a7816 */ /* 0x000fe40000000000 */
[----:B0-----:R-:W-:-:S04]  /*145e90*/  PRMT R4, R11, 0x3340, R8 ;  /* 0x000033400b047816 */ /* 0x001fc80000000008 */
[----:B------:R-:W-:Y:S01]  /*145ea0*/  PRMT R4, R4, 0x5410, R26 ;  /* 0x0000541004047816 */ /* 0x000fe2000000001a */
[----:B------:R-:W-:Y:S01]  /*145eb0*/  STL [R1+0x1ee8], R27 ;  /* 0x001ee81b01007387 */ /* 0x000fe20000100800 */
[----:B------:R-:W-:Y:S02]  /*145ec0*/  SHF.R.U32.HI R10, RZ, 0x8, R10 ;  /* 0x00000008ff0a7819 */ /* 0x000fe4000001160a */
[----:B------:R-:W-:Y:S02]  /*145ed0*/  SHF.R.U32.HI R26, RZ, 0x8, R2 ;  /* 0x00000008ff1a7819 */ /* 0x000fe40000011602 */
[----:B------:R-:W-:Y:S01]  /*145ee0*/  SHF.R.U32.HI R8, RZ, 0x8, R8 ;  /* 0x00000008ff087819 */ /* 0x000fe20000011608 */
[----:B------:R0:W-:Y:S01]  /*145ef0*/  STL [R1+0x67c], R4 ;  /* 0x00067c0401007387 */ /* 0x0001e20000100800 */
[----:B------:R-:W-:Y:S02]  /*145f00*/  LOP3.LUT R10, R10, 0xffff, RZ, 0xc0, !PT ;  /* 0x0000ffff0a0a7812 */ /* 0x000fe400078ec0ff */
[----:B------:R-:W-:-:S02]  /*145f10*/  LOP3.LUT R26, R26, 0xffff, RZ, 0xc0, !PT ;  /* 0x0000ffff1a1a7812 */ /* 0x000fc400078ec0ff */
[----:B------:R-:W-:Y:S01]  /*145f20*/  LOP3.LUT R8, R8, 0xffff, RZ, 0xc0, !PT ;  /* 0x0000ffff08087812 */ /* 0x000fe200078ec0ff */
[----:B------:R-:W3:Y:S01]  /*145f30*/  LDL.LU R2, [R1+0x4c0] ;  /* 0x0004c00001027983 */ /* 0x000ee20000300800 */
[----:B0-----:R-:W-:Y:S02]  /*145f40*/  SHF.R.U32.HI R4, RZ, 0x8, R11 ;  /* 0x00000008ff047819 */ /* 0x001fe4000001160b */
[----:B------:R-:W-:Y:S01]  /*145f50*/  PRMT R10, R10, 0x3340, R26 ;  /* 0x000033400a0a7816 */ /* 0x000fe2000000001a */
[----:B------:R-:W4:Y:S01]  /*145f60*/  LDL.LU R11, [R1+0x408] ;  /* 0x00040800010b7983 */ /* 0x000f220000300800 */
[----:B------:R-:W-:-:S04]  /*145f70*/  LOP3.LUT R4, R4, 0xffff, RZ, 0xc0, !PT ;  /* 0x0000ffff04047812 */ /* 0x000fc800078ec0ff */
[----:B------:R-:W-:Y:S01]  /*145f80*/  PRMT R8, R4, 0x3340, R8 ;  /* 0x0000334004087816 */ /* 0x000fe20000000008 */
[----:B------:R0:W-:Y:S04]  /*145f90*/  STL [R1+0x1aa4], R10 ;  /* 0x001aa40a01007387 */ /* 0x0001e80000100800 */
[----:B------:R1:W-:Y:S01]  /*145fa0*/  STL [R1+0x2b4], R8 ;  /* 0x0002b40801007387 */ /* 0x0003e20000100800 */
[----:B0-----:R-:W-:Y:S01]  /*145fb0*/  VIADD R10, R9, UR5 ;  /* 0x00000005090a7c36 */ /* 0x001fe20008000000 */
[----:B------:R-:W-:Y:S01]  /*145fc0*/  SHF.R.U32.HI R6, RZ, 0x8, R6 ;  /* 0x00000008ff067819 */ /* 0x000fe20000011606 */
[----:B------:R-:W-:-:S03]  /*145fd0*/  ULDC UR5, c[0x0][0x248] ;  /* 0x0000920000057ab9 */ /* 0x000fc60000000800 */
[----:B------:R-:W-:Y:S02]  /*145fe0*/  IADD3 R26, P1, R10, R29, RZ ;  /* 0x0000001d0a1a7210 */ /* 0x000fe40007f3e0ff */
[----:B--2---:R-:W-:Y:S02]  /*145ff0*/  LOP3.LUT R4, R7, 0xffff, RZ, 0xc0, !PT ;  /* 0x0000ffff07047812 */ /* 0x004fe400078ec0ff */
[----:B------:R-:W-:Y:S02]  /*146000*/  LOP3.LUT R7, R13, 0xffff, RZ, 0xc0, !PT ;  /* 0x0000ffff0d077812 */ /* 0x000fe400078ec0ff */
[----:B-1----:R-:W-:Y:S02]  /*146010*/  LOP3.LUT R8, R12, 0xffff, RZ, 0xc0, !PT ;  /* 0x0000ffff0c087812 */ /* 0x002fe400078ec0ff */
[----:B------:R-:W-:Y:S02]  /*146020*/  PRMT R12, R4, 0x3340, R0 ;  /* 0x00003340040c7816 */ /* 0x000fe40000000000 */
[----:B------:R-:W-:-:S04]  /*146030*/  PRMT R9, R7, 0x3340, R8 ;  /* 0x0000334007097816 */ /* 0x000fc80000000008 */
[----:B------:R-:W-:Y:S02]  /*146040*/  PRMT R13, R9, 0x5410, R12 ;  /* 0x00005410090d7816 */ /* 0x000fe4000000000c */
[----:B------:R-:W-:Y:S01]  /*146050*/  SHF.R.S32.HI R9, RZ, 0x1f, R10 ;  /* 0x0000001fff097819 */ /* 0x000fe2000001140a */
[----:B------:R-:W2:Y:S04]  /*146060*/  LDL.LU R12, [R1+0x47c] ;  /* 0x00047c00010c7983 */ /* 0x000ea80000300800 */
[----:B------:R-:W-:Y:S01]  /*146070*/  IMAD.X R27, R9, 0x1, R28, P1 ;  /* 0x00000001091b7824 */ /* 0x000fe200008e061c */
[----:B------:R-:W-:Y:S04]  /*146080*/  STL [R1+0x694], R13 ;  /* 0x0006940d01007387 */ /* 0x000fe80000100800 */
[----:B------:R0:W-:Y:S01]  /*146090*/  STL.64 [R1+0xe08], R26 ;  /* 0x000e081a01007387 */ /* 0x0001e20000100a00 */
[----:B------:R-:W-:-:S03]  /*1460a0*/  SHF.R.U32.HI R7, RZ, 0x8, R7 ;  /* 0x00000008ff077819 */ /* 0x000fc60000011607 */
[----:B0-----:R-:W2:Y:S01]  /*1460b0*/  LDL.LU.64 R26, [R1+0x6210] ;  /* 0x00621000011a7983 */ /* 0x001ea20000300a00 */
        /* <DEDUP_REMOVED lines=8> */
[----:B------:R0:W-:Y:S04]  /*146140*/  STL [R1+0x2b0], R7 ;  /* 0x0002b00701007387 */ /* 0x0001e80000100800 */
[----:B------:R4:W-:Y:S01]  /*146150*/  STL [R1+0x1f4], R4 ;  /* 0x0001f40401007387 */ /* 0x0009e20000100800 */
[----:B0-----:R-:W-:-:S03]  /*146160*/  LOP3.LUT R7, R3, 0xffff, RZ, 0xc0, !PT ;  /* 0x0000ffff03077812 */ /* 0x001fc600078ec0ff */
[----:B------:R-:W2:Y:S01]  /*146170*/  LDL.LU R3, [R1+0x620c] ;  /* 0x00620c0001037983 */ /* 0x000ea20000300800 */
[----:B---3--:R-:W-:Y:S02]  /*146180*/  LOP3.LUT R2, R2, 0xffff, RZ, 0xc0, !PT ;  /* 0x0000ffff02027812 */ /* 0x008fe400078ec0ff */
[----:B----4-:R-:W-:Y:S02]  /*146190*/  LOP3.LUT R4, R11, 0xffff, RZ, 0xc0, !PT ;  /* 0x0000ffff0b047812 */ /* 0x010fe400078ec0ff */
[----:B------:R-:W-:Y:S01]  /*1461a0*/  PRMT R9, R7, 0x3340, R0 ;  /* 0x0000334007097816 */ /* 0x000fe20000000000 */
[----:B------:R-:W3:Y:S01]  /*1461b0*/  LDL.LU R13, [R1+0x4c4] ;  /* 0x0004c400010d7983 */ /* 0x000ee20000300800 */
[----:B------:R-:W-:-:S04]  /*1461c0*/  PRMT R8, R2, 0x3340, R4 ;  /* 0x0000334002087816 */ /* 0x000fc80000000004 */
[----:B------:R-:W-:Y:S02]  /*1461d0*/  PRMT R8, R8, 0x5410, R9 ;  /* 0x0000541008087816 */ /* 0x000fe40000000009 */
[----:B------:R-:W4:Y:S04]  /*1461e0*/  LDL.LU R9, [R1+0x414] ;  /* 0x0004140001097983 */ /* 0x000f280000300800 */
[----:B------:R0:W-:Y:S01]  /*1461f0*/  STL [R1+0x678], R8 ;  /* 0x0006780801007387 */ /* 0x0001e20000100800 */
[----:B------:R-:W-:Y:S02]  /*146200*/  SHF.R.U32.HI R2, RZ, 0x8, R2 ;  /* 0x00000008ff027819 */ /* 0x000fe40000011602 */
[----:B------:R-:W-:Y:S02]  /*146210*/  SHF.R.U32.HI R4, RZ, 0x8, R4 ;  /* 0x00000008ff047819 */ /* 0x000fe40000011604 */
[----:B------:R-:W-:-:S02]  /*146220*/  LOP3.LUT R6, R6, 0xffff, RZ, 0xc0, !PT ;  /* 0x0000ffff06067812 */ /* 0x000fc400078ec0ff */
[----:B------:R-:W-:Y:S02]  /*146230*/  LOP3.LUT R2, R2, 0xffff, RZ, 0xc0, !PT ;  /* 0x0000ffff02027812 */ /* 0x000fe400078ec0ff */
[----:B------:R-:W-:Y:S02]  /*146240*/  LOP3.LUT R4, R4, 0xffff, RZ, 0xc0, !PT ;  /* 0x0000ffff04047812 */ /* 0x000fe400078ec0ff */
[----:B0-----:R-:W-:Y:S02]  /*146250*/  PRMT R8, R6, 0x3340, R0 ;  /* 0x0000334006087816 */ /* 0x001fe40000000000 */
[----:B------:R-:W-:Y:S02]  /*146260*/  PRMT R6, R2, 0x3340, R4 ;  /* 0x0000334002067816 */ /* 0x000fe40000000004 */
[----:B------:R-:W-:Y:S02]  /*146270*/  LOP3.LUT R2, R5, 0xffff, RZ, 0xc0, !PT ;  /* 0x0000ffff05027812 */ /* 0x000fe400078ec0ff */
[----:B--2---:R-:W-:Y:S01]  /*146280*/  IADD3 R28, P1, R10, R27, RZ ;  /* 0x0000001b0a1c7210 */ /* 0x004fe20007f3e0ff */
[----:B------:R0:W-:Y:S02]  /*146290*/  STL [R1+0x6200], R27 ;  /* 0x0062001b01007387 */ /* 0x0001e40000100800 */
[----:B0-----:R-:W-:-:S05]  /*1462a0*/  SHF.R.S32.HI R27, RZ, 0x1f, R10 ;  /* 0x0000001fff1b7819 */ /* 0x001fca000001140a */
[----:B------:R-:W-:-:S05]  /*1462b0*/  IMAD.X R29, R27, 0x1, R26, P1 ;  /* 0x000000011b1d7824 */ /* 0x000fca00008e061a */
[----:B------:R-:W-:Y:S04]  /*1462c0*/  STL.64 [R1+0xe00], R28 ;  /* 0x000e001c01007387 */ /* 0x000fe80000100a00 */
[----:B------:R-:W-:Y:S04]  /*1462d0*/  STL [R1+0x1f0], R8 ;  /* 0x0001f00801007387 */ /* 0x000fe80000100800 */
[----:B------:R0:W-:Y:S04]  /*1462e0*/  STL [R1+0x2ac], R6 ;  /* 0x0002ac0601007387 */ /* 0x0001e80000100800 */
[----:B------:R-:W2:Y:S01]  /*1462f0*/  LDL.LU R5, [R1+0x6208] ;  /* 0x0062080001057983 */ /* 0x000ea20000300800 */
[----:B------:R-:W-:-:S03]  /*146300*/  LOP3.LUT R4, R12, 0xffff, RZ, 0xc0, !PT ;  /* 0x0000ffff0c047812 */ /* 0x000fc600078ec0ff */
[----:B------:R-:W2:Y:S04]  /*146310*/  LDL.LU R11, [R1+0x56a8] ;  /* 0x0056a800010b7983 */ /* 0x000ea80000300800 */
[----:B------:R-:W2:Y:S01]  /*146320*/  LDL.LU R12, [R1+0x7b4] ;  /* 0x0007b400010c7983 */ /* 0x000ea20000300800 */
[----:B0-----:R-:W-:Y:S02]  /*146330*/  LOP3.LUT R6, R3, 0xffff, RZ, 0xc0, !PT ;  /* 0x0000ffff03067812 */ /* 0x001fe400078ec0ff */
[----:B------:R-:W-:Y:S02]  /*146340*/  PRMT R8, R2, 0x3340, R0 ;  /* 0x0000334002087816 */ /* 0x000fe40000000000 */
[----:B------:R-:W-:-:S04]  /*146350*/  PRMT R3, R4, 0x3340, R6 ;  /* 0x0000334004037816 */ /* 0x000fc80000000006 */
[----:B------:R-:W-:-:S05]  /*146360*/  PRMT R3, R3, 0x5410, R8 ;  /* 0x0000541003037816 */ /* 0x000fca0000000008 */
[----:B------:R0:W-:Y:S04]  /*146370*/  STL [R1+0x674], R3 ;  /* 0x0006740301007387 */ /* 0x0001e80000100800 */
[----:B0-----:R-:W2:Y:S01]  /*146380*/  LDL.LU R3, [R1+0x8a4] ;  /* 0x0008a40001037983 */ /* 0x001ea20000300800 */
[----:B------:R-:W-:Y:S02]  /*146390*/  SHF.R.U32.HI R7, RZ, 0x8, R7 ;  /* 0x00000008ff077819 */ /* 0x000fe40000011607 */
[----:B------:R-:W-:Y:S02]  /*1463a0*/  IADD3 R28, P1, R10, R25, RZ ;  /* 0x000000190a1c7210 */ /* 0x000fe40007f3e0ff */
[----:B------:R-:W-:Y:S02]  /*1463b0*/  SHF.R.U32.HI R4, RZ, 0x8, R4 ;  /* 0x00000008ff047819 */ /* 0x000fe40000011604 */
[----:B------:R-:W-:-:S02]  /*1463c0*/  SHF.R.U32.HI R6, RZ, 0x8, R6 ;  /* 0x00000008ff067819 */ /* 0x000fc40000011606 */
[----:B------:R-:W-:Y:S01]  /*1463d0*/  LOP3.LUT R7, R7, 0xffff, RZ, 0xc0, !PT ;  /* 0x0000ffff07077812 */ /* 0x000fe200078ec0ff */
[----:B------:R-:W-:Y:S01]  /*1463e0*/  IMAD.X R29, R27, 0x1, R24, P1 ;  /* 0x000000011b1d7824 */ /* 0x000fe200008e0618 */
[----:B------:R-:W-:Y:S02]  /*1463f0*/  LOP3.LUT R4, R4, 0xffff, RZ, 0xc0, !PT ;  /* 0x0000ffff04047812 */ /* 0x000fe400078ec0ff */
[----:B------:R-:W-:Y:S02]  /*146400*/  LOP3.LUT R6, R6, 0xffff, RZ, 0xc0, !PT ;  /* 0x0000ffff06067812 */ /* 0x000fe400078ec0ff */
[----:B------:R-:W-:Y:S01]  /*146410*/  PRMT R8, R7, 0x3340, R0 ;  /* 0x0000334007087816 */ /* 0x000fe20000000000 */
[----:B------:R-:W-:Y:S01]  /*146420*/  STL.64 [R1+0xdf8], R28 ;  /* 0x000df81c01007387 */ /* 0x000fe20000100a00 */
[----:B------:R-:W-:-:S03]  /*146430*/  PRMT R7, R4, 0x3340, R6 ;  /* 0x0000334004077816 */ /* 0x000fc60000000006 */
[----:B------:R4:W-:Y:S01]  /*146440*/  STL [R1+0x1e8], R8 ;  /* 0x0001e80801007387 */ /* 0x0009e20000100800 */
[----:B---3--:R-:W-:-:S03]  /*146450*/  LOP3.LUT R6, R13, 0xffff, RZ, 0xc0, !PT ;  /* 0x0000ffff0d067812 */ /* 0x008fc600078ec0ff */
[----:B------:R0:W-:Y:S01]  /*146460*/  STL [R1+0x2a8], R7 ;  /* 0x0002a80701007387 */ /* 0x0001e20000100800 */
[----:B----4-:R-:W-:-:S04]  /*146470*/  LOP3.LUT R8, R9, 0xffff, RZ, 0xc0, !PT ;  /* 0x0000ffff09087812 */ /* 0x010fc800078ec0ff */
[----:B0-----:R-:W-:Y:S02]  /*146480*/  PRMT R7, R6, 0x3340, R8 ;  /* 0x0000334006077816 */ /* 0x001fe40000000008 */
[----:B------:R-:W-:Y:S02]  /*146490*/  SHF.R.U32.HI R6, RZ, 0x8, R6 ;  /* 0x00000008ff067819 */ /* 0x000fe40000011606 */
[----:B------:R-:W-:Y:S02]  /*1464a0*/  SHF.R.U32.HI R8, RZ, 0x8, R8 ;  /* 0x00000008ff087819 */ /* 0x000fe40000011608 */
[----:B------:R-:W-:Y:S02]  /*1464b0*/  IADD3 R28, P1, R10, R23, RZ ;  /* 0x000000170a1c7210 */ /* 0x000fe40007f3e0ff */
[----:B------:R-:W-:Y:S02]  /*1464c0*/  LOP3.LUT R6, R6, 0xffff, RZ, 0xc0, !PT ;  /* 0x0000ffff06067812 */ /* 0x000fe400078ec0ff */
[----:B------:R-:W-:Y:S01]  /*1464d0*/  LOP3.LUT R8, R8, 0xffff, RZ, 0xc0, !PT ;  /* 0x0000ffff08087812 */ /* 0x000fe200078ec0ff */
[----:B------:R-:W-:-:S03]  /*1464e0*/  IMAD.X R29, R27, 0x1, R22, P1 ;  /* 0x000000011b1d7824 */ /* 0x000fc600008e0616 */
[----:B------:R-:W-:Y:S02]  /*1464f0*/  PRMT R8, R6, 0x3340, R8 ;  /* 0x0000334006087816 */ /* 0x000fe40000000008 */
[----:B--2---:R-:W-:Y:S02]  /*146500*/  LOP3.LUT R4, R5, 0xffff, RZ, 0xc0, !PT ;  /* 0x0000ffff05047812 */ /* 0x004fe400078ec0ff */
[----:B------:R-:W2:Y:S02]  /*146510*/  LDL.LU R5, [R1+0x6204] ;  /* 0x0062040001057983 */ /* 0x000ea40000300800 */
[----:B------:R-:W-:-:S04]  /*146520*/  PRMT R9, R4, 0x3340, R0 ;  /* 0x0000334004097816 */ /* 0x000fc80000000000 */
[----:B------:R-:W-:Y:S02]  /*146530*/  PRMT R7, R7, 0x5410, R9 ;  /* 0x0000541007077816 */ /* 0x000fe40000000009 */
[----:B------:R-:W-:-:S03]  /*146540*/  SHF.R.U32.HI R4, RZ, 0x8, R4 ;  /* 0x00000008ff047819 */ /* 0x000fc60000011604 */
[----:B------:R0:W-:Y:S01]  /*146550*/  STL [R1+0x65c], R7 ;  /* 0x00065c0701007387 */ /* 0x0001e20000100800 */
[----:B------:R-:W-:-:S03]  /*146560*/  LOP3.LUT R4, R4, 0xffff, RZ, 0xc0, !PT ;  /* 0x0000ffff04047812 */ /* 0x000fc600078ec0ff */
[----:B0-----:R-:W3:Y:S04]  /*146570*/  LDL.LU R7, [R1+0x48c] ;  /* 0x00048c0001077983 */ /* 0x001ee80000300800 */
[----:B------:R-:W4:Y:S01]  /*146580*/  LDL.LU R9, [R1+0x280] ;  /* 0x0002800001097983 */ /* 0x000f220000300800 */
[----:B------:R-:W-:-:S03]  /*146590*/  PRMT R6, R4, 0x3340, R0 ;  /* 0x0000334004067816 */ /* 0x000fc60000000000 */
[----:B------:R-:W-:Y:S04]  /*1465a0*/  STL.64 [R1+0xdf0], R28 ;  /* 0x000df01c01007387 */ /* 0x000fe80000100a00 */
[----:B------:R-:W-:Y:S04]  /*1465b0*/  STL [R1+0x2a4], R8 ;  /* 0x0002a40801007387 */ /* 0x000fe80000100800 */
[----:B------:R0:W-:Y:S01]  /*1465c0*/  STL [R1+0x1e4], R6 ;  /* 0x0001e40601007387 */ /* 0x0001e20000100800 */
[----:B------:R-:W-:Y:S02]  /*1465d0*/  LOP3.LUT R4, R11, 0xffff, RZ, 0xc0, !PT ;  /* 0x0000ffff0b047812 */ /* 0x000fe400078ec0ff */
[----:B------:R-:W-:-:S02]  /*1465e0*/  LOP3.LUT R13, R12, 0xffff, RZ, 0xc0, !PT ;  /* 0x0000ffff0c0d7812 */ /* 0x000fc400078ec0ff */
[----:B0-----:R-:W-:Y:S02]  /*1465f0*/  LOP3.LUT R6, R3, 0xffff, RZ, 0xc0, !PT ;  /* 0x0000ffff03067812 */ /* 0x001fe400078ec0ff */
[----:B------:R-:W-:Y:S02]  /*146600*/  PRMT R8, R13, 0x3340, R0 ;  /* 0x000033400d087816 */ /* 0x000fe40000000000 */
[----:B------:R-:W-:Y:S02]  /*146610*/  IADD3 R28, P1, R10, R21, RZ ;  /* 0x000000150a1c7210 */ /* 0x000fe40007f3e0ff */
[----:B------:R-:W-:-:S04]  /*146620*/  PRMT R3, R4, 0x3340, R6 ;  /* 0x0000334004037816 */ /* 0x000fc80000000006 */
[----:B------:R-:W-:Y:S01]  /*146630*/  PRMT R3, R3, 0x5410, R8 ;  /* 0x0000541003037816 */ /* 0x000fe20000000008 */
[----:B------:R-:W-:Y:S01]  /*146640*/  IMAD.X R29, R27, 0x1, R20, P1 ;  /* 0x000000011b1d7824 */ /* 0x000fe200008e0614 */
[----:B------:R-:W-:Y:S04]  /*146650*/  STL [R1+0x61f0], R21 ;  /* 0x0061f01501007387 */ /* 0x000fe80000100800 */
[----:B------:R0:W-:Y:S04]  /*146660*/  STL [R1+0x664], R3 ;  /* 0x0006640301007387 */ /* 0x0001e80000100800 */
[----:B------:R-:W-:Y:S01]  /*146670*/  STL [R1+0x61f4], R20 ;  /* 0x0061f41401007387 */ /* 0x000fe20000100800 */
[----:B------:R-:W-:-:S03]  /*146680*/  SHF.R.U32.HI R8, RZ, 0x8, R2 ;  /* 0x00000008ff087819 */ /* 0x000fc60000011602 */
[----:B------:R-:W2:Y:S04]  /*146690*/  LDL.LU R2, [R1+0x56b0] ;  /* 0x0056b00001027983 */ /* 0x000ea80000300800 */
[----:B------:R-:W-:Y:S04]  /*1466a0*/  STL.64 [R1+0xde8], R28 ;  /* 0x000de81c01007387 */ /* 0x000fe80000100a00 */
[----:B------:R-:W2:Y:S04]  /*1466b0*/  LDL.LU R12, [R1+0x7cc] ;  /* 0x0007cc00010c7983 */ /* 0x000ea80000300800 */
[----:B0-----:R-:W2:Y:S01]  /*1466c0*/  LDL.LU R3, [R1+0x8bc] ;  /* 0x0008bc0001037983 */ /* 0x001ea20000300800 */
[----:B------:R-:W-:-:S02]  /*1466d0*/  SHF.R.U32.HI R4, RZ, 0x8, R4 ;  /* 0x00000008ff047819 */ /* 0x000fc40000011604 */
[----:B------:R-:W-:Y:S02]  /*1466e0*/  SHF.R.U32.HI R6, RZ, 0x8, R6 ;  /* 0x00000008ff067819 */ /* 0x000fe40000011606 */
[----:B------:R-:W-:Y:S02]  /*1466f0*/  LOP3.LUT R8, R8, 0xffff, RZ, 0xc0, !PT ;  /* 0x0000ffff08087812 */ /* 0x000fe400078ec0ff */
[----:B------:R-:W-:Y:S02]  /*146700*/  LOP3.LUT R4, R4, 0xffff, RZ, 0xc0, !PT ;  /* 0x0000ffff04047812 */ /* 0x000fe400078ec0ff */
[----:B------:R-:W-:Y:S02]  /*146710*/  LOP3.LUT R6, R6, 0xffff, RZ, 0xc0, !PT ;  /* 0x0000ffff06067812 */ /* 0x000fe400078ec0ff */
[----:B------:R-:W-:Y:S02]  /*146720*/  PRMT R8, R8, 0x3340, R0 ;  /* 0x0000334008087816 */ /* 0x000fe40000000000 */
[----:B------:R-:W-:-:S05]  /*146730*/  PRMT R11, R4, 0x3340, R6 ;  /* 0x00003340040b7816 */ /* 0x000fca0000000006 */
[----:B------:R-:W-:Y:S04]  /*146740*/  STL [R1+0x60a0], R11 ;  /* 0x0060a00b01007387 */ /* 0x000fe80000100800 */
[----:B------:R0:W-:Y:S04]  /*146750*/  STL [R1+0x1e0], R8 ;  /* 0x0001e00801007387 */ /* 0x0001e80000100800 */
[----:B0-----:R-:W2:Y:S04]  /*146760*/  LDL.LU R8, [R1+0x56a0] ;  /* 0x0056a00001087983 */ /* 0x001ea80000300800 */
[----:B------:R-:W2:Y:S01]  /*146770*/  LDL.LU R6, [R1+0x760] ;  /* 0x0007600001067983 */ /* 0x000ea20000300800 */
[----:B---3--:R-:W-:-:S02]  /*146780*/  LOP3.LUT R4, R7, 0xffff, RZ, 0xc0, !PT ;  /* 0x0000ffff07047812 */ /* 0x008fc400078ec0ff */
[----:B----4-:R-:W-:Y:S02]  /*146790*/  LOP3.LUT R9, R9, 0xffff, RZ, 0xc0, !PT ;  /* 0x0000ffff09097812 */ /* 0x010fe400078ec0ff */
[----:B--2---:R-:W-:Y:S02]  /*1467a0*/  LOP3.LUT R7, R5, 0xffff, RZ, 0xc0, !PT ;  /* 0x0000ffff05077812 */ /* 0x004fe400078ec0ff */
[----:B------:R-:W2:Y:S01]  /*1467b0*/  LDL.LU R5, [R1+0x84c] ;  /* 0x00084c0001057983 */ /* 0x000ea20000300800 */
[----:B------:R-:W-:Y:S02]  /*1467c0*/  PRMT R20, R9, 0x3340, R0 ;  /* 0x0000334009147816 */ /* 0x000fe40000000000 */
[--C-:B------:R-:W-:Y:S01]  /*1467d0*/  PRMT R11, R4, 0x3340, R7.reuse ;  /* 0x00003340040b7816 */ /* 0x100fe20000000007 */
[----:B------:R0:W-:Y:S01]  /*1467e0*/  STL [R1+0x5fdc], R9 ;  /* 0x005fdc0901007387 */ /* 0x0001e20000100800 */
[----:B------:R-:W-:Y:S02]  /*1467f0*/  SHF.R.U32.HI R4, RZ, 0x8, R4 ;  /* 0x00000008ff047819 */ /* 0x000fe40000011604 */
[----:B------:R-:W-:-:S02]  /*146800*/  SHF.R.U32.HI R7, RZ, 0x8, R7 ;  /* 0x00000008ff077819 */ /* 0x000fc40000011607 */
[----:B0-----:R-:W-:Y:S02]  /*146810*/  PRMT R9, R11, 0x5410, R20 ;  /* 0x000054100b097816 */ /* 0x001fe40000000014 */
[----:B------:R-:W-:-:S03]  /*146820*/  IADD3 R20, P1, R10, R19, RZ ;  /* 0x000000130a147210 */ /* 0x000fc60007f3e0ff */
[----:B------:R0:W-:Y:S01]  /*146830*/  STL [R1+0x1d9c], R9 ;  /* 0x001d9c0901007387 */ /* 0x0001e20000100800 */
[----:B------:R-:W-:Y:S02]  /*146840*/  LOP3.LUT R4, R4, 0xffff, RZ, 0xc0, !PT ;  /* 0x0000ffff04047812 */ /* 0x000fe400078ec0ff */
[----:B------:R-:W-:Y:S01]  /*146850*/  LOP3.LUT R7, R7, 0xffff, RZ, 0xc0, !PT ;  /* 0x0000ffff07077812 */ /* 0x000fe200078ec0ff */
[----:B------:R-:W-:Y:S01]  /*146860*/  IMAD.X R21, R27, 0x1, R18, P1 ;  /* 0x000000011b157824 */ /* 0x000fe200008e0612 */
[----:B0-----:R-:W-:-:S04]  /*146870*/  SHF.R.U32.HI R9, RZ, 0x8, R13 ;  /* 0x00000008ff097819 */ /* 0x001fc8000001160d */
[----:B------:R-:W-:Y:S02]  /*146880*/  LOP3.LUT R9, R9, 0xffff, RZ, 0xc0, !PT ;  /* 0x0000ffff09097812 */ /* 0x000fe400078ec0ff */
[----:B------:R-:W-:Y:S02]  /*146890*/  PRMT R4, R4, 0x3340, R7 ;  /* 0x0000334004047816 */ /* 0x000fe40000000007 */
[----:B------:R-:W-:Y:S01]  /*1468a0*/  PRMT R9, R9, 0x3340, R0 ;  /* 0x0000334009097816 */ /* 0x000fe20000000000 */
[----:B------:R-:W-:Y:S01]  /*1468b0*/  STL.64 [R1+0xde0], R20 ;  /* 0x000de01401007387 */ /* 0x000fe20000100a00 */
[----:B------:R-:W-:Y:S02]  /*1468c0*/  LOP3.LUT R2, R2, 0xffff, RZ, 0xc0, !PT ;  /* 0x0000ffff02027812 */ /* 0x000fe400078ec0ff */
[----:B------:R-:W-:Y:S01]  /*1468d0*/  LOP3.LUT R7, R12, 0xffff, RZ, 0xc0, !PT ;  /* 0x0000ffff0c077812 */ /* 0x000fe200078ec0ff */
[----:B------:R-:W-:Y:S04]  /*1468e0*/  STL [R1+0x1d8], R9 ;  /* 0x0001d80901007387 */ /* 0x000fe80000100800 */
[----:B------:R0:W-:Y:S01]  /*1468f0*/  STL [R1+0x1460], R4 ;  /* 0x0014600401007387 */ /* 0x0001e20000100800 */
[----:B------:R-:W-:-:S02]  /*146900*/  IADD3 R12, P1, R10, R17, RZ ;  /* 0x000000110a0c7210 */ /* 0x000fc40007f3e0ff */
[----:B0-----:R-:W-:Y:S02]  /*146910*/  LOP3.LUT R4, R3, 0xffff, RZ, 0xc0, !PT ;  /* 0x0000ffff03047812 */ /* 0x001fe400078ec0ff */
[----:B------:R-:W-:Y:S02]  /*146920*/  PRMT R9, R7, 0x3340, R0 ;  /* 0x0000334007097816 */ /* 0x000fe40000000000 */
[----:B------:R-:W-:Y:S01]  /*146930*/  PRMT R3, R2, 0x3340, R4 ;  /* 0x0000334002037816 */ /* 0x000fe20000000004 */
[----:B------:R-:W-:-:S03]  /*146940*/  IMAD.X R13, R27, 0x1, R15, P1 ;  /* 0x000000011b0d7824 */ /* 0x000fc600008e060f */
[----:B------:R-:W-:-:S05]  /*146950*/  PRMT R3, R3, 0x5410, R9 ;  /* 0x0000541003037816 */ /* 0x000fca0000000009 */
[----:B------:R0:W-:Y:S04]  /*146960*/  STL [R1+0x603c], R3 ;  /* 0x00603c0301007387 */ /* 0x0001e80000100800 */
[----:B------:R1:W-:Y:S01]  /*146970*/  STL.64 [R1+0xdd0], R12 ;  /* 0x000dd00c01007387 */ /* 0x0003e20000100a00 */
[----:B0-----:R-:W-:-:S03]  /*146980*/  SHF.R.U32.HI R3, RZ, 0x8, R2 ;  /* 0x00000008ff037819 */ /* 0x001fc60000011602 */
[----:B-1----:R-:W3:Y:S04]  /*146990*/  LDL.LU R13, [R1+0x56a4] ;  /* 0x0056a400010d7983 */ /* 0x002ee80000300800 */
[----:B------:R-:W4:Y:S04]  /*1469a0*/  LDL.LU R2, [R1+0x76c] ;  /* 0x00076c0001027983 */ /* 0x000f280000300800 */
[----:B------:R-:W4:Y:S01]  /*1469b0*/  LDL.LU R12, [R1+0x864] ;  /* 0x00086400010c7983 */ /* 0x000f220000300800 */
[----:B------:R-:W-:Y:S02]  /*1469c0*/  SHF.R.U32.HI R4, RZ, 0x8, R4 ;  /* 0x00000008ff047819 */ /* 0x000fe40000011604 */
[----:B------:R-:W-:-:S02]  /*1469d0*/  LOP3.LUT R3, R3, 0xffff, RZ, 0xc0, !PT ;  /* 0x0000ffff03037812 */ /* 0x000fc400078ec0ff */
[----:B------:R-:W-:-:S04]  /*1469e0*/  LOP3.LUT R4, R4, 0xffff, RZ, 0xc0, !PT ;  /* 0x0000ffff04047812 */ /* 0x000fc800078ec0ff */
[----:B------:R-:W-:Y:S02]  /*1469f0*/  PRMT R9, R3, 0x3340, R4 ;  /* 0x0000334003097816 */ /* 0x000fe40000000004 */
[----:B------:R-:W-:Y:S02]  /*146a00*/  LOP3.LUT R4, R8, 0xffff, RZ, 0xc0, !PT ;  /* 0x0000ffff08047812 */ /* 0x000fe400078ec0ff */
[----:B------:R-:W-:Y:S02]  /*146a10*/  LOP3.LUT R3, R6, 0xffff, RZ, 0xc0, !PT ;  /* 0x0000ffff06037812 */ /* 0x000fe400078ec0ff */
[----:B------:R-:W-:Y:S01]  /*146a20*/  IADD3 R28, P1, R10, R16, RZ ;  /* 0x000000100a1c7210 */ /* 0x000fe20007f3e0ff */
[----:B------:R0:W-:Y:S01]  /*146a30*/  STL [R1+0x298], R9 ;  /* 0x0002980901007387 */ /* 0x0001e20000100800 */
[----:B------:R-:W-:-:S03]  /*146a40*/  PRMT R11, R3, 0x3340, R0 ;  /* 0x00003340030b7816 */ /* 0x000fc60000000000 */
[----:B------:R-:W4:Y:S04]  /*146a50*/  LDL.LU R21, [R1+0x2ec] ;  /* 0x0002ec0001157983 */ /* 0x000f280000300800 */
[----:B------:R-:W4:Y:S04]  /*146a60*/  LDL.LU R8, [R1+0x4cc] ;  /* 0x0004cc0001087983 */ /* 0x000f280000300800 */
[----:B------:R-:W4:Y:S01]  /*146a70*/  LDL.LU R6, [R1+0x428] ;  /* 0x0004280001067983 */ /* 0x000f220000300800 */
[----:B------:R-:W-:-:S03]  /*146a80*/  IMAD.X R29, R27, 0x1, R14, P1 ;  /* 0x000000011b1d7824 */ /* 0x000fc600008e060e */
[----:B------:R-:W-:Y:S01]  /*146a90*/  STL.64 [R1+0x61e8], R16 ;  /* 0x0061e81001007387 */ /* 0x000fe20000100a00 */
[----:B--2---:R-:W-:-:S04]  /*146aa0*/  LOP3.LUT R5, R5, 0xffff, RZ, 0xc0, !PT ;  /* 0x0000ffff05057812 */ /* 0x004fc800078ec0ff */
[----:B0-----:R-:W-:-:S04]  /*146ab0*/  PRMT R9, R4, 0x3340, R5 ;  /* 0x0000334004097816 */ /* 0x001fc80000000005 */
[----:B------:R-:W-:-:S05]  /*146ac0*/  PRMT R9, R9, 0x5410, R11 ;  /* 0x0000541009097816 */ /* 0x000fca000000000b */
[----:B------:R-:W-:Y:S04]  /*146ad0*/  STL [R1+0x5e8], R9 ;  /* 0x0005e80901007387 */ /* 0x000fe80000100800 */
[----:B------:R-:W2:Y:S04]  /*146ae0*/  LDL.LU R27, [R1+0x6200] ;  /* 0x00620000011b7983 */ /* 0x000ea80000300800 */
[----:B------:R0:W-:Y:S01]  /*146af0*/  STL.64 [R1+0xdd8], R28 ;  /* 0x000dd81c01007387 */ /* 0x0001e20000100a00 */
[----:B------:R-:W-:Y:S02]  /*146b00*/  SHF.R.U32.HI R4, RZ, 0x8, R4 ;  /* 0x00000008ff047819 */ /* 0x000fe40000011604 */
[----:B------:R-:W-:-:S02]  /*146b10*/  SHF.R.U32.HI R5, RZ, 0x8, R5 ;  /* 0x00000008ff057819 */ /* 0x000fc40000011605 */
[----:B------:R-:W-:Y:S02]  /*146b20*/  LOP3.LUT R4, R4, 0xffff, RZ, 0xc0, !PT ;  /* 0x0000ffff04047812 */ /* 0x000fe400078ec0ff */
[----:B------:R-:W-:Y:S01]  /*146b30*/  LOP3.LUT R5, R5, 0xffff, RZ, 0xc0, !PT ;  /* 0x0000ffff05057812 */ /* 0x000fe200078ec0ff */
[----:B0-----:R-:W2:Y:S03]  /*146b40*/  LDL.LU.64 R28, [R1+0x61f8] ;  /* 0x0061f800011c7983 */ /* 0x001ea60000300a00 */
[----:B------:R-:W-:Y:S02]  /*146b50*/  PRMT R5, R4, 0x3340, R5 ;  /* 0x0000334004057816 */ /* 0x000fe40000000005 */
[----:B------:R-:W-:Y:S02]  /*146b60*/  SHF.R.U32.HI R4, RZ, 0x8, R3 ;  /* 0x00000008ff047819 */ /* 0x000fe40000011603 */
[----:B------:R-:W-:-:S02]  /*146b70*/  SHF.R.U32.HI R3, RZ, 0x8, R7 ;  /* 0x00000008ff037819 */ /* 0x000fc40000011607 */
[----:B------:R-:W-:Y:S02]  /*146b80*/  LOP3.LUT R4, R4, 0xffff, RZ, 0xc0, !PT ;  /* 0x0000ffff04047812 */ /* 0x000fe400078ec0ff */
[----:B------:R-:W-:Y:S01]  /*146b90*/  LOP3.LUT R3, R3, 0xffff, RZ, 0xc0, !PT ;  /* 0x0000ffff03037812 */ /* 0x000fe200078ec0ff */
[----:B------:R0:W-:Y:S03]  /*146ba0*/  STL [R1+0x60b0], R5 ;  /* 0x0060b00501007387 */ /* 0x0001e60000100800 */
[--C-:B------:R-:W-:Y:S02]  /*146bb0*/  PRMT R3, R3, 0x3340, R0.reuse ;  /* 0x0000334003037816 */ /* 0x100fe40000000000 */
[----:B0-----:R-:W-:-:S05]  /*146bc0*/  PRMT R5, R4, 0x3340, R0 ;  /* 0x0000334004057816 */ /* 0x001fca0000000000 */
[----:B------:R0:W-:Y:S04]  /*146bd0*/  STL [R1+0x1d4], R5 ;  /* 0x0001d40501007387 */ /* 0x0001e80000100800 */
[----:B------:R1:W-:Y:S01]  /*146be0*/  STL [R1+0x1d0], R3 ;  /* 0x0001d00301007387 */ /* 0x0003e20000100800 */
[----:B---3--:R-:W-:Y:S02]  /*146bf0*/  LOP3.LUT R4, R13, 0xffff, RZ, 0xc0, !PT ;  /* 0x0000ffff0d047812 */ /* 0x008fe400078ec0ff */
[----:B----4-:R-:W-:Y:S01]  /*146c00*/  LOP3.LUT R7, R2, 0xffff, RZ, 0xc0, !PT ;  /* 0x0000ffff02077812 */ /* 0x010fe200078ec0ff */
[----:B------:R-:W3:Y:S01]  /*146c10*/  LDL.LU R13, [R1+0x490] ;  /* 0x00049000010d7983 */ /* 0x000ee20000300800 */
[----:B------:R-:W-:-:S03]  /*146c20*/  LOP3.LUT R16, R12, 0xffff, RZ, 0xc0, !PT ;  /* 0x0000ffff0c107812 */ /* 0x000fc600078ec0ff */
[----:B------:R-:W4:Y:S04]  /*146c30*/  LDL.LU R2, [R1+0x284] ;  /* 0x0002840001027983 */ /* 0x000f280000300800 */
[----:B------:R-:W3:Y:S01]  /*146c40*/  LDL.LU R12, [R1+0x394] ;  /* 0x00039400010c7983 */ /* 0x000ee20000300800 */
[----:B0-----:R-:W-:Y:S02]  /*146c50*/  PRMT R5, R7, 0x3340, R0 ;  /* 0x0000334007057816 */ /* 0x001fe40000000000 */
[----:B-1----:R-:W-:-:S04]  /*146c60*/  PRMT R3, R4, 0x3340, R16 ;  /* 0x0000334004037816 */ /* 0x002fc80000000010 */
[----:B------:R-:W-:Y:S01]  /*146c70*/  PRMT R3, R3, 0x5410, R5 ;  /* 0x0000541003037816 */ /* 0x000fe20000000005 */
[----:B------:R0:W-:Y:S01]  /*146c80*/  STL [R1+0x5fe0], R7 ;  /* 0x005fe00701007387 */ /* 0x0001e20000100800 */
[----:B------:R-:W-:Y:S02]  /*146c90*/  LOP3.LUT R11, R21, 0xffff, RZ, 0xc0, !PT ;  /* 0x0000ffff150b7812 */ /* 0x000fe400078ec0ff */
[----:B------:R-:W-:Y:S02]  /*146ca0*/  LOP3.LUT R5, R8, 0xffff, RZ, 0xc0, !PT ;  /* 0x0000ffff08057812 */ /* 0x000fe400078ec0ff */
[----:B------:R-:W-:Y:S01]  /*146cb0*/  LOP3.LUT R6, R6, 0xffff, RZ, 0xc0, !PT ;  /* 0x0000ffff06067812 */ /* 0x000fe200078ec0ff */
[----:B------:R1:W-:Y:S01]  /*146cc0*/  STL [R1+0x1d70], R3 ;  /* 0x001d700301007387 */ /* 0x0003e20000100800 */
[----:B------:R-:W-:Y:S02]  /*146cd0*/  PRMT R8, R11, 0x3340, R0 ;  /* 0x000033400b087816 */ /* 0x000fe40000000000 */
[----:B0-----:R-:W-:Y:S01]  /*146ce0*/  PRMT R7, R5, 0x3340, R6 ;  /* 0x0000334005077816 */ /* 0x001fe20000000006 */
[----:B-1----:R-:W-:-:S03]  /*146cf0*/  VIADD R3, R10, UR5 ;  /* 0x000000050a037c36 */ /* 0x002fc60008000000 */
[----:B------:R-:W-:Y:S02]  /*146d00*/  PRMT R10, R7, 0x5410, R8 ;  /* 0x00005410070a7816 */ /* 0x000fe40000000008 */
[----:B------:R-:W-:Y:S02]  /*146d10*/  SHF.R.U32.HI R16, RZ, 0x8, R16 ;  /* 0x00000008ff107819 */ /* 0x000fe40000011610 */
[----:B------:R-:W-:Y:S02]  /*146d20*/  SHF.R.U32.HI R5, RZ, 0x8, R5 ;  /* 0x00000008ff057819 */ /* 0x000fe40000011605 */
[----:B------:R-:W-:Y:S02]  /*146d30*/  SHF.R.U32.HI R6, RZ, 0x8, R6 ;  /* 0x00000008ff067819 */ /* 0x000fe40000011606 */
[----:B------:R-:W-:Y:S01]  /*146d40*/  SHF.R.S32.HI R7, RZ, 0x1f, R3 ;  /* 0x0000001fff077819 */ /* 0x000fe20000011403 */
[----:B------:R-:W-:Y:S01]  /*146d50*/  STL [R1+0x1cc0], R10 ;  /* 0x001cc00a01007387 */ /* 0x000fe20000100800 */
[----:B------:R-:W-:-:S02]  /*146d60*/  LOP3.LUT R16, R16, 0xffff, RZ, 0xc0, !PT ;  /* 0x0000ffff10107812 */ /* 0x000fc400078ec0ff */
[----:B------:R-:W-:Y:S02]  /*146d70*/  LOP3.LUT R5, R5, 0xffff, RZ, 0xc0, !PT ;  /* 0x0000ffff05057812 */ /* 0x000fe400078ec0ff */
[----:B------:R-:W-:Y:S02]  /*146d80*/  LOP3.LUT R6, R6, 0xffff, RZ, 0xc0, !PT ;  /* 0x0000ffff06067812 */ /* 0x000fe400078ec0ff */
[----:B----4-:R-:W-:Y:S02]  /*146d90*/  LOP3.LUT R2, R2, 0xffff, RZ, 0xc0, !PT ;  /* 0x0000ffff02027812 */ /* 0x010fe400078ec0ff */
[----:B--2---:R-:W-:Y:S02]  /*146da0*/  IADD3 R8, P1, R3, R29, RZ ;  /* 0x0000001d03087210 */ /* 0x004fe40007f3e0ff */
[----:B------:R-:W-:Y:S01]  /*146db0*/  SHF.R.U32.HI R11, RZ, 0x8, R11 ;  /* 0x00000008ff0b7819 */ /* 0x000fe2000001160b */
[----:B------:R-:W-:Y:S02]  /*146dc0*/  ULDC UR5, c[0x0][0x248] ;  /* 0x0000920000057ab9 */ /* 0x000fe40000000800 */
[----:B------:R-:W-:-:S05]  /*146dd0*/  IMAD.X R9, R7, 0x1, R28, P1 ;  /* 0x0000000107097824 */ /* 0x000fca00008e061c */
[----:B------:R0:W-:Y:S02]  /*146de0*/  STL.64 [R1+0xdc0], R8 ;  /* 0x000dc00801007387 */ /* 0x0001e40000100a00 */
[----:B0-----:R-:W-:Y:S02]  /*146df0*/  SHF.R.U32.HI R9, RZ, 0x8, R4 ;  /* 0x00000008ff097819 */ /* 0x001fe40000011604 */
[----:B------:R-:W2:Y:S04]  /*146e00*/  LDL.LU R4, [R1+0x4d0] ;  /* 0x0004d00001047983 */ /* 0x000ea80000300800 */
[----:B------:R-:W4:Y:S04]  /*146e10*/  LDL.LU R10, [R1+0x2f8] ;  /* 0x0002f800010a7983 */ /* 0x000f280000300800 */
[----:B------:R-:W4:Y:S01]  /*146e20*/  LDL.LU R8, [R1+0x430] ;  /* 0x0004300001087983 */ /* 0x000f220000300800 */
[----:B------:R-:W-:-:S04]  /*146e30*/  LOP3.LUT R9, R9, 0xffff, RZ, 0xc0, !PT ;  /* 0x0000ffff09097812 */ /* 0x000fc800078ec0ff */
[----:B------:R-:W-:Y:S02]  /*146e40*/  PRMT R9, R9, 0x3340, R16 ;  /* 0x0000334009097816 */ /* 0x000fe40000000010 */
[----:B------:R-:W-:Y:S02]  /*146e50*/  PRMT R6, R5, 0x3340, R6 ;  /* 0x0000334005067816 */ /* 0x000fe40000000006 */
[----:B---3--:R-:W-:Y:S01]  /*146e60*/  LOP3.LUT R5, R13, 0xffff, RZ, 0xc0, !PT ;  /* 0x0000ffff0d057812 */ /* 0x008fe200078ec0ff */
[----:B------:R0:W-:Y:S04]  /*146e70*/  STL [R1+0x76c], R9 ;  /* 0x00076c0901007387 */ /* 0x0001e80000100800 */
[----:B------:R1:W-:Y:S01]  /*146e80*/  STL [R1+0x288], R6 ;  /* 0x0002880601007387 */ /* 0x0003e20000100800 */
[----:B0-----:R-:W-:-:S02]  /*146e90*/  LOP3.LUT R9, R12, 0xffff, RZ, 0xc0, !PT ;  /* 0x0000ffff0c097812 */ /* 0x001fc400078ec0ff */
[----:B------:R-:W-:Y:S02]  /*146ea0*/  PRMT R12, R2, 0x3340, R0 ;  /* 0x00003340020c7816 */ /* 0x000fe40000000000 */
[----:B-1----:R-:W-:-:S04]  /*146eb0*/  PRMT R6, R5, 0x3340, R9 ;  /* 0x0000334005067816 */ /* 0x002fc80000000009 */
[----:B------:R-:W-:Y:S02]  /*146ec0*/  PRMT R12, R6, 0x5410, R12 ;  /* 0x00005410060c7816 */ /* 0x000fe4000000000c */
[----:B------:R-:W3:Y:S04]  /*146ed0*/  LDL.LU R6, [R1+0x56c4] ;  /* 0x0056c40001067983 */ /* 0x000ee80000300800 */
[----:B------:R-:W3:Y:S04]  /*146ee0*/  LDL.LU R13, [R1+0x824] ;  /* 0x00082400010d7983 */ /* 0x000ee80000300800 */
[----:B------:R0:W-:Y:S04]  /*146ef0*/  STL [R1+0x1c9c], R12 ;  /* 0x001c9c0c01007387 */ /* 0x0001e80000100800 */
[----:B0-----:R-:W3:Y:S01]  /*146f00*/  LDL.LU R12, [R1+0xa90] ;  /* 0x000a9000010c7983 */ /* 0x001ee20000300800 */
[----:B------:R-:W-:-:S02]  /*146f10*/  SHF.R.U32.HI R5, RZ, 0x8, R5 ;  /* 0x00000008ff057819 */ /* 0x000fc40000011605 */
[----:B------:R-:W-:Y:S02]  /*146f20*/  SHF.R.U32.HI R9, RZ, 0x8, R9 ;  /* 0x00000008ff097819 */ /* 0x000fe40000011609 */
[----:B------:R-:W-:Y:S02]  /*146f30*/  IADD3 R16, P1, R3, R27, RZ ;  /* 0x0000001b03107210 */ /* 0x000fe40007f3e0ff */
[----:B------:R-:W-:Y:S02]  /*146f40*/  LOP3.LUT R11, R11, 0xffff, RZ, 0xc0, !PT ;  /* 0x0000ffff0b0b7812 */ /* 0x000fe400078ec0ff */
[----:B------:R-:W-:Y:S02]  /*146f50*/  LOP3.LUT R5, R5, 0xffff, RZ, 0xc0, !PT ;  /* 0x0000ffff05057812 */ /* 0x000fe400078ec0ff */
[----:B------:R-:W-:Y:S01]  /*146f60*/  LOP3.LUT R9, R9, 0xffff, RZ, 0xc0, !PT ;  /* 0x0000ffff09097812 */ /* 0x000fe200078ec0ff */
[----:B------:R-:W-:Y:S01]  /*146f70*/  IMAD.X R17, R7, 0x1, R26, P1 ;  /* 0x0000000107117824 */ /* 0x000fe200008e061a */
[----:B------:R-:W-:-:S02]  /*146f80*/  PRMT R11, R11, 0x3340, R0 ;  /* 0x000033400b0b7816 */ /* 0x000fc40000000000 */
[----:B------:R-:W-:Y:S02]  /*146f90*/  PRMT R9, R5, 0x3340, R9 ;  /* 0x0000334005097816 */ /* 0x000fe40000000009 */
[----:B------:R-:W-:Y:S04]  /*146fa0*/  STL.64 [R1+0xdc8], R16 ;  /* 0x000dc81001007387 */ /* 0x000fe80000100a00 */
[----:B------:R-:W-:Y:S04]  /*146fb0*/  STL [R1+0x1c8], R11 ;  /* 0x0001c80b01007387 */ /* 0x000fe80000100800 */
[----:B------:R0:W-:Y:S01]  /*146fc0*/  STL [R1+0x284], R9 ;  /* 0x0002840901007387 */ /* 0x0001e20000100800 */
[----:B--2---:R-:W-:-:S02]  /*146fd0*/  LOP3.LUT R5, R4, 0xffff, RZ, 0xc0, !PT ;  /* 0x0000ffff04057812 */ /* 0x004fc400078ec0ff */
[----:B----4-:R-:W-:Y:S02]  /*146fe0*/  LOP3.LUT R4, R10, 0xffff, RZ, 0xc0, !PT ;  /* 0x0000ffff0a047812 */ /* 0x010fe400078ec0ff */
        /* <DEDUP_REMOVED lines=8> */
[----:B------:R-:W-:Y:S01]  /*147070*/  LOP3.LUT R5, R5, 0xffff, RZ, 0xc0, !PT ;  /* 0x0000ffff05057812 */ /* 0x000fe200078ec0ff */
[----:B------:R-:W-:Y:S01]  /*147080*/  IMAD.X R11, R7, 0x1, R24, P1 ;  /* 0x00000001070b7824 */ /* 0x000fe200008e0618 */
[----:B------:R-:W2:Y:S01]  /*147090*/  LDL.LU R17, [R1+0x49c] ;  /* 0x00049c0001117983 */ /* 0x000ea20000300800 */
[----:B0-----:R-:W-:-:S04]  /*1470a0*/  SHF.R.U32.HI R9, RZ, 0x8, R8 ;  /* 0x00000008ff097819 */ /* 0x001fc80000011608 */
[----:B------:R-:W-:Y:S02]  /*1470b0*/  LOP3.LUT R9, R9, 0xffff, RZ, 0xc0, !PT ;  /* 0x0000ffff09097812 */ /* 0x000fe400078ec0ff */
[----:B------:R-:W-:Y:S01]  /*1470c0*/  LOP3.LUT R4, R4, 0xffff, RZ, 0xc0, !PT ;  /* 0x0000ffff04047812 */ /* 0x000fe200078ec0ff */
[----:B------:R0:W-:Y:S04]  /*1470d0*/  STL.64 [R1+0xdb8], R10 ;  /* 0x000db80a01007387 */ /* 0x0001e80000100a00 */
[----:B------:R-:W4:Y:S01]  /*1470e0*/  LDL.LU R8, [R1+0x28c] ;  /* 0x00028c0001087983 */ /* 0x000f220000300800 */
[----:B------:R-:W-:Y:S02]  /*1470f0*/  PRMT R9, R5, 0x3340, R9 ;  /* 0x0000334005097816 */ /* 0x000fe40000000009 */
[----:B------:R-:W-:-:S02]  /*147100*/  PRMT R4, R4, 0x3340, R0 ;  /* 0x0000334004047816 */ /* 0x000fc40000000000 */
[----:B---3--:R-:W-:Y:S02]  /*147110*/  LOP3.LUT R5, R6, 0xffff, RZ, 0xc0, !PT ;  /* 0x0000ffff06057812 */ /* 0x008fe400078ec0ff */
[----:B------:R-:W-:Y:S01]  /*147120*/  IADD3 R20, P1, R3, R23, RZ ;  /* 0x0000001703147210 */ /* 0x000fe20007f3e0ff */
[----:B0-----:R-:W3:Y:S04]  /*147130*/  LDL.LU R11, [R1+0x3a4] ;  /* 0x0003a400010b7983 */ /* 0x001ee80000300800 */
[----:B------:R0:W-:Y:S01]  /*147140*/  STL [R1+0x280], R9 ;  /* 0x0002800901007387 */ /* 0x0001e20000100800 */
[----:B------:R-:W-:-:S03]  /*147150*/  LOP3.LUT R12, R12, 0xffff, RZ, 0xc0, !PT ;  /* 0x0000ffff0c0c7812 */ /* 0x000fc600078ec0ff */
[----:B------:R1:W-:Y:S01]  /*147160*/  STL [R1+0x1c0], R4 ;  /* 0x0001c00401007387 */ /* 0x0003e20000100800 */
[----:B0-----:R-:W-:Y:S02]  /*147170*/  LOP3.LUT R9, R13, 0xffff, RZ, 0xc0, !PT ;  /* 0x0000ffff0d097812 */ /* 0x001fe400078ec0ff */
[----:B-1----:R-:W-:Y:S02]  /*147180*/  PRMT R4, R5, 0x3340, R12 ;  /* 0x0000334005047816 */ /* 0x002fe4000000000c */
[----:B------:R-:W-:Y:S01]  /*147190*/  PRMT R6, R9, 0x3340, R0 ;  /* 0x0000334009067816 */ /* 0x000fe20000000000 */
[----:B------:R-:W-:-:S03]  /*1471a0*/  IMAD.X R21, R7, 0x1, R22, P1 ;  /* 0x0000000107157824 */ /* 0x000fc600008e0616 */
[----:B------:R-:W-:-:S05]  /*1471b0*/  PRMT R4, R4, 0x5410, R6 ;  /* 0x0000541004047816 */ /* 0x000fca0000000006 */
[----:B------:R-:W-:Y:S04]  /*1471c0*/  STL [R1+0x1c08], R4 ;  /* 0x001c080401007387 */ /* 0x000fe80000100800 */
[----:B------:R0:W-:Y:S01]  /*1471d0*/  STL.64 [R1+0xda8], R20 ;  /* 0x000da81401007387 */ /* 0x0001e20000100a00 */
[----:B------:R-:W-:Y:S02]  /*1471e0*/  SHF.R.U32.HI R16, RZ, 0x8, R12 ;  /* 0x00000008ff107819 */ /* 0x000fe4000001160c */
[----:B0-----:R-:W-:Y:S01]  /*1471f0*/  SHF.R.U32.HI R21, RZ, 0x8, R2 ;  /* 0x00000008ff157819 */ /* 0x001fe20000011602 */
[----:B------:R-:W3:Y:S04]  /*147200*/  LDL.LU R20, [R1+0x61f4] ;  /* 0x0061f40001147983 */ /* 0x000ee80000300800 */
[----:B------:R-:W3:Y:S04]  /*147210*/  LDL.LU R4, [R1+0x56d0] ;  /* 0x0056d00001047983 */ /* 0x000ee80000300800 */
[----:B------:R-:W3:Y:S01]  /*147220*/  LDL.LU R10, [R1+0x834] ;  /* 0x00083400010a7983 */ /* 0x000ee20000300800 */
[----:B------:R-:W-:-:S03]  /*147230*/  LOP3.LUT R21, R21, 0xffff, RZ, 0xc0, !PT ;  /* 0x0000ffff15157812 */ /* 0x000fc600078ec0ff */
[----:B------:R-:W3:Y:S04]  /*147240*/  LDL.LU R6, [R1+0xa94] ;  /* 0x000a940001067983 */ /* 0x000ee80000300800 */
[----:B------:R-:W3:Y:S04]  /*147250*/  LDL.LU R13, [R1+0x56ac] ;  /* 0x0056ac00010d7983 */ /* 0x000ee80000300800 */
[----:B------:R-:W3:Y:S01]  /*147260*/  LDL.LU R2, [R1+0x7bc] ;  /* 0x0007bc0001027983 */ /* 0x000ee20000300800 */
[----:B------:R-:W-:-:S03]  /*147270*/  PRMT R21, R21, 0x3340, R0 ;  /* 0x0000334015157816 */ /* 0x000fc60000000000 */
[----:B------:R-:W3:Y:S04]  /*147280*/  LDL.LU R12, [R1+0x8ac] ;  /* 0x0008ac00010c7983 */ /* 0x000ee80000300800 */
[----:B------:R0:W-:Y:S04]  /*147290*/  STL [R1+0x180], R21 ;  /* 0x0001801501007387 */ /* 0x0001e80000100800 */
[----:B0-----:R-:W3:Y:S01]  /*1472a0*/  LDL.LU R21, [R1+0x61f0] ;  /* 0x0061f00001157983 */ /* 0x001ee20000300800 */
[----:B------:R-:W-:Y:S02]  /*1472b0*/  SHF.R.U32.HI R5, RZ, 0x8, R5 ;  /* 0x00000008ff057819 */ /* 0x000fe40000011605 */
[----:B------:R-:W-:-:S02]  /*1472c0*/  LOP3.LUT R16, R16, 0xffff, RZ, 0xc0, !PT ;  /* 0x0000ffff10107812 */ /* 0x000fc400078ec0ff */
[----:B------:R-:W-:-:S04]  /*1472d0*/  LOP3.LUT R5, R5, 0xffff, RZ, 0xc0, !PT ;  /* 0x0000ffff05057812 */ /* 0x000fc800078ec0ff */
[----:B------:R-:W-:-:S05]  /*1472e0*/  PRMT R16, R5, 0x3340, R16 ;  /* 0x0000334005107816 */ /* 0x000fca0000000010 */
[----:B------:R0:W-:Y:S01]  /*1472f0*/  STL [R1+0x630], R16 ;  /* 0x0006301001007387 */ /* 0x0001e20000100800 */
[----:B------:R-:W-:-:S04]  /*147300*/  SHF.R.U32.HI R9, RZ, 0x8, R9 ;  /* 0x00000008ff097819 */ /* 0x000fc80000011609 */
[----:B------:R-:W-:-:S04]  /*147310*/  LOP3.LUT R9, R9, 0xffff, RZ, 0xc0, !PT ;  /* 0x0000ffff09097812 */ /* 0x000fc800078ec0ff */
[----:B------:R-:W-:Y:S02]  /*147320*/  PRMT R9, R9, 0x3340, R0 ;  /* 0x0000334009097816 */ /* 0x000fe40000000000 */
[----:B--2---:R-:W-:Y:S02]  /*147330*/  LOP3.LUT R5, R17, 0xffff, RZ, 0xc0, !PT ;  /* 0x0000ffff11057812 */ /* 0x004fe400078ec0ff */
[----:B----4-:R-:W-:-:S04]  /*147340*/  LOP3.LUT R8, R8, 0xffff, RZ, 0xc0, !PT ;  /* 0x0000ffff08087812 */ /* 0x010fc800078ec0ff */
[----:B------:R-:W-:Y:S02]  /*147350*/  PRMT R17, R8, 0x3340, R0 ;  /* 0x0000334008117816 */ /* 0x000fe40000000000 */
[----:B---3--:R-:W-:Y:S01]  /*147360*/  LOP3.LUT R11, R11, 0xffff, RZ, 0xc0, !PT ;  /* 0x0000ffff0b0b7812 */ /* 0x008fe200078ec0ff */
[----:B------:R1:W-:Y:S03]  /*147370*/  STL [R1+0x5fe4], R8 ;  /* 0x005fe40801007387 */ /* 0x0003e60000100800 */
[----:B0-----:R-:W-:Y:S02]  /*147380*/  PRMT R16, R5, 0x3340, R11 ;  /* 0x0000334005107816 */ /* 0x001fe4000000000b */
[----:B------:R-:W-:Y:S02]  /*147390*/  SHF.R.U32.HI R5, RZ, 0x8, R5 ;  /* 0x00000008ff057819 */ /* 0x000fe40000011605 */
[----:B-1----:R-:W-:-:S05]  /*1473a0*/  PRMT R8, R16, 0x5410, R17 ;  /* 0x0000541010087816 */ /* 0x002fca0000000011 */
[----:B------:R0:W-:Y:S01]  /*1473b0*/  STL [R1+0x1c18], R8 ;  /* 0x001c180801007387 */ /* 0x0001e20000100800 */
[----:B------:R-:W-:Y:S02]  /*1473c0*/  LOP3.LUT R5, R5, 0xffff, RZ, 0xc0, !PT ;  /* 0x0000ffff05057812 */ /* 0x000fe400078ec0ff */
[----:B0-----:R-:W-:-:S04]  /*1473d0*/  SHF.R.U32.HI R8, RZ, 0x8, R11 ;  /* 0x00000008ff087819 */ /* 0x001fc8000001160b */
[----:B------:R-:W-:-:S04]  /*1473e0*/  LOP3.LUT R8, R8, 0xffff, RZ, 0xc0, !PT ;  /* 0x0000ffff08087812 */ /* 0x000fc800078ec0ff */
[----:B------:R-:W-:Y:S02]  /*1473f0*/  PRMT R8, R5, 0x3340, R8 ;  /* 0x0000334005087816 */ /* 0x000fe40000000008 */
[----:B------:R-:W-:Y:S02]  /*147400*/  LOP3.LUT R5, R10, 0xffff, RZ, 0xc0, !PT ;  /* 0x0000ffff0a057812 */ /* 0x000fe400078ec0ff */
[----:B------:R-:W-:Y:S02]  /*147410*/  LOP3.LUT R11, R13, 0xffff, RZ, 0xc0, !PT ;  /* 0x0000ffff0d0b7812 */ /* 0x000fe400078ec0ff */
[----:B------:R-:W-:Y:S01]  /*147420*/  IADD3 R16, P1, R3, R21, RZ ;  /* 0x0000001503107210 */ /* 0x000fe20007f3e0ff */
[----:B------:R0:W-:Y:S04]  /*147430*/  STL.64 [R1+0x61e0], R20 ;  /* 0x0061e01401007387 */ /* 0x0001e80000100a00 */
[----:B------:R-:W-:-:S05]  /*147440*/  IMAD.X R17, R7, 0x1, R20, P1 ;  /* 0x0000000107117824 */ /* 0x000fca00008e0614 */
[----:B------:R-:W-:Y:S04]  /*147450*/  STL.64 [R1+0xd90], R16 ;  /* 0x000d901001007387 */ /* 0x000fe80000100a00 */
[----:B------:R-:W-:Y:S01]  /*147460*/  STL [R1+0x3a4], R9 ;  /* 0x0003a40901007387 */ /* 0x000fe20000100800 */
[----:B0-----:R-:W-:Y:S02]  /*147470*/  LOP3.LUT R20, R4, 0xffff, RZ, 0xc0, !PT ;  /* 0x0000ffff04147812 */ /* 0x001fe400078ec0ff */
[----:B------:R-:W-:Y:S01]  /*147480*/  LOP3.LUT R21, R6, 0xffff, RZ, 0xc0, !PT ;  /* 0x0000ffff06157812 */ /* 0x000fe200078ec0ff */
[----:B------:R0:W-:Y:S01]  /*147490*/  STL [R1+0x700], R8 ;  /* 0x0007000801007387 */ /* 0x0001e20000100800 */
[----:B------:R-:W-:Y:S02]  /*1474a0*/  PRMT R4, R5, 0x3340, R0 ;  /* 0x0000334005047816 */ /* 0x000fe40000000000 */
[----:B------:R-:W-:-:S02]  /*1474b0*/  LOP3.LUT R13, R12, 0xffff, RZ, 0xc0, !PT ;  /* 0x0000ffff0c0d7812 */ /* 0x000fc400078ec0ff */
[----:B0-----:R-:W-:Y:S02]  /*1474c0*/  LOP3.LUT R8, R2, 0xffff, RZ, 0xc0, !PT ;  /* 0x0000ffff02087812 */ /* 0x001fe400078ec0ff */
[----:B------:R-:W-:-:S04]  /*1474d0*/  PRMT R2, R20, 0x3340, R21 ;  /* 0x0000334014027816 */ /* 0x000fc80000000015 */
[----:B------:R-:W-:Y:S02]  /*1474e0*/  PRMT R6, R2, 0x5410, R4 ;  /* 0x0000541002067816 */ /* 0x000fe40000000004 */
[----:B------:R-:W-:Y:S02]  /*1474f0*/  PRMT R4, R8, 0x3340, R0 ;  /* 0x0000334008047816 */ /* 0x000fe40000000000 */
[----:B------:R-:W-:Y:S02]  /*147500*/  PRMT R2, R11, 0x3340, R13 ;  /* 0x000033400b027816 */ /* 0x000fe4000000000d */
[----:B------:R-:W-:Y:S02]  /*147510*/  IADD3 R16, P1, R3, R19, RZ ;  /* 0x0000001303107210 */ /* 0x000fe40007f3e0ff */
[----:B------:R-:W-:Y:S01]  /*147520*/  PRMT R4, R2, 0x5410, R4 ;  /* 0x0000541002047816 */ /* 0x000fe20000000004 */
[----:B------:R0:W-:Y:S04]  /*147530*/  STL [R1+0x1bbc], R6 ;  /* 0x001bbc0601007387 */ /* 0x0001e80000100800 */
[----:B------:R-:W2:Y:S04]  /*147540*/  LDL.LU R9, [R1+0x4e8] ;  /* 0x0004e80001097983 */ /* 0x000ea80000300800 */
[----:B------:R-:W3:Y:S01]  /*147550*/  LDL.LU R2, [R1+0x318] ;  /* 0x0003180001027983 */ /* 0x000ee20000300800 */
[----:B------:R-:W-:-:S03]  /*147560*/  IMAD.X R17, R7, 0x1, R18, P1 ;  /* 0x0000000107117824 */ /* 0x000fc600008e0612 */
[----:B------:R-:W-:Y:S04]  /*147570*/  STL [R1+0x1ba8], R4 ;  /* 0x001ba80401007387 */ /* 0x000fe80000100800 */
[----:B------:R-:W4:Y:S04]  /*147580*/  LDL.LU R10, [R1+0x44c] ;  /* 0x00044c00010a7983 */ /* 0x000f280000300800 */
[----:B0-----:R-:W4:Y:S04]  /*147590*/  LDL.LU R6, [R1+0x56b4] ;  /* 0x0056b40001067983 */ /* 0x001f280000300800 */
[----:B------:R-:W4:Y:S04]  /*1475a0*/  LDL.LU R12, [R1+0x7d0] ;  /* 0x0007d000010c7983 */ /* 0x000f280000300800 */
[----:B------:R0:W-:Y:S04]  /*1475b0*/  STL.64 [R1+0xd78], R16 ;  /* 0x000d781001007387 */ /* 0x0001e80000100a00 */
[----:B0-----:R-:W2:Y:S04]  /*1475c0*/  LDL.LU.64 R16, [R1+0x61e8] ;  /* 0x0061e80001107983 */ /* 0x001ea80000300a00 */
[----:B------:R-:W4:Y:S01]  /*1475d0*/  LDL.LU R4, [R1+0x8cc] ;  /* 0x0008cc0001047983 */ /* 0x000f220000300800 */
[----:B------:R-:W-:-:S02]  /*1475e0*/  SHF.R.U32.HI R20, RZ, 0x8, R20 ;  /* 0x00000008ff147819 */ /* 0x000fc40000011614 */
[----:B------:R-:W-:Y:S02]  /*1475f0*/  SHF.R.U32.HI R21, RZ, 0x8, R21 ;  /* 0x00000008ff157819 */ /* 0x000fe40000011615 */
[----:B------:R-:W-:Y:S02]  /*147600*/  SHF.R.U32.HI R11, RZ, 0x8, R11 ;  /* 0x00000008ff0b7819 */ /* 0x000fe4000001160b */
[----:B------:R-:W-:Y:S02]  /*147610*/  SHF.R.U32.HI R13, RZ, 0x8, R13 ;  /* 0x00000008ff0d7819 */ /* 0x000fe4000001160d */
[----:B------:R-:W-:Y:S02]  /*147620*/  LOP3.LUT R20, R20, 0xffff, RZ, 0xc0, !PT ;  /* 0x0000ffff14147812 */ /* 0x000fe400078ec0ff */
[----:B------:R-:W-:Y:S02]  /*147630*/  LOP3.LUT R21, R21, 0xffff, RZ, 0xc0, !PT ;  /* 0x0000ffff15157812 */ /* 0x000fe400078ec0ff */
[----:B------:R-:W-:-:S02]  /*147640*/  LOP3.LUT R11, R11, 0xffff, RZ, 0xc0, !PT ;  /* 0x0000ffff0b0b7812 */ /* 0x000fc400078ec0ff */
[----:B------:R-:W-:Y:S02]  /*147650*/  LOP3.LUT R13, R13, 0xffff, RZ, 0xc0, !PT ;  /* 0x0000ffff0d0d7812 */ /* 0x000fe400078ec0ff */
[----:B------:R-:W-:Y:S02]  /*147660*/  PRMT R21, R20, 0x3340, R21 ;  /* 0x0000334014157816 */ /* 0x000fe40000000015 */
[----:B------:R-:W-:Y:S02]  /*147670*/  PRMT R11, R11, 0x3340, R13 ;  /* 0x000033400b0b7816 */ /* 0x000fe4000000000d */
[----:B------:R-:W-:Y:S01]  /*147680*/  SHF.R.U32.HI R8, RZ, 0x8, R8 ;  /* 0x00000008ff087819 */ /* 0x000fe20000011608 */
[----:B------:R0:W-:Y:S04]  /*147690*/  STL [R1+0x62c], R21 ;  /* 0x00062c1501007387 */ /* 0x0001e80000100800 */
[----:B------:R-:W-:Y:S01]  /*1476a0*/  STL [R1+0x408], R11 ;  /* 0x0004080b01007387 */ /* 0x000fe20000100800 */
[----:B------:R-:W-:-:S02]  /*1476b0*/  LOP3.LUT R8, R8, 0xffff, RZ, 0xc0, !PT ;  /* 0x0000ffff08087812 */ /* 0x000fc400078ec0ff */
[----:B------:R-:W-:Y:S02]  /*1476c0*/  SHF.R.U32.HI R5, RZ, 0x8, R5 ;  /* 0x00000008ff057819 */ /* 0x000fe40000011605 */
[----:B------:R-:W-:Y:S02]  /*1476d0*/  PRMT R8, R8, 0x3340, R0 ;  /* 0x0000334008087816 */ /* 0x000fe40000000000 */
[----:B--2---:R-:W-:-:S05]  /*1476e0*/  IADD3 R20, P1, R3, R17, RZ ;  /* 0x0000001103147210 */ /* 0x004fca0007f3e0ff */
[----:B0-----:R-:W-:-:S05]  /*1476f0*/  IMAD.X R21, R7, 0x1, R15, P1 ;  /* 0x0000000107157824 */ /* 0x001fca00008e060f */
[----:B------:R0:W-:Y:S04]  /*147700*/  STL.64 [R1+0xd70], R20 ;  /* 0x000d701401007387 */ /* 0x0001e80000100a00 */
[----:B------:R1:W-:Y:S01]  /*147710*/  STL [R1+0x39c], R8 ;  /* 0x00039c0801007387 */ /* 0x0003e20000100800 */
[----:B0-----:R-:W-:-:S05]  /*147720*/  IADD3 R20, P1, R3, R16, RZ ;  /* 0x0000001003147210 */ /* 0x001fca0007f3e0ff */
[----:B------:R-:W-:Y:S01]  /*147730*/  IMAD.X R21, R7, 0x1, R14, P1 ;  /* 0x0000000107157824 */ /* 0x000fe200008e060e */
[----:B------:R-:W-:Y:S02]  /*147740*/  LOP3.LUT R7, R5, 0xffff, RZ, 0xc0, !PT ;  /* 0x0000ffff05077812 */ /* 0x000fe400078ec0ff */
[----:B------:R-:W2:Y:S04]  /*147750*/  LDL.LU R5, [R1+0x314] ;  /* 0x0003140001057983 */ /* 0x000ea80000300800 */
[----:B------:R-:W-:Y:S04]  /*147760*/  STL.64 [R1+0xd88], R20 ;  /* 0x000d881401007387 */ /* 0x000fe80000100a00 */
[----:B------:R-:W2:Y:S04]  /*147770*/  LDL.LU R11, [R1+0x650] ;  /* 0x00065000010b7983 */ /* 0x000ea80000300800 */
[----:B------:R-:W2:Y:S01]  /*147780*/  LDL.LU R13, [R1+0x448] ;  /* 0x00044800010d7983 */ /* 0x000ea20000300800 */
[----:B-1----:R-:W-:-:S02]  /*147790*/  PRMT R8, R7, 0x3340, R0 ;  /* 0x0000334007087816 */ /* 0x002fc40000000000 */
[----:B------:R-:W-:Y:S02]  /*1477a0*/  LOP3.LUT R7, R9, 0xffff, RZ, 0xc0, !PT ;  /* 0x0000ffff09077812 */ /* 0x000fe400078ec0ff */
[----:B---3--:R-:W-:Y:S01]  /*1477b0*/  LOP3.LUT R2, R2, 0xffff, RZ, 0xc0, !PT ;  /* 0x0000ffff02027812 */ /* 0x008fe200078ec0ff */
[----:B------:R4:W-:Y:S02]  /*1477c0*/  STL [R1+0x398], R8 ;  /* 0x0003980801007387 */ /* 0x0009e40000100800 */
[----:B----4-:R-:W-:Y:S02]  /*1477d0*/  LOP3.LUT R8, R10, 0xffff, RZ, 0xc0, !PT ;  /* 0x0000ffff0a087812 */ /* 0x010fe400078ec0ff */
[----:B------:R-:W-:Y:S02]  /*1477e0*/  LOP3.LUT R10, R12, 0xffff, RZ, 0xc0, !PT ;  /* 0x0000ffff0c0a7812 */ /* 0x000fe400078ec0ff */
[----:B------:R-:W-:Y:S02]  /*1477f0*/  PRMT R12, R2, 0x3340, R0 ;  /* 0x00003340020c7816 */ /* 0x000fe40000000000 */
[----:B------:R-:W-:-:S02]  /*147800*/  PRMT R9, R7, 0x3340, R8 ;  /* 0x0000334007097816 */ /* 0x000fc40000000008 */
[----:B------:R-:W-:Y:S02]  /*147810*/  LOP3.LUT R6, R6, 0xffff, RZ, 0xc0, !PT ;  /* 0x0000ffff06067812 */ /* 0x000fe400078ec0ff */
[----:B------:R-:W-:Y:S02]  /*147820*/  LOP3.LUT R4, R4, 0xffff, RZ, 0xc0, !PT ;  /* 0x0000ffff04047812 */ /* 0x000fe400078ec0ff */
[----:B------:R-:W-:Y:S01]  /*147830*/  PRMT R9, R9, 0x5410, R12 ;  /* 0x0000541009097816 */ /* 0x000fe2000000000c */
[----:B------:R-:W-:Y:S01]  /*147840*/  STL [R1+0x5fe8], R10 ;  /* 0x005fe80a01007387 */ /* 0x000fe20000100800 */
[----:B------:R-:W-:-:S03]  /*147850*/  PRMT R12, R10, 0x3340, R0 ;  /* 0x000033400a0c7816 */ /* 0x000fc60000000000 */
[----:B------:R0:W-:Y:S02]  /*147860*/  STL [R1+0x1b5c], R9 ;  /* 0x001b5c0901007387 */ /* 0x0001e40000100800 */
[--C-:B0-----:R-:W-:Y:S02]  /*147870*/  PRMT R9, R6, 0x3340, R4.reuse ;  /* 0x0000334006097816 */ /* 0x101fe40000000004 */
[----:B------:R-:W-:Y:S02]  /*147880*/  SHF.R.U32.HI R4, RZ, 0x8, R4 ;  /* 0x00000008ff047819 */ /* 0x000fe40000011604 */
[----:B------:R-:W-:Y:S02]  /*147890*/  SHF.R.U32.HI R6, RZ, 0x8, R6 ;  /* 0x00000008ff067819 */ /* 0x000fe40000011606 */
[----:B------:R-:W-:Y:S02]  /*1478a0*/  PRMT R9, R9, 0x5410, R12 ;  /* 0x0000541009097816 */ /* 0x000fe4000000000c */
[----:B------:R-:W-:-:S02]  /*1478b0*/  LOP3.LUT R12, R4, 0xffff, RZ, 0xc0, !PT ;  /* 0x0000ffff040c7812 */ /* 0x000fc400078ec0ff */
[----:B------:R-:W-:Y:S01]  /*1478c0*/  LOP3.LUT R10, R6, 0xffff, RZ, 0xc0, !PT ;  /* 0x0000ffff060a7812 */ /* 0x000fe200078ec0ff */
[----:B------:R0:W-:Y:S04]  /*1478d0*/  STL [R1+0x1b74], R9 ;  /* 0x001b740901007387 */ /* 0x0001e80000100800 */
[----:B0-----:R-:W3:Y:S04]  /*1478e0*/  LDL.LU R9, [R1+0x4a4] ;  /* 0x0004a40001097983 */ /* 0x001ee80000300800 */
[----:B------:R-:W4:Y:S04]  /*1478f0*/  LDL.LU R4, [R1+0x294] ;  /* 0x0002940001047983 */ /* 0x000f280000300800 */
[----:B------:R-:W4:Y:S01]  /*147900*/  LDL.LU R6, [R1+0x3b8] ;  /* 0x0003b80001067983 */ /* 0x000f220000300800 */
[----:B------:R-:W-:-:S02]  /*147910*/  SHF.R.U32.HI R7, RZ, 0x8, R7 ;  /* 0x00000008ff077819 */ /* 0x000fc40000011607 */
[----:B------:R-:W-:Y:S02]  /*147920*/  SHF.R.U32.HI R8, RZ, 0x8, R8 ;  /* 0x00000008ff087819 */ /* 0x000fe40000011608 */
[----:B------:R-:W-:Y:S02]  /*147930*/  LOP3.LUT R7, R7, 0xffff, RZ, 0xc0, !PT ;  /* 0x0000ffff07077812 */ /* 0x000fe400078ec0ff */
[----:B------:R-:W-:Y:S02]  /*147940*/  LOP3.LUT R8, R8, 0xffff, RZ, 0xc0, !PT ;  /* 0x0000ffff08087812 */ /* 0x000fe400078ec0ff */
[----:B------:R-:W-:Y:S02]  /*147950*/  PRMT R10, R10, 0x3340, R12 ;  /* 0x000033400a0a7816 */ /* 0x000fe4000000000c */
[----:B------:R-:W-:-:S05]  /*147960*/  PRMT R12, R7, 0x3340, R8 ;  /* 0x00003340070c7816 */ /* 0x000fca0000000008 */
[----:B------:R-:W-:Y:S04]  /*147970*/  STL [R1+0x5fec], R12 ;  /* 0x005fec0c01007387 */ /* 0x000fe80000100800 */
[----:B------:R0:W-:Y:S01]  /*147980*/  STL [R1+0x6fc], R10 ;  /* 0x0006fc0a01007387 */ /* 0x0001e20000100800 */
[----:B--2---:R-:W-:Y:S02]  /*147990*/  LOP3.LUT R7, R5, 0xffff, RZ, 0xc0, !PT ;  /* 0x0000ffff05077812 */ /* 0x004fe400078ec0ff */
[----:B------:R-:W-:Y:S02]  /*1479a0*/  LOP3.LUT R8, R11, 0xffff, RZ, 0xc0, !PT ;  /* 0x0000ffff0b087812 */ /* 0x000fe400078ec0ff */
[----:B0-----:R-:W-:Y:S01]  /*1479b0*/  LOP3.LUT R10, R13, 0xffff, RZ, 0xc0, !PT ;  /* 0x0000ffff0d0a7812 */ /* 0x001fe200078ec0ff */
[----:B------:R-:W-:Y:S01]  /*1479c0*/  VIADD R5, R3, UR5 ;  /* 0x0000000503057c36 */ /* 0x000fe20008000000 */
[----:B------:R-:W-:-:S02]  /*1479d0*/  PRMT R11, R7, 0x3340, R0 ;  /* 0x00003340070b7816 */ /* 0x000fc40000000000 */
[----:B------:R-:W-:Y:S02]  /*1479e0*/  SHF.R.U32.HI R2, RZ, 0x8, R2 ;  /* 0x00000008ff027819 */ /* 0x000fe40000011602 */
[----:B------:R-:W-:Y:S01]  /*1479f0*/  PRMT R3, R8, 0x3340, R10 ;  /* 0x0000334008037816 */ /* 0x000fe2000000000a */
[----:B------:R-:W-:-:S03]  /*147a00*/  ULDC UR5, c[0x0][0x248] ;  /* 0x0000920000057ab9 */ /* 0x000fc60000000800 */
[----:B------:R-:W-:-:S05]  /*147a10*/  PRMT R3, R3, 0x5410, R11 ;  /* 0x0000541003037816 */ /* 0x000fca000000000b */
[----:B------:R0:W-:Y:S04]  /*147a20*/  STL [R1+0x1b50], R3 ;  /* 0x001b500301007387 */ /* 0x0001e80000100800 */
[----:B0-----:R-:W2:Y:S04]  /*147a30*/  LDL.LU R3, [R1+0x56e8] ;  /* 0x0056e80001037983 */ /* 0x001ea80000300800 */
[----:B------:R-:W2:Y:S04]  /*147a40*/  LDL.LU R11, [R1+0x880] ;  /* 0x00088000010b7983 */ /* 0x000ea80000300800 */
[----:B------:R-:W2:Y:S01]  /*147a50*/  LDL.LU R13, [R1+0xaa0] ;  /* 0x000aa000010d7983 */ /* 0x000ea20000300800 */
[----:B------:R-:W-:-:S02]  /*147a60*/  SHF.R.U32.HI R8, RZ, 0x8, R8 ;  /* 0x00000008ff087819 */ /* 0x000fc40000011608 */
[----:B------:R-:W-:Y:S02]  /*147a70*/  SHF.R.U32.HI R10, RZ, 0x8, R10 ;  /* 0x00000008ff0a7819 */ /* 0x000fe4000001160a */
[----:B------:R-:W-:Y:S02]  /*147a80*/  SHF.R.S32.HI R12, RZ, 0x1f, R5 ;  /* 0x0000001fff0c7819 */ /* 0x000fe40000011405 */
        /* <DEDUP_REMOVED lines=8> */
[----:B------:R4:W-:Y:S04]  /*147b10*/  STL [R1+0x5ff0], R2 ;  /* 0x005ff00201007387 */ /* 0x0009e80000100800 */
[----:B------:R0:W-:Y:S01]  /*147b20*/  STL [R1+0x684], R10 ;  /* 0x0006840a01007387 */ /* 0x0001e20000100800 */
[----:B---3--:R-:W-:-:S02]  /*147b30*/  LOP3.LUT R8, R9, 0xffff, RZ, 0xc0, !PT ;  /* 0x0000ffff09087812 */ /* 0x008fc400078ec0ff */
[----:B----4-:R-:W-:Y:S02]  /*147b40*/  LOP3.LUT R2, R4, 0xffff, RZ, 0xc0, !PT ;  /* 0x0000ffff04027812 */ /* 0x010fe400078ec0ff */
[----:B0-----:R-:W-:Y:S02]  /*147b50*/  LOP3.LUT R10, R6, 0xffff, RZ, 0xc0, !PT ;  /* 0x0000ffff060a7812 */ /* 0x001fe400078ec0ff */
[----:B------:R-:W-:Y:S02]  /*147b60*/  PRMT R6, R2, 0x3340, R0 ;  /* 0x0000334002067816 */ /* 0x000fe40000000000 */
[----:B------:R-:W-:-:S04]  /*147b70*/  PRMT R4, R8, 0x3340, R10 ;  /* 0x0000334008047816 */ /* 0x000fc8000000000a */
[----:B------:R-:W-:-:S05]  /*147b80*/  PRMT R4, R4, 0x5410, R6 ;  /* 0x0000541004047816 */ /* 0x000fca0000000006 */
[----:B------:R0:W-:Y:S04]  /*147b90*/  STL [R1+0x1b4c], R4 ;  /* 0x001b4c0401007387 */ /* 0x0001e80000100800 */
[----:B------:R-:W3:Y:S04]  /*147ba0*/  LDL.LU R9, [R1+0x4ac] ;  /* 0x0004ac0001097983 */ /* 0x000ee80000300800 */
[----:B0-----:R-:W4:Y:S04]  /*147bb0*/  LDL.LU R4, [R1+0x29c] ;  /* 0x00029c0001047983 */ /* 0x001f280000300800 */
[----:B------:R-:W4:Y:S01]  /*147bc0*/  LDL.LU R6, [R1+0x3c0] ;  /* 0x0003c00001067983 */ /* 0x000f220000300800 */
[----:B------:R-:W-:-:S02]  /*147bd0*/  SHF.R.U32.HI R8, RZ, 0x8, R8 ;  /* 0x00000008ff087819 */ /* 0x000fc40000011608 */
[----:B------:R-:W-:Y:S02]  /*147be0*/  SHF.R.U32.HI R10, RZ, 0x8, R10 ;  /* 0x00000008ff0a7819 */ /* 0x000fe4000001160a */
[----:B------:R-:W-:Y:S02]  /*147bf0*/  IADD3 R20, P1, R5, R27, RZ ;  /* 0x0000001b05147210 */ /* 0x000fe40007f3e0ff */
[----:B------:R-:W-:Y:S02]  /*147c00*/  SHF.R.U32.HI R2, RZ, 0x8, R2 ;  /* 0x00000008ff027819 */ /* 0x000fe40000011602 */
[----:B------:R-:W-:Y:S02]  /*147c10*/  LOP3.LUT R8, R8, 0xffff, RZ, 0xc0, !PT ;  /* 0x0000ffff08087812 */ /* 0x000fe400078ec0ff */
[----:B------:R-:W-:Y:S01]  /*147c20*/  LOP3.LUT R10, R10, 0xffff, RZ, 0xc0, !PT ;  /* 0x0000ffff0a0a7812 */ /* 0x000fe200078ec0ff */
[----:B------:R-:W-:Y:S01]  /*147c30*/  IMAD.X R21, R12, 0x1, R26, P1 ;  /* 0x000000010c157824 */ /* 0x000fe200008e061a */
[----:B------:R-:W-:-:S02]  /*147c40*/  LOP3.LUT R2, R2, 0xffff, RZ, 0xc0, !PT ;  /* 0x0000ffff02027812 */ /* 0x000fc400078ec0ff */
[----:B------:R-:W-:Y:S02]  /*147c50*/  PRMT R8, R8, 0x3340, R10 ;  /* 0x0000334008087816 */ /* 0x000fe4000000000a */
[----:B------:R-:W-:Y:S01]  /*147c60*/  STL.64 [R1+0xd08], R20 ;  /* 0x000d081401007387 */ /* 0x000fe20000100a00 */
[----:B------:R-:W-:-:S03]  /*147c70*/  PRMT R10, R2, 0x3340, R0 ;  /* 0x00003340020a7816 */ /* 0x000fc60000000000 */
[----:B------:R0:W-:Y:S04]  /*147c80*/  STL [R1+0x650], R8 ;  /* 0x0006500801007387 */ /* 0x0001e80000100800 */
[----:B------:R1:W-:Y:S04]  /*147c90*/  STL [R1+0x3cc], R10 ;  /* 0x0003cc0a01007387 */ /* 0x0003e80000100800 */
[----:B------:R-:W-:Y:S01]  /*147ca0*/  STL [R1+0x61d8], R25 ;  /* 0x0061d81901007387 */ /* 0x000fe20000100800 */
[----:B--2---:R-:W-:Y:S02]  /*147cb0*/  LOP3.LUT R2, R3, 0xffff, RZ, 0xc0, !PT ;  /* 0x0000ffff03027812 */ /* 0x004fe400078ec0ff */
[----:B0-----:R-:W-:-:S02]  /*147cc0*/  LOP3.LUT R8, R11, 0xffff, RZ, 0xc0, !PT ;  /* 0x0000ffff0b087812 */ /* 0x001fc400078ec0ff */
[----:B------:R-:W-:Y:S02]  /*147cd0*/  LOP3.LUT R3, R13, 0xffff, RZ, 0xc0, !PT ;  /* 0x0000ffff0d037812 */ /* 0x000fe400078ec0ff */
[----:B------:R-:W-:Y:S02]  /*147ce0*/  PRMT R11, R8, 0x3340, R0 ;  /* 0x00003340080b7816 */ /* 0x000fe40000000000 */
[----:B-1----:R-:W-:-:S04]  /*147cf0*/  PRMT R10, R2, 0x3340, R3 ;  /* 0x00003340020a7816 */ /* 0x002fc80000000003 */
[----:B------:R-:W-:Y:S02]  /*147d00*/  PRMT R13, R10, 0x5410, R11 ;  /* 0x000054100a0d7816 */ /* 0x000fe4000000000b */
[----:B------:R-:W-:-:S05]  /*147d10*/  IADD3 R10, P1, R5, R25, RZ ;  /* 0x00000019050a7210 */ /* 0x000fca0007f3e0ff */
[----:B------:R-:W-:Y:S01]  /*147d20*/  IMAD.X R11, R12, 0x1, R24, P1 ;  /* 0x000000010c0b7824 */ /* 0x000fe200008e0618 */
[----:B------:R-:W-:Y:S04]  /*147d30*/  STL [R1+0x1b34], R13 ;  /* 0x001b340d01007387 */ /* 0x000fe80000100800 */
[----:B------:R0:W-:Y:S02]  /*147d40*/  STL.64 [R1+0xce0], R10 ;  /* 0x000ce00a01007387 */ /* 0x0001e40000100a00 */
[----:B0-----:R-:W-:Y:S02]  /*147d50*/  SHF.R.U32.HI R10, RZ, 0x8, R7 ;  /* 0x00000008ff0a7819 */ /* 0x001fe40000011607 */
[----:B------:R-:W2:Y:S04]  /*147d60*/  LDL.LU R7, [R1+0x56cc] ;  /* 0x0056cc0001077983 */ /* 0x000ea80000300800 */
[----:B------:R-:W2:Y:S04]  /*147d70*/  LDL.LU R11, [R1+0x820] ;  /* 0x00082000010b7983 */ /* 0x000ea80000300800 */
[----:B------:R-:W2:Y:S01]  /*147d80*/  LDL.LU R13, [R1+0x8fc] ;  /* 0x0008fc00010d7983 */ /* 0x000ea20000300800 */
[----:B------:R-:W-:-:S02]  /*147d90*/  SHF.R.U32.HI R2, RZ, 0x8, R2 ;  /* 0x00000008ff027819 */ /* 0x000fc40000011602 */
[----:B------:R-:W-:Y:S02]  /*147da0*/  SHF.R.U32.HI R3, RZ, 0x8, R3 ;  /* 0x00000008ff037819 */ /* 0x000fe40000011603 */
[----:B------:R-:W-:Y:S02]  /*147db0*/  LOP3.LUT R10, R10, 0xffff, RZ, 0xc0, !PT ;  /* 0x0000ffff0a0a7812 */ /* 0x000fe400078ec0ff */
[----:B------:R-:W-:Y:S02]  /*147dc0*/  LOP3.LUT R2, R2, 0xffff, RZ, 0xc0, !PT ;  /* 0x0000ffff02027812 */ /* 0x000fe400078ec0ff */
[----:B------:R-:W-:Y:S02]  /*147dd0*/  LOP3.LUT R3, R3, 0xffff, RZ, 0xc0, !PT ;  /* 0x0000ffff03037812 */ /* 0x000fe400078ec0ff */
[----:B------:R-:W-:Y:S02]  /*147de0*/  PRMT R10, R10, 0x3340, R0 ;  /* 0x000033400a0a7816 */ /* 0x000fe40000000000 */
[----:B------:R-:W-:-:S03]  /*147df0*/  PRMT R3, R2, 0x3340, R3 ;  /* 0x0000334002037816 */ /* 0x000fc60000000003 */
[----:B------:R0:W-:Y:S01]  /*147e00*/  STL [R1+0x3c4], R10 ;  /* 0x0003c40a01007387 */ /* 0x0001e20000100800 */
[----:B---3--:R-:W-:-:S03]  /*147e10*/  LOP3.LUT R2, R9, 0xffff, RZ, 0xc0, !PT ;  /* 0x0000ffff09027812 */ /* 0x008fc600078ec0ff */
[----:B------:R1:W-:Y:S01]  /*147e20*/  STL [R1+0x69c], R3 ;  /* 0x00069c0301007387 */ /* 0x0003e20000100800 */
[----:B------:R-:W-:Y:S02]  /*147e30*/  IADD3 R20, P1, R5, R23, RZ ;  /* 0x0000001705147210 */ /* 0x000fe40007f3e0ff */
[----:B----4-:R-:W-:Y:S02]  /*147e40*/  LOP3.LUT R4, R4, 0xffff, RZ, 0xc0, !PT ;  /* 0x0000ffff04047812 */ /* 0x010fe400078ec0ff */
[----:B0-----:R-:W-:Y:S02]  /*147e50*/  LOP3.LUT R10, R6, 0xffff, RZ, 0xc0, !PT ;  /* 0x0000ffff060a7812 */ /* 0x001fe400078ec0ff */
[----:B------:R-:W-:Y:S02]  /*147e60*/  PRMT R6, R4, 0x3340, R0 ;  /* 0x0000334004067816 */ /* 0x000fe40000000000 */
[----:B-1----:R-:W-:Y:S01]  /*147e70*/  PRMT R3, R2, 0x3340, R10 ;  /* 0x0000334002037816 */ /* 0x002fe2000000000a */
[----:B------:R-:W-:-:S03]  /*147e80*/  IMAD.X R21, R12, 0x1, R22, P1 ;  /* 0x000000010c157824 */ /* 0x000fc600008e0616 */
[----:B------:R-:W-:Y:S01]  /*147e90*/  PRMT R3, R3, 0x5410, R6 ;  /* 0x0000541003037816 */ /* 0x000fe20000000006 */
[----:B------:R-:W-:Y:S04]  /*147ea0*/  STL [R1+0x5ff4], R4 ;  /* 0x005ff40401007387 */ /* 0x000fe80000100800 */
[----:B------:R-:W-:Y:S04]  /*147eb0*/  STL [R1+0x1b38], R3 ;  /* 0x001b380301007387 */ /* 0x000fe80000100800 */
[----:B------:R0:W-:Y:S04]  /*147ec0*/  STL.64 [R1+0xcd8], R20 ;  /* 0x000cd81401007387 */ /* 0x0001e80000100a00 */
[----:B0-----:R-:W3:Y:S04]  /*147ed0*/  LDL.LU.64 R20, [R1+0x61e0] ;  /* 0x0061e00001147983 */ /* 0x001ee80000300a00 */
        /* <DEDUP_REMOVED lines=14> */
[----:B--2---:R-:W-:-:S02]  /*147fc0*/  LOP3.LUT R4, R7, 0xffff, RZ, 0xc0, !PT ;  /* 0x0000ffff07047812 */ /* 0x004fc400078ec0ff */
[----:B------:R-:W-:Y:S02]  /*147fd0*/  LOP3.LUT R2, R11, 0xffff, RZ, 0xc0, !PT ;  /* 0x0000ffff0b027812 */ /* 0x000fe400078ec0ff */
[----:B------:R-:W-:Y:S01]  /*147fe0*/  LOP3.LUT R7, R13, 0xffff, RZ, 0xc0, !PT ;  /* 0x0000ffff0d077812 */ /* 0x000fe200078ec0ff */
[----:B------:R-:W2:Y:S04]  /*147ff0*/  LDL.LU R11, [R1+0x56d4] ;  /* 0x0056d400010b7983 */ /* 0x000ea80000300800 */
[----:B------:R-:W2:Y:S01]  /*148000*/  LDL.LU R13, [R1+0x830] ;  /* 0x00083000010d7983 */ /* 0x000ea20000300800 */
[----:B0-----:R-:W-:Y:S02]  /*148010*/  PRMT R10, R2, 0x3340, R0 ;  /* 0x00003340020a7816 */ /* 0x001fe40000000000 */
[----:B-1----:R-:W-:-:S02]  /*148020*/  PRMT R8, R4, 0x3340, R7 ;  /* 0x0000334004087816 */ /* 0x002fc40000000007 */
[----:B------:R-:W-:Y:S02]  /*148030*/  SHF.R.U32.HI R4, RZ, 0x8, R4 ;  /* 0x00000008ff047819 */ /* 0x000fe40000011604 */
[----:B------:R-:W-:Y:S02]  /*148040*/  SHF.R.U32.HI R7, RZ, 0x8, R7 ;  /* 0x00000008ff077819 */ /* 0x000fe40000011607 */
[----:B------:R-:W-:Y:S02]  /*148050*/  SHF.R.U32.HI R2, RZ, 0x8, R2 ;  /* 0x00000008ff027819 */ /* 0x000fe40000011602 */
[----:B------:R-:W-:Y:S02]  /*148060*/  PRMT R8, R8, 0x5410, R10 ;  /* 0x0000541008087816 */ /* 0x000fe4000000000a */
[----:B------:R-:W-:Y:S02]  /*148070*/  LOP3.LUT R4, R4, 0xffff, RZ, 0xc0, !PT ;  /* 0x0000ffff04047812 */ /* 0x000fe400078ec0ff */
[----:B------:R-:W-:-:S02]  /*148080*/  LOP3.LUT R7, R7, 0xffff, RZ, 0xc0, !PT ;  /* 0x0000ffff07077812 */ /* 0x000fc400078ec0ff */
[----:B------:R-:W-:Y:S01]  /*148090*/  LOP3.LUT R2, R2, 0xffff, RZ, 0xc0, !PT ;  /* 0x0000ffff02027812 */ /* 0x000fe200078ec0ff */
[----:B------:R0:W-:Y:S01]  /*1480a0*/  STL [R1+0x1b24], R8 ;  /* 0x001b240801007387 */ /* 0x0001e20000100800 */
[----:B------:R-:W-:Y:S02]  /*1480b0*/  PRMT R7, R4, 0x3340, R7 ;  /* 0x0000334004077816 */ /* 0x000fe40000000007 */
[----:B------:R-:W-:Y:S01]  /*1480c0*/  PRMT R4, R2, 0x3340, R0 ;  /* 0x0000334002047816 */ /* 0x000fe20000000000 */
[----:B0-----:R-:W2:Y:S01]  /*1480d0*/  LDL.LU R8, [R1+0x90c] ;  /* 0x00090c0001087983 */ /* 0x001ea20000300800 */
[----:B---3--:R-:W-:-:S05]  /*1480e0*/  IADD3 R22, P1, R5, R21, RZ ;  /* 0x0000001505167210 */ /* 0x008fca0007f3e0ff */
[----:B------:R-:W-:Y:S01]  /*1480f0*/  IMAD.X R23, R12, 0x1, R20, P1 ;  /* 0x000000010c177824 */ /* 0x000fe200008e0614 */
[----:B----4-:R-:W-:Y:S02]  /*148100*/  LOP3.LUT R3, R3, 0xffff, RZ, 0xc0, !PT ;  /* 0x0000ffff03037812 */ /* 0x010fe400078ec0ff */
[----:B------:R-:W-:Y:S02]  /*148110*/  LOP3.LUT R2, R9, 0xffff, RZ, 0xc0, !PT ;  /* 0x0000ffff09027812 */ /* 0x000fe400078ec0ff */
[----:B------:R-:W-:Y:S04]  /*148120*/  STL.64 [R1+0xcb0], R22 ;  /* 0x000cb01601007387 */ /* 0x000fe80000100a00 */
[----:B------:R0:W-:Y:S04]  /*148130*/  STL [R1+0x66c], R7 ;  /* 0x00066c0701007387 */ /* 0x0001e80000100800 */
[----:B------:R1:W-:Y:S01]  /*148140*/  STL [R1+0x3d0], R4 ;  /* 0x0003d00401007387 */ /* 0x0003e20000100800 */
[----:B------:R-:W-:-:S03]  /*148150*/  PRMT R10, R2, 0x3340, R0 ;  /* 0x00003340020a7816 */ /* 0x000fc60000000000 */
[----:B0-----:R-:W3:Y:S01]  /*148160*/  LDL.LU R7, [R1+0x6a4] ;  /* 0x0006a40001077983 */ /* 0x001ee20000300800 */
[----:B-1----:R-:W-:-:S03]  /*148170*/  LOP3.LUT R4, R6, 0xffff, RZ, 0xc0, !PT ;  /* 0x0000ffff06047812 */ /* 0x002fc600078ec0ff */
[----:B------:R-:W4:Y:S01]  /*148180*/  LDL.LU R6, [R1+0x340] ;  /* 0x0003400001067983 */ /* 0x000f220000300800 */
[----:B------:R-:W-:-:S04]  /*148190*/  PRMT R9, R3, 0x3340, R4 ;  /* 0x0000334003097816 */ /* 0x000fc80000000004 */
[----:B------:R-:W-:-:S05]  /*1481a0*/  PRMT R9, R9, 0x5410, R10 ;  /* 0x0000541009097816 */ /* 0x000fca000000000a */
[----:B------:R-:W-:Y:S04]  /*1481b0*/  STL [R1+0x1b18], R9 ;  /* 0x001b180901007387 */ /* 0x000fe80000100800 */
[----:B------:R-:W4:Y:S01]  /*1481c0*/  LDL.LU R25, [R1+0x460] ;  /* 0x0004600001197983 */ /* 0x000f220000300800 */
[----:B------:R-:W-:Y:S02]  /*1481d0*/  SHF.R.U32.HI R3, RZ, 0x8, R3 ;  /* 0x00000008ff037819 */ /* 0x000fe40000011603 */
[----:B------:R-:W-:Y:S02]  /*1481e0*/  SHF.R.U32.HI R4, RZ, 0x8, R4 ;  /* 0x00000008ff047819 */ /* 0x000fe40000011604 */
[----:B------:R-:W-:Y:S02]  /*1481f0*/  SHF.R.U32.HI R2, RZ, 0x8, R2 ;  /* 0x00000008ff027819 */ /* 0x000fe40000011602 */
[----:B------:R-:W-:-:S02]  /*148200*/  IADD3 R22, P1, R5, R19, RZ ;  /* 0x0000001305167210 */ /* 0x000fc40007f3e0ff */
[----:B------:R-:W-:Y:S02]  /*148210*/  LOP3.LUT R3, R3, 0xffff, RZ, 0xc0, !PT ;  /* 0x0000ffff03037812 */ /* 0x000fe400078ec0ff */
[----:B------:R-:W-:Y:S02]  /*148220*/  LOP3.LUT R4, R4, 0xffff, RZ, 0xc0, !PT ;  /* 0x0000ffff04047812 */ /* 0x000fe400078ec0ff */
[----:B------:R-:W-:Y:S01]  /*148230*/  LOP3.LUT R2, R2, 0xffff, RZ, 0xc0, !PT ;  /* 0x0000ffff02027812 */ /* 0x000fe200078ec0ff */
[----:B------:R-:W-:Y:S01]  /*148240*/  IMAD.X R23, R12, 0x1, R18, P1 ;  /* 0x000000010c177824 */ /* 0x000fe200008e0612 */
[----:B------:R-:W-:Y:S02]  /*148250*/  PRMT R4, R3, 0x3340, R4 ;  /* 0x0000334003047816 */ /* 0x000fe40000000004 */
[----:B------:R-:W-:Y:S02]  /*148260*/  PRMT R3, R2, 0x3340, R0 ;  /* 0x0000334002037816 */ /* 0x000fe40000000000 */
[----:B------:R-:W-:Y:S04]  /*148270*/  STL.64 [R1+0xca8], R22 ;  /* 0x000ca81601007387 */ /* 0x000fe80000100a00 */
[----:B------:R-:W-:Y:S04]  /*148280*/  STL [R1+0x64c], R4 ;  /* 0x00064c0401007387 */ /* 0x000fe80000100800 */
[----:B------:R0:W-:Y:S04]  /*148290*/  STL [R1+0x3c8], R3 ;  /* 0x0003c80301007387 */ /* 0x0001e80000100800 */
[----:B0-----:R-:W4:Y:S01]  /*1482a0*/  LDL.LU R3, [R1+0x6ac] ;  /* 0x0006ac0001037983 */ /* 0x001f220000300800 */
[----:B--2---:R-:W-:-:S02]  /*1482b0*/  LOP3.LUT R2, R11, 0xffff, RZ, 0xc0, !PT ;  /* 0x0000ffff0b027812 */ /* 0x004fc400078ec0ff */
[----:B------:R-:W-:Y:S01]  /*1482c0*/  LOP3.LUT R9, R13, 0xffff, RZ, 0xc0, !PT ;  /* 0x0000ffff0d097812 */ /* 0x000fe200078ec0ff */
[----:B------:R-:W2:Y:S04]  /*1482d0*/  LDL.LU R11, [R1+0x344] ;  /* 0x00034400010b7983 */ /* 0x000ea80000300800 */
[----:B------:R-:W2:Y:S01]  /*1482e0*/  LDL.LU R13, [R1+0x464] ;  /* 0x00046400010d7983 */ /* 0x000ea20000300800 */
[----:B------:R-:W-:-:S03]  /*1482f0*/  PRMT R10, R9, 0x3340, R0 ;  /* 0x00003340090a7816 */ /* 0x000fc60000000000 */
[----:B------:R0:W-:Y:S01]  /*148300*/  STL [R1+0x5ff8], R9 ;  /* 0x005ff80901007387 */ /* 0x0001e20000100800 */
[----:B------:R-:W-:-:S04]  /*148310*/  LOP3.LUT R4, R8, 0xffff, RZ, 0xc0, !PT ;  /* 0x0000ffff08047812 */ /* 0x000fc800078ec0ff */
[----:B------:R-:W-:Y:S02]  /*148320*/  PRMT R8, R2, 0x3340, R4 ;  /* 0x0000334002087816 */ /* 0x000fe40000000004 */
[----:B------:R-:W-:Y:S02]  /*148330*/  SHF.R.U32.HI R2, RZ, 0x8, R2 ;  /* 0x00000008ff027819 */ /* 0x000fe40000011602 */
[----:B------:R-:W-:Y:S02]  /*148340*/  SHF.R.U32.HI R4, RZ, 0x8, R4 ;  /* 0x00000008ff047819 */ /* 0x000fe40000011604 */
[----:B------:R-:W-:Y:S02]  /*148350*/  PRMT R10, R8, 0x5410, R10 ;  /* 0x00005410080a7816 */ /* 0x000fe4000000000a */
[----:B------:R-:W-:Y:S02]  /*148360*/  IADD3 R8, P1, R5, R17, RZ ;  /* 0x0000001105087210 */ /* 0x000fe40007f3e0ff */
[----:B------:R-:W-:-:S02]  /*148370*/  LOP3.LUT R2, R2, 0xffff, RZ, 0xc0, !PT ;  /* 0x0000ffff02027812 */ /* 0x000fc400078ec0ff */
[----:B------:R-:W-:Y:S01]  /*148380*/  LOP3.LUT R4, R4, 0xffff, RZ, 0xc0, !PT ;  /* 0x0000ffff04047812 */ /* 0x000fe200078ec0ff */
[----:B0-----:R-:W-:-:S03]  /*148390*/  IMAD.X R9, R12, 0x1, R15, P1 ;  /* 0x000000010c097824 */ /* 0x001fc600008e060f */
[----:B------:R-:W-:Y:S01]  /*1483a0*/  PRMT R4, R2, 0x3340, R4 ;  /* 0x0000334002047816 */ /* 0x000fe20000000004 */
[----:B------:R0:W-:Y:S04]  /*1483b0*/  STL [R1+0x1b10], R10 ;  /* 0x001b100a01007387 */ /* 0x0001e80000100800 */
[----:B------:R1:W-:Y:S04]  /*1483c0*/  STL.64 [R1+0xc78], R8 ;  /* 0x000c780801007387 */ /* 0x0003e80000100a00 */
[----:B------:R4:W-:Y:S04]  /*1483d0*/  STL [R1+0x6d0], R4 ;  /* 0x0006d00401007387 */ /* 0x0009e80000100800 */
[----:B0-----:R-:W2:Y:S04]  /*1483e0*/  LDL.LU R10, [R1+0x8dc] ;  /* 0x0008dc00010a7983 */ /* 0x001ea80000300800 */
[----:B-1----:R-:W2:Y:S01]  /*1483f0*/  LDL.LU R8, [R1+0x5700] ;  /* 0x0057000001087983 */ /* 0x002ea20000300800 */
[----:B---3--:R-:W-:-:S02]  /*148400*/  LOP3.LUT R2, R7, 0xffff, RZ, 0xc0, !PT ;  /* 0x0000ffff07027812 */ /* 0x008fc400078ec0ff */
[----:B----4-:R-:W-:Y:S01]  /*148410*/  LOP3.LUT R6, R6, 0xffff, RZ, 0xc0, !PT ;  /* 0x0000ffff06067812 */ /* 0x010fe200078ec0ff */
[----:B------:R-:W3:Y:S03]  /*148420*/  LDL.LU R7, [R1+0x56bc] ;  /* 0x0056bc0001077983 */ /* 0x000ee60000300800 */
[----:B------:R-:W-:Y:S02]  /*148430*/  PRMT R22, R6, 0x3340, R0 ;  /* 0x0000334006167816 */ /* 0x000fe40000000000 */
        /* <DEDUP_REMOVED lines=13> */
[----:B------:R-:W-:-:S02]  /*148510*/  LOP3.LUT R2, R3, 0xffff, RZ, 0xc0, !PT ;  /* 0x0000ffff03027812 */ /* 0x000fc400078ec0ff */
[----:B--2---:R-:W-:Y:S02]  /*148520*/  LOP3.LUT R3, R11, 0xffff, RZ, 0xc0, !PT ;  /* 0x0000ffff0b037812 */ /* 0x004fe400078ec0ff */
[----:B0-----:R-:W-:Y:S02]  /*148530*/  LOP3.LUT R4, R13, 0xffff, RZ, 0xc0, !PT ;  /* 0x0000ffff0d047812 */ /* 0x001fe400078ec0ff */
[----:B------:R-:W-:Y:S02]  /*148540*/  PRMT R11, R3, 0x3340, R0 ;  /* 0x00003340030b7816 */ /* 0x000fe40000000000 */
[----:B------:R-:W-:-:S04]  /*148550*/  PRMT R9, R2, 0x3340, R4 ;  /* 0x0000334002097816 */ /* 0x000fc80000000004 */
[----:B------:R-:W-:Y:S02]  /*148560*/  PRMT R11, R9, 0x5410, R11 ;  /* 0x00005410090b7816 */ /* 0x000fe4000000000b */
[----:B------:R-:W-:-:S03]  /*148570*/  SHF.R.U32.HI R9, RZ, 0x8, R6 ;  /* 0x00000008ff097819 */ /* 0x000fc60000011606 */
[----:B------:R0:W-:Y:S04]  /*148580*/  STL [R1+0x1af4], R11 ;  /* 0x001af40b01007387 */ /* 0x0001e80000100800 */
[----:B------:R-:W2:Y:S04]  /*148590*/  LDL.LU R6, [R1+0x654] ;  /* 0x0006540001067983 */ /* 0x000ea80000300800 */
[----:B0-----:R-:W4:Y:S04]  /*1485a0*/  LDL.LU R11, [R1+0x2bc] ;  /* 0x0002bc00010b7983 */ /* 0x001f280000300800 */
[----:B------:R-:W4:Y:S01]  /*1485b0*/  LDL.LU R13, [R1+0x3fc] ;  /* 0x0003fc00010d7983 */ /* 0x000f220000300800 */
[----:B------:R-:W-:-:S02]  /*1485c0*/  SHF.R.U32.HI R2, RZ, 0x8, R2 ;  /* 0x00000008ff027819 */ /* 0x000fc40000011602 */
[----:B------:R-:W-:Y:S02]  /*1485d0*/  SHF.R.U32.HI R4, RZ, 0x8, R4 ;  /* 0x00000008ff047819 */ /* 0x000fe40000011604 */
[----:B------:R-:W-:Y:S02]  /*1485e0*/  LOP3.LUT R9, R9, 0xffff, RZ, 0xc0, !PT ;  /* 0x0000ffff09097812 */ /* 0x000fe400078ec0ff */
[----:B------:R-:W-:Y:S02]  /*1485f0*/  LOP3.LUT R2, R2, 0xffff, RZ, 0xc0, !PT ;  /* 0x0000ffff02027812 */ /* 0x000fe400078ec0ff */
[----:B------:R-:W-:Y:S02]  /*148600*/  LOP3.LUT R4, R4, 0xffff, RZ, 0xc0, !PT ;  /* 0x0000ffff04047812 */ /* 0x000fe400078ec0ff */
[----:B------:R-:W-:Y:S01]  /*148610*/  PRMT R12, R9, 0x3340, R0 ;  /* 0x00003340090c7816 */ /* 0x000fe20000000000 */
[----:B------:R-:W-:Y:S01]  /*148620*/  VIADD R5, R5, UR5 ;  /* 0x0000000505057c36 */ /* 0x000fe20008000000 */
[----:B------:R-:W-:Y:S01]  /*148630*/  ULDC UR5, c[0x0][0x248] ;  /* 0x0000920000057ab9 */ /* 0x000fe20000000800 */
[----:B------:R-:W-:-:S02]  /*148640*/  PRMT R4, R2, 0x3340, R4 ;  /* 0x0000334002047816 */ /* 0x000fc40000000004 */
[----:B------:R0:W-:Y:S04]  /*148650*/  STL [R1+0x3c0], R12 ;  /* 0x0003c00c01007387 */ /* 0x0001e80000100800 */
[----:B------:R1:W-:Y:S01]  /*148660*/  STL [R1+0x63c], R4 ;  /* 0x00063c0401007387 */ /* 0x0003e20000100800 */
[----:B------:R-:W-:Y:S02]  /*148670*/  IADD3 R22, P1, R5, R29, RZ ;  /* 0x0000001d05167210 */ /* 0x000fe40007f3e0ff */
[----:B------:R-:W-:Y:S02]  /*148680*/  LOP3.LUT R9, R10, 0xffff, RZ, 0xc0, !PT ;  /* 0x0000ffff0a097812 */ /* 0x000fe400078ec0ff */
[----:B------:R-:W-:Y:S02]  /*148690*/  LOP3.LUT R2, R8, 0xffff, RZ, 0xc0, !PT ;  /* 0x0000ffff08027812 */ /* 0x000fe400078ec0ff */
[----:B------:R-:W-:-:S02]  /*1486a0*/  SHF.R.S32.HI R10, RZ, 0x1f, R5 ;  /* 0x0000001fff0a7819 */ /* 0x000fc40000011405 */
[----:B0-----:R-:W-:Y:S02]  /*1486b0*/  SHF.R.U32.HI R12, RZ, 0x8, R3 ;  /* 0x00000008ff0c7819 */ /* 0x001fe40000011603 */
[----:B------:R-:W-:Y:S02]  /*1486c0*/  SHF.R.U32.HI R3, RZ, 0x8, R2 ;  /* 0x00000008ff037819 */ /* 0x000fe40000011602 */
[----:B------:R-:W-:Y:S01]  /*1486d0*/  LOP3.LUT R12, R12, 0xffff, RZ, 0xc0, !PT ;  /* 0x0000ffff0c0c7812 */ /* 0x000fe200078ec0ff */
[----:B------:R-:W-:Y:S01]  /*1486e0*/  IMAD.X R23, R10, 0x1, R28, P1 ;  /* 0x000000010a177824 */ /* 0x000fe200008e061c */
[----:B------:R-:W-:Y:S02]  /*1486f0*/  LOP3.LUT R3, R3, 0xffff, RZ, 0xc0, !PT ;  /* 0x0000ffff03037812 */ /* 0x000fe400078ec0ff */
[----:B------:R-:W-:Y:S02]  /*148700*/  PRMT R12, R12, 0x3340, R0 ;  /* 0x000033400c0c7816 */ /* 0x000fe40000000000 */
[----:B---3--:R-:W-:-:S02]  /*148710*/  LOP3.LUT R8, R7, 0xffff, RZ, 0xc0, !PT ;  /* 0x0000ffff07087812 */ /* 0x008fc400078ec0ff */
[----:B------:R-:W-:Y:S02]  /*148720*/  PRMT R7, R9, 0x3340, R0 ;  /* 0x0000334009077816 */ /* 0x000fe40000000000 */
[--C-:B-1----:R-:W-:Y:S02]  /*148730*/  PRMT R4, R2, 0x3340, R8.reuse ;  /* 0x0000334002047816 */ /* 0x102fe40000000008 */
[----:B------:R-:W-:Y:S02]  /*148740*/  SHF.R.U32.HI R8, RZ, 0x8, R8 ;  /* 0x00000008ff087819 */ /* 0x000fe40000011608 */
[----:B------:R-:W-:Y:S02]  /*148750*/  PRMT R4, R4, 0x5410, R7 ;  /* 0x0000541004047816 */ /* 0x000fe40000000007 */
[----:B------:R-:W-:-:S03]  /*148760*/  LOP3.LUT R8, R8, 0xffff, RZ, 0xc0, !PT ;  /* 0x0000ffff08087812 */ /* 0x000fc600078ec0ff */
[----:B------:R0:W-:Y:S04]  /*148770*/  STL [R1+0x1ae0], R4 ;  /* 0x001ae00401007387 */ /* 0x0001e80000100800 */
[----:B------:R-:W3:Y:S01]  /*148780*/  LDL.LU R2, [R1+0x660] ;  /* 0x0006600001027983 */ /* 0x000ee20000300800 */
[----:B------:R-:W-:-:S03]  /*148790*/  PRMT R8, R3, 0x3340, R8 ;  /* 0x0000334003087816 */ /* 0x000fc60000000008 */
[----:B------:R-:W-:Y:S04]  /*1487a0*/  STL.64 [R1+0xc48], R22 ;  /* 0x000c481601007387 */ /* 0x000fe80000100a00 */
[----:B------:R-:W3:Y:S04]  /*1487b0*/  LDL.LU R7, [R1+0x2c0] ;  /* 0x0002c00001077983 */ /* 0x000ee80000300800 */
[----:B0-----:R-:W3:Y:S04]  /*1487c0*/  LDL.LU R4, [R1+0x400] ;  /* 0x0004000001047983 */ /* 0x001ee80000300800 */
[----:B------:R0:W-:Y:S04]  /*1487d0*/  STL [R1+0x3b8], R12 ;  /* 0x0003b80c01007387 */ /* 0x0001e80000100800 */
[----:B------:R1:W-:Y:S01]  /*1487e0*/  STL [R1+0x638], R8 ;  /* 0x0006380801007387 */ /* 0x0003e20000100800 */
[----:B0-----:R-:W-:-:S02]  /*1487f0*/  IADD3 R12, P1, R5, R27, RZ ;  /* 0x0000001b050c7210 */ /* 0x001fc40007f3e0ff */
[----:B--2---:R-:W-:Y:S02]  /*148800*/  LOP3.LUT R6, R6, 0xffff, RZ, 0xc0, !PT ;  /* 0x0000ffff06067812 */ /* 0x004fe400078ec0ff */
[----:B----4-:R-:W-:Y:S02]  /*148810*/  LOP3.LUT R3, R11, 0xffff, RZ, 0xc0, !PT ;  /* 0x0000ffff0b037812 */ /* 0x010fe400078ec0ff */
[----:B------:R-:W-:Y:S02]  /*148820*/  LOP3.LUT R22, R13, 0xffff, RZ, 0xc0, !PT ;  /* 0x0000ffff0d167812 */ /* 0x000fe400078ec0ff */
[----:B------:R-:W-:Y:S02]  /*148830*/  PRMT R11, R3, 0x3340, R0 ;  /* 0x00003340030b7816 */ /* 0x000fe40000000000 */
[----:B-1----:R-:W-:Y:S01]  /*148840*/  PRMT R8, R6, 0x3340, R22 ;  /* 0x0000334006087816 */ /* 0x002fe20000000016 */
[----:B------:R-:W-:-:S03]  /*148850*/  IMAD.X R13, R10, 0x1, R26, P1 ;  /* 0x000000010a0d7824 */ /* 0x000fc600008e061a */
[----:B------:R-:W-:Y:S02]  /*148860*/  PRMT R8, R8, 0x5410, R11 ;  /* 0x0000541008087816 */ /* 0x000fe4000000000b */
[----:B------:R-:W-:Y:S02]  /*148870*/  SHF.R.U32.HI R25, RZ, 0x8, R22 ;  /* 0x00000008ff197819 */ /* 0x000fe40000011616 */
[----:B------:R-:W-:Y:S01]  /*148880*/  SHF.R.U32.HI R23, RZ, 0x8, R6 ;  /* 0x00000008ff177819 */ /* 0x000fe20000011606 */
[----:B------:R-:W-:Y:S04]  /*148890*/  STL [R1+0x1ae8], R8 ;  /* 0x001ae80801007387 */ /* 0x000fe80000100800 */
[----:B------:R-:W2:Y:S04]  /*1488a0*/  LDL.LU R6, [R1+0x5730] ;  /* 0x0057300001067983 */ /* 0x000ea80000300800 */
[----:B------:R0:W-:Y:S01]  /*1488b0*/  STL.64 [R1+0xc40], R12 ;  /* 0x000c400c01007387 */ /* 0x0001e20000100a00 */
[----:B------:R-:W-:-:S02]  /*1488c0*/  LOP3.LUT R25, R25, 0xffff, RZ, 0xc0, !PT ;  /* 0x0000ffff19197812 */ /* 0x000fc400078ec0ff */
[----:B------:R-:W-:Y:S02]  /*1488d0*/  LOP3.LUT R23, R23, 0xffff, RZ, 0xc0, !PT ;  /* 0x0000ffff17177812 */ /* 0x000fe400078ec0ff */
[----:B------:R-:W-:Y:S02]  /*1488e0*/  SHF.R.U32.HI R22, RZ, 0x8, R3 ;  /* 0x00000008ff167819 */ /* 0x000fe40000011603 */
[----:B------:R-:W-:Y:S01]  /*1488f0*/  PRMT R23, R23, 0x3340, R25 ;  /* 0x0000334017177816 */ /* 0x000fe20000000019 */
[----:B0-----:R-:W4:Y:S04]  /*148900*/  LDL.LU R12, [R1+0x8f0] ;  /* 0x0008f000010c7983 */ /* 0x001f280000300800 */
[----:B------:R-:W2:Y:S04]  /*148910*/  LDL.LU R11, [R1+0x56c8] ;  /* 0x0056c800010b7983 */ /* 0x000ea80000300800 */
[----:B------:R-:W2:Y:S04]  /*148920*/  LDL.LU R8, [R1+0x56ec] ;  /* 0x0056ec0001087983 */ /* 0x000ea80000300800 */
[----:B------:R-:W2:Y:S04]  /*148930*/  LDL.LU R13, [R1+0x884] ;  /* 0x00088400010d7983 */ /* 0x000ea80000300800 */
[----:B------:R-:W2:Y:S04]  /*148940*/  LDL.LU R3, [R1+0x93c] ;  /* 0x00093c0001037983 */ /* 0x000ea80000300800 */
[----:B------:R-:W4:Y:S01]  /*148950*/  LDL.LU R25, [R1+0x61d8] ;  /* 0x0061d80001197983 */ /* 0x000f220000300800 */
[----:B------:R-:W-:-:S04]  /*148960*/  LOP3.LUT R22, R22, 0xffff, RZ, 0xc0, !PT ;  /* 0x0000ffff16167812 */ /* 0x000fc800078ec0ff */
[----:B------:R-:W-:Y:S01]  /*148970*/  PRMT R22, R22, 0x3340, R0 ;  /* 0x0000334016167816 */ /* 0x000fe20000000000 */
[----:B------:R0:W-:Y:S04]  /*148980*/  STL [R1+0x634], R23 ;  /* 0x0006341701007387 */ /* 0x0001e80000100800 */
[----:B------:R1:W-:Y:S01]  /*148990*/  STL [R1+0x3b4], R22 ;  /* 0x0003b41601007387 */ /* 0x0003e20000100800 */
[----:B---3--:R-:W-:Y:S02]  /*1489a0*/  LOP3.LUT R2, R2, 0xffff, RZ, 0xc0, !PT ;  /* 0x0000ffff02027812 */ /* 0x008fe400078ec0ff */
[----:B------:R-:W-:Y:S02]  /*1489b0*/  LOP3.LUT R7, R7, 0xffff, RZ, 0xc0, !PT ;  /* 0x0000ffff07077812 */ /* 0x000fe400078ec0ff */
[----:B------:R-:W-:-:S02]  /*1489c0*/  LOP3.LUT R4, R4, 0xffff, RZ, 0xc0, !PT ;  /* 0x0000ffff04047812 */ /* 0x000fc400078ec0ff */
[----:B0-----:R-:W-:Y:S02]  /*1489d0*/  PRMT R23, R7, 0x3340, R0 ;  /* 0x0000334007177816 */ /* 0x001fe40000000000 */
[----:B-1----:R-:W-:Y:S01]  /*1489e0*/  PRMT R22, R2, 0x3340, R4 ;  /* 0x0000334002167816 */ /* 0x002fe20000000004 */
[----:B------:R0:W-:Y:S03]  /*1489f0*/  STL [R1+0x5ffc], R7 ;  /* 0x005ffc0701007387 */ /* 0x0001e60000100800 */
[----:B0-----:R-:W-:-:S05]  /*148a00*/  PRMT R7, R22, 0x5410, R23 ;  /* 0x0000541016077816 */ /* 0x001fca0000000017 */
[----:B------:R0:W-:Y:S01]  /*148a10*/  STL [R1+0x1ad8], R7 ;  /* 0x001ad80701007387 */ /* 0x0001e20000100800 */
[----:B------:R-:W-:Y:S02]  /*148a20*/  SHF.R.U32.HI R2, RZ, 0x8, R2 ;  /* 0x00000008ff027819 */ /* 0x000fe40000011602 */
[----:B------:R-:W-:Y:S02]  /*148a30*/  SHF.R.U32.HI R4, RZ, 0x8, R4 ;  /* 0x00000008ff047819 */ /* 0x000fe40000011604 */
[----:B------:R-:W-:Y:S02]  /*148a40*/  LOP3.LUT R2, R2, 0xffff, RZ, 0xc0, !PT ;  /* 0x0000ffff02027812 */ /* 0x000fe400078ec0ff */
[----:B0-----:R-:W-:Y:S02]  /*148a50*/  SHF.R.U32.HI R7, RZ, 0x8, R9 ;  /* 0x00000008ff077819 */ /* 0x001fe40000011609 */
[----:B------:R-:W-:Y:S02]  /*148a60*/  LOP3.LUT R4, R4, 0xffff, RZ, 0xc0, !PT ;  /* 0x0000ffff04047812 */ /* 0x000fe400078ec0ff */
[----:B------:R-:W-:-:S02]  /*148a70*/  LOP3.LUT R7, R7, 0xffff, RZ, 0xc0, !PT ;  /* 0x0000ffff07077812 */ /* 0x000fc400078ec0ff */
[----:B------:R-:W-:Y:S02]  /*148a80*/  PRMT R4, R2, 0x3340, R4 ;  /* 0x0000334002047816 */ /* 0x000fe40000000004 */
[----:B------:R-:W-:Y:S02]  /*148a90*/  PRMT R7, R7, 0x3340, R0 ;  /* 0x0000334007077816 */ /* 0x000fe40000000000 */
[----:B----4-:R-:W-:-:S05]  /*148aa0*/  IADD3 R22, P1, R5, R25, RZ ;  /* 0x0000001905167210 */ /* 0x010fca0007f3e0ff */
[----:B------:R-:W-:-:S05]  /*148ab0*/  IMAD.X R23, R10, 0x1, R24, P1 ;  /* 0x000000010a177824 */ /* 0x000fca00008e0618 */
[----:B------:R0:W-:Y:S04]  /*148ac0*/  STL.64 [R1+0xc18], R22 ;  /* 0x000c181601007387 */ /* 0x0001e80000100a00 */
[----:B0-----:R-:W3:Y:S04]  /*148ad0*/  LDL.LU.64 R22, [R1+0x61d0] ;  /* 0x0061d00001167983 */ /* 0x001ee80000300a00 */
[----:B------:R-:W-:Y:S04]  /*148ae0*/  STL.64 [R1+0x61c8], R24 ;  /* 0x0061c81801007387 */ /* 0x000fe80000100a00 */
[----:B------:R0:W-:Y:S01]  /*148af0*/  STL [R1+0x3b0], R7 ;  /* 0x0003b00701007387 */ /* 0x0001e20000100800 */
[----:B------:R-:W-:-:S03]  /*148b00*/  LOP3.LUT R2, R12, 0xffff, RZ, 0xc0, !PT ;  /* 0x0000ffff0c027812 */ /* 0x000fc600078ec0ff */
[----:B------:R1:W-:Y:S01]  /*148b10*/  STL [R1+0x654], R4 ;  /* 0x0006540401007387 */ /* 0x0003e20000100800 */
[----:B--2---:R-:W-:-:S03]  /*148b20*/  LOP3.LUT R9, R3, 0xffff, RZ, 0xc0, !PT ;  /* 0x0000ffff03097812 */ /* 0x004fc600078ec0ff */
[----:B------:R-:W2:Y:S04]  /*148b30*/  LDL.LU R12, [R1+0x738] ;  /* 0x00073800010c7983 */ /* 0x000ea80000300800 */
[----:B------:R-:W4:Y:S01]  /*148b40*/  LDL.LU R3, [R1+0x364] ;  /* 0x0003640001037983 */ /* 0x000f220000300800 */
[----:B0-----:R-:W-:-:S03]  /*148b50*/  LOP3.LUT R7, R8, 0xffff, RZ, 0xc0, !PT ;  /* 0x0000ffff08077812 */ /* 0x001fc600078ec0ff */
[----:B------:R-:W4:Y:S01]  /*148b60*/  LDL.LU R8, [R1+0x478] ;  /* 0x0004780001087983 */ /* 0x000f220000300800 */
[----:B------:R-:W-:Y:S02]  /*148b70*/  LOP3.LUT R6, R6, 0xffff, RZ, 0xc0, !PT ;  /* 0x0000ffff06067812 */ /* 0x000fe400078ec0ff */
[----:B------:R-:W-:Y:S02]  /*148b80*/  LOP3.LUT R11, R11, 0xffff, RZ, 0xc0, !PT ;  /* 0x0000ffff0b0b7812 */ /* 0x000fe400078ec0ff */
[----:B-1----:R-:W-:Y:S02]  /*148b90*/  LOP3.LUT R4, R13, 0xffff, RZ, 0xc0, !PT ;  /* 0x0000ffff0d047812 */ /* 0x002fe400078ec0ff */
[----:B------:R-:W-:Y:S02]  /*148ba0*/  PRMT R24, R2, 0x3340, R0 ;  /* 0x0000334002187816 */ /* 0x000fe40000000000 */
[----:B------:R-:W-:-:S04]  /*148bb0*/  PRMT R13, R6, 0x3340, R11 ;  /* 0x00003340060d7816 */ /* 0x000fc8000000000b */
[----:B------:R-:W-:Y:S02]  /*148bc0*/  PRMT R25, R13, 0x5410, R24 ;  /* 0x000054100d197816 */ /* 0x000fe40000000018 */
[----:B------:R-:W-:Y:S02]  /*148bd0*/  PRMT R24, R4, 0x3340, R0 ;  /* 0x0000334004187816 */ /* 0x000fe40000000000 */
[----:B------:R-:W-:Y:S02]  /*148be0*/  PRMT R13, R7, 0x3340, R9 ;  /* 0x00003340070d7816 */ /* 0x000fe40000000009 */
[----:B------:R-:W-:Y:S02]  /*148bf0*/  SHF.R.U32.HI R6, RZ, 0x8, R6 ;  /* 0x00000008ff067819 */ /* 0x000fe40000011606 */
[----:B------:R-:W-:Y:S02]  /*148c00*/  SHF.R.U32.HI R11, RZ, 0x8, R11 ;  /* 0x00000008ff0b7819 */ /* 0x000fe4000001160b */
[----:B------:R-:W-:Y:S01]  /*148c10*/  PRMT R13, R13, 0x5410, R24 ;  /* 0x000054100d0d7816 */ /* 0x000fe20000000018 */
[----:B------:R-:W-:Y:S01]  /*148c20*/  STL [R1+0x1ac8], R25 ;  /* 0x001ac81901007387 */ /* 0x000fe20000100800 */
[----:B------:R-:W-:-:S02]  /*148c30*/  LOP3.LUT R6, R6, 0xffff, RZ, 0xc0, !PT ;  /* 0x0000ffff06067812 */ /* 0x000fc400078ec0ff */
[----:B------:R-:W-:Y:S01]  /*148c40*/  LOP3.LUT R11, R11, 0xffff, RZ, 0xc0, !PT ;  /* 0x0000ffff0b0b7812 */ /* 0x000fe200078ec0ff */
[----:B------:R0:W-:Y:S01]  /*148c50*/  STL [R1+0x1ac0], R13 ;  /* 0x001ac00d01007387 */ /* 0x0001e20000100800 */
[----:B------:R-:W-:Y:S02]  /*148c60*/  SHF.R.U32.HI R7, RZ, 0x8, R7 ;  /* 0x00000008ff077819 */ /* 0x000fe40000011607 */
[----:B------:R-:W-:Y:S02]  /*148c70*/  SHF.R.U32.HI R9, RZ, 0x8, R9 ;  /* 0x00000008ff097819 */ /* 0x000fe40000011609 */
[----:B0-----:R-:W-:Y:S02]  /*148c80*/  PRMT R13, R6, 0x3340, R11 ;  /* 0x00003340060d7816 */ /* 0x001fe4000000000b */
[----:B------:R-:W-:Y:S02]  /*148c90*/  LOP3.LUT R7, R7, 0xffff, RZ, 0xc0, !PT ;  /* 0x0000ffff07077812 */ /* 0x000fe400078ec0ff */
[----:B------:R-:W-:-:S02]  /*148ca0*/  LOP3.LUT R9, R9, 0xffff, RZ, 0xc0, !PT ;  /* 0x0000ffff09097812 */ /* 0x000fc400078ec0ff */
[----:B------:R-:W-:Y:S02]  /*148cb0*/  SHF.R.U32.HI R4, RZ, 0x8, R4 ;  /* 0x00000008ff047819 */ /* 0x000fe40000011604 */
[----:B------:R-:W-:Y:S02]  /*148cc0*/  SHF.R.U32.HI R2, RZ, 0x8, R2 ;  /* 0x00000008ff027819 */ /* 0x000fe40000011602 */
[----:B------:R-:W-:Y:S02]  /*148cd0*/  PRMT R7, R7, 0x3340, R9 ;  /* 0x0000334007077816 */ /* 0x000fe40000000009 */
[----:B------:R-:W-:Y:S02]  /*148ce0*/  LOP3.LUT R4, R4, 0xffff, RZ, 0xc0, !PT ;  /* 0x0000ffff04047812 */ /* 0x000fe400078ec0ff */
[----:B------:R-:W-:-:S04]  /*148cf0*/  LOP3.LUT R2, R2, 0xffff, RZ, 0xc0, !PT ;  /* 0x0000ffff02027812 */ /* 0x000fc800078ec0ff */
[----:B------:R-:W-:Y:S02]  /*148d00*/  PRMT R2, R2, 0x3340, R0 ;  /* 0x0000334002027816 */ /* 0x000fe40000000000 */
[----:B---3--:R-:W-:Y:S01]  /*148d10*/  IADD3 R24, P1, R5, R23, RZ ;  /* 0x0000001705187210 */ /* 0x008fe20007f3e0ff */
[----:B------:R0:W-:Y:S04]  /*148d20*/  STL.64 [R1+0x61c0], R22 ;  /* 0x0061c01601007387 */ /* 0x0001e80000100a00 */
[----:B------:R-:W-:-:S05]  /*148d30*/  IMAD.X R25, R10, 0x1, R22, P1 ;  /* 0x000000010a197824 */ /* 0x000fca00008e0616 */
[----:B------:R-:W-:Y:S04]  /*148d40*/  STL.64 [R1+0xc10], R24 ;  /* 0x000c101801007387 */ /* 0x000fe80000100a00 */
[----:B------:R-:W3:Y:S04]  /*148d50*/  LDL.LU R11, [R1+0x690] ;  /* 0x00069000010b7983 */ /* 0x000ee80000300800 */
[----:B------:R-:W3:Y:S04]  /*148d60*/  LDL.LU R6, [R1+0x2d0] ;  /* 0x0002d00001067983 */ /* 0x000ee80000300800 */
[----:B------:R1:W-:Y:S01]  /*148d70*/  STL [R1+0x624], R13 ;  /* 0x0006240d01007387 */ /* 0x0003e20000100800 */
[----:B0-----:R-:W-:-:S03]  /*148d80*/  IADD3 R22, P1, R5, R21, RZ ;  /* 0x0000001505167210 */ /* 0x001fc60007f3e0ff */
[----:B-1----:R-:W3:Y:S02]  /*148d90*/  LDL.LU R13, [R1+0x410] ;  /* 0x00041000010d7983 */ /* 0x002ee40000300800 */
[----:B------:R-:W-:Y:S02]  /*148da0*/  IMAD.X R23, R10, 0x1, R20, P1 ;  /* 0x000000010a177824 */ /* 0x000fe400008e0614 */
[----:B------:R0:W-:Y:S04]  /*148db0*/  STL [R1+0x620], R7 ;  /* 0x0006200701007387 */ /* 0x0001e80000100800 */
[----:B------:R-:W-:Y:S01]  /*148dc0*/  STL.64 [R1+0xb58], R22 ;  /* 0x000b581601007387 */ /* 0x000fe20000100a00 */
[----:B0-----:R-:W-:Y:S02]  /*148dd0*/  PRMT R7, R4, 0x3340, R0 ;  /* 0x0000334004077816 */ /* 0x001fe40000000000 */
[----:B--2---:R-:W-:-:S03]  /*148de0*/  LOP3.LUT R4, R12, 0xffff, RZ, 0xc0, !PT ;  /* 0x0000ffff0c047812 */ /* 0x004fc600078ec0ff */
[----:B------:R4:W-:Y:S04]  /*148df0*/  STL [R1+0x3ac], R7 ;  /* 0x0003ac0701007387 */ /* 0x0009e80000100800 */
[----:B------:R0:W-:Y:S01]  /*148e00*/  STL [R1+0x3a8], R2 ;  /* 0x0003a80201007387 */ /* 0x0001e20000100800 */
[----:B----4-:R-:W-:-:S03]  /*148e10*/  LOP3.LUT R7, R8, 0xffff, RZ, 0xc0, !PT ;  /* 0x0000ffff08077812 */ /* 0x010fc600078ec0ff */
[----:B0-----:R-:W2:Y:S04]  /*148e20*/  LDL.LU R2, [R1+0x744] ;  /* 0x0007440001027983 */ /* 0x001ea80000300800 */
[----:B------:R-:W4:Y:S04]  /*148e30*/  LDL.LU R12, [R1+0x374] ;  /* 0x00037400010c7983 */ /* 0x000f280000300800 */
[----:B------:R-:W4:Y:S01]  /*148e40*/  LDL.LU R8, [R1+0x484] ;  /* 0x0004840001087983 */ /* 0x000f220000300800 */
[----:B------:R-:W-:Y:S02]  /*148e50*/  LOP3.LUT R3, R3, 0xffff, RZ, 0xc0, !PT ;  /* 0x0000ffff03037812 */ /* 0x000fe400078ec0ff */
[----:B------:R-:W-:-:S02]  /*148e60*/  PRMT R9, R4, 0x3340, R7 ;  /* 0x0000334004097816 */ /* 0x000fc40000000007 */
[----:B------:R-:W-:Y:S02]  /*148e70*/  PRMT R22, R3, 0x3340, R0 ;  /* 0x0000334003167816 */ /* 0x000fe40000000000 */
[----:B------:R-:W-:Y:S02]  /*148e80*/  SHF.R.U32.HI R4, RZ, 0x8, R4 ;  /* 0x00000008ff047819 */ /* 0x000fe40000011604 */
[----:B------:R-:W-:Y:S02]  /*148e90*/  SHF.R.U32.HI R7, RZ, 0x8, R7 ;  /* 0x00000008ff077819 */ /* 0x000fe40000011607 */
[----:B------:R-:W-:Y:S02]  /*148ea0*/  SHF.R.U32.HI R3, RZ, 0x8, R3 ;  /* 0x00000008ff037819 */ /* 0x000fe40000011603 */
[----:B------:R-:W-:Y:S02]  /*148eb0*/  PRMT R9, R9, 0x5410, R22 ;  /* 0x0000541009097816 */ /* 0x000fe40000000016 */
[----:B------:R-:W-:-:S02]  /*148ec0*/  IADD3 R22, P1, R5, R19, RZ ;  /* 0x0000001305167210 */ /* 0x000fc40007f3e0ff */
[----:B------:R-:W-:Y:S02]  /*148ed0*/  LOP3.LUT R4, R4, 0xffff, RZ, 0xc0, !PT ;  /* 0x0000ffff04047812 */ /* 0x000fe400078ec0ff */
[----:B------:R-:W-:Y:S02]  /*148ee0*/  LOP3.LUT R7, R7, 0xffff, RZ, 0xc0, !PT ;  /* 0x0000ffff07077812 */ /* 0x000fe400078ec0ff */
[----:B------:R-:W-:Y:S01]  /*148ef0*/  LOP3.LUT R3, R3, 0xffff, RZ, 0xc0, !PT ;  /* 0x0000ffff03037812 */ /* 0x000fe200078ec0ff */
[----:B------:R0:W-:Y:S01]  /*148f00*/  STL [R1+0x1a90], R9 ;  /* 0x001a900901007387 */ /* 0x0001e20000100800 */
[----:B------:R-:W-:-:S05]  /*148f10*/  IMAD.X R23, R10, 0x1, R18, P1 ;  /* 0x000000010a177824 */ /* 0x000fca00008e0612 */
[----:B------:R1:W-:Y:S01]  /*148f20*/  STL.64 [R1+0xb38], R22 ;  /* 0x000b381601007387 */ /* 0x0003e20000100a00 */
[----:B0-----:R-:W-:Y:S02]  /*148f30*/  PRMT R9, R4, 0x3340, R7 ;  /* 0x0000334004097816 */ /* 0x001fe40000000007 */
[----:B------:R-:W-:-:S03]  /*148f40*/  PRMT R7, R3, 0x3340, R0 ;  /* 0x0000334003077816 */ /* 0x000fc60000000000 */
[----:B------:R0:W-:Y:S04]  /*148f50*/  STL [R1+0x61c], R9 ;  /* 0x00061c0901007387 */ /* 0x0001e80000100800 */
[----:B------:R0:W-:Y:S01]  /*148f60*/  STL [R1+0x3a0], R7 ;  /* 0x0003a00701007387 */ /* 0x0001e20000100800 */
[----:B-1----:R-:W-:-:S05]  /*148f70*/  IADD3 R22, P1, R5, R17, RZ ;  /* 0x0000001105167210 */ /* 0x002fca0007f3e0ff */
[----:B------:R-:W-:Y:S01]  /*148f80*/  IMAD.X R23, R10, 0x1, R15, P1 ;  /* 0x000000010a177824 */ /* 0x000fe200008e060f */
[----:B---3--:R-:W-:Y:S02]  /*148f90*/  LOP3.LUT R4, R11, 0xffff, RZ, 0xc0, !PT ;  /* 0x0000ffff0b047812 */ /* 0x008fe400078ec0ff */
[----:B------:R-:W-:-:S04]  /*148fa0*/  LOP3.LUT R3, R6, 0xffff, RZ, 0xc0, !PT ;  /* 0x0000ffff06037812 */ /* 0x000fc800078ec0ff */
[----:B0-----:R-:W-:Y:S02]  /*148fb0*/  PRMT R9, R3, 0x3340, R0 ;  /* 0x0000334003097816 */ /* 0x001fe40000000000 */
[----:B------:R-:W-:-:S04]  /*148fc0*/  LOP3.LUT R7, R13, 0xffff, RZ, 0xc0, !PT ;  /* 0x0000ffff0d077812 */ /* 0x000fc800078ec0ff */
[--C-:B------:R-:W-:Y:S02]  /*148fd0*/  PRMT R6, R4, 0x3340, R7.reuse ;  /* 0x0000334004067816 */ /* 0x100fe40000000007 */
[----:B------:R-:W-:Y:S02]  /*148fe0*/  SHF.R.U32.HI R4, RZ, 0x8, R4 ;  /* 0x00000008ff047819 */ /* 0x000fe40000011604 */
[----:B------:R-:W-:Y:S02]  /*148ff0*/  SHF.R.U32.HI R7, RZ, 0x8, R7 ;  /* 0x00000008ff077819 */ /* 0x000fe40000011607 */
[----:B------:R-:W-:Y:S02]  /*149000*/  PRMT R6, R6, 0x5410, R9 ;  /* 0x0000541006067816 */ /* 0x000fe40000000009 */
[----:B------:R-:W-:Y:S02]  /*149010*/  LOP3.LUT R4, R4, 0xffff, RZ, 0xc0, !PT ;  /* 0x0000ffff04047812 */ /* 0x000fe400078ec0ff */
[----:B------:R-:W-:Y:S01]  /*149020*/  LOP3.LUT R7, R7, 0xffff, RZ, 0xc0, !PT ;  /* 0x0000ffff07077812 */ /* 0x000fe200078ec0ff */
[----:B------:R0:W-:Y:S03]  /*149030*/  STL [R1+0x1a88], R6 ;  /* 0x001a880601007387 */ /* 0x0001e60000100800 */
[----:B------:R-:W-:Y:S01]  /*149040*/  PRMT R7, R4, 0x3340, R7 ;  /* 0x0000334004077816 */ /* 0x000fe20000000007 */
[----:B0-----:R-:W3:Y:S04]  /*149050*/  LDL.LU R6, [R1+0x914] ;  /* 0x0009140001067983 */ /* 0x001ee80000300800 */
[----:B------:R-:W-:Y:S04]  /*149060*/  STL.64 [R1+0xb18], R22 ;  /* 0x000b181601007387 */ /* 0x000fe80000100a00 */
[----:B------:R-:W3:Y:S04]  /*149070*/  LDL.LU R11, [R1+0x5750] ;  /* 0x00575000010b7983 */ /* 0x000ee80000300800 */
[----:B------:R-:W3:Y:S04]  /*149080*/  LDL.LU R13, [R1+0x56d8] ;  /* 0x0056d800010d7983 */ /* 0x000ee80000300800 */
[----:B------:R0:W-:Y:S01]  /*149090*/  STL [R1+0x614], R7 ;  /* 0x0006140701007387 */ /* 0x0001e20000100800 */
[----:B--2---:R-:W-:-:S02]  /*1490a0*/  LOP3.LUT R4, R2, 0xffff, RZ, 0xc0, !PT ;  /* 0x0000ffff02047812 */ /* 0x004fc400078ec0ff */
[----:B----4-:R-:W-:-:S04]  /*1490b0*/  LOP3.LUT R2, R12, 0xffff, RZ, 0xc0, !PT ;  /* 0x0000ffff0c027812 */ /* 0x010fc800078ec0ff */
[----:B------:R-:W-:Y:S02]  /*1490c0*/  PRMT R9, R2, 0x3340, R0 ;  /* 0x0000334002097816 */ /* 0x000fe40000000000 */
[----:B0-----:R-:W-:-:S04]  /*1490d0*/  LOP3.LUT R7, R8, 0xffff, RZ, 0xc0, !PT ;  /* 0x0000ffff08077812 */ /* 0x001fc800078ec0ff */
[--C-:B------:R-:W-:Y:S02]  /*1490e0*/  PRMT R8, R4, 0x3340, R7.reuse ;  /* 0x0000334004087816 */ /* 0x100fe40000000007 */
[----:B------:R-:W-:Y:S02]  /*1490f0*/  SHF.R.U32.HI R4, RZ, 0x8, R4 ;  /* 0x00000008ff047819 */ /* 0x000fe40000011604 */
[----:B------:R-:W-:Y:S02]  /*149100*/  SHF.R.U32.HI R7, RZ, 0x8, R7 ;  /* 0x00000008ff077819 */ /* 0x000fe40000011607 */
[----:B------:R-:W-:Y:S02]  /*149110*/  PRMT R12, R8, 0x5410, R9 ;  /* 0x00005410080c7816 */ /* 0x000fe40000000009 */
[----:B------:R-:W-:Y:S02]  /*149120*/  IADD3 R8, P1, R5, R16, RZ ;  /* 0x0000001005087210 */ /* 0x000fe40007f3e0ff */
[----:B------:R-:W-:-:S02]  /*149130*/  SHF.R.U32.HI R2, RZ, 0x8, R2 ;  /* 0x00000008ff027819 */ /* 0x000fc40000011602 */
[----:B------:R-:W-:Y:S02]  /*149140*/  LOP3.LUT R4, R4, 0xffff, RZ, 0xc0, !PT ;  /* 0x0000ffff04047812 */ /* 0x000fe400078ec0ff */
[----:B------:R-:W-:Y:S02]  /*149150*/  LOP3.LUT R7, R7, 0xffff, RZ, 0xc0, !PT ;  /* 0x0000ffff07077812 */ /* 0x000fe400078ec0ff */
[----:B------:R-:W-:Y:S01]  /*149160*/  SHF.R.U32.HI R3, RZ, 0x8, R3 ;  /* 0x00000008ff037819 */ /* 0x000fe20000011603 */
[----:B------:R-:W-:Y:S01]  /*149170*/  IMAD.X R9, R10, 0x1, R14, P1 ;  /* 0x000000010a097824 */ /* 0x000fe200008e060e */
[----:B------:R-:W-:Y:S02]  /*149180*/  LOP3.LUT R2, R2, 0xffff, RZ, 0xc0, !PT ;  /* 0x0000ffff02027812 */ /* 0x000fe400078ec0ff */
[----:B------:R-:W-:Y:S02]  /*149190*/  PRMT R4, R4, 0x3340, R7 ;  /* 0x0000334004047816 */ /* 0x000fe40000000007 */
[----:B------:R-:W-:Y:S01]  /*1491a0*/  LOP3.LUT R7, R3, 0xffff, RZ, 0xc0, !PT ;  /* 0x0000ffff03077812 */ /* 0x000fe200078ec0ff */
[----:B------:R-:W-:Y:S01]  /*1491b0*/  STL [R1+0x1a7c], R12 ;  /* 0x001a7c0c01007387 */ /* 0x000fe20000100800 */
[----:B------:R-:W-:-:S03]  /*1491c0*/  PRMT R3, R2, 0x3340, R0 ;  /* 0x0000334002037816 */ /* 0x000fc60000000000 */
[----:B------:R-:W-:Y:S04]  /*1491d0*/  STL.64 [R1+0xb30], R8 ;  /* 0x000b300801007387 */ /* 0x000fe80000100a00 */
[----:B------:R0:W-:Y:S04]  /*1491e0*/  STL [R1+0x610], R4 ;  /* 0x0006100401007387 */ /* 0x0001e80000100800 */
[----:B------:R-:W2:Y:S04]  /*1491f0*/  LDL.LU R2, [R1+0x5760] ;  /* 0x0057600001027983 */ /* 0x000ea80000300800 */
[----:B0-----:R-:W4:Y:S04]  /*149200*/  LDL.LU R4, [R1+0x920] ;  /* 0x0009200001047983 */ /* 0x001f280000300800 */
[----:B------:R0:W-:Y:S04]  /*149210*/  STL [R1+0x394], R3 ;  /* 0x0003940301007387 */ /* 0x0001e80000100800 */
[----:B------:R-:W4:Y:S04]  /*149220*/  LDL.LU R10, [R1+0x56e0] ;  /* 0x0056e000010a7983 */ /* 0x000f280000300800 */
[----:B0-----:R-:W4:Y:S04]  /*149230*/  LDL.LU R3, [R1+0x6b0] ;  /* 0x0006b00001037983 */ /* 0x001f280000300800 */
[----:B------:R-:W4:Y:S04]  /*149240*/  LDL.LU R8, [R1+0x2e0] ;  /* 0x0002e00001087983 */ /* 0x000f280000300800 */
[----:B------:R-:W4:Y:S01]  /*149250*/  LDL.LU R12, [R1+0x420] ;  /* 0x00042000010c7983 */ /* 0x000f220000300800 */
[----:B------:R-:W-:Y:S01]  /*149260*/  PRMT R7, R7, 0x3340, R0 ;  /* 0x0000334007077816 */ /* 0x000fe20000000000 */
[----:B------:R-:W-:Y:S01]  /*149270*/  VIADD R5, R5, UR5 ;  /* 0x0000000505057c36 */ /* 0x000fe20008000000 */
[----:B------:R-:W-:-:S03]  /*149280*/  ULDC UR5, c[0x0][0x248] ;  /* 0x0000920000057ab9 */ /* 0x000fc60000000800 */
[----:B------:R-:W-:Y:S01]  /*149290*/  STL [R1+0x390], R7 ;  /* 0x0003900701007387 */ /* 0x000fe20000100800 */
[----:B------:R-:W-:-:S03]  /*1492a0*/  IADD3 R22, P1, R5, R29, RZ ;  /* 0x0000001d05167210 */ /* 0x000fc60007f3e0ff */
[----:B------:R0:W-:Y:S02]  /*1492b0*/  STL [R1+0x61b8], R29 ;  /* 0x0061b81d01007387 */ /* 0x0001e40000100800 */
[----:B0-----:R-:W-:-:S05]  /*1492c0*/  SHF.R.S32.HI R29, RZ, 0x1f, R5 ;  /* 0x0000001fff1d7819 */ /* 0x001fca0000011405 */
[----:B------:R-:W-:Y:S01]  /*1492d0*/  IMAD.X R23, R29, 0x1, R28, P1 ;  /* 0x000000011d177824 */ /* 0x000fe200008e061c */
[----:B------:R-:W-:-:S05]  /*1492e0*/  IADD3 R24, P1, R5, R27, RZ ;  /* 0x0000001b05187210 */ /* 0x000fca0007f3e0ff */
[----:B------:R-:W-:Y:S01]  /*1492f0*/  IMAD.X R25, R29, 0x1, R26, P1 ;  /* 0x000000011d197824 */ /* 0x000fe200008e061a */
[----:B---3--:R-:W-:Y:S02]  /*149300*/  LOP3.LUT R6, R6, 0xffff, RZ, 0xc0, !PT ;  /* 0x0000ffff06067812 */ /* 0x008fe400078ec0ff */
[----:B------:R-:W-:Y:S02]  /*149310*/  LOP3.LUT R7, R11, 0xffff, RZ, 0xc0, !PT ;  /* 0x0000ffff0b077812 */ /* 0x000fe400078ec0ff */
[----:B------:R-:W-:Y:S02]  /*149320*/  LOP3.LUT R9, R13, 0xffff, RZ, 0xc0, !PT ;  /* 0x0000ffff0d097812 */ /* 0x000fe400078ec0ff */
[----:B------:R-:W-:Y:S02]  /*149330*/  PRMT R13, R6, 0x3340, R0 ;  /* 0x00003340060d7816 */ /* 0x000fe40000000000 */
[----:B------:R-:W-:Y:S02]  /*149340*/  PRMT R11, R7, 0x3340, R9 ;  /* 0x00003340070b7816 */ /* 0x000fe40000000009 */
[----:B------:R-:W-:-:S02]  /*149350*/  SHF.R.U32.HI R7, RZ, 0x8, R7 ;  /* 0x00000008ff077819 */ /* 0x000fc40000011607 */
[----:B------:R-:W-:Y:S02]  /*149360*/  SHF.R.U32.HI R9, RZ, 0x8, R9 ;  /* 0x00000008ff097819 */ /* 0x000fe40000011609 */
[----:B------:R-:W-:Y:S02]  /*149370*/  SHF.R.U32.HI R6, RZ, 0x8, R6 ;  /* 0x00000008ff067819 */ /* 0x000fe40000011606 */
[----:B------:R-:W-:Y:S02]  /*149380*/  PRMT R11, R11, 0x5410, R13 ;  /* 0x000054100b0b7816 */ /* 0x000fe4000000000d */
[----:B------:R-:W-:Y:S02]  /*149390*/  LOP3.LUT R7, R7, 0xffff, RZ, 0xc0, !PT ;  /* 0x0000ffff07077812 */ /* 0x000fe400078ec0ff */
[----:B------:R-:W-:Y:S02]  /*1493a0*/  LOP3.LUT R9, R9, 0xffff, RZ, 0xc0, !PT ;  /* 0x0000ffff09097812 */ /* 0x000fe400078ec0ff */
[----:B------:R-:W-:-:S02]  /*1493b0*/  LOP3.LUT R6, R6, 0xffff, RZ, 0xc0, !PT ;  /* 0x0000ffff06067812 */ /* 0x000fc400078ec0ff */
[----:B------:R-:W-:Y:S01]  /*1493c0*/  PRMT R9, R7, 0x3340, R9 ;  /* 0x0000334007097816 */ /* 0x000fe20000000009 */
[----:B------:R0:W-:Y:S04]  /*1493d0*/  STL [R1+0x1a60], R11 ;  /* 0x001a600b01007387 */ /* 0x0001e80000100800 */
[----:B------:R-:W-:Y:S01]  /*1493e0*/  STL.64 [R1+0xad8], R22 ;  /* 0x000ad81601007387 */ /* 0x000fe20000100a00 */
[----:B------:R-:W-:-:S03]  /*1493f0*/  PRMT R7, R6, 0x3340, R0 ;  /* 0x0000334006077816 */ /* 0x000fc60000000000 */
[----:B0-----:R-:W3:Y:S04]  /*149400*/  LDL.LU R11, [R1+0x572c] ;  /* 0x00572c00010b7983 */ /* 0x001ee80000300800 */
[----:B------:R4:W-:Y:S04]  /*149410*/  STL [R1+0x60c], R9 ;  /* 0x00060c0901007387 */ /* 0x0009e80000100800 */
[----:B------:R-:W3:Y:S04]  /*149420*/  LDL.LU R6, [R1+0x8e4] ;  /* 0x0008e40001067983 */ /* 0x000ee80000300800 */
[----:B------:R0:W-:Y:S04]  /*149430*/  STL [R1+0x38c], R7 ;  /* 0x00038c0701007387 */ /* 0x0001e80000100800 */
[----:B------:R-:W3:Y:S01]  /*149440*/  LDL.LU R13, [R1+0x990] ;  /* 0x00099000010d7983 */ /* 0x000ee20000300800 */
[----:B--2---:R-:W-:-:S02]  /*149450*/  LOP3.LUT R2, R2, 0xffff, RZ, 0xc0, !PT ;  /* 0x0000ffff02027812 */ /* 0x004fc400078ec0ff */
[----:B----4-:R-:W-:Y:S02]  /*149460*/  LOP3.LUT R9, R4, 0xffff, RZ, 0xc0, !PT ;  /* 0x0000ffff04097812 */ /* 0x010fe400078ec0ff */
[----:B------:R-:W-:Y:S02]  /*149470*/  LOP3.LUT R4, R10, 0xffff, RZ, 0xc0, !PT ;  /* 0x0000ffff0a047812 */ /* 0x000fe400078ec0ff */
[----:B------:R-:W-:Y:S02]  /*149480*/  PRMT R10, R9, 0x3340, R0 ;  /* 0x00003340090a7816 */ /* 0x000fe40000000000 */
[----:B0-----:R-:W-:-:S04]  /*149490*/  PRMT R7, R2, 0x3340, R4 ;  /* 0x0000334002077816 */ /* 0x001fc80000000004 */
[----:B------:R-:W-:Y:S02]  /*1494a0*/  PRMT R7, R7, 0x5410, R10 ;  /* 0x0000541007077816 */ /* 0x000fe4000000000a */
[----:B------:R-:W-:Y:S02]  /*1494b0*/  LOP3.LUT R8, R8, 0xffff, RZ, 0xc0, !PT ;  /* 0x0000ffff08087812 */ /* 0x000fe400078ec0ff */
[----:B------:R-:W-:Y:S02]  /*1494c0*/  LOP3.LUT R3, R3, 0xffff, RZ, 0xc0, !PT ;  /* 0x0000ffff03037812 */ /* 0x000fe400078ec0ff */
[----:B------:R-:W-:Y:S01]  /*1494d0*/  LOP3.LUT R22, R12, 0xffff, RZ, 0xc0, !PT ;  /* 0x0000ffff0c167812 */ /* 0x000fe200078ec0ff */
[----:B------:R-:W-:Y:S04]  /*1494e0*/  STL [R1+0x6000], R8 ;  /* 0x0060000801007387 */ /* 0x000fe80000100800 */
[----:B------:R0:W-:Y:S01]  /*1494f0*/  STL [R1+0x1a50], R7 ;  /* 0x001a500701007387 */ /* 0x0001e20000100800 */
[----:B------:R-:W-:-:S02]  /*149500*/  PRMT R10, R8, 0x3340, R0 ;  /* 0x00003340080a7816 */ /* 0x000fc40000000000 */
[----:B0-----:R-:W-:-:S04]  /*149510*/  PRMT R7, R3, 0x3340, R22 ;  /* 0x0000334003077816 */ /* 0x001fc80000000016 */
[----:B------:R-:W-:-:S05]  /*149520*/  PRMT R7, R7, 0x5410, R10 ;  /* 0x0000541007077816 */ /* 0x000fca000000000a */
[----:B------:R-:W-:Y:S04]  /*149530*/  STL [R1+0x1a64], R7 ;  /* 0x001a640701007387 */ /* 0x000fe80000100800 */
[----:B------:R0:W-:Y:S04]  /*149540*/  STL.64 [R1+0xad0], R24 ;  /* 0x000ad01801007387 */ /* 0x0001e80000100a00 */
[----:B0-----:R-:W2:Y:S01]  /*149550*/  LDL.LU.64 R24, [R1+0x61c8] ;  /* 0x0061c80001187983 */ /* 0x001ea20000300a00 */
[----:B------:R-:W-:Y:S02]  /*149560*/  SHF.R.U32.HI R7, RZ, 0x8, R3 ;  /* 0x00000008ff077819 */ /* 0x000fe40000011603 */
[----:B------:R-:W-:-:S02]  /*149570*/  SHF.R.U32.HI R8, RZ, 0x8, R22 ;  /* 0x00000008ff087819 */ /* 0x000fc40000011616 */
[----:B------:R-:W-:Y:S02]  /*149580*/  SHF.R.U32.HI R2, RZ, 0x8, R2 ;  /* 0x00000008ff027819 */ /* 0x000fe40000011602 */
[----:B------:R-:W-:Y:S02]  /*149590*/  SHF.R.U32.HI R4, RZ, 0x8, R4 ;  /* 0x00000008ff047819 */ /* 0x000fe40000011604 */
[----:B------:R-:W-:Y:S02]  /*1495a0*/  LOP3.LUT R7, R7, 0xffff, RZ, 0xc0, !PT ;  /* 0x0000ffff07077812 */ /* 0x000fe400078ec0ff */
[----:B------:R-:W-:Y:S02]  /*1495b0*/  LOP3.LUT R8, R8, 0xffff, RZ, 0xc0, !PT ;  /* 0x0000ffff08087812 */ /* 0x000fe400078ec0ff */
[----:B------:R-:W-:Y:S02]  /*1495c0*/  LOP3.LUT R2, R2, 0xffff, RZ, 0xc0, !PT ;  /* 0x0000ffff02027812 */ /* 0x000fe400078ec0ff */
[----:B------:R-:W-:Y:S01]  /*1495d0*/  LOP3.LUT R4, R4, 0xffff, RZ, 0xc0, !PT ;  /* 0x0000ffff04047812 */ /* 0x000fe200078ec0ff */
[----:B------:R-:W4:Y:S01]  /*1495e0*/  LDL.LU R12, [R1+0x5738] ;  /* 0x00573800010c7983 */ /* 0x000f220000300800 */
[----:B------:R-:W-:-:S03]  /*1495f0*/  PRMT R8, R7, 0x3340, R8 ;  /* 0x0000334007087816 */ /* 0x000fc60000000008 */
[----:B------:R-:W4:Y:S01]  /*149600*/  LDL.LU R10, [R1+0x8ec] ;  /* 0x0008ec00010a7983 */ /* 0x000f220000300800 */
[----:B------:R-:W-:-:S03]  /*149610*/  PRMT R7, R2, 0x3340, R4 ;  /* 0x0000334002077816 */ /* 0x000fc60000000004 */
[----:B------:R-:W4:Y:S04]  /*149620*/  LDL.LU R3, [R1+0x994] ;  /* 0x0009940001037983 */ /* 0x000f280000300800 */
[----:B------:R-:W-:Y:S04]  /*149630*/  STL [R1+0x628], R8 ;  /* 0x0006280801007387 */ /* 0x000fe80000100800 */
[----:B------:R0:W-:Y:S01]  /*149640*/  STL [R1+0x608], R7 ;  /* 0x0006080701007387 */ /* 0x0001e20000100800 */
[----:B---3--:R-:W-:Y:S02]  /*149650*/  LOP3.LUT R4, R11, 0xffff, RZ, 0xc0, !PT ;  /* 0x0000ffff0b047812 */ /* 0x008fe400078ec0ff */
[----:B------:R-:W-:-:S02]  /*149660*/  LOP3.LUT R2, R6, 0xffff, RZ, 0xc0, !PT ;  /* 0x0000ffff06027812 */ /* 0x000fc400078ec0ff */
[----:B0-----:R-:W-:Y:S02]  /*149670*/  LOP3.LUT R7, R13, 0xffff, RZ, 0xc0, !PT ;  /* 0x0000ffff0d077812 */ /* 0x001fe400078ec0ff */
[----:B------:R-:W-:Y:S02]  /*149680*/  PRMT R8, R2, 0x3340, R0 ;  /* 0x0000334002087816 */ /* 0x000fe40000000000 */
[----:B------:R-:W-:-:S04]  /*149690*/  PRMT R6, R4, 0x3340, R7 ;  /* 0x0000334004067816 */ /* 0x000fc80000000007 */
[----:B------:R-:W-:-:S05]  /*1496a0*/  PRMT R6, R6, 0x5410, R8 ;  /* 0x0000541006067816 */ /* 0x000fca0000000008 */
[----:B------:R-:W-:Y:S01]  /*1496b0*/  STL [R1+0x1a38], R6 ;  /* 0x001a380601007387 */ /* 0x000fe20000100800 */
[----:B--2---:R-:W-:-:S05]  /*1496c0*/  IADD3 R22, P1, R5, R25, RZ ;  /* 0x0000001905167210 */ /* 0x004fca0007f3e0ff */
[----:B------:R-:W-:-:S05]  /*1496d0*/  IMAD.X R23, R29, 0x1, R24, P1 ;  /* 0x000000011d177824 */ /* 0x000fca00008e0618 */
[----:B------:R0:W-:Y:S04]  /*1496e0*/  STL.64 [R1+0xab8], R22 ;  /* 0x000ab81601007387 */ /* 0x0001e80000100a00 */
[----:B0-----:R-:W2:Y:S04]  /*1496f0*/  LDL.LU.64 R22, [R1+0x61c0] ;  /* 0x0061c00001167983 */ /* 0x001ea80000300a00 */
[----:B------:R-:W3:Y:S04]  /*149700*/  LDL.LU R6, [R1+0x780] ;  /* 0x0007800001067983 */ /* 0x000ee80000300800 */
[----:B------:R-:W3:Y:S04]  /*149710*/  LDL.LU R11, [R1+0x3e0] ;  /* 0x0003e000010b7983 */ /* 0x000ee80000300800 */
[----:B------:R-:W3:Y:S01]  /*149720*/  LDL.LU R13, [R1+0x670] ;  /* 0x00067000010d7983 */ /* 0x000ee20000300800 */
        /* <DEDUP_REMOVED lines=8> */
[----:B----4-:R-:W-:Y:S02]  /*1497b0*/  LOP3.LUT R4, R12, 0xffff, RZ, 0xc0, !PT ;  /* 0x0000ffff0c047812 */ /* 0x010fe400078ec0ff */
[----:B------:R-:W-:Y:S01]  /*1497c0*/  LOP3.LUT R10, R10, 0xffff, RZ, 0xc0, !PT ;  /* 0x0000ffff0a0a7812 */ /* 0x000fe200078ec0ff */
[----:B------:R0:W-:Y:S04]  /*1497d0*/  STL [R1+0x604], R7 ;  /* 0x0006040701007387 */ /* 0x0001e80000100800 */
[----:B------:R1:W-:Y:S01]  /*1497e0*/  STL [R1+0x388], R2 ;  /* 0x0003880201007387 */ /* 0x0003e20000100800 */
[----:B0-----:R-:W-:-:S02]  /*1497f0*/  LOP3.LUT R7, R3, 0xffff, RZ, 0xc0, !PT ;  /* 0x0000ffff03077812 */ /* 0x001fc400078ec0ff */
[----:B------:R-:W-:Y:S02]  /*149800*/  PRMT R3, R10, 0x3340, R0 ;  /* 0x000033400a037816 */ /* 0x000fe40000000000 */
[----:B-1----:R-:W-:-:S04]  /*149810*/  PRMT R2, R4, 0x3340, R7 ;  /* 0x0000334004027816 */ /* 0x002fc80000000007 */
[----:B------:R-:W-:Y:S01]  /*149820*/  PRMT R8, R2, 0x5410, R3 ;  /* 0x0000541002087816 */ /* 0x000fe20000000003 */
[----:B------:R-:W-:Y:S04]  /*149830*/  STL [R1+0x6004], R10 ;  /* 0x0060040a01007387 */ /* 0x000fe80000100800 */
[----:B------:R0:W-:Y:S01]  /*149840*/  STL [R1+0x1a2c], R8 ;  /* 0x001a2c0801007387 */ /* 0x0001e20000100800 */
[----:B------:R-:W-:Y:S02]  /*149850*/  SHF.R.U32.HI R4, RZ, 0x8, R4 ;  /* 0x00000008ff047819 */ /* 0x000fe40000011604 */
[----:B------:R-:W-:Y:S02]  /*149860*/  SHF.R.U32.HI R7, RZ, 0x8, R7 ;  /* 0x00000008ff077819 */ /* 0x000fe40000011607 */
[----:B0-----:R-:W-:-:S04]  /*149870*/  SHF.R.U32.HI R8, RZ, 0x8, R9 ;  /* 0x00000008ff087819 */ /* 0x001fc80000011609 */
[----:B------:R-:W-:Y:S02]  /*149880*/  LOP3.LUT R8, R8, 0xffff, RZ, 0xc0, !PT ;  /* 0x0000ffff08087812 */ /* 0x000fe400078ec0ff */
[----:B------:R-:W-:Y:S02]  /*149890*/  LOP3.LUT R4, R4, 0xffff, RZ, 0xc0, !PT ;  /* 0x0000ffff04047812 */ /* 0x000fe400078ec0ff */
[----:B------:R-:W-:Y:S02]  /*1498a0*/  LOP3.LUT R7, R7, 0xffff, RZ, 0xc0, !PT ;  /* 0x0000ffff07077812 */ /* 0x000fe400078ec0ff */
[----:B------:R-:W-:Y:S02]  /*1498b0*/  PRMT R8, R8, 0x3340, R0 ;  /* 0x0000334008087816 */ /* 0x000fe40000000000 */
[----:B------:R-:W-:Y:S02]  /*1498c0*/  PRMT R7, R4, 0x3340, R7 ;  /* 0x0000334004077816 */ /* 0x000fe40000000007 */
[----:B--2---:R-:W-:-:S05]  /*1498d0*/  IADD3 R2, P1, R5, R23, RZ ;  /* 0x0000001705027210 */ /* 0x004fca0007f3e0ff */
[----:B------:R-:W-:-:S05]  /*1498e0*/  IMAD.X R3, R29, 0x1, R22, P1 ;  /* 0x000000011d037824 */ /* 0x000fca00008e0616 */
[----:B------:R0:W-:Y:S04]  /*1498f0*/  STL.64 [R1+0xab0], R2 ;  /* 0x000ab00201007387 */ /* 0x0001e80000100a00 */
[----:B0-----:R-:W2:Y:S04]  /*149900*/  LDL.LU R3, [R1+0x728] ;  /* 0x0007280001037983 */ /* 0x001ea80000300800 */
[----:B------:R-:W4:Y:S04]  /*149910*/  LDL.LU R2, [R1+0x2f0] ;  /* 0x0002f00001027983 */ /* 0x000f280000300800 */
[----:B------:R-:W4:Y:S04]  /*149920*/  LDL.LU R12, [R1+0x42c] ;  /* 0x00042c00010c7983 */ /* 0x000f280000300800 */
[----:B------:R-:W-:Y:S04]  /*149930*/  STL.64 [R1+0x61b0], R22 ;  /* 0x0061b01601007387 */ /* 0x000fe80000100a00 */
[----:B------:R0:W-:Y:S01]  /*149940*/  STL [R1+0x384], R8 ;  /* 0x0003840801007387 */ /* 0x0001e20000100800 */
[----:B---3--:R-:W-:-:S02]  /*149950*/  LOP3.LUT R6, R6, 0xffff, RZ, 0xc0, !PT ;  /* 0x0000ffff06067812 */ /* 0x008fc400078ec0ff */
[----:B------:R-:W-:Y:S01]  /*149960*/  LOP3.LUT R4, R11, 0xffff, RZ, 0xc0, !PT ;  /* 0x0000ffff0b047812 */ /* 0x000fe200078ec0ff */
[----:B------:R1:W-:Y:S01]  /*149970*/  STL [R1+0x618], R7 ;  /* 0x0006180701007387 */ /* 0x0003e20000100800 */
[----:B------:R-:W-:Y:S02]  /*149980*/  IADD3 R10, P1, R5, R21, RZ ;  /* 0x00000015050a7210 */ /* 0x000fe40007f3e0ff */
[----:B------:R-:W-:Y:S02]  /*149990*/  PRMT R9, R4, 0x3340, R0 ;  /* 0x0000334004097816 */ /* 0x000fe40000000000 */
[----:B0-----:R-:W-:-:S04]  /*1499a0*/  LOP3.LUT R8, R13, 0xffff, RZ, 0xc0, !PT ;  /* 0x0000ffff0d087812 */ /* 0x001fc800078ec0ff */
[----:B-1----:R-:W-:Y:S01]  /*1499b0*/  PRMT R7, R6, 0x3340, R8 ;  /* 0x0000334006077816 */ /* 0x002fe20000000008 */
[----:B------:R-:W-:-:S03]  /*1499c0*/  IMAD.X R11, R29, 0x1, R20, P1 ;  /* 0x000000011d0b7824 */ /* 0x000fc600008e0614 */
[----:B------:R-:W-:-:S05]  /*1499d0*/  PRMT R7, R7, 0x5410, R9 ;  /* 0x0000541007077816 */ /* 0x000fca0000000009 */
[----:B------:R0:W-:Y:S02]  /*1499e0*/  STL [R1+0x1a08], R7 ;  /* 0x001a080701007387 */ /* 0x0001e40000100800 */
[----:B0-----:R-:W-:Y:S02]  /*1499f0*/  SHF.R.U32.HI R7, RZ, 0x8, R6 ;  /* 0x00000008ff077819 */ /* 0x001fe40000011606 */
[----:B------:R-:W3:Y:S04]  /*149a00*/  LDL.LU R6, [R1+0x7ac] ;  /* 0x0007ac0001067983 */ /* 0x000ee80000300800 */
[----:B------:R0:W-:Y:S04]  /*149a10*/  STL.64 [R1+0xa90], R10 ;  /* 0x000a900a01007387 */ /* 0x0001e80000100a00 */
[----:B0-----:R-:W3:Y:S04]  /*149a20*/  LDL.LU R11, [R1+0x3e4] ;  /* 0x0003e400010b7983 */ /* 0x001ee80000300800 */
[----:B------:R-:W3:Y:S01]  /*149a30*/  LDL.LU R13, [R1+0x68c] ;  /* 0x00068c00010d7983 */ /* 0x000ee20000300800 */
[----:B------:R-:W-:-:S02]  /*149a40*/  SHF.R.U32.HI R8, RZ, 0x8, R8 ;  /* 0x00000008ff087819 */ /* 0x000fc40000011608 */
[----:B------:R-:W-:Y:S02]  /*149a50*/  SHF.R.U32.HI R4, RZ, 0x8, R4 ;  /* 0x00000008ff047819 */ /* 0x000fe40000011604 */
[----:B------:R-:W-:Y:S02]  /*149a60*/  LOP3.LUT R7, R7, 0xffff, RZ, 0xc0, !PT ;  /* 0x0000ffff07077812 */ /* 0x000fe400078ec0ff */
[----:B------:R-:W-:Y:S02]  /*149a70*/  LOP3.LUT R8, R8, 0xffff, RZ, 0xc0, !PT ;  /* 0x0000ffff08087812 */ /* 0x000fe400078ec0ff */
[----:B------:R-:W-:Y:S02]  /*149a80*/  LOP3.LUT R4, R4, 0xffff, RZ, 0xc0, !PT ;  /* 0x0000ffff04047812 */ /* 0x000fe400078ec0ff */
[----:B------:R-:W-:Y:S02]  /*149a90*/  PRMT R7, R7, 0x3340, R8 ;  /* 0x0000334007077816 */ /* 0x000fe40000000008 */
[----:B------:R-:W-:-:S03]  /*149aa0*/  PRMT R4, R4, 0x3340, R0 ;  /* 0x0000334004047816 */ /* 0x000fc60000000000 */
[----:B------:R-:W-:Y:S04]  /*149ab0*/  STL [R1+0x5fc], R7 ;  /* 0x0005fc0701007387 */ /* 0x000fe80000100800 */
[----:B------:R0:W-:Y:S04]  /*149ac0*/  STL [R1+0x380], R4 ;  /* 0x0003800401007387 */ /* 0x0001e80000100800 */
[----:B------:R-:W-:Y:S01]  /*149ad0*/  STL [R1+0x61a8], R19 ;  /* 0x0061a81301007387 */ /* 0x000fe20000100800 */
[----:B--2---:R-:W-:Y:S02]  /*149ae0*/  LOP3.LUT R3, R3, 0xffff, RZ, 0xc0, !PT ;  /* 0x0000ffff03037812 */ /* 0x004fe400078ec0ff */
[----:B----4-:R-:W-:-:S02]  /*149af0*/  LOP3.LUT R2, R2, 0xffff, RZ, 0xc0, !PT ;  /* 0x0000ffff02027812 */ /* 0x010fc400078ec0ff */
[----:B0-----:R-:W-:Y:S02]  /*149b00*/  LOP3.LUT R4, R12, 0xffff, RZ, 0xc0, !PT ;  /* 0x0000ffff0c047812 */ /* 0x001fe400078ec0ff */
[----:B------:R-:W-:Y:S02]  /*149b10*/  PRMT R8, R2, 0x3340, R0 ;  /* 0x0000334002087816 */ /* 0x000fe40000000000 */
[----:B------:R-:W-:-:S04]  /*149b20*/  PRMT R7, R3, 0x3340, R4 ;  /* 0x0000334003077816 */ /* 0x000fc80000000004 */
[----:B------:R-:W-:Y:S02]  /*149b30*/  PRMT R7, R7, 0x5410, R8 ;  /* 0x0000541007077816 */ /* 0x000fe40000000008 */
[----:B------:R-:W-:-:S05]  /*149b40*/  IADD3 R8, P1, R5, R19, RZ ;  /* 0x0000001305087210 */ /* 0x000fca0007f3e0ff */
[----:B------:R-:W-:Y:S01]  /*149b50*/  IMAD.X R9, R29, 0x1, R18, P1 ;  /* 0x000000011d097824 */ /* 0x000fe200008e0612 */
[----:B------:R0:W-:Y:S04]  /*149b60*/  STL [R1+0x19f4], R7 ;  /* 0x0019f40701007387 */ /* 0x0001e80000100800 */
[----:B------:R-:W-:Y:S01]  /*149b70*/  STL [R1+0x61ac], R18 ;  /* 0x0061ac1201007387 */ /* 0x000fe20000100800 */
[----:B------:R-:W-:-:S03]  /*149b80*/  SHF.R.U32.HI R3, RZ, 0x8, R3 ;  /* 0x00000008ff037819 */ /* 0x000fc60000011603 */
[----:B------:R1:W-:Y:S01]  /*149b90*/  STL.64 [R1+0xa88], R8 ;  /* 0x000a880801007387 */ /* 0x0003e20000100a00 */
[----:B------:R-:W-:Y:S02]  /*149ba0*/  SHF.R.U32.HI R2, RZ, 0x8, R2 ;  /* 0x00000008ff027819 */ /* 0x000fe40000011602 */
[----:B------:R-:W-:Y:S02]  /*149bb0*/  LOP3.LUT R3, R3, 0xffff, RZ, 0xc0, !PT ;  /* 0x0000ffff03037812 */ /* 0x000fe400078ec0ff */
[----:B------:R-:W-:Y:S01]  /*149bc0*/  LOP3.LUT R2, R2, 0xffff, RZ, 0xc0, !PT ;  /* 0x0000ffff02027812 */ /* 0x000fe200078ec0ff */
[----:B0-----:R-:W2:Y:S01]  /*149bd0*/  LDL.LU R7, [R1+0x57ac] ;  /* 0x0057ac0001077983 */ /* 0x001ea20000300800 */
[----:B-1----:R-:W-:Y:S02]  /*149be0*/  SHF.R.U32.HI R8, RZ, 0x8, R4 ;  /* 0x00000008ff087819 */ /* 0x002fe40000011604 */
[----:B------:R-:W-:Y:S01]  /*149bf0*/  PRMT R2, R2, 0x3340, R0 ;  /* 0x0000334002027816 */ /* 0x000fe20000000000 */
[----:B------:R-:W4:Y:S04]  /*149c00*/  LDL.LU R4, [R1+0x960] ;  /* 0x0009600001047983 */ /* 0x000f280000300800 */
[----:B------:R-:W4:Y:S01]  /*149c10*/  LDL.LU R9, [R1+0x56f8] ;  /* 0x0056f80001097983 */ /* 0x000f220000300800 */
[----:B------:R-:W-:-:S04]  /*149c20*/  LOP3.LUT R8, R8, 0xffff, RZ, 0xc0, !PT ;  /* 0x0000ffff08087812 */ /* 0x000fc800078ec0ff */
[----:B------:R-:W-:Y:S02]  /*149c30*/  PRMT R3, R3, 0x3340, R8 ;  /* 0x0000334003037816 */ /* 0x000fe40000000008 */
[----:B---3--:R-:W-:-:S03]  /*149c40*/  LOP3.LUT R6, R6, 0xffff, RZ, 0xc0, !PT ;  /* 0x0000ffff06067812 */ /* 0x008fc600078ec0ff */
[----:B------:R0:W-:Y:S04]  /*149c50*/  STL [R1+0x5f4], R3 ;  /* 0x0005f40301007387 */ /* 0x0001e80000100800 */
[----:B------:R1:W-:Y:S01]  /*149c60*/  STL [R1+0x37c], R2 ;  /* 0x00037c0201007387 */ /* 0x0003e20000100800 */
[----:B------:R-:W-:Y:S02]  /*149c70*/  LOP3.LUT R8, R11, 0xffff, RZ, 0xc0, !PT ;  /* 0x0000ffff0b087812 */ /* 0x000fe400078ec0ff */
[----:B------:R-:W-:Y:S02]  /*149c80*/  LOP3.LUT R10, R13, 0xffff, RZ, 0xc0, !PT ;  /* 0x0000ffff0d0a7812 */ /* 0x000fe400078ec0ff */
[----:B0-----:R-:W-:Y:S02]  /*149c90*/  PRMT R3, R8, 0x3340, R0 ;  /* 0x0000334008037816 */ /* 0x001fe40000000000 */
[----:B-1----:R-:W-:-:S04]  /*149ca0*/  PRMT R2, R6, 0x3340, R10 ;  /* 0x0000334006027816 */ /* 0x002fc8000000000a */
[----:B------:R-:W-:Y:S02]  /*149cb0*/  PRMT R2, R2, 0x5410, R3 ;  /* 0x0000541002027816 */ /* 0x000fe40000000003 */
[----:B------:R-:W3:Y:S04]  /*149cc0*/  LDL.LU R3, [R1+0x74c] ;  /* 0x00074c0001037983 */ /* 0x000ee80000300800 */
[----:B------:R-:W3:Y:S04]  /*149cd0*/  LDL.LU R12, [R1+0x30c] ;  /* 0x00030c00010c7983 */ /* 0x000ee80000300800 */
[----:B------:R0:W-:Y:S01]  /*149ce0*/  STL [R1+0x19e8], R2 ;  /* 0x0019e80201007387 */ /* 0x0001e20000100800 */
[----:B------:R-:W-:-:S02]  /*149cf0*/  IADD3 R18, P1, R5, R17, RZ ;  /* 0x0000001105127210 */ /* 0x000fc40007f3e0ff */
[----:B------:R-:W-:Y:S02]  /*149d00*/  SHF.R.U32.HI R6, RZ, 0x8, R6 ;  /* 0x00000008ff067819 */ /* 0x000fe40000011606 */
[----:B------:R-:W-:Y:S02]  /*149d10*/  SHF.R.U32.HI R10, RZ, 0x8, R10 ;  /* 0x00000008ff0a7819 */ /* 0x000fe4000001160a */
[----:B------:R-:W-:Y:S01]  /*149d20*/  LOP3.LUT R6, R6, 0xffff, RZ, 0xc0, !PT ;  /* 0x0000ffff06067812 */ /* 0x000fe200078ec0ff */
[----:B0-----:R-:W3:Y:S01]  /*149d30*/  LDL.LU R2, [R1+0x440] ;  /* 0x0004400001027983 */ /* 0x001ee20000300800 */
[----:B------:R-:W-:Y:S01]  /*149d40*/  LOP3.LUT R10, R10, 0xffff, RZ, 0xc0, !PT ;  /* 0x0000ffff0a0a7812 */ /* 0x000fe200078ec0ff */
[----:B------:R-:W-:-:S03]  /*149d50*/  IMAD.X R19, R29, 0x1, R15, P1 ;  /* 0x000000011d137824 */ /* 0x000fc600008e060f */
[----:B------:R-:W-:Y:S02]  /*149d60*/  PRMT R10, R6, 0x3340, R10 ;  /* 0x00003340060a7816 */ /* 0x000fe4000000000a */
[----:B------:R0:W-:Y:S04]  /*149d70*/  STL.64 [R1+0xa60], R18 ;  /* 0x000a601201007387 */ /* 0x0001e80000100a00 */
[----:B------:R-:W3:Y:S04]  /*149d80*/  LDL.LU R6, [R1+0x970] ;  /* 0x0009700001067983 */ /* 0x000ee80000300800 */
[----:B------:R-:W3:Y:S04]  /*149d90*/  LDL.LU R11, [R1+0x57b4] ;  /* 0x0057b400010b7983 */ /* 0x000ee80000300800 */
[----:B------:R-:W-:Y:S04]  /*149da0*/  STL [R1+0x5f0], R10 ;  /* 0x0005f00a01007387 */ /* 0x000fe80000100800 */
[----:B------:R-:W3:Y:S01]  /*149db0*/  LDL.LU R13, [R1+0x5710] ;  /* 0x00571000010d7983 */ /* 0x000ee20000300800 */
[----:B0-----:R-:W-:-:S05]  /*149dc0*/  IADD3 R18, P1, R5, R16, RZ ;  /* 0x0000001005127210 */ /* 0x001fca0007f3e0ff */
[----:B------:R-:W-:Y:S02]  /*149dd0*/  IMAD.X R19, R29, 0x1, R14, P1 ;  /* 0x000000011d137824 */ /* 0x000fe400008e060e */
[----:B------:R-:W3:Y:S01]  /*149de0*/  LDL.LU R29, [R1+0x61b8] ;  /* 0x0061b800011d7983 */ /* 0x000ee20000300800 */
[----:B------:R-:W-:-:S04]  /*149df0*/  SHF.R.U32.HI R8, RZ, 0x8, R8 ;  /* 0x00000008ff087819 */ /* 0x000fc80000011608 */
[----:B------:R-:W-:-:S04]  /*149e00*/  LOP3.LUT R8, R8, 0xffff, RZ, 0xc0, !PT ;  /* 0x0000ffff08087812 */ /* 0x000fc800078ec0ff */
[----:B------:R-:W-:Y:S01]  /*149e10*/  PRMT R8, R8, 0x3340, R0 ;  /* 0x0000334008087816 */ /* 0x000fe20000000000 */
[----:B------:R-:W-:Y:S04]  /*149e20*/  STL.64 [R1+0xa80], R18 ;  /* 0x000a801201007387 */ /* 0x000fe80000100a00 */
[----:B------:R0:W-:Y:S01]  /*149e30*/  STL [R1+0x378], R8 ;  /* 0x0003780801007387 */ /* 0x0001e20000100800 */
[----:B------:R-:W-:Y:S01]  /*149e40*/  VIADD R5, R5, UR5 ;  /* 0x0000000505057c36 */ /* 0x000fe20008000000 */
[----:B------:R-:W-:Y:S01]  /*149e50*/  ULDC UR5, c[0x0][0x248] ;  /* 0x0000920000057ab9 */ /* 0x000fe20000000800 */
[----:B--2---:R-:W-:Y:S02]  /*149e60*/  LOP3.LUT R7, R7, 0xffff, RZ, 0xc0, !PT ;  /* 0x0000ffff07077812 */ /* 0x004fe400078ec0ff */
[----:B----4-:R-:W-:-:S02]  /*149e70*/  LOP3.LUT R4, R4, 0xffff, RZ, 0xc0, !PT ;  /* 0x0000ffff04047812 */ /* 0x010fc400078ec0ff */
[----:B0-----:R-:W-:Y:S02]  /*149e80*/  LOP3.LUT R8, R9, 0xffff, RZ, 0xc0, !PT ;  /* 0x0000ffff09087812 */ /* 0x001fe400078ec0ff */
[----:B------:R-:W-:Y:S02]  /*149e90*/  PRMT R10, R4, 0x3340, R0 ;  /* 0x00003340040a7816 */ /* 0x000fe40000000000 */
[--C-:B------:R-:W-:Y:S02]  /*149ea0*/  PRMT R9, R7, 0x3340, R8.reuse ;  /* 0x0000334007097816 */ /* 0x100fe40000000008 */
[----:B------:R-:W-:Y:S02]  /*149eb0*/  SHF.R.U32.HI R7, RZ, 0x8, R7 ;  /* 0x00000008ff077819 */ /* 0x000fe40000011607 */
[----:B------:R-:W-:Y:S02]  /*149ec0*/  SHF.R.U32.HI R8, RZ, 0x8, R8 ;  /* 0x00000008ff087819 */ /* 0x000fe40000011608 */
[----:B------:R-:W-:-:S02]  /*149ed0*/  SHF.R.U32.HI R4, RZ, 0x8, R4 ;  /* 0x00000008ff047819 */ /* 0x000fc40000011604 */
[----:B------:R-:W-:Y:S02]  /*149ee0*/  LOP3.LUT R7, R7, 0xffff, RZ, 0xc0, !PT ;  /* 0x0000ffff07077812 */ /* 0x000fe400078ec0ff */
        /* <DEDUP_REMOVED lines=8> */
[----:B---3--:R-:W-:-:S02]  /*149f70*/  LOP3.LUT R3, R3, 0xffff, RZ, 0xc0, !PT ;  /* 0x0000ffff03037812 */ /* 0x008fc400078ec0ff */
[----:B------:R-:W-:Y:S01]  /*149f80*/  LOP3.LUT R12, R12, 0xffff, RZ, 0xc0, !PT ;  /* 0x0000ffff0c0c7812 */ /* 0x000fe200078ec0ff */
[----:B0-----:R-:W2:Y:S03]  /*149f90*/  LDL.LU R4, [R1+0x5778] ;  /* 0x0057780001047983 */ /* 0x001ea60000300800 */
[----:B------:R-:W-:Y:S02]  /*149fa0*/  PRMT R8, R12, 0x3340, R0 ;  /* 0x000033400c087816 */ /* 0x000fe40000000000 */
[----:B------:R-:W-:Y:S02]  /*149fb0*/  LOP3.LUT R18, R2, 0xffff, RZ, 0xc0, !PT ;  /* 0x0000ffff02127812 */ /* 0x000fe400078ec0ff */
[----:B------:R-:W3:Y:S04]  /*149fc0*/  LDL.LU R2, [R1+0x924] ;  /* 0x0009240001027983 */ /* 0x000ee80000300800 */
[----:B------:R-:W4:Y:S01]  /*149fd0*/  LDL.LU R9, [R1+0x9b8] ;  /* 0x0009b80001097983 */ /* 0x000f220000300800 */
[----:B------:R-:W-:-:S04]  /*149fe0*/  PRMT R7, R3, 0x3340, R18 ;  /* 0x0000334003077816 */ /* 0x000fc80000000012 */
[----:B------:R-:W-:Y:S01]  /*149ff0*/  PRMT R8, R7, 0x5410, R8 ;  /* 0x0000541007087816 */ /* 0x000fe20000000008 */
[----:B------:R-:W-:Y:S01]  /*14a000*/  STL [R1+0x6008], R12 ;  /* 0x0060080c01007387 */ /* 0x000fe20000100800 */
[----:B------:R-:W-:Y:S02]  /*14a010*/  LOP3.LUT R6, R6, 0xffff, RZ, 0xc0, !PT ;  /* 0x0000ffff06067812 */ /* 0x000fe400078ec0ff */
[----:B------:R-:W-:Y:S01]  /*14a020*/  LOP3.LUT R7, R11, 0xffff, RZ, 0xc0, !PT ;  /* 0x0000ffff0b077812 */ /* 0x000fe200078ec0ff */
[----:B------:R0:W-:Y:S01]  /*14a030*/  STL [R1+0x19c8], R8 ;  /* 0x0019c80801007387 */ /* 0x0001e20000100800 */
[----:B------:R-:W-:Y:S02]  /*14a040*/  PRMT R11, R6, 0x3340, R0 ;  /* 0x00003340060b7816 */ /* 0x000fe40000000000 */
[----:B0-----:R-:W-:-:S04]  /*14a050*/  LOP3.LUT R8, R13, 0xffff, RZ, 0xc0, !PT ;  /* 0x0000ffff0d087812 */ /* 0x001fc800078ec0ff */
[----:B------:R-:W-:Y:S02]  /*14a060*/  PRMT R10, R7, 0x3340, R8 ;  /* 0x00003340070a7816 */ /* 0x000fe40000000008 */
[----:B------:R-:W-:Y:S02]  /*14a070*/  IADD3 R12, P1, R5, R29, RZ ;  /* 0x0000001d050c7210 */ /* 0x000fe40007f3e0ff */
[----:B------:R-:W-:Y:S02]  /*14a080*/  PRMT R11, R10, 0x5410, R11 ;  /* 0x000054100a0b7816 */ /* 0x000fe4000000000b */
[----:B------:R-:W-:-:S05]  /*14a090*/  SHF.R.S32.HI R10, RZ, 0x1f, R5 ;  /* 0x0000001fff0a7819 */ /* 0x000fca0000011405 */
[----:B------:R-:W-:Y:S01]  /*14a0a0*/  IMAD.X R13, R10, 0x1, R28, P1 ;  /* 0x000000010a0d7824 */ /* 0x000fe200008e061c */
[----:B------:R-:W-:Y:S04]  /*14a0b0*/  STL [R1+0x19b0], R11 ;  /* 0x0019b00b01007387 */ /* 0x000fe80000100800 */
[----:B------:R0:W-:Y:S02]  /*14a0c0*/  STL.64 [R1+0xa38], R12 ;  /* 0x000a380c01007387 */ /* 0x0001e40000100a00 */
[----:B0-----:R-:W-:Y:S02]  /*14a0d0*/  SHF.R.U32.HI R12, RZ, 0x8, R3 ;  /* 0x00000008ff0c7819 */ /* 0x001fe40000011603 */
        /* <DEDUP_REMOVED lines=9> */
[----:B------:R-:W-:-:S02]  /*14a170*/  LOP3.LUT R8, R8, 0xffff, RZ, 0xc0, !PT ;  /* 0x0000ffff08087812 */ /* 0x000fc400078ec0ff */
[----:B------:R-:W-:Y:S02]  /*14a180*/  PRMT R12, R12, 0x3340, R18 ;  /* 0x000033400c0c7816 */ /* 0x000fe40000000012 */
[----:B------:R-:W-:-:S03]  /*14a190*/  PRMT R7, R7, 0x3340, R8 ;  /* 0x0000334007077816 */ /* 0x000fc60000000008 */
[----:B------:R-:W-:Y:S04]  /*14a1a0*/  STL [R1+0x600], R12 ;  /* 0x0006000c01007387 */ /* 0x000fe80000100800 */
[----:B------:R4:W-:Y:S01]  /*14a1b0*/  STL [R1+0x5e4], R7 ;  /* 0x0005e40701007387 */ /* 0x0009e20000100800 */
[----:B------:R-:W-:Y:S02]  /*14a1c0*/  SHF.R.U32.HI R18, RZ, 0x8, R6 ;  /* 0x00000008ff127819 */ /* 0x000fe40000011606 */
[----:B--2---:R-:W-:Y:S02]  /*14a1d0*/  LOP3.LUT R4, R4, 0xffff, RZ, 0xc0, !PT ;  /* 0x0000ffff04047812 */ /* 0x004fe400078ec0ff */
[----:B---3--:R-:W-:Y:S02]  /*14a1e0*/  LOP3.LUT R2, R2, 0xffff, RZ, 0xc0, !PT ;  /* 0x0000ffff02027812 */ /* 0x008fe400078ec0ff */
[----:B----4-:R-:W-:-:S02]  /*14a1f0*/  LOP3.LUT R7, R9, 0xffff, RZ, 0xc0, !PT ;  /* 0x0000ffff09077812 */ /* 0x010fc400078ec0ff */
[----:B------:R-:W-:Y:S02]  /*14a200*/  PRMT R9, R2, 0x3340, R0 ;  /* 0x0000334002097816 */ /* 0x000fe40000000000 */
[----:B------:R-:W-:-:S04]  /*14a210*/  PRMT R8, R4, 0x3340, R7 ;  /* 0x0000334004087816 */ /* 0x000fc80000000007 */
[----:B------:R-:W-:Y:S02]  /*14a220*/  PRMT R12, R8, 0x5410, R9 ;  /* 0x00005410080c7816 */ /* 0x000fe40000000009 */
[----:B------:R-:W-:-:S05]  /*14a230*/  IADD3 R8, P1, R5, R27, RZ ;  /* 0x0000001b05087210 */ /* 0x000fca0007f3e0ff */
[----:B------:R-:W-:Y:S01]  /*14a240*/  IMAD.X R9, R10, 0x1, R26, P1 ;  /* 0x000000010a097824 */ /* 0x000fe200008e061a */
[----:B------:R-:W-:Y:S01]  /*14a250*/  STL [R1+0x19a8], R12 ;  /* 0x0019a80c01007387 */ /* 0x000fe20000100800 */
[----:B------:R-:W-:Y:S02]  /*14a260*/  SHF.R.U32.HI R4, RZ, 0x8, R4 ;  /* 0x00000008ff047819 */ /* 0x000fe40000011604 */
[----:B------:R-:W-:Y:S01]  /*14a270*/  SHF.R.U32.HI R2, RZ, 0x8, R2 ;  /* 0x00000008ff027819 */ /* 0x000fe20000011602 */
[----:B------:R0:W-:Y:S01]  /*14a280*/  STL.64 [R1+0xa40], R8 ;  /* 0x000a400801007387 */ /* 0x0001e20000100a00 */
[----:B------:R-:W-:Y:S02]  /*14a290*/  LOP3.LUT R4, R4, 0xffff, RZ, 0xc0, !PT ;  /* 0x0000ffff04047812 */ /* 0x000fe400078ec0ff */
[----:B------:R-:W-:Y:S02]  /*14a2a0*/  LOP3.LUT R2, R2, 0xffff, RZ, 0xc0, !PT ;  /* 0x0000ffff02027812 */ /* 0x000fe400078ec0ff */
[----:B0-----:R-:W-:-:S02]  /*14a2b0*/  SHF.R.U32.HI R9, RZ, 0x8, R7 ;  /* 0x00000008ff097819 */ /* 0x001fc40000011607 */
[----:B------:R-:W2:Y:S04]  /*14a2c0*/  LDL.LU R7, [R1+0x7e4] ;  /* 0x0007e40001077983 */ /* 0x000ea80000300800 */
[----:B------:R-:W3:Y:S01]  /*14a2d0*/  LDL.LU R19, [R1+0x3e8] ;  /* 0x0003e80001137983 */ /* 0x000ee20000300800 */
[----:B------:R-:W-:-:S03]  /*14a2e0*/  LOP3.LUT R9, R9, 0xffff, RZ, 0xc0, !PT ;  /* 0x0000ffff09097812 */ /* 0x000fc600078ec0ff */
[----:B------:R-:W4:Y:S01]  /*14a2f0*/  LDL.LU R8, [R1+0x708] ;  /* 0x0007080001087983 */ /* 0x000f220000300800 */
[----:B------:R-:W-:Y:S02]  /*14a300*/  PRMT R9, R4, 0x3340, R9 ;  /* 0x0000334004097816 */ /* 0x000fe40000000009 */
[----:B------:R-:W-:-:S03]  /*14a310*/  PRMT R4, R2, 0x3340, R0 ;  /* 0x0000334002047816 */ /* 0x000fc60000000000 */
[----:B------:R-:W-:Y:S04]  /*14a320*/  STL [R1+0x5dc], R9 ;  /* 0x0005dc0901007387 */ /* 0x000fe80000100800 */
[----:B------:R0:W-:Y:S01]  /*14a330*/  STL [R1+0x370], R4 ;  /* 0x0003700401007387 */ /* 0x0001e20000100800 */
[----:B------:R-:W-:Y:S02]  /*14a340*/  LOP3.LUT R3, R3, 0xffff, RZ, 0xc0, !PT ;  /* 0x0000ffff03037812 */ /* 0x000fe400078ec0ff */
[----:B------:R-:W-:Y:S02]  /*14a350*/  LOP3.LUT R2, R11, 0xffff, RZ, 0xc0, !PT ;  /* 0x0000ffff0b027812 */ /* 0x000fe400078ec0ff */
[----:B------:R-:W-:Y:S02]  /*14a360*/  LOP3.LUT R12, R13, 0xffff, RZ, 0xc0, !PT ;  /* 0x0000ffff0d0c7812 */ /* 0x000fe400078ec0ff */
[----:B0-----:R-:W-:Y:S01]  /*14a370*/  PRMT R4, R2, 0x3340, R0 ;  /* 0x0000334002047816 */ /* 0x001fe20000000000 */
[----:B------:R0:W-:Y:S01]  /*14a380*/  STL [R1+0x600c], R2 ;  /* 0x00600c0201007387 */ /* 0x0001e20000100800 */
[----:B------:R-:W-:-:S03]  /*14a390*/  IADD3 R22, P1, R5, R25, RZ ;  /* 0x0000001905167210 */ /* 0x000fc60007f3e0ff */
[----:B------:R-:W4:Y:S01]  /*14a3a0*/  LDL.LU R9, [R1+0x800] ;  /* 0x0008000001097983 */ /* 0x000f220000300800 */
[----:B0-----:R-:W-:-:S05]  /*14a3b0*/  IMAD.MOV.U32 R2, RZ, RZ, R3 ;  /* 0x000000ffff027224 */ /* 0x001fca00078e0003 */
[----:B------:R-:W-:-:S04]  /*14a3c0*/  PRMT R3, R2, 0x3340, R12 ;  /* 0x0000334002037816 */ /* 0x000fc8000000000c */
[----:B------:R-:W-:Y:S01]  /*14a3d0*/  PRMT R3, R3, 0x5410, R4 ;  /* 0x0000541003037816 */ /* 0x000fe20000000004 */
[----:B------:R-:W-:Y:S01]  /*14a3e0*/  IMAD.X R23, R10, 0x1, R24, P1 ;  /* 0x000000010a177824 */ /* 0x000fe200008e0618 */
[----:B------:R-:W4:Y:S04]  /*14a3f0*/  LDL.LU R4, [R1+0x3ec] ;  /* 0x0003ec0001047983 */ /* 0x000f280000300800 */
[----:B------:R0:W-:Y:S04]  /*14a400*/  STL [R1+0x1988], R3 ;  /* 0x0019880301007387 */ /* 0x0001e80000100800 */
[----:B0-----:R-:W4:Y:S04]  /*14a410*/  LDL.LU R3, [R1+0x71c] ;  /* 0x00071c0001037983 */ /* 0x001f280000300800 */
[----:B------:R-:W4:Y:S04]  /*14a420*/  LDL.LU R11, [R1+0x77c] ;  /* 0x00077c00010b7983 */ /* 0x000f280000300800 */
[----:B------:R-:W4:Y:S04]  /*14a430*/  LDL.LU R13, [R1+0x31c] ;  /* 0x00031c00010d7983 */ /* 0x000f280000300800 */
[----:B------:R0:W-:Y:S04]  /*14a440*/  STL.64 [R1+0xa30], R22 ;  /* 0x000a301601007387 */ /* 0x0001e80000100a00 */
[----:B0-----:R-:W4:Y:S04]  /*14a450*/  LDL.LU.64 R22, [R1+0x61b0] ;  /* 0x0061b00001167983 */ /* 0x001f280000300a00 */
        /* <DEDUP_REMOVED lines=14> */
[--C-:B-1----:R-:W-:Y:S02]  /*14a540*/  PRMT R12, R7, 0x3340, R8.reuse ;  /* 0x00003340070c7816 */ /* 0x102fe40000000008 */
[----:B------:R-:W-:Y:S02]  /*14a550*/  SHF.R.U32.HI R7, RZ, 0x8, R7 ;  /* 0x00000008ff077819 */ /* 0x000fe40000011607 */
[----:B------:R-:W-:Y:S02]  /*14a560*/  SHF.R.U32.HI R8, RZ, 0x8, R8 ;  /* 0x00000008ff087819 */ /* 0x000fe40000011608 */
[----:B------:R-:W-:Y:S02]  /*14a570*/  SHF.R.U32.HI R2, RZ, 0x8, R2 ;  /* 0x00000008ff027819 */ /* 0x000fe40000011602 */
[----:B------:R-:W-:Y:S02]  /*14a580*/  PRMT R12, R12, 0x5410, R18 ;  /* 0x000054100c0c7816 */ /* 0x000fe40000000012 */
[----:B------:R-:W-:-:S02]  /*14a590*/  LOP3.LUT R7, R7, 0xffff, RZ, 0xc0, !PT ;  /* 0x0000ffff07077812 */ /* 0x000fc400078ec0ff */
[----:B------:R-:W-:Y:S02]  /*14a5a0*/  LOP3.LUT R8, R8, 0xffff, RZ, 0xc0, !PT ;  /* 0x0000ffff08087812 */ /* 0x000fe400078ec0ff */
[----:B------:R-:W-:Y:S02]  /*14a5b0*/  LOP3.LUT R2, R2, 0xffff, RZ, 0xc0, !PT ;  /* 0x0000ffff02027812 */ /* 0x000fe400078ec0ff */
[----:B------:R-:W-:Y:S02]  /*14a5c0*/  PRMT R8, R7, 0x3340, R8 ;  /* 0x0000334007087816 */ /* 0x000fe40000000008 */
[----:B------:R-:W-:Y:S01]  /*14a5d0*/  PRMT R7, R2, 0x3340, R0 ;  /* 0x0000334002077816 */ /* 0x000fe20000000000 */
[----:B------:R0:W-:Y:S02]  /*14a5e0*/  STL [R1+0x1970], R12 ;  /* 0x0019700c01007387 */ /* 0x0001e40000100800 */
[----:B0-----:R-:W-:Y:S02]  /*14a5f0*/  LOP3.LUT R12, R9, 0xffff, RZ, 0xc0, !PT ;  /* 0x0000ffff090c7812 */ /* 0x001fe400078ec0ff */
[----:B------:R-:W-:-:S02]  /*14a600*/  LOP3.LUT R2, R4, 0xffff, RZ, 0xc0, !PT ;  /* 0x0000ffff04027812 */ /* 0x000fc400078ec0ff */
[----:B------:R-:W-:Y:S02]  /*14a610*/  LOP3.LUT R9, R3, 0xffff, RZ, 0xc0, !PT ;  /* 0x0000ffff03097812 */ /* 0x000fe400078ec0ff */
[----:B------:R-:W-:-:S05]  /*14a620*/  IADD3 R18, P1, R5, R23, RZ ;  /* 0x0000001705127210 */ /* 0x000fca0007f3e0ff */
[----:B------:R-:W-:Y:S01]  /*14a630*/  IMAD.X R19, R10, 0x1, R22, P1 ;  /* 0x000000010a137824 */ /* 0x000fe200008e0616 */
[----:B------:R-:W-:-:S04]  /*14a640*/  PRMT R3, R12, 0x3340, R9 ;  /* 0x000033400c037816 */ /* 0x000fc80000000009 */
[----:B------:R-:W-:Y:S04]  /*14a650*/  STL.64 [R1+0xa10], R18 ;  /* 0x000a101201007387 */ /* 0x000fe80000100a00 */
[----:B------:R-:W-:Y:S04]  /*14a660*/  STL [R1+0x5a4], R8 ;  /* 0x0005a40801007387 */ /* 0x000fe80000100800 */
[----:B------:R0:W-:Y:S01]  /*14a670*/  STL [R1+0x368], R7 ;  /* 0x0003680701007387 */ /* 0x0001e20000100800 */
[----:B------:R-:W-:-:S03]  /*14a680*/  LOP3.LUT R6, R6, 0xffff, RZ, 0xc0, !PT ;  /* 0x0000ffff06067812 */ /* 0x000fc600078ec0ff */
[----:B------:R-:W2:Y:S01]  /*14a690*/  LDL.LU R4, [R1+0x798] ;  /* 0x0007980001047983 */ /* 0x000ea20000300800 */
[----:B0-----:R-:W-:Y:S02]  /*14a6a0*/  LOP3.LUT R7, R13, 0xffff, RZ, 0xc0, !PT ;  /* 0x0000ffff0d077812 */ /* 0x001fe400078ec0ff */
[----:B------:R-:W-:Y:S02]  /*14a6b0*/  PRMT R13, R2, 0x3340, R0 ;  /* 0x00003340020d7816 */ /* 0x000fe40000000000 */
[----:B------:R-:W-:Y:S02]  /*14a6c0*/  LOP3.LUT R8, R11, 0xffff, RZ, 0xc0, !PT ;  /* 0x0000ffff0b087812 */ /* 0x000fe400078ec0ff */
[----:B------:R-:W3:Y:S01]  /*14a6d0*/  LDL.LU R11, [R1+0x32c] ;  /* 0x00032c00010b7983 */ /* 0x000ee20000300800 */
[----:B------:R-:W-:-:S03]  /*14a6e0*/  PRMT R13, R3, 0x5410, R13 ;  /* 0x00005410030d7816 */ /* 0x000fc6000000000d */
[----:B------:R-:W4:Y:S01]  /*14a6f0*/  LDL.LU R3, [R1+0x680] ;  /* 0x0006800001037983 */ /* 0x000f220000300800 */
[----:B------:R-:W-:-:S03]  /*14a700*/  PRMT R18, R7, 0x3340, R0 ;  /* 0x0000334007127816 */ /* 0x000fc60000000000 */
[----:B------:R0:W-:Y:S02]  /*14a710*/  STL [R1+0x1968], R13 ;  /* 0x0019680d01007387 */ /* 0x0001e40000100800 */
[----:B0-----:R-:W-:-:S04]  /*14a720*/  PRMT R13, R8, 0x3340, R6 ;  /* 0x00003340080d7816 */ /* 0x001fc80000000006 */
[----:B------:R-:W-:Y:S02]  /*14a730*/  PRMT R13, R13, 0x5410, R18 ;  /* 0x000054100d0d7816 */ /* 0x000fe40000000012 */
[----:B------:R-:W-:Y:S02]  /*14a740*/  IADD3 R18, P1, R5, R21, RZ ;  /* 0x0000001505127210 */ /* 0x000fe40007f3e0ff */
[----:B------:R-:W-:Y:S02]  /*14a750*/  SHF.R.U32.HI R9, RZ, 0x8, R9 ;  /* 0x00000008ff097819 */ /* 0x000fe40000011609 */
[----:B------:R-:W-:Y:S01]  /*14a760*/  SHF.R.U32.HI R12, RZ, 0x8, R12 ;  /* 0x00000008ff0c7819 */ /* 0x000fe2000001160c */
[----:B------:R-:W-:Y:S01]  /*14a770*/  IMAD.X R19, R10, 0x1, R20, P1 ;  /* 0x000000010a137824 */ /* 0x000fe200008e0614 */
[----:B------:R-:W-:Y:S01]  /*14a780*/  STL [R1+0x1960], R13 ;  /* 0x0019600d01007387 */ /* 0x000fe20000100800 */
[----:B------:R-:W-:Y:S02]  /*14a790*/  SHF.R.U32.HI R6, RZ, 0x8, R6 ;  /* 0x00000008ff067819 */ /* 0x000fe40000011606 */
[----:B------:R-:W-:Y:S01]  /*14a7a0*/  LOP3.LUT R12, R12, 0xffff, RZ, 0xc0, !PT ;  /* 0x0000ffff0c0c7812 */ /* 0x000fe200078ec0ff */
[----:B------:R0:W-:Y:S02]  /*14a7b0*/  STL.64 [R1+0x9e8], R18 ;  /* 0x0009e81201007387 */ /* 0x0001e40000100a00 */
[----:B0-----:R-:W-:-:S02]  /*14a7c0*/  LOP3.LUT R19, R9, 0xffff, RZ, 0xc0, !PT ;  /* 0x0000ffff09137812 */ /* 0x001fc400078ec0ff */
[----:B------:R-:W2:Y:S01]  /*14a7d0*/  LDL.LU R18, [R1+0x61ac] ;  /* 0x0061ac0001127983 */ /* 0x000ea20000300800 */
[----:B------:R-:W-:-:S03]  /*14a7e0*/  LOP3.LUT R9, R6, 0xffff, RZ, 0xc0, !PT ;  /* 0x0000ffff06097812 */ /* 0x000fc600078ec0ff */
[----:B------:R-:W4:Y:S04]  /*14a7f0*/  LDL.LU R6, [R1+0x5800] ;  /* 0x0058000001067983 */ /* 0x000f280000300800 */
[----:B------:R-:W4:Y:S01]  /*14a800*/  LDL.LU R13, [R1+0x9a8] ;  /* 0x0009a800010d7983 */ /* 0x000f220000300800 */
[----:B------:R-:W-:-:S03]  /*14a810*/  PRMT R12, R12, 0x3340, R19 ;  /* 0x000033400c0c7816 */ /* 0x000fc60000000013 */
[----:B------:R-:W3:Y:S01]  /*14a820*/  LDL.LU R19, [R1+0x61a8] ;  /* 0x0061a80001137983 */ /* 0x000ee20000300800 */
[----:B------:R-:W-:-:S03]  /*14a830*/  SHF.R.U32.HI R8, RZ, 0x8, R8 ;  /* 0x00000008ff087819 */ /* 0x000fc60000011608 */
[----:B------:R0:W-:Y:S01]  /*14a840*/  STL [R1+0x59c], R12 ;  /* 0x00059c0c01007387 */ /* 0x0001e20000100800 */
[----:B------:R-:W-:-:S04]  /*14a850*/  LOP3.LUT R8, R8, 0xffff, RZ, 0xc0, !PT ;  /* 0x0000ffff08087812 */ /* 0x000fc800078ec0ff */
[----:B------:R-:W-:Y:S01]  /*14a860*/  PRMT R9, R8, 0x3340, R9 ;  /* 0x0000334008097816 */ /* 0x000fe20000000009 */
[----:B0-----:R-:W4:Y:S01]  /*14a870*/  LDL.LU R12, [R1+0x5758] ;  /* 0x00575800010c7983 */ /* 0x001f220000300800 */
[----:B------:R-:W-:-:S03]  /*14a880*/  SHF.R.U32.HI R7, RZ, 0x8, R7 ;  /* 0x00000008ff077819 */ /* 0x000fc60000011607 */
[----:B------:R0:W-:Y:S01]  /*14a890*/  STL [R1+0x594], R9 ;  /* 0x0005940901007387 */ /* 0x0001e20000100800 */
[----:B------:R-:W-:Y:S02]  /*14a8a0*/  SHF.R.U32.HI R2, RZ, 0x8, R2 ;  /* 0x00000008ff027819 */ /* 0x000fe40000011602 */
[----:B------:R-:W-:Y:S02]  /*14a8b0*/  LOP3.LUT R7, R7, 0xffff, RZ, 0xc0, !PT ;  /* 0x0000ffff07077812 */ /* 0x000fe400078ec0ff */
[----:B------:R-:W-:Y:S02]  /*14a8c0*/  LOP3.LUT R2, R2, 0xffff, RZ, 0xc0, !PT ;  /* 0x0000ffff02027812 */ /* 0x000fe400078ec0ff */
[----:B---3--:R-:W-:Y:S01]  /*14a8d0*/  IADD3 R8, P1, R5, R19, RZ ;  /* 0x0000001305087210 */ /* 0x008fe20007f3e0ff */
[----:B--2---:R-:W-:Y:S04]  /*14a8e0*/  STL.64 [R1+0x61a0], R18 ;  /* 0x0061a01201007387 */ /* 0x004fe80000100a00 */
[----:B0-----:R-:W-:-:S05]  /*14a8f0*/  IMAD.X R9, R10, 0x1, R18, P1 ;  /* 0x000000010a097824 */ /* 0x001fca00008e0612 */
[----:B------:R0:W-:Y:S02]  /*14a900*/  STL.64 [R1+0xa08], R8 ;  /* 0x000a080801007387 */ /* 0x0001e40000100a00 */
[--C-:B0-----:R-:W-:Y:S02]  /*14a910*/  PRMT R8, R7, 0x3340, R0.reuse ;  /* 0x0000334007087816 */ /* 0x101fe40000000000 */
[----:B------:R-:W-:Y:S02]  /*14a920*/  PRMT R7, R2, 0x3340, R0 ;  /* 0x0000334002077816 */ /* 0x000fe40000000000 */
[----:B------:R-:W-:Y:S01]  /*14a930*/  LOP3.LUT R2, R4, 0xffff, RZ, 0xc0, !PT ;  /* 0x0000ffff04027812 */ /* 0x000fe200078ec0ff */
[----:B------:R0:W-:Y:S04]  /*14a940*/  STL [R1+0x364], R8 ;  /* 0x0003640801007387 */ /* 0x0001e80000100800 */
[----:B------:R1:W-:Y:S01]  /*14a950*/  STL [R1+0x360], R7 ;  /* 0x0003600701007387 */ /* 0x0003e20000100800 */
[----:B------:R-:W-:-:S03]  /*14a960*/  LOP3.LUT R4, R11, 0xffff, RZ, 0xc0, !PT ;  /* 0x0000ffff0b047812 */ /* 0x000fc600078ec0ff */
[----:B0-----:R-:W2:Y:S04]  /*14a970*/  LDL.LU R8, [R1+0x5808] ;  /* 0x0058080001087983 */ /* 0x001ea80000300800 */
[----:B-1----:R-:W3:Y:S04]  /*14a980*/  LDL.LU R7, [R1+0x9ac] ;  /* 0x0009ac0001077983 */ /* 0x002ee80000300800 */
[----:B------:R-:W3:Y:S01]  /*14a990*/  LDL.LU R11, [R1+0x5764] ;  /* 0x00576400010b7983 */ /* 0x000ee20000300800 */
[----:B----4-:R-:W-:Y:S02]  /*14a9a0*/  LOP3.LUT R3, R3, 0xffff, RZ, 0xc0, !PT ;  /* 0x0000ffff03037812 */ /* 0x010fe400078ec0ff */
[----:B------:R-:W-:-:S02]  /*14a9b0*/  PRMT R18, R4, 0x3340, R0 ;  /* 0x0000334004127816 */ /* 0x000fc40000000000 */
[--C-:B------:R-:W-:Y:S01]  /*14a9c0*/  PRMT R9, R2, 0x3340, R3.reuse ;  /* 0x0000334002097816 */ /* 0x100fe20000000003 */
[----:B------:R0:W-:Y:S01]  /*14a9d0*/  STL [R1+0x6010], R4 ;  /* 0x0060100401007387 */ /* 0x0001e20000100800 */
[----:B------:R-:W-:Y:S02]  /*14a9e0*/  SHF.R.U32.HI R2, RZ, 0x8, R2 ;  /* 0x00000008ff027819 */ /* 0x000fe40000011602 */
[----:B------:R-:W-:Y:S02]  /*14a9f0*/  SHF.R.U32.HI R3, RZ, 0x8, R3 ;  /* 0x00000008ff037819 */ /* 0x000fe40000011603 */
[----:B------:R-:W-:Y:S02]  /*14aa00*/  LOP3.LUT R2, R2, 0xffff, RZ, 0xc0, !PT ;  /* 0x0000ffff02027812 */ /* 0x000fe400078ec0ff */
[----:B------:R-:W-:Y:S02]  /*14aa10*/  LOP3.LUT R3, R3, 0xffff, RZ, 0xc0, !PT ;  /* 0x0000ffff03037812 */ /* 0x000fe400078ec0ff */
[----:B0-----:R-:W-:-:S02]  /*14aa20*/  PRMT R4, R9, 0x5410, R18 ;  /* 0x0000541009047816 */ /* 0x001fc40000000012 */
[----:B------:R-:W-:Y:S02]  /*14aa30*/  IADD3 R18, P1, R5, R17, RZ ;  /* 0x0000001105127210 */ /* 0x000fe40007f3e0ff */
[----:B------:R-:W-:-:S03]  /*14aa40*/  PRMT R3, R2, 0x3340, R3 ;  /* 0x0000334002037816 */ /* 0x000fc60000000003 */
[----:B------:R-:W-:Y:S01]  /*14aa50*/  IMAD.X R19, R10, 0x1, R15, P1 ;  /* 0x000000010a137824 */ /* 0x000fe200008e060f */
[----:B------:R0:W-:Y:S01]  /*14aa60*/  STL [R1+0x1940], R4 ;  /* 0x0019400401007387 */ /* 0x0001e20000100800 */
[----:B------:R-:W-:-:S03]  /*14aa70*/  LOP3.LUT R2, R6, 0xffff, RZ, 0xc0, !PT ;  /* 0x0000ffff06027812 */ /* 0x000fc600078ec0ff */
[----:B------:R-:W-:Y:S04]  /*14aa80*/  STL.64 [R1+0x9e0], R18 ;  /* 0x0009e01201007387 */ /* 0x000fe80000100a00 */
[----:B------:R1:W-:Y:S04]  /*14aa90*/  STL [R1+0x5e0], R3 ;  /* 0x0005e00301007387 */ /* 0x0003e80000100800 */
[----:B------:R-:W4:Y:S01]  /*14aaa0*/  LDL.LU R9, [R1+0x978] ;  /* 0x0009780001097983 */ /* 0x000f220000300800 */
[----:B------:R-:W-:Y:S02]  /*14aab0*/  LOP3.LUT R6, R13, 0xffff, RZ, 0xc0, !PT ;  /* 0x0000ffff0d067812 */ /* 0x000fe400078ec0ff */
[----:B0-----:R-:W-:Y:S01]  /*14aac0*/  LOP3.LUT R4, R12, 0xffff, RZ, 0xc0, !PT ;  /* 0x0000ffff0c047812 */ /* 0x001fe200078ec0ff */
[----:B-1----:R-:W4:Y:S04]  /*14aad0*/  LDL.LU R3, [R1+0x57bc] ;  /* 0x0057bc0001037983 */ /* 0x002f280000300800 */
[----:B------:R-:W4:Y:S01]  /*14aae0*/  LDL.LU R13, [R1+0x9c0] ;  /* 0x0009c000010d7983 */ /* 0x000f220000300800 */
[----:B------:R-:W-:-:S02]  /*14aaf0*/  PRMT R18, R6, 0x3340, R0 ;  /* 0x0000334006127816 */ /* 0x000fc40000000000 */
        /* <DEDUP_REMOVED lines=12> */
[----:B------:R-:W-:-:S02]  /*14abc0*/  SHF.R.U32.HI R6, RZ, 0x8, R6 ;  /* 0x00000008ff067819 */ /* 0x000fc40000011606 */
[----:B--2---:R-:W-:Y:S02]  /*14abd0*/  LOP3.LUT R2, R8, 0xffff, RZ, 0xc0, !PT ;  /* 0x0000ffff08027812 */ /* 0x004fe400078ec0ff */
[----:B---3--:R-:W-:Y:S02]  /*14abe0*/  LOP3.LUT R10, R7, 0xffff, RZ, 0xc0, !PT ;  /* 0x0000ffff070a7812 */ /* 0x008fe400078ec0ff */
[----:B0-----:R-:W-:Y:S02]  /*14abf0*/  LOP3.LUT R4, R11, 0xffff, RZ, 0xc0, !PT ;  /* 0x0000ffff0b047812 */ /* 0x001fe400078ec0ff */
[----:B------:R-:W-:Y:S02]  /*14ac00*/  PRMT R8, R10, 0x3340, R0 ;  /* 0x000033400a087816 */ /* 0x000fe40000000000 */
[----:B------:R-:W-:-:S04]  /*14ac10*/  PRMT R7, R2, 0x3340, R4 ;  /* 0x0000334002077816 */ /* 0x000fc80000000004 */
[----:B------:R-:W-:-:S05]  /*14ac20*/  PRMT R7, R7, 0x5410, R8 ;  /* 0x0000541007077816 */ /* 0x000fca0000000008 */
[----:B------:R0:W-:Y:S04]  /*14ac30*/  STL [R1+0x1938], R7 ;  /* 0x0019380701007387 */ /* 0x0001e80000100800 */
[----:B------:R-:W2:Y:S01]  /*14ac40*/  LDL.LU R11, [R1+0x57c8] ;  /* 0x0057c800010b7983 */ /* 0x000ea20000300800 */
[----:B0-----:R-:W-:-:S03]  /*14ac50*/  LOP3.LUT R7, R6, 0xffff, RZ, 0xc0, !PT ;  /* 0x0000ffff06077812 */ /* 0x001fc600078ec0ff */
[----:B------:R-:W3:Y:S01]  /*14ac60*/  LDL.LU R6, [R1+0x984] ;  /* 0x0009840001067983 */ /* 0x000ee20000300800 */
[----:B------:R-:W-:Y:S02]  /*14ac70*/  SHF.R.U32.HI R2, RZ, 0x8, R2 ;  /* 0x00000008ff027819 */ /* 0x000fe40000011602 */
[----:B------:R-:W-:Y:S02]  /*14ac80*/  SHF.R.U32.HI R4, RZ, 0x8, R4 ;  /* 0x00000008ff047819 */ /* 0x000fe40000011604 */
[----:B------:R-:W-:Y:S01]  /*14ac90*/  PRMT R7, R7, 0x3340, R0 ;  /* 0x0000334007077816 */ /* 0x000fe20000000000 */
[----:B------:R-:W3:Y:S01]  /*14aca0*/  LDL.LU R12, [R1+0x9c4] ;  /* 0x0009c400010c7983 */ /* 0x000ee20000300800 */
[----:B------:R-:W-:Y:S02]  /*14acb0*/  LOP3.LUT R2, R2, 0xffff, RZ, 0xc0, !PT ;  /* 0x0000ffff02027812 */ /* 0x000fe400078ec0ff */
[----:B------:R-:W-:-:S04]  /*14acc0*/  LOP3.LUT R4, R4, 0xffff, RZ, 0xc0, !PT ;  /* 0x0000ffff04047812 */ /* 0x000fc800078ec0ff */
[----:B------:R-:W-:Y:S01]  /*14acd0*/  PRMT R4, R2, 0x3340, R4 ;  /* 0x0000334002047816 */ /* 0x000fe20000000004 */
[----:B------:R0:W-:Y:S01]  /*14ace0*/  STL [R1+0x35c], R7 ;  /* 0x00035c0701007387 */ /* 0x0001e20000100800 */
[----:B----4-:R-:W-:Y:S02]  /*14acf0*/  LOP3.LUT R2, R9, 0xffff, RZ, 0xc0, !PT ;  /* 0x0000ffff09027812 */ /* 0x010fe400078ec0ff */
[----:B------:R-:W-:Y:S01]  /*14ad00*/  LOP3.LUT R3, R3, 0xffff, RZ, 0xc0, !PT ;  /* 0x0000ffff03037812 */ /* 0x000fe200078ec0ff */
[----:B------:R1:W-:Y:S01]  /*14ad10*/  STL [R1+0x584], R4 ;  /* 0x0005840401007387 */ /* 0x0003e20000100800 */
[----:B------:R-:W-:Y:S01]  /*14ad20*/  PRMT R8, R2, 0x3340, R0 ;  /* 0x0000334002087816 */ /* 0x000fe20000000000 */
[----:B0-----:R-:W-:Y:S01]  /*14ad30*/  VIADD R7, R5, UR5 ;  /* 0x0000000505077c36 */ /* 0x001fe20008000000 */
[----:B-1----:R-:W-:Y:S02]  /*14ad40*/  LOP3.LUT R4, R13, 0xffff, RZ, 0xc0, !PT ;  /* 0x0000ffff0d047812 */ /* 0x002fe400078ec0ff */
[----:B------:R-:W-:-:S02]  /*14ad50*/  SHF.R.U32.HI R2, RZ, 0x8, R2 ;  /* 0x00000008ff027819 */ /* 0x000fc40000011602 */
[----:B------:R-:W-:Y:S01]  /*14ad60*/  SHF.R.U32.HI R10, RZ, 0x8, R10 ;  /* 0x00000008ff0a7819 */ /* 0x000fe2000001160a */
[----:B------:R-:W-:Y:S01]  /*14ad70*/  ULDC UR5, c[0x0][0x248] ;  /* 0x0000920000057ab9 */ /* 0x000fe20000000800 */
[----:B------:R-:W-:-:S04]  /*14ad80*/  PRMT R5, R3, 0x3340, R4 ;  /* 0x0000334003057816 */ /* 0x000fc80000000004 */
[----:B------:R-:W-:Y:S01]  /*14ad90*/  PRMT R8, R5, 0x5410, R8 ;  /* 0x0000541005087816 */ /* 0x000fe20000000008 */
[----:B------:R-:W-:Y:S01]  /*14ada0*/  STL [R1+0x8c], R7 ;  /* 0x00008c0701007387 */ /* 0x000fe20000100800 */
[----:B------:R-:W-:-:S03]  /*14adb0*/  SHF.R.S32.HI R5, RZ, 0x1f, R7 ;  /* 0x0000001fff057819 */ /* 0x000fc60000011407 */
[----:B------:R0:W-:Y:S04]  /*14adc0*/  STL [R1+0x1934], R8 ;  /* 0x0019340801007387 */ /* 0x0001e80000100800 */
[----:B------:R-:W-:Y:S01]  /*14add0*/  STL [R1+0x90], R5 ;  /* 0x0000900501007387 */ /* 0x000fe20000100800 */
[----:B0-----:R-:W-:-:S03]  /*14ade0*/  IADD3 R8, P1, R7, R29, RZ ;  /* 0x0000001d07087210 */ /* 0x001fc60007f3e0ff */
[----:B------:R-:W-:Y:S02]  /*14adf0*/  STL.64 [R1+0x6190], R28 ;  /* 0x0061901c01007387 */ /* 0x000fe40000100a00 */
[----:B------:R-:W-:Y:S01]  /*14ae00*/  IMAD.X R9, R5, 0x1, R28, P1 ;  /* 0x0000000105097824 */ /* 0x000fe200008e061c */
[----:B------:R-:W-:-:S04]  /*14ae10*/  SHF.R.U32.HI R3, RZ, 0x8, R3 ;  /* 0x00000008ff037819 */ /* 0x000fc80000011603 */
[----:B------:R0:W-:Y:S01]  /*14ae20*/  STL.64 [R1+0x9a8], R8 ;  /* 0x0009a80801007387 */ /* 0x0001e20000100a00 */
[----:B------:R-:W-:Y:S02]  /*14ae30*/  LOP3.LUT R2, R2, 0xffff, RZ, 0xc0, !PT ;  /* 0x0000ffff02027812 */ /* 0x000fe400078ec0ff */
[----:B0-----:R-:W-:Y:S02]  /*14ae40*/  SHF.R.U32.HI R9, RZ, 0x8, R4 ;  /* 0x00000008ff097819 */ /* 0x001fe40000011604 */
[----:B------:R-:W-:Y:S01]  /*14ae50*/  LOP3.LUT R4, R3, 0xffff, RZ, 0xc0, !PT ;  /* 0x0000ffff03047812 */ /* 0x000fe200078ec0ff */
[----:B------:R-:W4:Y:S04]  /*14ae60*/  LDL.LU R8, [R1+0x27c] ;  /* 0x00027c0001087983 */ /* 0x000f280000300800 */
[----:B------:R-:W4:Y:S01]  /*14ae70*/  LDL.LU R7, [R1+0x9cc] ;  /* 0x0009cc0001077983 */ /* 0x000f220000300800 */
[----:B------:R-:W-:-:S03]  /*14ae80*/  LOP3.LUT R9, R9, 0xffff, RZ, 0xc0, !PT ;  /* 0x0000ffff09097812 */ /* 0x000fc600078ec0ff */
[----:B------:R-:W4:Y:S04]  /*14ae90*/  LDL.LU R5, [R1+0x278] ;  /* 0x0002780001057983 */ /* 0x000f280000300800 */
[----:B------:R-:W4:Y:S04]  /*14aea0*/  LDL.LU R3, [R1+0x9c8] ;  /* 0x0009c80001037983 */ /* 0x000f280000300800 */
[----:B------:R-:W4:Y:S01]  /*14aeb0*/  LDL.LU R13, [R1+0x86c] ;  /* 0x00086c00010d7983 */ /* 0x000f220000300800 */
[----:B------:R-:W-:Y:S02]  /*14aec0*/  PRMT R9, R4, 0x3340, R9 ;  /* 0x0000334004097816 */ /* 0x000fe40000000009 */
[----:B------:R-:W-:-:S03]  /*14aed0*/  PRMT R4, R2, 0x3340, R0 ;  /* 0x0000334002047816 */ /* 0x000fc60000000000 */
[----:B------:R3:W-:Y:S04]  /*14aee0*/  STL [R1+0x580], R9 ;  /* 0x0005800901007387 */ /* 0x0007e80000100800 */
[----:B------:R-:W-:Y:S01]  /*14aef0*/  STL [R1+0x358], R4 ;  /* 0x0003580401007387 */ /* 0x000fe20000100800 */
[----:B--2---:R-:W-:Y:S02]  /*14af00*/  LOP3.LUT R2, R11, 0xffff, RZ, 0xc0, !PT ;  /* 0x0000ffff0b027812 */ /* 0x004fe400078ec0ff */
[----:B---3--:R-:W-:Y:S02]  /*14af10*/  LOP3.LUT R9, R6, 0xffff, RZ, 0xc0, !PT ;  /* 0x0000ffff06097812 */ /* 0x008fe400078ec0ff */
[----:B------:R-:W2:Y:S04]  /*14af20*/  LDL.LU R6, [R1+0x3f0] ;  /* 0x0003f00001067983 */ /* 0x000ea80000300800 */
[----:B------:R-:W3:Y:S01]  /*14af30*/  LDL.LU R11, [R1+0x768] ;  /* 0x00076800010b7983 */ /* 0x000ee20000300800 */
[----:B------:R-:W-:-:S03]  /*14af40*/  PRMT R18, R9, 0x3340, R0 ;  /* 0x0000334009127816 */ /* 0x000fc60000000000 */
[----:B------:R0:W-:Y:S04]  /*14af50*/  STL [R1+0x6014], R9 ;  /* 0x0060140901007387 */ /* 0x0001e80000100800 */
[----:B0-----:R-:W4:Y:S01]  /*14af60*/  LDL.LU R9, [R1+0x8c] ;  /* 0x00008c0001097983 */ /* 0x001f220000300800 */
[----:B------:R-:W-:-:S04]  /*14af70*/  LOP3.LUT R4, R12, 0xffff, RZ, 0xc0, !PT ;  /* 0x0000ffff0c047812 */ /* 0x000fc800078ec0ff */
[----:B------:R-:W-:-:S04]  /*14af80*/  PRMT R12, R2, 0x3340, R4 ;  /* 0x00003340020c7816 */ /* 0x000fc80000000004 */
[----:B------:R-:W-:Y:S01]  /*14af90*/  PRMT R12, R12, 0x5410, R18 ;  /* 0x000054100c0c7816 */ /* 0x000fe20000000012 */
[----:B------:R0:W-:Y:S04]  /*14afa0*/  STL [R1+0x6198], R27 ;  /* 0x0061981b01007387 */ /* 0x0001e80000100800 */
[----:B------:R-:W-:Y:S01]  /*14afb0*/  STL [R1+0x1930], R12 ;  /* 0x0019300c01007387 */ /* 0x000fe20000100800 */
[----:B----4-:R-:W-:-:S03]  /*14afc0*/  IADD3 R18, P1, R9, R27, RZ ;  /* 0x0000001b09127210 */ /* 0x010fc60007f3e0ff */
[----:B0-----:R-:W4:Y:S01]  /*14afd0*/  LDL.LU R27, [R1+0x90] ;  /* 0x00009000011b7983 */ /* 0x001f220000300800 */
[----:B------:R-:W-:Y:S02]  /*14afe0*/  SHF.R.U32.HI R2, RZ, 0x8, R2 ;  /* 0x00000008ff027819 */ /* 0x000fe40000011602 */
[----:B------:R-:W-:Y:S02]  /*14aff0*/  SHF.R.U32.HI R4, RZ, 0x8, R4 ;  /* 0x00000008ff047819 */ /* 0x000fe40000011604 */
[----:B------:R-:W-:Y:S02]  /*14b000*/  LOP3.LUT R10, R10, 0xffff, RZ, 0xc0, !PT ;  /* 0x0000ffff0a0a7812 */ /* 0x000fe400078ec0ff */
[----:B------:R-:W-:Y:S02]  /*14b010*/  LOP3.LUT R2, R2, 0xffff, RZ, 0xc0, !PT ;  /* 0x0000ffff02027812 */ /* 0x000fe400078ec0ff */
[----:B------:R-:W-:Y:S02]  /*14b020*/  LOP3.LUT R4, R4, 0xffff, RZ, 0xc0, !PT ;  /* 0x0000ffff04047812 */ /* 0x000fe400078ec0ff */
[----:B------:R-:W-:-:S02]  /*14b030*/  PRMT R10, R10, 0x3340, R0 ;  /* 0x000033400a0a7816 */ /* 0x000fc40000000000 */
[----:B------:R-:W-:Y:S02]  /*14b040*/  PRMT R2, R2, 0x3340, R4 ;  /* 0x0000334002027816 */ /* 0x000fe40000000004 */
[----:B------:R-:W-:Y:S02]  /*14b050*/  PRMT R4, R7, 0x5410, R8 ;  /* 0x0000541007047816 */ /* 0x000fe40000000008 */
[----:B--2---:R-:W-:-:S04]  /*14b060*/  LOP3.LUT R6, R6, 0xffff, RZ, 0xc0, !PT ;  /* 0x0000ffff06067812 */ /* 0x004fc800078ec0ff */
[----:B------:R-:W-:Y:S02]  /*14b070*/  PRMT R8, R6, 0x3340, R0 ;  /* 0x0000334006087816 */ /* 0x000fe40000000000 */
[----:B------:R-:W-:-:S04]  /*14b080*/  SHF.R.U32.HI R6, RZ, 0x8, R6 ;  /* 0x00000008ff067819 */ /* 0x000fc80000011606 */
[----:B------:R-:W-:Y:S01]  /*14b090*/  LOP3.LUT R6, R6, 0xffff, RZ, 0xc0, !PT ;  /* 0x0000ffff06067812 */ /* 0x000fe200078ec0ff */
[----:B----4-:R-:W-:-:S05]  /*14b0a0*/  IMAD.X R19, R27, 0x1, R26, P1 ;  /* 0x000000011b137824 */ /* 0x010fca00008e061a */
[----:B------:R0:W-:Y:S04]  /*14b0b0*/  STL.64 [R1+0x9b8], R18 ;  /* 0x0009b81201007387 */ /* 0x0001e80000100a00 */
[----:B------:R-:W-:Y:S04]  /*14b0c0*/  STL [R1+0x354], R10 ;  /* 0x0003540a01007387 */ /* 0x000fe80000100800 */
[----:B------:R1:W-:Y:S01]  /*14b0d0*/  STL [R1+0x5c4], R2 ;  /* 0x0005c40201007387 */ /* 0x0003e20000100800 */
[----:B0-----:R-:W-:Y:S02]  /*14b0e0*/  IADD3 R18, P1, R9, R25, RZ ;  /* 0x0000001909127210 */ /* 0x001fe40007f3e0ff */
[----:B-1----:R-:W-:-:S02]  /*14b0f0*/  PRMT R2, R3, 0x5410, R5 ;  /* 0x0000541003027816 */ /* 0x002fc40000000005 */
[----:B------:R-:W-:Y:S02]  /*14b100*/  LOP3.LUT R3, R13, 0xffff, RZ, 0xc0, !PT ;  /* 0x0000ffff0d037812 */ /* 0x000fe400078ec0ff */
[----:B---3--:R-:W-:Y:S01]  /*14b110*/  LOP3.LUT R5, R11, 0xffff, RZ, 0xc0, !PT ;  /* 0x0000ffff0b057812 */ /* 0x008fe200078ec0ff */
[----:B------:R-:W-:Y:S01]  /*14b120*/  IMAD.X R19, R27, 0x1, R24, P1 ;  /* 0x000000011b137824 */ /* 0x000fe200008e0618 */
[----:B------:R-:W-:Y:S02]  /*14b130*/  IADD3 R10, P1, R9, R23, RZ ;  /* 0x00000017090a7210 */ /* 0x000fe40007f3e0ff */
[----:B------:R-:W-:Y:S02]  /*14b140*/  PRMT R7, R3, 0x3340, R5 ;  /* 0x0000334003077816 */ /* 0x000fe40000000005 */
[----:B------:R-:W-:Y:S04]  /*14b150*/  STL.64 [R1+0x9c0], R18 ;  /* 0x0009c01201007387 */ /* 0x000fe80000100a00 */
[----:B------:R0:W-:Y:S04]  /*14b160*/  STL [R1+0x1804], R4 ;  /* 0x0018040401007387 */ /* 0x0001e80000100800 */
[----:B------:R-:W2:Y:S04]  /*14b170*/  LDL.LU R28, [R1+0xa00] ;  /* 0x000a0000011c7983 */ /* 0x000ea80000300800 */
[----:B------:R1:W-:Y:S04]  /*14b180*/  STL [R1+0x1800], R2 ;  /* 0x0018000201007387 */ /* 0x0003e80000100800 */
[----:B------:R-:W3:Y:S01]  /*14b190*/  LDL.LU R29, [R1+0x270] ;  /* 0x00027000011d7983 */ /* 0x000ee20000300800 */
[----:B------:R-:W-:-:S02]  /*14b1a0*/  SHF.R.U32.HI R3, RZ, 0x8, R3 ;  /* 0x00000008ff037819 */ /* 0x000fc40000011603 */
[----:B------:R-:W-:Y:S02]  /*14b1b0*/  SHF.R.U32.HI R5, RZ, 0x8, R5 ;  /* 0x00000008ff057819 */ /* 0x000fe40000011605 */
[----:B------:R-:W-:Y:S01]  /*14b1c0*/  PRMT R7, R7, 0x5410, R8 ;  /* 0x0000541007077816 */ /* 0x000fe20000000008 */
[----:B------:R-:W-:Y:S01]  /*14b1d0*/  IMAD.X R11, R27, 0x1, R22, P1 ;  /* 0x000000011b0b7824 */ /* 0x000fe200008e0616 */
[----:B0-----:R-:W3:Y:S04]  /*14b1e0*/  LDL.LU R4, [R1+0x9fc] ;  /* 0x0009fc0001047983 */ /* 0x001ee80000300800 */
[----:B-1----:R-:W4:Y:S04]  /*14b1f0*/  LDL.LU R2, [R1+0x874] ;  /* 0x0008740001027983 */ /* 0x002f280000300800 */
[----:B------:R-:W2:Y:S04]  /*14b200*/  LDL.LU R12, [R1+0x658] ;  /* 0x00065800010c7983 */ /* 0x000ea80000300800 */
[----:B------:R-:W2:Y:S01]  /*14b210*/  LDL.LU R13, [R1+0x774] ;  /* 0x00077400010d7983 */ /* 0x000ea20000300800 */
[----:B------:R-:W-:-:S02]  /*14b220*/  LOP3.LUT R3, R3, 0xffff, RZ, 0xc0, !PT ;  /* 0x0000ffff03037812 */ /* 0x000fc400078ec0ff */
[----:B------:R-:W-:Y:S01]  /*14b230*/  LOP3.LUT R5, R5, 0xffff, RZ, 0xc0, !PT ;  /* 0x0000ffff05057812 */ /* 0x000fe200078ec0ff */
[----:B------:R0:W-:Y:S04]  /*14b240*/  STL [R1+0x6180], R23 ;  /* 0x0061801701007387 */ /* 0x0001e80000100800 */
[----:B------:R-:W-:Y:S01]  /*14b250*/  STL [R1+0x192c], R7 ;  /* 0x00192c0701007387 */ /* 0x000fe20000100800 */
[----:B------:R-:W-:Y:S02]  /*14b260*/  PRMT R3, R3, 0x3340, R5 ;  /* 0x0000334003037816 */ /* 0x000fe40000000005 */
[----:B------:R-:W-:Y:S01]  /*14b270*/  PRMT R19, R6, 0x3340, R0 ;  /* 0x0000334006137816 */ /* 0x000fe20000000000 */
[----:B0-----:R-:W2:Y:S04]  /*14b280*/  LDL.LU R23, [R1+0x274] ;  /* 0x0002740001177983 */ /* 0x001ea80000300800 */
[----:B------:R0:W-:Y:S01]  /*14b290*/  STL.64 [R1+0x9d0], R10 ;  /* 0x0009d00a01007387 */ /* 0x0001e20000100a00 */
[----:B------:R-:W-:-:S03]  /*14b2a0*/  IADD3 R18, P1, R9, R21, RZ ;  /* 0x0000001509127210 */ /* 0x000fc60007f3e0ff */
[----:B0-----:R-:W2:Y:S04]  /*14b2b0*/  LDL.LU R10, [R1+0x268] ;  /* 0x00026800010a7983 */ /* 0x001ea80000300800 */
[----:B------:R-:W2:Y:S04]  /*14b2c0*/  LDL.LU R8, [R1+0x9f8] ;  /* 0x0009f80001087983 */ /* 0x000ea80000300800 */
[----:B------:R-:W2:Y:S04]  /*14b2d0*/  LDL.LU R7, [R1+0x26c] ;  /* 0x00026c0001077983 */ /* 0x000ea80000300800 */
[----:B------:R-:W2:Y:S04]  /*14b2e0*/  LDL.LU R5, [R1+0x56c] ;  /* 0x00056c0001057983 */ /* 0x000ea80000300800 */
[----:B------:R0:W-:Y:S04]  /*14b2f0*/  STL [R1+0x574], R3 ;  /* 0x0005740301007387 */ /* 0x0001e80000100800 */
[----:B0-----:R-:W2:Y:S04]  /*14b300*/  LDL.LU R3, [R1+0x80c] ;  /* 0x00080c0001037983 */ /* 0x001ea80000300800 */
[----:B------:R-:W2:Y:S04]  /*14b310*/  LDL.LU R11, [R1+0x3d8] ;  /* 0x0003d800010b7983 */ /* 0x000ea80000300800 */
[----:B------:R-:W2:Y:S04]  /*14b320*/  LDL.LU R6, [R1+0x720] ;  /* 0x0007200001067983 */ /* 0x000ea80000300800 */
[----:B------:R0:W-:Y:S02]  /*14b330*/  STL [R1+0x350], R19 ;  /* 0x0003501301007387 */ /* 0x0001e40000100800 */
[----:B0-----:R-:W-:-:S05]  /*14b340*/  IMAD.X R19, R27, 0x1, R20, P1 ;  /* 0x000000011b137824 */ /* 0x001fca00008e0614 */
[----:B------:R0:W-:Y:S04]  /*14b350*/  STL.64 [R1+0x9c8], R18 ;  /* 0x0009c81201007387 */ /* 0x0001e80000100a00 */
[----:B0-----:R-:W2:Y:S04]  /*14b360*/  LDL.LU.64 R18, [R1+0x61a0] ;  /* 0x0061a00001127983 */ /* 0x001ea80000300a00 */
[----:B------:R2:W-:Y:S01]  /*14b370*/  STL.64 [R1+0x6178], R20 ;  /* 0x0061781401007387 */ /* 0x0005e20000100a00 */
[----:B---3--:R-:W-:Y:S02]  /*14b380*/  PRMT R4, R4, 0x5410, R29 ;  /* 0x0000541004047816 */ /* 0x008fe4000000001d */
[----:B----4-:R-:W-:-:S02]  /*14b390*/  LOP3.LUT R2, R2, 0xffff, RZ, 0xc0, !PT ;  /* 0x0000ffff02027812 */ /* 0x010fc400078ec0ff */
[----:B--2---:R-:W-:Y:S02]  /*14b3a0*/  PRMT R20, R28, 0x5410, R23 ;  /* 0x000054101c147816 */ /* 0x004fe40000000017 */
[----:B------:R-:W-:-:S03]  /*14b3b0*/  LOP3.LUT R23, R12, 0xffff, RZ, 0xc0, !PT ;  /* 0x0000ffff0c177812 */ /* 0x000fc600078ec0ff */
[----:B------:R-:W-:Y:S04]  /*14b3c0*/  STL [R1+0x17dc], R20 ;  /* 0x0017dc1401007387 */ /* 0x000fe80000100800 */
[----:B------:R0:W-:Y:S02]  /*14b3d0*/  STL [R1+0x17d8], R4 ;  /* 0x0017d80401007387 */ /* 0x0001e40000100800 */
[----:B0-----:R-:W-:Y:S02]  /*14b3e0*/  LOP3.LUT R4, R13, 0xffff, RZ, 0xc0, !PT ;  /* 0x0000ffff0d047812 */ /* 0x001fe400078ec0ff */
[----:B------:R-:W-:Y:S02]  /*14b3f0*/  PRMT R13, R23, 0x3340, R0 ;  /* 0x00003340170d7816 */ /* 0x000fe40000000000 */
[----:B------:R-:W-:-:S04]  /*14b400*/  PRMT R12, R2, 0x3340, R4 ;  /* 0x00003340020c7816 */ /* 0x000fc80000000004 */
[----:B------:R-:W-:Y:S01]  /*14b410*/  PRMT R20, R12, 0x5410, R13 ;  /* 0x000054100c147816 */ /* 0x000fe2000000000d */
[----:B------:R-:W-:Y:S04]  /*14b420*/  STL.64 [R1+0x6188], R22 ;  /* 0x0061881601007387 */ /* 0x000fe80000100a00 */
[----:B------:R0:W-:Y:S04]  /*14b430*/  STL [R1+0x1928], R20 ;  /* 0x0019281401007387 */ /* 0x0001e80000100800 */
[----:B0-----:R-:W2:Y:S01]  /*14b440*/  LDL.LU R20, [R1+0x9c] ;  /* 0x00009c0001147983 */ /* 0x001ea20000300800 */
[----:B------:R-:W-:-:S05]  /*14b450*/  IADD3 R12, P1, R9, R19, RZ ;  /* 0x00000013090c7210 */ /* 0x000fca0007f3e0ff */
[----:B------:R-:W-:-:S05]  /*14b460*/  IMAD.X R13, R27, 0x1, R18, P1 ;  /* 0x000000011b0d7824 */ /* 0x000fca00008e0612 */
[----:B------:R0:W-:Y:S04]  /*14b470*/  STL.64 [R1+0xa00], R12 ;  /* 0x000a000c01007387 */ /* 0x0001e80000100a00 */
[----:B0-----:R-:W2:Y:S01]  /*14b480*/  LDL.LU R13, [R1+0x9f4] ;  /* 0x0009f400010d7983 */ /* 0x001ea20000300800 */
[----:B------:R-:W-:Y:S02]  /*14b490*/  SHF.R.U32.HI R2, RZ, 0x8, R2 ;  /* 0x00000008ff027819 */ /* 0x000fe40000011602 */
[----:B------:R-:W-:Y:S02]  /*14b4a0*/  SHF.R.U32.HI R4, RZ, 0x8, R4 ;  /* 0x00000008ff047819 */ /* 0x000fe40000011604 */
[----:B------:R-:W-:Y:S01]  /*14b4b0*/  IADD3 R22, P1, R9, R17, RZ ;  /* 0x0000001109167210 */ /* 0x000fe20007f3e0ff */
[----:B------:R-:W3:Y:S01]  /*14b4c0*/  LDL.LU R21, [R1+0xa0] ;  /* 0x0000a00001157983 */ /* 0x000ee20000300800 */
[----:B------:R-:W-:-:S02]  /*14b4d0*/  LOP3.LUT R2, R2, 0xffff, RZ, 0xc0, !PT ;  /* 0x0000ffff02027812 */ /* 0x000fc400078ec0ff */
[----:B------:R-:W-:Y:S01]  /*14b4e0*/  LOP3.LUT R12, R4, 0xffff, RZ, 0xc0, !PT ;  /* 0x0000ffff040c7812 */ /* 0x000fe200078ec0ff */
[----:B------:R-:W-:Y:S01]  /*14b4f0*/  IMAD.X R23, R27, 0x1, R15, P1 ;  /* 0x000000011b177824 */ /* 0x000fe200008e060f */
[----:B------:R-:W3:Y:S02]  /*14b500*/  LDL.LU R4, [R1+0x9f0] ;  /* 0x0009f00001047983 */ /* 0x000ee40000300800 */
[----:B------:R-:W-:Y:S02]  /*14b510*/  PRMT R12, R2, 0x3340, R12 ;  /* 0x00003340020c7816 */ /* 0x000fe4000000000c */
[----:B------:R-:W-:Y:S02]  /*14b520*/  PRMT R2, R8, 0x5410, R10 ;  /* 0x0000541008027816 */ /* 0x000fe4000000000a */
[----:B------:R-:W-:Y:S01]  /*14b530*/  PRMT R5, R5, 0x5410, R7 ;  /* 0x0000541005057816 */ /* 0x000fe20000000007 */
[----:B------:R0:W-:Y:S04]  /*14b540*/  STL [R1+0x570], R12 ;  /* 0x0005700c01007387 */ /* 0x0001e80000100800 */
[----:B------:R1:W-:Y:S04]  /*14b550*/  STL [R1+0x17d4], R2 ;  /* 0x0017d40201007387 */ /* 0x0003e80000100800 */
[----:B------:R4:W-:Y:S04]  /*14b560*/  STL.64 [R1+0x9f8], R22 ;  /* 0x0009f81601007387 */ /* 0x0009e80000100a00 */
[----:B------:R4:W-:Y:S04]  /*14b570*/  STL [R1+0x17d0], R5 ;  /* 0x0017d00501007387 */ /* 0x0009e80000100800 */
[----:B0-----:R-:W3:Y:S01]  /*14b580*/  LDL.LU R12, [R1+0xac] ;  /* 0x0000ac00010c7983 */ /* 0x001ee20000300800 */
[----:B-1----:R-:W-:-:S03]  /*14b590*/  LOP3.LUT R2, R11, 0xffff, RZ, 0xc0, !PT ;  /* 0x0000ffff0b027812 */ /* 0x002fc600078ec0ff */
[----:B------:R-:W3:Y:S04]  /*14b5a0*/  LDL.LU R10, [R1+0xa20] ;  /* 0x000a2000010a7983 */ /* 0x000ee80000300800 */
[----:B------:R-:W3:Y:S01]  /*14b5b0*/  LDL.LU R8, [R1+0xa4] ;  /* 0x0000a40001087983 */ /* 0x000ee20000300800 */
[----:B----4-:R-:W-:Y:S02]  /*14b5c0*/  LOP3.LUT R22, R3, 0xffff, RZ, 0xc0, !PT ;  /* 0x0000ffff03167812 */ /* 0x010fe400078ec0ff */
[----:B------:R-:W-:Y:S02]  /*14b5d0*/  LOP3.LUT R23, R6, 0xffff, RZ, 0xc0, !PT ;  /* 0x0000ffff06177812 */ /* 0x000fe400078ec0ff */
[----:B------:R-:W-:Y:S01]  /*14b5e0*/  PRMT R29, R2, 0x3340, R0 ;  /* 0x00003340021d7816 */ /* 0x000fe20000000000 */
[----:B------:R-:W4:Y:S04]  /*14b5f0*/  LDL.LU R7, [R1+0xa1c] ;  /* 0x000a1c0001077983 */ /* 0x000f280000300800 */
[----:B------:R-:W4:Y:S01]  /*14b600*/  LDL.LU R5, [R1+0xa8] ;  /* 0x0000a80001057983 */ /* 0x000f220000300800 */
[----:B------:R-:W-:-:S03]  /*14b610*/  PRMT R28, R22, 0x3340, R23 ;  /* 0x00003340161c7816 */ /* 0x000fc60000000017 */
[----:B------:R-:W4:Y:S04]  /*14b620*/  LDL.LU R3, [R1+0xa18] ;  /* 0x000a180001037983 */ /* 0x000f280000300800 */
[----:B------:R-:W4:Y:S04]  /*14b630*/  LDL.LU R11, [R1+0x828] ;  /* 0x00082800010b7983 */ /* 0x000f280000300800 */
[----:B------:R-:W4:Y:S01]  /*14b640*/  LDL.LU R6, [R1+0x3dc] ;  /* 0x0003dc0001067983 */ /* 0x000f220000300800 */
[----:B------:R-:W-:Y:S02]  /*14b650*/  PRMT R29, R28, 0x5410, R29 ;  /* 0x000054101c1d7816 */ /* 0x000fe4000000001d */
[----:B------:R-:W-:-:S03]  /*14b660*/  IADD3 R28, P1, R9, R16, RZ ;  /* 0x00000010091c7210 */ /* 0x000fc60007f3e0ff */
[----:B------:R0:W-:Y:S02]  /*14b670*/  STL [R1+0x18ec], R29 ;  /* 0x0018ec1d01007387 */ /* 0x0001e40000100800 */
[----:B0-----:R-:W-:Y:S02]  /*14b680*/  IMAD.X R29, R27, 0x1, R14, P1 ;  /* 0x000000011b1d7824 */ /* 0x001fe400008e060e */
[----:B------:R-:W4:Y:S04]  /*14b690*/  LDL.LU R27, [R1+0x6198] ;  /* 0x00619800011b7983 */ /* 0x000f280000300800 */
[----:B------:R0:W-:Y:S04]  /*14b6a0*/  STL.64 [R1+0xa28], R28 ;  /* 0x000a281c01007387 */ /* 0x0001e80000100a00 */
[----:B0-----:R-:W4:Y:S01]  /*14b6b0*/  LDL.LU.64 R28, [R1+0x6190] ;  /* 0x00619000011c7983 */ /* 0x001f220000300a00 */
[----:B--2---:R-:W-:-:S03]  /*14b6c0*/  PRMT R20, R13, 0x5410, R20 ;  /* 0x000054100d147816 */ /* 0x004fc60000000014 */
[----:B------:R-:W2:Y:S01]  /*14b6d0*/  LDL.LU R13, [R1+0x72c] ;  /* 0x00072c00010d7983 */ /* 0x000ea20000300800 */
[----:B------:R-:W-:Y:S02]  /*14b6e0*/  SHF.R.U32.HI R22, RZ, 0x8, R22 ;  /* 0x00000008ff167819 */ /* 0x000fe40000011616 */
[----:B------:R-:W-:Y:S02]  /*14b6f0*/  SHF.R.U32.HI R23, RZ, 0x8, R23 ;  /* 0x00000008ff177819 */ /* 0x000fe40000011617 */
[----:B------:R-:W-:Y:S02]  /*14b700*/  LOP3.LUT R22, R22, 0xffff, RZ, 0xc0, !PT ;  /* 0x0000ffff16167812 */ /* 0x000fe400078ec0ff */
[----:B------:R-:W-:Y:S01]  /*14b710*/  LOP3.LUT R23, R23, 0xffff, RZ, 0xc0, !PT ;  /* 0x0000ffff17177812 */ /* 0x000fe200078ec0ff */
[----:B------:R-:W-:Y:S01]  /*14b720*/  VIADD R9, R9, UR5 ;  /* 0x0000000509097c36 */ /* 0x000fe20008000000 */
[----:B------:R-:W-:Y:S02]  /*14b730*/  SHF.R.U32.HI R2, RZ, 0x8, R2 ;  /* 0x00000008ff027819 */ /* 0x000fe40000011602 */
[----:B---3--:R-:W-:-:S02]  /*14b740*/  PRMT R4, R4, 0x5410, R21 ;  /* 0x0000541004047816 */ /* 0x008fc40000000015 */
[----:B------:R-:W-:Y:S01]  /*14b750*/  PRMT R22, R22, 0x3340, R23 ;  /* 0x0000334016167816 */ /* 0x000fe20000000017 */
[----:B------:R-:W-:-:S04]  /*14b760*/  ULDC UR5, c[0x0][0x248] ;  /* 0x0000920000057ab9 */ /* 0x000fc80000000800 */
[----:B------:R-:W-:Y:S04]  /*14b770*/  STL [R1+0x56c], R22 ;  /* 0x00056c1601007387 */ /* 0x000fe80000100800 */
[----:B------:R4:W-:Y:S01]  /*14b780*/  STL [R1+0x9c], R20 ;  /* 0x00009c1401007387 */ /* 0x0009e20000100800 */
[----:B------:R-:W-:Y:S02]  /*14b790*/  LOP3.LUT R2, R2, 0xffff, RZ, 0xc0, !PT ;  /* 0x0000ffff02027812 */ /* 0x000fe400078ec0ff */
[----:B----4-:R-:W-:Y:S01]  /*14b7a0*/  IADD3 R20, P1, R9, R29, RZ ;  /* 0x0000001d09147210 */ /* 0x010fe20007f3e0ff */
[----:B------:R0:W-:Y:S04]  /*14b7b0*/  STL [R1+0x6168], R29 ;  /* 0x0061681d01007387 */ /* 0x0001e80000100800 */
[----:B------:R1:W-:Y:S01]  /*14b7c0*/  STL [R1+0xa0], R4 ;  /* 0x0000a00401007387 */ /* 0x0003e20000100800 */
[----:B0-----:R-:W-:-:S05]  /*14b7d0*/  SHF.R.S32.HI R29, RZ, 0x1f, R9 ;  /* 0x0000001fff1d7819 */ /* 0x001fca0000011409 */
[----:B------:R-:W-:Y:S01]  /*14b7e0*/  IMAD.X R21, R29, 0x1, R28, P1 ;  /* 0x000000011d157824 */ /* 0x000fe200008e061c */
[----:B-1----:R-:W-:Y:S02]  /*14b7f0*/  PRMT R4, R2, 0x3340, R0 ;  /* 0x0000334002047816 */ /* 0x002fe40000000000 */
[----:B------:R-:W-:Y:S02]  /*14b800*/  PRMT R2, R10, 0x5410, R12 ;  /* 0x000054100a027816 */ /* 0x000fe4000000000c */
[----:B------:R0:W-:Y:S04]  /*14b810*/  STL.64 [R1+0x9f0], R20 ;  /* 0x0009f01401007387 */ /* 0x0001e80000100a00 */
[----:B------:R1:W-:Y:S04]  /*14b820*/  STL [R1+0x34c], R4 ;  /* 0x00034c0401007387 */ /* 0x0003e80000100800 */
[----:B------:R3:W-:Y:S04]  /*14b830*/  STL [R1+0x17cc], R2 ;  /* 0x0017cc0201007387 */ /* 0x0007e80000100800 */
[----:B------:R4:W-:Y:S01]  /*14b840*/  STL.64 [R1+0x6170], R26 ;  /* 0x0061701a01007387 */ /* 0x0009e20000100a00 */
[----:B0-----:R-:W-:-:S02]  /*14b850*/  IADD3 R20, P1, R9, R27, RZ ;  /* 0x0000001b09147210 */ /* 0x001fc40007f3e0ff */
[----:B-1----:R-:W-:Y:S02]  /*14b860*/  PRMT R4, R7, 0x5410, R8 ;  /* 0x0000541007047816 */ /* 0x002fe40000000008 */
[----:B---3--:R-:W-:Y:S01]  /*14b870*/  PRMT R2, R3, 0x5410, R5 ;  /* 0x0000541003027816 */ /* 0x008fe20000000005 */
[----:B------:R-:W-:Y:S01]  /*14b880*/  IMAD.X R21, R29, 0x1, R26, P1 ;  /* 0x000000011d157824 */ /* 0x000fe200008e061a */
[----:B------:R-:W-:-:S04]  /*14b890*/  LOP3.LUT R7, R6, 0xffff, RZ, 0xc0, !PT ;  /* 0x0000ffff06077812 */ /* 0x000fc800078ec0ff */
[----:B------:R-:W-:Y:S04]  /*14b8a0*/  STL.64 [R1+0xa20], R20 ;  /* 0x000a201401007387 */ /* 0x000fe80000100a00 */
[----:B------:R0:W-:Y:S04]  /*14b8b0*/  STL [R1+0xa4], R4 ;  /* 0x0000a40401007387 */ /* 0x0001e80000100800 */
[----:B----4-:R-:W3:Y:S04]  /*14b8c0*/  LDL.LU R26, [R1+0xb0] ;  /* 0x0000b000011a7983 */ /* 0x010ee80000300800 */
[----:B------:R1:W-:Y:S04]  /*14b8d0*/  STL [R1+0xac], R2 ;  /* 0x0000ac0201007387 */ /* 0x0003e80000100800 */
[----:B------:R-:W3:Y:S01]  /*14b8e0*/  LDL.LU R27, [R1+0xa50] ;  /* 0x000a5000011b7983 */ /* 0x000ee20000300800 */
[----:B------:R-:W-:-:S03]  /*14b8f0*/  PRMT R23, R7, 0x3340, R0 ;  /* 0x0000334007177816 */ /* 0x000fc60000000000 */
[----:B0-----:R-:W4:Y:S01]  /*14b900*/  LDL.LU R4, [R1+0xb4] ;  /* 0x0000b40001047983 */ /* 0x001f220000300800 */
[----:B------:R-:W-:-:S03]  /*14b910*/  LOP3.LUT R20, R11, 0xffff, RZ, 0xc0, !PT ;  /* 0x0000ffff0b147812 */ /* 0x000fc600078ec0ff */
[----:B-1----:R-:W4:Y:S04]  /*14b920*/  LDL.LU R2, [R1+0xa68] ;  /* 0x000a680001027983 */ /* 0x002f280000300800 */
[----:B------:R-:W3:Y:S04]  /*14b930*/  LDL.LU R12, [R1+0xb8] ;  /* 0x0000b800010c7983 */ /* 0x000ee80000300800 */
[----:B------:R-:W3:Y:S04]  /*14b940*/  LDL.LU R10, [R1+0xa6c] ;  /* 0x000a6c00010a7983 */ /* 0x000ee80000300800 */
[----:B------:R-:W3:Y:S04]  /*14b950*/  LDL.LU R6, [R1+0x585c] ;  /* 0x00585c0001067983 */ /* 0x000ee80000300800 */
[----:B------:R-:W3:Y:S04]  /*14b960*/  LDL.LU R8, [R1+0xa70] ;  /* 0x000a700001087983 */ /* 0x000ee80000300800 */
[----:B------:R-:W3:Y:S04]  /*14b970*/  LDL.LU R5, [R1+0x57c0] ;  /* 0x0057c00001057983 */ /* 0x000ee80000300800 */
[----:B------:R-:W3:Y:S04]  /*14b980*/  LDL.LU R3, [R1+0x580c] ;  /* 0x00580c0001037983 */ /* 0x000ee80000300800 */
[----:B------:R-:W3:Y:S01]  /*14b990*/  LDL.LU R11, [R1+0xa4c] ;  /* 0x000a4c00010b7983 */ /* 0x000ee20000300800 */
[----:B--2---:R-:W-:-:S03]  /*14b9a0*/  LOP3.LUT R21, R13, 0xffff, RZ, 0xc0, !PT ;  /* 0x0000ffff0d157812 */ /* 0x004fc600078ec0ff */
[----:B------:R-:W2:Y:S01]  /*14b9b0*/  LDL.LU R13, [R1+0xa74] ;  /* 0x000a7400010d7983 */ /* 0x000ea20000300800 */
[----:B------:R-:W-:-:S03]  /*14b9c0*/  PRMT R22, R20, 0x3340, R21 ;  /* 0x0000334014167816 */ /* 0x000fc60000000015 */
[----:B------:R0:W-:Y:S01]  /*14b9d0*/  STL [R1+0x6018], R7 ;  /* 0x0060180701007387 */ /* 0x0001e20000100800 */
[----:B------:R-:W-:Y:S02]  /*14b9e0*/  PRMT R23, R22, 0x5410, R23 ;  /* 0x0000541016177816 */ /* 0x000fe40000000017 */
[----:B------:R-:W-:Y:S01]  /*14b9f0*/  IADD3 R22, P1, R9, R25, RZ ;  /* 0x0000001909167210 */ /* 0x000fe20007f3e0ff */
[----:B0-----:R-:W2:Y:S04]  /*14ba00*/  LDL.LU R7, [R1+0xa54] ;  /* 0x000a540001077983 */ /* 0x001ea80000300800 */
[----:B------:R0:W-:Y:S02]  /*14ba10*/  STL [R1+0x18e8], R23 ;  /* 0x0018e81701007387 */ /* 0x0001e40000100800 */
[----:B0-----:R-:W-:-:S05]  /*14ba20*/  IMAD.X R23, R29, 0x1, R24, P1 ;  /* 0x000000011d177824 */ /* 0x001fca00008e0618 */
[----:B------:R0:W-:Y:S04]  /*14ba30*/  STL.64 [R1+0xa18], R22 ;  /* 0x000a181601007387 */ /* 0x0001e80000100a00 */
[----:B0-----:R-:W4:Y:S02]  /*14ba40*/  LDL.LU.64 R22, [R1+0x6188] ;  /* 0x0061880001167983 */ /* 0x001f240000300a00 */
[----:B----4-:R-:W-:-:S04]  /*14ba50*/  SHF.R.U32.HI R23, RZ, 0x8, R23 ;  /* 0x00000008ff177819 */ /* 0x010fc80000011617 */
[----:B------:R-:W-:-:S04]  /*14ba60*/  LOP3.LUT R23, R23, 0xffff, RZ, 0xc0, !PT ;  /* 0x0000ffff17177812 */ /* 0x000fc800078ec0ff */
[----:B------:R-:W-:-:S05]  /*14ba70*/  PRMT R23, R23, 0x3340, R0 ;  /* 0x0000334017177816 */ /* 0x000fca0000000000 */
[----:B------:R0:W-:Y:S04]  /*14ba80*/  STL [R1+0x348], R23 ;  /* 0x0003481701007387 */ /* 0x0001e80000100800 */
[----:B0-----:R-:W4:Y:S01]  /*14ba90*/  LDL.LU R23, [R1+0x6180] ;  /* 0x0061800001177983 */ /* 0x001f220000300800 */
[----:B------:R-:W-:Y:S02]  /*14baa0*/  SHF.R.U32.HI R20, RZ, 0x8, R20 ;  /* 0x00000008ff147819 */ /* 0x000fe40000011614 */
[----:B------:R-:W-:Y:S02]  /*14bab0*/  SHF.R.U32.HI R21, RZ, 0x8, R21 ;  /* 0x00000008ff157819 */ /* 0x000fe40000011615 */
[----:B------:R-:W-:Y:S02]  /*14bac0*/  LOP3.LUT R20, R20, 0xffff, RZ, 0xc0, !PT ;  /* 0x0000ffff14147812 */ /* 0x000fe400078ec0ff */
[----:B------:R-:W-:-:S04]  /*14bad0*/  LOP3.LUT R21, R21, 0xffff, RZ, 0xc0, !PT ;  /* 0x0000ffff15157812 */ /* 0x000fc800078ec0ff */
[----:B------:R-:W-:-:S05]  /*14bae0*/  PRMT R21, R20, 0x3340, R21 ;  /* 0x0000334014157816 */ /* 0x000fca0000000015 */
[----:B------:R0:W-:Y:S01]  /*14baf0*/  STL [R1+0x5b4], R21 ;  /* 0x0005b41501007387 */ /* 0x0001e20000100800 */
[----:B----4-:R-:W-:-:S03]  /*14bb00*/  IADD3 R20, P1, R9, R23, RZ ;  /* 0x0000001709147210 */ /* 0x010fc60007f3e0ff */
[----:B------:R1:W-:Y:S02]  /*14bb10*/  STL [R1+0x6158], R23 ;  /* 0x0061581701007387 */ /* 0x0003e40000100800 */
[----:B0-----:R-:W-:Y:S02]  /*14bb20*/  IMAD.X R21, R29, 0x1, R22, P1 ;  /* 0x000000011d157824 */ /* 0x001fe400008e0616 */
[----:B-1----:R-:W2:Y:S04]  /*14bb30*/  LDL.LU R23, [R1+0x264] ;  /* 0x0002640001177983 */ /* 0x002ea80000300800 */
[----:B------:R0:W-:Y:S04]  /*14bb40*/  STL.64 [R1+0xa58], R20 ;  /* 0x000a581401007387 */ /* 0x0001e80000100a00 */
[----:B0-----:R-:W4:Y:S01]  /*14bb50*/  LDL.LU.64 R20, [R1+0x6178] ;  /* 0x0061780001147983 */ /* 0x001f220000300a00 */
[----:B------:R-:W-:-:S02]  /*14bb60*/  PRMT R4, R2, 0x5410, R4 ;  /* 0x0000541002047816 */ /* 0x000fc40000000004 */
[----:B---3--:R-:W-:Y:S02]  /*14bb70*/  LOP3.LUT R6, R6, 0xffff, RZ, 0xc0, !PT ;  /* 0x0000ffff06067812 */ /* 0x008fe400078ec0ff */
[----:B------:R-:W-:Y:S02]  /*14bb80*/  PRMT R2, R10, 0x5410, R12 ;  /* 0x000054100a027816 */ /* 0x000fe4000000000c */
[----:B------:R-:W-:Y:S02]  /*14bb90*/  LOP3.LUT R3, R3, 0xffff, RZ, 0xc0, !PT ;  /* 0x0000ffff03037812 */ /* 0x000fe400078ec0ff */
[----:B--2---:R-:W-:Y:S02]  /*14bba0*/  PRMT R23, R7, 0x5410, R23 ;  /* 0x0000541007177816 */ /* 0x004fe40000000017 */
[----:B------:R-:W-:-:S03]  /*14bbb0*/  PRMT R7, R27, 0x5410, R26 ;  /* 0x000054101b077816 */ /* 0x000fc6000000001a */
[----:B------:R-:W-:Y:S04]  /*14bbc0*/  STL [R1+0xa8], R23 ;  /* 0x0000a81701007387 */ /* 0x000fe80000100800 */
[----:B------:R-:W-:Y:S01]  /*14bbd0*/  STL [R1+0xb0], R7 ;  /* 0x0000b00701007387 */ /* 0x000fe20000100800 */
[----:B----4-:R-:W-:-:S03]  /*14bbe0*/  IADD3 R26, P1, R9, R21, RZ ;  /* 0x00000015091a7210 */ /* 0x010fc60007f3e0ff */
[----:B------:R0:W-:Y:S02]  /*14bbf0*/  STL.64 [R1+0x6150], R20 ;  /* 0x0061501401007387 */ /* 0x0001e40000100a00 */
[----:B------:R-:W-:-:S05]  /*14bc00*/  IMAD.X R27, R29, 0x1, R20, P1 ;  /* 0x000000011d1b7824 */ /* 0x000fca00008e0614 */
[----:B------:R-:W-:Y:S01]  /*14bc10*/  STL.64 [R1+0xa50], R26 ;  /* 0x000a501a01007387 */ /* 0x000fe20000100a00 */
[----:B0-----:R-:W-:Y:S02]  /*14bc20*/  LOP3.LUT R20, R8, 0xffff, RZ, 0xc0, !PT ;  /* 0x0000ffff08147812 */ /* 0x001fe400078ec0ff */
[----:B------:R-:W-:Y:S01]  /*14bc30*/  LOP3.LUT R8, R5, 0xffff, RZ, 0xc0, !PT ;  /* 0x0000ffff05087812 */ /* 0x000fe200078ec0ff */
[----:B------:R0:W-:Y:S01]  /*14bc40*/  STL [R1+0xb4], R4 ;  /* 0x0000b40401007387 */ /* 0x0001e20000100800 */
[----:B------:R-:W-:-:S03]  /*14bc50*/  PRMT R7, R20, 0x3340, R0 ;  /* 0x0000334014077816 */ /* 0x000fc60000000000 */
[----:B------:R1:W-:Y:S01]  /*14bc60*/  STL [R1+0xb8], R2 ;  /* 0x0000b80201007387 */ /* 0x0003e20000100800 */
[----:B------:R-:W-:-:S03]  /*14bc70*/  LOP3.LUT R5, R13, 0xffff, RZ, 0xc0, !PT ;  /* 0x0000ffff0d057812 */ /* 0x000fc600078ec0ff */
[----:B------:R-:W2:Y:S01]  /*14bc80*/  LDL.LU R21, [R1+0xa98] ;  /* 0x000a980001157983 */ /* 0x000ea20000300800 */
[----:B0-----:R-:W-:-:S04]  /*14bc90*/  PRMT R4, R6, 0x3340, R8 ;  /* 0x0000334006047816 */ /* 0x001fc80000000008 */
[----:B------:R-:W-:Y:S02]  /*14bca0*/  PRMT R4, R4, 0x5410, R7 ;  /* 0x0000541004047816 */ /* 0x000fe40000000007 */
[----:B-1----:R-:W-:-:S03]  /*14bcb0*/  LOP3.LUT R2, R11, 0xffff, RZ, 0xc0, !PT ;  /* 0x0000ffff0b027812 */ /* 0x002fc600078ec0ff */
[----:B------:R0:W-:Y:S01]  /*14bcc0*/  STL [R1+0x18e4], R4 ;  /* 0x0018e40401007387 */ /* 0x0001e20000100800 */
[----:B------:R-:W-:-:S03]  /*14bcd0*/  PRMT R7, R2, 0x3340, R0 ;  /* 0x0000334002077816 */ /* 0x000fc60000000000 */
[----:B------:R-:W3:Y:S04]  /*14bce0*/  LDL.LU R23, [R1+0x258] ;  /* 0x0002580001177983 */ /* 0x000ee80000300800 */
[----:B------:R-:W3:Y:S01]  /*14bcf0*/  LDL.LU R13, [R1+0x9b4] ;  /* 0x0009b400010d7983 */ /* 0x000ee20000300800 */
[----:B0-----:R-:W-:-:S04]  /*14bd00*/  PRMT R4, R3, 0x3340, R5 ;  /* 0x0000334003047816 */ /* 0x001fc80000000005 */
[----:B------:R-:W-:Y:S02]  /*14bd10*/  PRMT R4, R4, 0x5410, R7 ;  /* 0x0000541004047816 */ /* 0x000fe40000000007 */
[----:B------:R-:W-:-:S03]  /*14bd20*/  IADD3 R10, P1, R9, R19, RZ ;  /* 0x00000013090a7210 */ /* 0x000fc60007f3e0ff */
[----:B------:R-:W-:Y:S04]  /*14bd30*/  STL [R1+0x18e0], R4 ;  /* 0x0018e00401007387 */ /* 0x000fe80000100800 */
[----:B------:R0:W-:Y:S04]  /*14bd40*/  STL.64 [R1+0x6160], R18 ;  /* 0x0061601201007387 */ /* 0x0001e80000100a00 */
[----:B0-----:R-:W2:Y:S01]  /*14bd50*/  LDL.LU R19, [R1+0x260] ;  /* 0x0002600001137983 */ /* 0x001ea20000300800 */
[----:B------:R-:W-:Y:S02]  /*14bd60*/  SHF.R.U32.HI R3, RZ, 0x8, R3 ;  /* 0x00000008ff037819 */ /* 0x000fe40000011603 */
[----:B------:R-:W-:Y:S01]  /*14bd70*/  SHF.R.U32.HI R5, RZ, 0x8, R5 ;  /* 0x00000008ff057819 */ /* 0x000fe20000011605 */
[----:B------:R-:W-:Y:S01]  /*14bd80*/  IMAD.X R11, R29, 0x1, R18, P1 ;  /* 0x000000011d0b7824 */ /* 0x000fe200008e0612 */
[----:B------:R-:W-:-:S02]  /*14bd90*/  SHF.R.U32.HI R6, RZ, 0x8, R6 ;  /* 0x00000008ff067819 */ /* 0x000fc40000011606 */
[----:B------:R-:W-:Y:S02]  /*14bda0*/  LOP3.LUT R3, R3, 0xffff, RZ, 0xc0, !PT ;  /* 0x0000ffff03037812 */ /* 0x000fe400078ec0ff */
[----:B------:R-:W-:Y:S02]  /*14bdb0*/  LOP3.LUT R5, R5, 0xffff, RZ, 0xc0, !PT ;  /* 0x0000ffff05057812 */ /* 0x000fe400078ec0ff */
[----:B------:R-:W-:Y:S01]  /*14bdc0*/  SHF.R.U32.HI R8, RZ, 0x8, R8 ;  /* 0x00000008ff087819 */ /* 0x000fe20000011608 */
[----:B------:R0:W-:Y:S04]  /*14bdd0*/  STL.64 [R1+0xa78], R10 ;  /* 0x000a780a01007387 */ /* 0x0001e80000100a00 */
[----:B------:R-:W4:Y:S04]  /*14bde0*/  LDL.LU R7, [R1+0x25c] ;  /* 0x00025c0001077983 */ /* 0x000f280000300800 */
[----:B------:R-:W4:Y:S01]  /*14bdf0*/  LDL.LU R4, [R1+0xa48] ;  /* 0x000a480001047983 */ /* 0x000f220000300800 */
[----:B------:R-:W-:-:S02]  /*14be00*/  PRMT R3, R3, 0x3340, R5 ;  /* 0x0000334003037816 */ /* 0x000fc40000000005 */
[----:B------:R-:W-:Y:S02]  /*14be10*/  LOP3.LUT R6, R6, 0xffff, RZ, 0xc0, !PT ;  /* 0x0000ffff06067812 */ /* 0x000fe400078ec0ff */
[----:B------:R-:W-:Y:S01]  /*14be20*/  LOP3.LUT R18, R8, 0xffff, RZ, 0xc0, !PT ;  /* 0x0000ffff08127812 */ /* 0x000fe200078ec0ff */
[----:B------:R-:W4:Y:S01]  /*14be30*/  LDL.LU R12, [R1+0x254] ;  /* 0x00025400010c7983 */ /* 0x000f220000300800 */
[----:B------:R-:W-:Y:S02]  /*14be40*/  IADD3 R26, P1, R9, R17, RZ ;  /* 0x00000011091a7210 */ /* 0x000fe40007f3e0ff */
[----:B------:R-:W-:Y:S01]  /*14be50*/  PRMT R6, R6, 0x3340, R18 ;  /* 0x0000334006067816 */ /* 0x000fe20000000012 */
[----:B0-----:R-:W4:Y:S04]  /*14be60*/  LDL.LU R10, [R1+0x9a0] ;  /* 0x0009a000010a7983 */ /* 0x001f280000300800 */
[----:B------:R-:W4:Y:S04]  /*14be70*/  LDL.LU R8, [R1+0x250] ;  /* 0x0002500001087983 */ /* 0x000f280000300800 */
[----:B------:R-:W4:Y:S04]  /*14be80*/  LDL.LU R5, [R1+0x9b0] ;  /* 0x0009b00001057983 */ /* 0x000f280000300800 */
[----:B------:R0:W-:Y:S01]  /*14be90*/  STL [R1+0x564], R3 ;  /* 0x0005640301007387 */ /* 0x0001e20000100800 */
[----:B------:R-:W-:Y:S01]  /*14bea0*/  IMAD.X R27, R29, 0x1, R15, P1 ;  /* 0x000000011d1b7824 */ /* 0x000fe200008e060f */
[----:B------:R-:W-:-:S02]  /*14beb0*/  IADD3 R18, P1, R9, R16, RZ ;  /* 0x0000001009127210 */ /* 0x000fc40007f3e0ff */
[----:B0-----:R-:W4:Y:S04]  /*14bec0*/  LDL.LU R3, [R1+0x248] ;  /* 0x0002480001037983 */ /* 0x001f280000300800 */
[----:B------:R-:W4:Y:S04]  /*14bed0*/  LDL.LU R11, [R1+0x33c] ;  /* 0x00033c00010b7983 */ /* 0x000f280000300800 */
[----:B------:R-:W-:Y:S04]  /*14bee0*/  STL [R1+0x6148], R17 ;  /* 0x0061481101007387 */ /* 0x000fe80000100800 */
[----:B------:R-:W-:Y:S04]  /*14bef0*/  STL [R1+0x560], R6 ;  /* 0x0005600601007387 */ /* 0x000fe80000100800 */
[----:B------:R0:W-:Y:S04]  /*14bf00*/  STL.64 [R1+0xa70], R26 ;  /* 0x000a701a01007387 */ /* 0x0001e80000100a00 */
[----:B0-----:R-:W4:Y:S04]  /*14bf10*/  LDL.LU.64 R26, [R1+0x6170] ;  /* 0x00617000011a7983 */ /* 0x001f280000300a00 */
[----:B------:R-:W4:Y:S01]  /*14bf20*/  LDL.LU R6, [R1+0x586c] ;  /* 0x00586c0001067983 */ /* 0x000f220000300800 */
[----:B---3--:R-:W-:-:S02]  /*14bf30*/  PRMT R13, R13, 0x5410, R23 ;  /* 0x000054100d0d7816 */ /* 0x008fc40000000017 */
[----:B--2---:R-:W-:Y:S01]  /*14bf40*/  PRMT R17, R21, 0x5410, R19 ;  /* 0x0000541015117816 */ /* 0x004fe20000000013 */
[----:B------:R-:W-:-:S04]  /*14bf50*/  IMAD.X R19, R29, 0x1, R14, P1 ;  /* 0x000000011d137824 */ /* 0x000fc800008e060e */
[----:B------:R0:W-:Y:S04]  /*14bf60*/  STL [R1+0xbc], R17 ;  /* 0x0000bc1101007387 */ /* 0x0001e80000100800 */
[----:B------:R-:W2:Y:S01]  /*14bf70*/  LDL.LU R29, [R1+0x6168] ;  /* 0x00616800011d7983 */ /* 0x000ea20000300800 */
[----:B0-----:R-:W-:-:S04]  /*14bf80*/  SHF.R.U32.HI R17, RZ, 0x8, R20 ;  /* 0x00000008ff117819 */ /* 0x001fc80000011614 */
[----:B------:R-:W-:-:S04]  /*14bf90*/  LOP3.LUT R17, R17, 0xffff, RZ, 0xc0, !PT ;  /* 0x0000ffff11117812 */ /* 0x000fc800078ec0ff */
[----:B------:R-:W-:Y:S01]  /*14bfa0*/  PRMT R17, R17, 0x3340, R0 ;  /* 0x0000334011117816 */ /* 0x000fe20000000000 */
[----:B------:R-:W-:Y:S04]  /*14bfb0*/  STL.64 [R1+0xaa8], R18 ;  /* 0x000aa81201007387 */ /* 0x000fe80000100a00 */
[----:B------:R-:W-:Y:S04]  /*14bfc0*/  STL [R1+0x344], R17 ;  /* 0x0003441101007387 */ /* 0x000fe80000100800 */
[----:B------:R0:W-:Y:S04]  /*14bfd0*/  STL [R1+0xc0], R13 ;  /* 0x0000c00d01007387 */ /* 0x0001e80000100800 */
[----:B------:R-:W3:Y:S04]  /*14bfe0*/  LDL.LU R23, [R1+0xa9c] ;  /* 0x000a9c0001177983 */ /* 0x000ee80000300800 */
[----:B0-----:R-:W3:Y:S01]  /*14bff0*/  LDL.LU R13, [R1+0x57dc] ;  /* 0x0057dc00010d7983 */ /* 0x001ee20000300800 */
[----:B------:R-:W-:Y:S01]  /*14c000*/  VIADD R9, R9, UR5 ;  /* 0x0000000509097c36 */ /* 0x000fe20008000000 */
[----:B----4-:R-:W-:-:S02]  /*14c010*/  PRMT R4, R4, 0x5410, R7 ;  /* 0x0000541004047816 */ /* 0x010fc40000000007 */
[----:B------:R-:W-:Y:S01]  /*14c020*/  SHF.R.U32.HI R2, RZ, 0x8, R2 ;  /* 0x00000008ff027819 */ /* 0x000fe20000011602 */
[----:B------:R-:W-:-:S03]  /*14c030*/  ULDC UR5, c[0x0][0x248] ;  /* 0x0000920000057ab9 */ /* 0x000fc60000000800 */
[----:B------:R-:W-:Y:S02]  /*14c040*/  LOP3.LUT R2, R2, 0xffff, RZ, 0xc0, !PT ;  /* 0x0000ffff02027812 */ /* 0x000fe400078ec0ff */
[----:B------:R-:W-:Y:S02]  /*14c050*/  LOP3.LUT R21, R6, 0xffff, RZ, 0xc0, !PT ;  /* 0x0000ffff06157812 */ /* 0x000fe400078ec0ff */
[----:B--2---:R-:W-:Y:S01]  /*14c060*/  IADD3 R18, P1, R9, R29, RZ ;  /* 0x0000001d09127210 */ /* 0x004fe20007f3e0ff */
[----:B------:R0:W-:Y:S04]  /*14c070*/  STL [R1+0x6138], R29 ;  /* 0x0061381d01007387 */ /* 0x0001e80000100800 */
[----:B------:R1:W-:Y:S01]  /*14c080*/  STL [R1+0xc4], R4 ;  /* 0x0000c40401007387 */ /* 0x0003e20000100800 */
[----:B0-----:R-:W-:-:S05]  /*14c090*/  SHF.R.S32.HI R29, RZ, 0x1f, R9 ;  /* 0x0000001fff1d7819 */ /* 0x001fca0000011409 */
[----:B------:R-:W-:Y:S01]  /*14c0a0*/  IMAD.X R19, R29, 0x1, R28, P1 ;  /* 0x000000011d137824 */ /* 0x000fe200008e061c */
[----:B-1----:R-:W-:-:S04]  /*14c0b0*/  PRMT R4, R2, 0x3340, R0 ;  /* 0x0000334002047816 */ /* 0x002fc80000000000 */
[----:B------:R0:W-:Y:S01]  /*14c0c0*/  STL.64 [R1+0xa68], R18 ;  /* 0x000a681201007387 */ /* 0x0001e20000100a00 */
[----:B------:R-:W-:-:S03]  /*14c0d0*/  PRMT R2, R10, 0x5410, R12 ;  /* 0x000054100a027816 */ /* 0x000fc6000000000c */
[----:B------:R1:W-:Y:S01]  /*14c0e0*/  STL [R1+0x340], R4 ;  /* 0x0003400401007387 */ /* 0x0003e20000100800 */
[----:B0-----:R-:W-:Y:S02]  /*14c0f0*/  IADD3 R18, P1, R9, R27, RZ ;  /* 0x0000001b09127210 */ /* 0x001fe40007f3e0ff */
[----:B-1----:R-:W-:Y:S01]  /*14c100*/  PRMT R4, R5, 0x5410, R8 ;  /* 0x0000541005047816 */ /* 0x002fe20000000008 */
[----:B------:R0:W-:Y:S02]  /*14c110*/  STL [R1+0xc8], R2 ;  /* 0x0000c80201007387 */ /* 0x0001e40000100800 */
[----:B------:R-:W-:Y:S02]  /*14c120*/  IMAD.X R19, R29, 0x1, R26, P1 ;  /* 0x000000011d137824 */ /* 0x000fe400008e061a */
[----:B------:R1:W-:Y:S01]  /*14c130*/  STL.64 [R1+0x6140], R26 ;  /* 0x0061401a01007387 */ /* 0x0003e20000100a00 */
[----:B---3--:R-:W-:-:S03]  /*14c140*/  LOP3.LUT R20, R23, 0xffff, RZ, 0xc0, !PT ;  /* 0x0000ffff17147812 */ /* 0x008fc600078ec0ff */
[----:B------:R2:W-:Y:S01]  /*14c150*/  STL.64 [R1+0xaa0], R18 ;  /* 0x000aa01201007387 */ /* 0x0005e20000100a00 */
[----:B0-----:R-:W-:Y:S02]  /*14c160*/  PRMT R2, R11, 0x5410, R3 ;  /* 0x000054100b027816 */ /* 0x001fe40000000003 */
[----:B------:R-:W-:Y:S01]  /*14c170*/  LOP3.LUT R23, R13, 0xffff, RZ, 0xc0, !PT ;  /* 0x0000ffff0d177812 */ /* 0x000fe200078ec0ff */
[----:B-1----:R-:W3:Y:S04]  /*14c180*/  LDL.LU R26, [R1+0x24c] ;  /* 0x00024c00011a7983 */ /* 0x002ee80000300800 */
[----:B------:R0:W-:Y:S04]  /*14c190*/  STL [R1+0xcc], R4 ;  /* 0x0000cc0401007387 */ /* 0x0001e80000100800 */
[----:B------:R-:W3:Y:S04]  /*14c1a0*/  LDL.LU R27, [R1+0x9a4] ;  /* 0x0009a400011b7983 */ /* 0x000ee80000300800 */
[----:B------:R1:W-:Y:S04]  /*14c1b0*/  STL [R1+0xd0], R2 ;  /* 0x0000d00201007387 */ /* 0x0003e80000100800 */
[----:B------:R-:W4:Y:S04]  /*14c1c0*/  LDL.LU R17, [R1+0xd8] ;  /* 0x0000d80001117983 */ /* 0x000f280000300800 */
[----:B------:R-:W4:Y:S01]  /*14c1d0*/  LDL.LU R7, [R1+0x980] ;  /* 0x0009800001077983 */ /* 0x000f220000300800 */
[----:B--2---:R-:W-:-:S02]  /*14c1e0*/  PRMT R19, R20, 0x3340, R0 ;  /* 0x0000334014137816 */ /* 0x004fc40000000000 */
[----:B------:R-:W-:Y:S01]  /*14c1f0*/  PRMT R18, R21, 0x3340, R23 ;  /* 0x0000334015127816 */ /* 0x000fe20000000017 */
[----:B0-----:R-:W2:Y:S04]  /*14c200*/  LDL.LU R4, [R1+0xdc] ;  /* 0x0000dc0001047983 */ /* 0x001ea80000300800 */
[----:B-1----:R-:W2:Y:S04]  /*14c210*/  LDL.LU R2, [R1+0x968] ;  /* 0x0009680001027983 */ /* 0x002ea80000300800 */
[----:B------:R-:W2:Y:S04]  /*14c220*/  LDL.LU R12, [R1+0xe0] ;  /* 0x0000e000010c7983 */ /* 0x000ea80000300800 */
[----:B------:R-:W2:Y:S04]  /*14c230*/  LDL.LU R10, [R1+0x95c] ;  /* 0x00095c00010a7983 */ /* 0x000ea80000300800 */
[----:B------:R-:W2:Y:S04]  /*14c240*/  LDL.LU R5, [R1+0x8f4] ;  /* 0x0008f40001057983 */ /* 0x000ea80000300800 */
[----:B------:R-:W2:Y:S01]  /*14c250*/  LDL.LU R8, [R1+0x70c] ;  /* 0x00070c0001087983 */ /* 0x000ea20000300800 */
[----:B------:R-:W-:-:S03]  /*14c260*/  PRMT R19, R18, 0x5410, R19 ;  /* 0x0000541012137816 */ /* 0x000fc60000000013 */
[----:B------:R-:W2:Y:S01]  /*14c270*/  LDL.LU R3, [R1+0x7f4] ;  /* 0x0007f40001037983 */ /* 0x000ea20000300800 */
[----:B------:R-:W-:-:S03]  /*14c280*/  IADD3 R18, P1, R9, R25, RZ ;  /* 0x0000001909127210 */ /* 0x000fc60007f3e0ff */
[----:B------:R-:W2:Y:S04]  /*14c290*/  LDL.LU R6, [R1+0x8f8] ;  /* 0x0008f80001067983 */ /* 0x000ea80000300800 */
[----:B------:R-:W2:Y:S01]  /*14c2a0*/  LDL.LU R11, [R1+0x710] ;  /* 0x00071000010b7983 */ /* 0x000ea20000300800 */
[----:B------:R-:W-:-:S03]  /*14c2b0*/  SHF.R.U32.HI R23, RZ, 0x8, R23 ;  /* 0x00000008ff177819 */ /* 0x000fc60000011617 */
[----:B------:R-:W2:Y:S01]  /*14c2c0*/  LDL.LU R13, [R1+0x7f8] ;  /* 0x0007f800010d7983 */ /* 0x000ea20000300800 */
[----:B------:R-:W-:-:S03]  /*14c2d0*/  SHF.R.U32.HI R21, RZ, 0x8, R21 ;  /* 0x00000008ff157819 */ /* 0x000fc60000011615 */
[----:B------:R0:W-:Y:S01]  /*14c2e0*/  STL [R1+0x18ac], R19 ;  /* 0x0018ac1301007387 */ /* 0x0001e20000100800 */
[----:B------:R-:W-:Y:S02]  /*14c2f0*/  LOP3.LUT R23, R23, 0xffff, RZ, 0xc0, !PT ;  /* 0x0000ffff17177812 */ /* 0x000fe400078ec0ff */
[----:B------:R-:W-:Y:S01]  /*14c300*/  LOP3.LUT R21, R21, 0xffff, RZ, 0xc0, !PT ;  /* 0x0000ffff15157812 */ /* 0x000fe200078ec0ff */
[----:B0-----:R-:W-:-:S03]  /*14c310*/  IMAD.X R19, R29, 0x1, R24, P1 ;  /* 0x000000011d137824 */ /* 0x001fc600008e0618 */
[----:B------:R-:W-:Y:S02]  /*14c320*/  PRMT R21, R21, 0x3340, R23 ;  /* 0x0000334015157816 */ /* 0x000fe40000000017 */
[----:B------:R0:W-:Y:S04]  /*14c330*/  STL.64 [R1+0xa98], R18 ;  /* 0x000a981201007387 */ /* 0x0001e80000100a00 */
[----:B0-----:R-:W2:Y:S04]  /*14c340*/  LDL.LU.64 R18, [R1+0x6160] ;  /* 0x0061600001127983 */ /* 0x001ea80000300a00 */
[----:B------:R-:W3:Y:S01]  /*14c350*/  LDL.LU R23, [R1+0x6158] ;  /* 0x0061580001177983 */ /* 0x000ee20000300800 */
[----:B------:R-:W-:-:S03]  /*14c360*/  SHF.R.U32.HI R20, RZ, 0x8, R20 ;  /* 0x00000008ff147819 */ /* 0x000fc60000011614 */
[----:B------:R0:W-:Y:S01]  /*14c370*/  STL [R1+0x54c], R21 ;  /* 0x00054c1501007387 */ /* 0x0001e20000100800 */
[----:B------:R-:W-:-:S04]  /*14c380*/  LOP3.LUT R20, R20, 0xffff, RZ, 0xc0, !PT ;  /* 0x0000ffff14147812 */ /* 0x000fc800078ec0ff */
[----:B0-----:R-:W-:-:S05]  /*14c390*/  PRMT R21, R20, 0x3340, R0 ;  /* 0x0000334014157816 */ /* 0x001fca0000000000 */
[----:B------:R0:W-:Y:S01]  /*14c3a0*/  STL [R1+0x33c], R21 ;  /* 0x00033c1501007387 */ /* 0x0001e20000100800 */
[----:B---3--:R-:W-:-:S03]  /*14c3b0*/  IADD3 R20, P1, R9, R23, RZ ;  /* 0x0000001709147210 */ /* 0x008fc60007f3e0ff */
[----:B------:R-:W-:Y:S02]  /*14c3c0*/  STL [R1+0x6128], R23 ;  /* 0x0061281701007387 */ /* 0x000fe40000100800 */
[----:B0-----:R-:W-:-:S05]  /*14c3d0*/  IMAD.X R21, R29, 0x1, R22, P1 ;  /* 0x000000011d157824 */ /* 0x001fca00008e0616 */
[----:B------:R0:W-:Y:S04]  /*14c3e0*/  STL.64 [R1+0xac8], R20 ;  /* 0x000ac81401007387 */ /* 0x0001e80000100a00 */
[----:B0-----:R-:W3:Y:S01]  /*14c3f0*/  LDL.LU.64 R20, [R1+0x6150] ;  /* 0x0061500001147983 */ /* 0x001ee20000300a00 */
[----:B------:R-:W-:Y:S02]  /*14c400*/  PRMT R23, R27, 0x5410, R26 ;  /* 0x000054101b177816 */ /* 0x000fe4000000001a */
[----:B----4-:R-:W-:Y:S02]  /*14c410*/  PRMT R7, R7, 0x5410, R17 ;  /* 0x0000541007077816 */ /* 0x010fe40000000011 */
[----:B--2---:R-:W-:Y:S02]  /*14c420*/  PRMT R4, R2, 0x5410, R4 ;  /* 0x0000541002047816 */ /* 0x004fe40000000004 */
[----:B------:R-:W-:Y:S01]  /*14c430*/  PRMT R2, R10, 0x5410, R12 ;  /* 0x000054100a027816 */ /* 0x000fe2000000000c */
[----:B------:R-:W-:Y:S04]  /*14c440*/  STL [R1+0xd4], R23 ;  /* 0x0000d41701007387 */ /* 0x000fe80000100800 */
[----:B------:R-:W-:Y:S01]  /*14c450*/  STL [R1+0xd8], R7 ;  /* 0x0000d80701007387 */ /* 0x000fe20000100800 */
[----:B------:R-:W-:-:S02]  /*14c460*/  LOP3.LUT R5, R5, 0xffff, RZ, 0xc0, !PT ;  /* 0x0000ffff05057812 */ /* 0x000fc400078ec0ff */
[----:B------:R-:W-:Y:S02]  /*14c470*/  LOP3.LUT R6, R6, 0xffff, RZ, 0xc0, !PT ;  /* 0x0000ffff06067812 */ /* 0x000fe400078ec0ff */
[----:B---3--:R-:W-:Y:S01]  /*14c480*/  IADD3 R26, P1, R9, R21, RZ ;  /* 0x00000015091a7210 */ /* 0x008fe20007f3e0ff */
[----:B------:R0:W-:Y:S04]  /*14c490*/  STL.64 [R1+0x6120], R20 ;  /* 0x0061201401007387 */ /* 0x0001e80000100a00 */
[----:B------:R-:W-:-:S05]  /*14c4a0*/  IMAD.X R27, R29, 0x1, R20, P1 ;  /* 0x000000011d1b7824 */ /* 0x000fca00008e0614 */
[----:B------:R-:W-:Y:S04]  /*14c4b0*/  STL.64 [R1+0xac0], R26 ;  /* 0x000ac01a01007387 */ /* 0x000fe80000100a00 */
[----:B------:R1:W-:Y:S04]  /*14c4c0*/  STL [R1+0xdc], R4 ;  /* 0x0000dc0401007387 */ /* 0x0003e80000100800 */
[----:B------:R2:W-:Y:S01]  /*14c4d0*/  STL [R1+0xe0], R2 ;  /* 0x0000e00201007387 */ /* 0x0005e20000100800 */
[----:B0-----:R-:W-:Y:S02]  /*14c4e0*/  LOP3.LUT R20, R11, 0xffff, RZ, 0xc0, !PT ;  /* 0x0000ffff0b147812 */ /* 0x001fe400078ec0ff */
[----:B-1----:R-:W-:-:S02]  /*14c4f0*/  LOP3.LUT R4, R8, 0xffff, RZ, 0xc0, !PT ;  /* 0x0000ffff08047812 */ /* 0x002fc400078ec0ff */
[----:B--2---:R-:W-:Y:S02]  /*14c500*/  LOP3.LUT R2, R3, 0xffff, RZ, 0xc0, !PT ;  /* 0x0000ffff03027812 */ /* 0x004fe400078ec0ff */
[----:B------:R-:W-:Y:S02]  /*14c510*/  LOP3.LUT R3, R13, 0xffff, RZ, 0xc0, !PT ;  /* 0x0000ffff0d037812 */ /* 0x000fe400078ec0ff */
[----:B------:R-:W-:Y:S02]  /*14c520*/  PRMT R8, R4, 0x3340, R0 ;  /* 0x0000334004087816 */ /* 0x000fe40000000000 */
[----:B------:R-:W-:-:S04]  /*14c530*/  PRMT R7, R5, 0x3340, R2 ;  /* 0x0000334005077816 */ /* 0x000fc80000000002 */
[----:B------:R-:W-:Y:S02]  /*14c540*/  PRMT R10, R7, 0x5410, R8 ;  /* 0x00005410070a7816 */ /* 0x000fe40000000008 */
[----:B------:R-:W-:Y:S02]  /*14c550*/  PRMT R8, R20, 0x3340, R0 ;  /* 0x0000334014087816 */ /* 0x000fe40000000000 */
[----:B------:R-:W-:Y:S02]  /*14c560*/  PRMT R7, R6, 0x3340, R3 ;  /* 0x0000334006077816 */ /* 0x000fe40000000003 */
[----:B------:R-:W-:Y:S02]  /*14c570*/  IADD3 R12, P1, R9, R19, RZ ;  /* 0x00000013090c7210 */ /* 0x000fe40007f3e0ff */
[----:B------:R-:W-:Y:S01]  /*14c580*/  PRMT R7, R7, 0x5410, R8 ;  /* 0x0000541007077816 */ /* 0x000fe20000000008 */
[----:B------:R-:W-:Y:S04]  /*14c590*/  STL [R1+0x18a8], R10 ;  /* 0x0018a80a01007387 */ /* 0x000fe80000100800 */
[----:B------:R-:W2:Y:S04]  /*14c5a0*/  LDL.LU R21, [R1+0x244] ;  /* 0x0002440001157983 */ /* 0x000ea80000300800 */
[----:B------:R-:W2:Y:S01]  /*14c5b0*/  LDL.LU R11, [R1+0x974] ;  /* 0x00097400010b7983 */ /* 0x000ea20000300800 */
[----:B------:R-:W-:-:S03]  /*14c5c0*/  IMAD.X R13, R29, 0x1, R18, P1 ;  /* 0x000000011d0d7824 */ /* 0x000fc600008e0612 */
[----:B------:R0:W-:Y:S04]  /*14c5d0*/  STL [R1+0x18a4], R7 ;  /* 0x0018a40701007387 */ /* 0x0001e80000100800 */
[----:B------:R-:W3:Y:S01]  /*14c5e0*/  LDL.LU R23, [R1+0xec] ;  /* 0x0000ec0001177983 */ /* 0x000ee20000300800 */
[----:B------:R-:W-:Y:S02]  /*14c5f0*/  SHF.R.U32.HI R2, RZ, 0x8, R2 ;  /* 0x00000008ff027819 */ /* 0x000fe40000011602 */
[----:B------:R-:W-:Y:S02]  /*14c600*/  SHF.R.U32.HI R5, RZ, 0x8, R5 ;  /* 0x00000008ff057819 */ /* 0x000fe40000011605 */
[----:B------:R-:W-:Y:S02]  /*14c610*/  SHF.R.U32.HI R3, RZ, 0x8, R3 ;  /* 0x00000008ff037819 */ /* 0x000fe40000011603 */
[----:B------:R-:W-:-:S02]  /*14c620*/  SHF.R.U32.HI R6, RZ, 0x8, R6 ;  /* 0x00000008ff067819 */ /* 0x000fc40000011606 */
[----:B------:R-:W-:Y:S01]  /*14c630*/  LOP3.LUT R17, R2, 0xffff, RZ, 0xc0, !PT ;  /* 0x0000ffff02117812 */ /* 0x000fe200078ec0ff */
[----:B0-----:R-:W3:Y:S04]  /*14c640*/  LDL.LU R7, [R1+0x950] ;  /* 0x0009500001077983 */ /* 0x001ee80000300800 */
[----:B------:R0:W-:Y:S04]  /*14c650*/  STL.64 [R1+0x6130], R18 ;  /* 0x0061301201007387 */ /* 0x0001e80000100a00 */
[----:B------:R1:W-:Y:S01]  /*14c660*/  STL.64 [R1+0xaf8], R12 ;  /* 0x000af80c01007387 */ /* 0x0003e20000100a00 */
[----:B------:R-:W-:-:S02]  /*14c670*/  LOP3.LUT R27, R5, 0xffff, RZ, 0xc0, !PT ;  /* 0x0000ffff051b7812 */ /* 0x000fc400078ec0ff */
[----:B------:R-:W-:Y:S01]  /*14c680*/  LOP3.LUT R26, R3, 0xffff, RZ, 0xc0, !PT ;  /* 0x0000ffff031a7812 */ /* 0x000fe200078ec0ff */
[----:B0-----:R-:W4:Y:S04]  /*14c690*/  LDL.LU R18, [R1+0x240] ;  /* 0x0002400001127983 */ /* 0x001f280000300800 */
[----:B------:R-:W4:Y:S04]  /*14c6a0*/  LDL.LU R19, [R1+0x958] ;  /* 0x0009580001137983 */ /* 0x000f280000300800 */
[----:B------:R-:W3:Y:S04]  /*14c6b0*/  LDL.LU R2, [R1+0xf0] ;  /* 0x0000f00001027983 */ /* 0x000ee80000300800 */
[----:B-1----:R-:W3:Y:S04]  /*14c6c0*/  LDL.LU R12, [R1+0x8d4] ;  /* 0x0008d400010c7983 */ /* 0x002ee80000300800 */
[----:B------:R-:W3:Y:S04]  /*14c6d0*/  LDL.LU R10, [R1+0x23c] ;  /* 0x00023c00010a7983 */ /* 0x000ee80000300800 */
[----:B------:R-:W3:Y:S04]  /*14c6e0*/  LDL.LU R8, [R1+0x940] ;  /* 0x0009400001087983 */ /* 0x000ee80000300800 */
[----:B------:R-:W3:Y:S01]  /*14c6f0*/  LDL.LU R5, [R1+0xfc] ;  /* 0x0000fc0001057983 */ /* 0x000ee20000300800 */
[----:B------:R-:W-:-:S03]  /*14c700*/  LOP3.LUT R13, R6, 0xffff, RZ, 0xc0, !PT ;  /* 0x0000ffff060d7812 */ /* 0x000fc600078ec0ff */
[----:B------:R-:W3:Y:S04]  /*14c710*/  LDL.LU R3, [R1+0x540] ;  /* 0x0005400001037983 */ /* 0x000ee80000300800 */
[----:B------:R-:W3:Y:S01]  /*14c720*/  LDL.LU R6, [R1+0x8a0] ;  /* 0x0008a00001067983 */ /* 0x000ee20000300800 */
[----:B------:R-:W-:-:S03]  /*14c730*/  PRMT R27, R27, 0x3340, R17 ;  /* 0x000033401b1b7816 */ /* 0x000fc60000000011 */
[----:B------:R-:W2:Y:S04]  /*14c740*/  LDL.LU R17, [R1+0x6148] ;  /* 0x0061480001117983 */ /* 0x000ea80000300800 */
[----:B------:R0:W-:Y:S02]  /*14c750*/  STL [R1+0x548], R27 ;  /* 0x0005481b01007387 */ /* 0x0001e40000100800 */
[----:B0-----:R-:W-:Y:S02]  /*14c760*/  PRMT R27, R13, 0x3340, R26 ;  /* 0x000033400d1b7816 */ /* 0x001fe4000000001a */
[----:B------:R-:W3:Y:S04]  /*14c770*/  LDL.LU R13, [R1+0x688] ;  /* 0x00068800010d7983 */ /* 0x000ee80000300800 */
[----:B------:R0:W-:Y:S01]  /*14c780*/  STL [R1+0x544], R27 ;  /* 0x0005441b01007387 */ /* 0x0001e20000100800 */
[----:B----4-:R-:W-:-:S02]  /*14c790*/  PRMT R19, R19, 0x5410, R18 ;  /* 0x0000541013137816 */ /* 0x010fc40000000012 */
[----:B--2---:R-:W-:-:S05]  /*14c7a0*/  IADD3 R26, P1, R9, R17, RZ ;  /* 0x00000011091a7210 */ /* 0x004fca0007f3e0ff */
[----:B0-----:R-:W-:Y:S01]  /*14c7b0*/  IMAD.X R27, R29, 0x1, R15, P1 ;  /* 0x000000011d1b7824 */ /* 0x001fe200008e060f */
[----:B------:R-:W-:-:S04]  /*14c7c0*/  IADD3 R18, P1, R9, R16, RZ ;  /* 0x0000001009127210 */ /* 0x000fc80007f3e0ff */
[----:B------:R0:W-:Y:S04]  /*14c7d0*/  STL.64 [R1+0xaf0], R26 ;  /* 0x000af01a01007387 */ /* 0x0001e80000100a00 */
[----:B0-----:R-:W2:Y:S04]  /*14c7e0*/  LDL.LU.64 R26, [R1+0x6140] ;  /* 0x00614000011a7983 */ /* 0x001ea80000300a00 */
[----:B------:R0:W-:Y:S02]  /*14c7f0*/  STL [R1+0xe4], R19 ;  /* 0x0000e41301007387 */ /* 0x0001e40000100800 */
[----:B0-----:R-:W-:-:S02]  /*14c800*/  IMAD.X R19, R29, 0x1, R14, P1 ;  /* 0x000000011d137824 */ /* 0x001fc400008e060e */
[----:B------:R-:W4:Y:S04]  /*14c810*/  LDL.LU R29, [R1+0x6138] ;  /* 0x00613800011d7983 */ /* 0x000f280000300800 */
[----:B------:R0:W-:Y:S02]  /*14c820*/  STL.64 [R1+0xb10], R18 ;  /* 0x000b101201007387 */ /* 0x0001e40000100a00 */
[----:B0-----:R-:W-:-:S04]  /*14c830*/  SHF.R.U32.HI R18, RZ, 0x8, R20 ;  /* 0x00000008ff127819 */ /* 0x001fc80000011614 */
[----:B------:R-:W-:-:S04]  /*14c840*/  LOP3.LUT R18, R18, 0xffff, RZ, 0xc0, !PT ;  /* 0x0000ffff12127812 */ /* 0x000fc800078ec0ff */
[----:B------:R-:W-:Y:S02]  /*14c850*/  PRMT R19, R18, 0x3340, R0 ;  /* 0x0000334012137816 */ /* 0x000fe40000000000 */
[----:B------:R-:W-:Y:S02]  /*14c860*/  PRMT R18, R11, 0x5410, R21 ;  /* 0x000054100b127816 */ /* 0x000fe40000000015 */
[----:B------:R-:W2:Y:S01]  /*14c870*/  LDL.LU R11, [R1+0x7a4] ;  /* 0x0007a400010b7983 */ /* 0x000ea20000300800 */
[----:B------:R-:W-:-:S03]  /*14c880*/  VIADD R9, R9, UR5 ;  /* 0x0000000509097c36 */ /* 0x000fc60008000000 */
[----:B------:R-:W-:Y:S04]  /*14c890*/  STL [R1+0x338], R19 ;  /* 0x0003381301007387 */ /* 0x000fe80000100800 */
[----:B------:R4:W-:Y:S01]  /*14c8a0*/  STL [R1+0xe8], R18 ;  /* 0x0000e81201007387 */ /* 0x0009e20000100800 */
[----:B------:R-:W-:Y:S02]  /*14c8b0*/  SHF.R.U32.HI R4, RZ, 0x8, R4 ;  /* 0x00000008ff047819 */ /* 0x000fe40000011604 */
[----:B---3--:R-:W-:Y:S02]  /*14c8c0*/  PRMT R7, R7, 0x5410, R23 ;  /* 0x0000541007077816 */ /* 0x008fe40000000017 */
[----:B------:R-:W-:Y:S02]  /*14c8d0*/  PRMT R2, R12, 0x5410, R2 ;  /* 0x000054100c027816 */ /* 0x000fe40000000002 */
[----:B------:R-:W-:-:S02]  /*14c8e0*/  LOP3.LUT R21, R6, 0xffff, RZ, 0xc0, !PT ;  /* 0x0000ffff06157812 */ /* 0x000fc400078ec0ff */
[----:B------:R-:W-:Y:S02]  /*14c8f0*/  LOP3.LUT R4, R4, 0xffff, RZ, 0xc0, !PT ;  /* 0x0000ffff04047812 */ /* 0x000fe400078ec0ff */
[----:B------:R-:W-:Y:S01]  /*14c900*/  LOP3.LUT R20, R13, 0xffff, RZ, 0xc0, !PT ;  /* 0x0000ffff0d147812 */ /* 0x000fe200078ec0ff */
[----:B------:R-:W-:Y:S01]  /*14c910*/  ULDC UR5, c[0x0][0x248] ;  /* 0x0000920000057ab9 */ /* 0x000fe20000000800 */
[----:B------:R-:W-:Y:S02]  /*14c920*/  PRMT R4, R4, 0x3340, R0 ;  /* 0x0000334004047816 */ /* 0x000fe40000000000 */
[----:B----4-:R-:W-:Y:S01]  /*14c930*/  IADD3 R18, P1, R9, R29, RZ ;  /* 0x0000001d09127210 */ /* 0x010fe20007f3e0ff */
[----:B------:R0:W-:Y:S04]  /*14c940*/  STL [R1+0x6110], R29 ;  /* 0x0061101d01007387 */ /* 0x0001e80000100800 */
[----:B------:R-:W-:Y:S01]  /*14c950*/  STL [R1+0xec], R7 ;  /* 0x0000ec0701007387 */ /* 0x000fe20000100800 */
[----:B0-----:R-:W-:-:S05]  /*14c960*/  SHF.R.S32.HI R29, RZ, 0x1f, R9 ;  /* 0x0000001fff1d7819 */ /* 0x001fca0000011409 */
[----:B------:R-:W-:-:S05]  /*14c970*/  IMAD.X R19, R29, 0x1, R28, P1 ;  /* 0x000000011d137824 */ /* 0x000fca00008e061c */
[----:B------:R0:W-:Y:S04]  /*14c980*/  STL.64 [R1+0xae8], R18 ;  /* 0x000ae81201007387 */ /* 0x0001e80000100a00 */
[----:B------:R1:W-:Y:S04]  /*14c990*/  STL [R1+0x334], R4 ;  /* 0x0003340401007387 */ /* 0x0003e80000100800 */
[----:B------:R3:W-:Y:S04]  /*14c9a0*/  STL [R1+0xf4], R2 ;  /* 0x0000f40201007387 */ /* 0x0007e80000100800 */
[----:B--2---:R2:W-:Y:S01]  /*14c9b0*/  STL.64 [R1+0x6118], R26 ;  /* 0x0061181a01007387 */ /* 0x0045e20000100a00 */
[----:B0-----:R-:W-:-:S02]  /*14c9c0*/  IADD3 R18, P1, R9, R27, RZ ;  /* 0x0000001b09127210 */ /* 0x001fc40007f3e0ff */
[----:B-1----:R-:W-:Y:S02]  /*14c9d0*/  PRMT R4, R8, 0x5410, R10 ;  /* 0x0000541008047816 */ /* 0x002fe4000000000a */
[----:B---3--:R-:W-:Y:S01]  /*14c9e0*/  PRMT R2, R3, 0x5410, R5 ;  /* 0x0000541003027816 */ /* 0x008fe20000000005 */
[----:B------:R-:W-:Y:S01]  /*14c9f0*/  IMAD.X R19, R29, 0x1, R26, P1 ;  /* 0x000000011d137824 */ /* 0x000fe200008e061a */
[----:B------:R-:W-:-:S04]  /*14ca00*/  LOP3.LUT R23, R11, 0xffff, RZ, 0xc0, !PT ;  /* 0x0000ffff0b177812 */ /* 0x000fc800078ec0ff */
[----:B------:R-:W-:Y:S04]  /*14ca10*/  STL.64 [R1+0xb08], R18 ;  /* 0x000b081201007387 */ /* 0x000fe80000100a00 */
[----:B------:R0:W-:Y:S04]  /*14ca20*/  STL [R1+0xf0], R4 ;  /* 0x0000f00401007387 */ /* 0x0001e80000100800 */
[----:B--2---:R-:W2:Y:S04]  /*14ca30*/  LDL.LU R26, [R1+0x8d0] ;  /* 0x0008d000011a7983 */ /* 0x004ea80000300800 */
[----:B------:R1:W-:Y:S04]  /*14ca40*/  STL [R1+0xf8], R2 ;  /* 0x0000f80201007387 */ /* 0x0003e80000100800 */
[----:B------:R-:W3:Y:S04]  /*14ca50*/  LDL.LU R27, [R1+0x100] ;  /* 0x00010000011b7983 */ /* 0x000ee80000300800 */
[----:B------:R-:W3:Y:S04]  /*14ca60*/  LDL.LU R7, [R1+0x6c8] ;  /* 0x0006c80001077983 */ /* 0x000ee80000300800 */
[----:B0-----:R-:W4:Y:S04]  /*14ca70*/  LDL.LU R4, [R1+0x234] ;  /* 0x0002340001047983 */ /* 0x001f280000300800 */
[----:B-1----:R-:W4:Y:S01]  /*14ca80*/  LDL.LU R2, [R1+0x6d4] ;  /* 0x0006d40001027983 */ /* 0x002f220000300800 */
[----:B------:R-:W-:-:S02]  /*14ca90*/  PRMT R19, R20, 0x3340, R0 ;  /* 0x0000334014137816 */ /* 0x000fc40000000000 */
[----:B------:R-:W-:Y:S01]  /*14caa0*/  PRMT R18, R21, 0x3340, R23 ;  /* 0x0000334015127816 */ /* 0x000fe20000000017 */
        /* <DEDUP_REMOVED lines=26> */
[----:B------:R1:W-:Y:S02]  /*14cc50*/  STL [R1+0x60fc], R23 ;  /* 0x0060fc1701007387 */ /* 0x0003e40000100800 */
[----:B0-----:R-:W-:Y:S02]  /*14cc60*/  IMAD.X R21, R29, 0x1, R22, P1 ;  /* 0x000000011d157824 */ /* 0x001fe400008e0616 */
[----:B-1----:R-:W3:Y:S04]  /*14cc70*/  LDL.LU R23, [R1+0x238] ;  /* 0x0002380001177983 */ /* 0x002ee80000300800 */
[----:B------:R0:W-:Y:S04]  /*14cc80*/  STL.64 [R1+0xb28], R20 ;  /* 0x000b281401007387 */ /* 0x0001e80000100a00 */
[----:B0-----:R-:W3:Y:S04]  /*14cc90*/  LDL.LU.64 R20, [R1+0x6120] ;  /* 0x0061200001147983 */ /* 0x001ee80000300a00 */
[----:B------:R0:W-:Y:S01]  /*14cca0*/  STL [R1+0x6100], R22 ;  /* 0x0061001601007387 */ /* 0x0001e20000100800 */
[----:B------:R-:W-:-:S02]  /*14ccb0*/  PRMT R7, R7, 0x5410, R27 ;  /* 0x0000541007077816 */ /* 0x000fc4000000001b */
[----:B----4-:R-:W-:Y:S02]  /*14ccc0*/  PRMT R4, R2, 0x5410, R4 ;  /* 0x0000541002047816 */ /* 0x010fe40000000004 */
[----:B--2---:R-:W-:Y:S02]  /*14ccd0*/  PRMT R2, R10, 0x5410, R12 ;  /* 0x000054100a027816 */ /* 0x004fe4000000000c */
[----:B------:R-:W-:Y:S02]  /*14cce0*/  LOP3.LUT R5, R5, 0xffff, RZ, 0xc0, !PT ;  /* 0x0000ffff05057812 */ /* 0x000fe400078ec0ff */
[----:B------:R-:W-:Y:S02]  /*14ccf0*/  LOP3.LUT R3, R3, 0xffff, RZ, 0xc0, !PT ;  /* 0x0000ffff03037812 */ /* 0x000fe400078ec0ff */
[----:B------:R-:W-:Y:S02]  /*14cd00*/  LOP3.LUT R6, R6, 0xffff, RZ, 0xc0, !PT ;  /* 0x0000ffff06067812 */ /* 0x000fe400078ec0ff */
[----:B---3--:R-:W-:-:S05]  /*14cd10*/  PRMT R26, R26, 0x5410, R23 ;  /* 0x000054101a1a7816 */ /* 0x008fca0000000017 */
[----:B------:R-:W-:Y:S01]  /*14cd20*/  STL [R1+0xfc], R26 ;  /* 0x0000fc1a01007387 */ /* 0x000fe20000100800 */
[----:B0-----:R-:W-:-:S03]  /*14cd30*/  IADD3 R22, P1, R9, R21, RZ ;  /* 0x0000001509167210 */ /* 0x001fc60007f3e0ff */
[----:B------:R-:W-:Y:S02]  /*14cd40*/  STL [R1+0x92c], R7 ;  /* 0x00092c0701007387 */ /* 0x000fe40000100800 */
[----:B------:R-:W-:Y:S02]  /*14cd50*/  IMAD.X R23, R29, 0x1, R20, P1 ;  /* 0x000000011d177824 */ /* 0x000fe400008e0614 */
[----:B------:R0:W-:Y:S04]  /*14cd60*/  STL.64 [R1+0x6108], R20 ;  /* 0x0061081401007387 */ /* 0x0001e80000100a00 */
[----:B------:R1:W-:Y:S04]  /*14cd70*/  STL.64 [R1+0xb20], R22 ;  /* 0x000b201601007387 */ /* 0x0003e80000100a00 */
[----:B------:R2:W-:Y:S04]  /*14cd80*/  STL [R1+0x100], R4 ;  /* 0x0001000401007387 */ /* 0x0005e80000100800 */
[----:B------:R3:W-:Y:S04]  /*14cd90*/  STL [R1+0x108], R2 ;  /* 0x0001080201007387 */ /* 0x0007e80000100800 */
[----:B0-----:R-:W4:Y:S04]  /*14cda0*/  LDL.LU R20, [R1+0x230] ;  /* 0x0002300001147983 */ /* 0x001f280000300800 */
[----:B------:R-:W4:Y:S04]  /*14cdb0*/  LDL.LU R21, [R1+0x6cc] ;  /* 0x0006cc0001157983 */ /* 0x000f280000300800 */
[----:B-1----:R-:W4:Y:S04]  /*14cdc0*/  LDL.LU R22, [R1+0x114] ;  /* 0x0001140001167983 */ /* 0x002f280000300800 */
[----:B------:R-:W4:Y:S04]  /*14cdd0*/  LDL.LU R23, [R1+0x6bc] ;  /* 0x0006bc0001177983 */ /* 0x000f280000300800 */
[----:B------:R-:W4:Y:S04]  /*14cde0*/  LDL.LU R7, [R1+0x110] ;  /* 0x0001100001077983 */ /* 0x000f280000300800 */
[----:B--2---:R-:W2:Y:S04]  /*14cdf0*/  LDL.LU R4, [R1+0x5d8] ;  /* 0x0005d80001047983 */ /* 0x004ea80000300800 */
[----:B---3--:R-:W3:Y:S04]  /*14ce00*/  LDL.LU R2, [R1+0x58b0] ;  /* 0x0058b00001027983 */ /* 0x008ee80000300800 */
[----:B------:R-:W3:Y:S04]  /*14ce10*/  LDL.LU R12, [R1+0xb44] ;  /* 0x000b4400010c7983 */ /* 0x000ee80000300800 */
[----:B------:R-:W3:Y:S01]  /*14ce20*/  LDL.LU R10, [R1+0x5828] ;  /* 0x00582800010a7983 */ /* 0x000ee20000300800 */
[----:B------:R-:W-:-:S02]  /*14ce30*/  PRMT R27, R3, 0x3340, R0 ;  /* 0x00003340031b7816 */ /* 0x000fc40000000000 */
[----:B------:R-:W-:Y:S02]  /*14ce40*/  PRMT R26, R5, 0x3340, R6 ;  /* 0x00003340051a7816 */ /* 0x000fe40000000006 */
[----:B------:R-:W-:Y:S02]  /*14ce50*/  LOP3.LUT R8, R8, 0xffff, RZ, 0xc0, !PT ;  /* 0x0000ffff08087812 */ /* 0x000fe400078ec0ff */
[----:B------:R-:W-:Y:S02]  /*14ce60*/  LOP3.LUT R13, R13, 0xffff, RZ, 0xc0, !PT ;  /* 0x0000ffff0d0d7812 */ /* 0x000fe400078ec0ff */
[----:B------:R-:W-:Y:S02]  /*14ce70*/  PRMT R26, R26, 0x5410, R27 ;  /* 0x000054101a1a7816 */ /* 0x000fe4000000001b */
[----:B------:R-:W-:Y:S01]  /*14ce80*/  LOP3.LUT R11, R11, 0xffff, RZ, 0xc0, !PT ;  /* 0x0000ffff0b0b7812 */ /* 0x000fe200078ec0ff */
[----:B------:R-:W-:Y:S04]  /*14ce90*/  STL [R1+0x601c], R8 ;  /* 0x00601c0801007387 */ /* 0x000fe80000100800 */
[----:B------:R0:W-:Y:S01]  /*14cea0*/  STL [R1+0x1868], R26 ;  /* 0x0018681a01007387 */ /* 0x0001e20000100800 */
[----:B------:R-:W-:-:S02]  /*14ceb0*/  PRMT R27, R8, 0x3340, R0 ;  /* 0x00003340081b7816 */ /* 0x000fc40000000000 */
[----:B0-----:R-:W-:-:S04]  /*14cec0*/  PRMT R26, R13, 0x3340, R11 ;  /* 0x000033400d1a7816 */ /* 0x001fc8000000000b */
[----:B------:R-:W-:Y:S02]  /*14ced0*/  PRMT R8, R26, 0x5410, R27 ;  /* 0x000054101a087816 */ /* 0x000fe4000000001b */
[----:B------:R-:W-:Y:S02]  /*14cee0*/  IADD3 R26, P1, R9, R19, RZ ;  /* 0x00000013091a7210 */ /* 0x000fe40007f3e0ff */
[----:B------:R-:W-:Y:S01]  /*14cef0*/  SHF.R.U32.HI R11, RZ, 0x8, R11 ;  /* 0x00000008ff0b7819 */ /* 0x000fe2000001160b */
[----:B------:R0:W-:Y:S02]  /*14cf00*/  STL [R1+0x186c], R8 ;  /* 0x00186c0801007387 */ /* 0x0001e40000100800 */
[----:B------:R-:W-:Y:S01]  /*14cf10*/  IMAD.X R27, R29, 0x1, R18, P1 ;  /* 0x000000011d1b7824 */ /* 0x000fe200008e0612 */
[----:B------:R-:W-:Y:S02]  /*14cf20*/  SHF.R.U32.HI R5, RZ, 0x8, R5 ;  /* 0x00000008ff057819 */ /* 0x000fe40000011605 */
[----:B------:R-:W-:-:S02]  /*14cf30*/  SHF.R.U32.HI R6, RZ, 0x8, R6 ;  /* 0x00000008ff067819 */ /* 0x000fc40000011606 */
[----:B------:R-:W-:Y:S02]  /*14cf40*/  LOP3.LUT R11, R11, 0xffff, RZ, 0xc0, !PT ;  /* 0x0000ffff0b0b7812 */ /* 0x000fe400078ec0ff */
[----:B0-----:R-:W-:Y:S02]  /*14cf50*/  SHF.R.U32.HI R8, RZ, 0x8, R13 ;  /* 0x00000008ff087819 */ /* 0x001fe4000001160d */
[----:B------:R-:W-:Y:S02]  /*14cf60*/  LOP3.LUT R5, R5, 0xffff, RZ, 0xc0, !PT ;  /* 0x0000ffff05057812 */ /* 0x000fe400078ec0ff */
[----:B------:R-:W-:Y:S02]  /*14cf70*/  LOP3.LUT R6, R6, 0xffff, RZ, 0xc0, !PT ;  /* 0x0000ffff06067812 */ /* 0x000fe400078ec0ff */
[----:B------:R-:W-:Y:S01]  /*14cf80*/  LOP3.LUT R8, R8, 0xffff, RZ, 0xc0, !PT ;  /* 0x0000ffff08087812 */ /* 0x000fe200078ec0ff */
[----:B------:R0:W-:Y:S01]  /*14cf90*/  STL.64 [R1+0xb50], R26 ;  /* 0x000b501a01007387 */ /* 0x0001e20000100a00 */
[----:B------:R-:W-:-:S03]  /*14cfa0*/  PRMT R6, R5, 0x3340, R6 ;  /* 0x0000334005067816 */ /* 0x000fc60000000006 */
[----:B------:R-:W3:Y:S01]  /*14cfb0*/  LDL.LU R5, [R1+0x22c] ;  /* 0x00022c0001057983 */ /* 0x000ee20000300800 */
[----:B------:R-:W-:Y:S02]  /*14cfc0*/  PRMT R8, R8, 0x3340, R11 ;  /* 0x0000334008087816 */ /* 0x000fe4000000000b */
[----:B0-----:R-:W-:-:S03]  /*14cfd0*/  IADD3 R26, P1, R9, R17, RZ ;  /* 0x00000011091a7210 */ /* 0x001fc60007f3e0ff */
[----:B------:R-:W-:Y:S04]  /*14cfe0*/  STL [R1+0x5a0], R8 ;  /* 0x0005a00801007387 */ /* 0x000fe80000100800 */
[----:B------:R-:W3:Y:S01]  /*14cff0*/  LDL.LU R11, [R1+0x6b8] ;  /* 0x0006b800010b7983 */ /* 0x000ee20000300800 */
[----:B------:R-:W-:-:S03]  /*14d000*/  IMAD.X R27, R29, 0x1, R15, P1 ;  /* 0x000000011d1b7824 */ /* 0x000fc600008e060f */
[----:B------:R0:W-:Y:S04]  /*14d010*/  STL [R1+0x53c], R6 ;  /* 0x00053c0601007387 */ /* 0x0001e80000100800 */
[----:B0-----:R-:W3:Y:S04]  /*14d020*/  LDL.LU R6, [R1+0x118] ;  /* 0x0001180001067983 */ /* 0x001ee80000300800 */
[----:B------:R-:W3:Y:S04]  /*14d030*/  LDL.LU R13, [R1+0x328] ;  /* 0x00032800010d7983 */ /* 0x000ee80000300800 */
[----:B------:R0:W-:Y:S04]  /*14d040*/  STL.64 [R1+0xb48], R26 ;  /* 0x000b481a01007387 */ /* 0x0001e80000100a00 */
[----:B0-----:R-:W3:Y:S01]  /*14d050*/  LDL.LU.64 R26, [R1+0x6118] ;  /* 0x00611800011a7983 */ /* 0x001ee20000300a00 */
[----:B----4-:R-:W-:-:S02]  /*14d060*/  PRMT R8, R21, 0x5410, R20 ;  /* 0x0000541015087816 */ /* 0x010fc40000000014 */
[----:B------:R-:W-:-:S03]  /*14d070*/  IADD3 R20, P1, R9, R16, RZ ;  /* 0x0000001009147210 */ /* 0x000fc60007f3e0ff */
[----:B------:R0:W-:Y:S02]  /*14d080*/  STL [R1+0x104], R8 ;  /* 0x0001040801007387 */ /* 0x0001e40000100800 */
[----:B------:R-:W-:Y:S02]  /*14d090*/  IMAD.X R21, R29, 0x1, R14, P1 ;  /* 0x000000011d157824 */ /* 0x000fe400008e060e */
[----:B------:R-:W4:Y:S01]  /*14d0a0*/  LDL.LU R29, [R1+0x6110] ;  /* 0x00611000011d7983 */ /* 0x000f220000300800 */
[----:B--2---:R-:W-:Y:S02]  /*14d0b0*/  PRMT R7, R4, 0x5410, R7 ;  /* 0x0000541004077816 */ /* 0x004fe40000000007 */
[----:B---3--:R-:W-:Y:S01]  /*14d0c0*/  LOP3.LUT R4, R2, 0xffff, RZ, 0xc0, !PT ;  /* 0x0000ffff02047812 */ /* 0x008fe200078ec0ff */
[----:B------:R-:W-:Y:S01]  /*14d0d0*/  STL.64 [R1+0xc30], R20 ;  /* 0x000c301401007387 */ /* 0x000fe20000100a00 */
[----:B0-----:R-:W-:Y:S02]  /*14d0e0*/  PRMT R8, R23, 0x5410, R22 ;  /* 0x0000541017087816 */ /* 0x001fe40000000016 */
[----:B------:R-:W-:-:S03]  /*14d0f0*/  LOP3.LUT R2, R12, 0xffff, RZ, 0xc0, !PT ;  /* 0x0000ffff0c027812 */ /* 0x000fc600078ec0ff */
[----:B------:R-:W-:Y:S04]  /*14d100*/  STL [R1+0x10c], R8 ;  /* 0x00010c0801007387 */ /* 0x000fe80000100800 */
[----:B------:R0:W-:Y:S02]  /*14d110*/  STL [R1+0x114], R7 ;  /* 0x0001140701007387 */ /* 0x0001e40000100800 */
[----:B0-----:R-:W-:Y:S02]  /*14d120*/  LOP3.LUT R7, R10, 0xffff, RZ, 0xc0, !PT ;  /* 0x0000ffff0a077812 */ /* 0x001fe400078ec0ff */
[----:B------:R-:W-:Y:S02]  /*14d130*/  PRMT R10, R2, 0x3340, R0 ;  /* 0x00003340020a7816 */ /* 0x000fe40000000000 */
[----:B------:R-:W-:-:S04]  /*14d140*/  PRMT R8, R4, 0x3340, R7 ;  /* 0x0000334004087816 */ /* 0x000fc80000000007 */
[----:B------:R-:W-:-:S05]  /*14d150*/  PRMT R8, R8, 0x5410, R10 ;  /* 0x0000541008087816 */ /* 0x000fca000000000a */
[----:B------:R0:W-:Y:S04]  /*14d160*/  STL [R1+0x1864], R8 ;  /* 0x0018640801007387 */ /* 0x0001e80000100800 */
[----:B------:R-:W2:Y:S04]  /*14d170*/  LDL.LU R22, [R1+0x19c] ;  /* 0x00019c0001167983 */ /* 0x000ea80000300800 */
[----:B------:R-:W2:Y:S01]  /*14d180*/  LDL.LU R23, [R1+0x6b4] ;  /* 0x0006b40001177983 */ /* 0x000ea20000300800 */
[----:B------:R-:W-:Y:S02]  /*14d190*/  SHF.R.U32.HI R4, RZ, 0x8, R4 ;  /* 0x00000008ff047819 */ /* 0x000fe40000011604 */
[----:B------:R-:W-:-:S02]  /*14d1a0*/  SHF.R.U32.HI R7, RZ, 0x8, R7 ;  /* 0x00000008ff077819 */ /* 0x000fc40000011607 */
[----:B------:R-:W-:Y:S02]  /*14d1b0*/  LOP3.LUT R4, R4, 0xffff, RZ, 0xc0, !PT ;  /* 0x0000ffff04047812 */ /* 0x000fe400078ec0ff */
[----:B------:R-:W-:Y:S01]  /*14d1c0*/  LOP3.LUT R7, R7, 0xffff, RZ, 0xc0, !PT ;  /* 0x0000ffff07077812 */ /* 0x000fe200078ec0ff */
[----:B0-----:R-:W-:Y:S01]  /*14d1d0*/  VIADD R8, R9, UR5 ;  /* 0x0000000509087c36 */ /* 0x001fe20008000000 */
[----:B------:R-:W-:Y:S02]  /*14d1e0*/  SHF.R.U32.HI R2, RZ, 0x8, R2 ;  /* 0x00000008ff027819 */ /* 0x000fe40000011602 */
[----:B------:R-:W-:Y:S01]  /*14d1f0*/  PRMT R4, R4, 0x3340, R7 ;  /* 0x0000334004047816 */ /* 0x000fe20000000007 */
[----:B------:R-:W-:-:S04]  /*14d200*/  ULDC UR5, c[0x0][0x248] ;  /* 0x0000920000057ab9 */ /* 0x000fc80000000800 */
[----:B------:R0:W-:Y:S04]  /*14d210*/  STL [R1+0x534], R4 ;  /* 0x0005340401007387 */ /* 0x0001e80000100800 */
[----:B------:R-:W3:Y:S04]  /*14d220*/  LDL.LU R9, [R1+0x587c] ;  /* 0x00587c0001097983 */ /* 0x000ee80000300800 */
[----:B------:R-:W3:Y:S01]  /*14d230*/  LDL.LU R7, [R1+0xc38] ;  /* 0x000c380001077983 */ /* 0x000ee20000300800 */
[----:B0-----:R-:W-:Y:S02]  /*14d240*/  SHF.R.S32.HI R4, RZ, 0x1f, R8 ;  /* 0x0000001fff047819 */ /* 0x001fe40000011408 */
[----:B------:R-:W-:-:S02]  /*14d250*/  PRMT R10, R11, 0x5410, R5 ;  /* 0x000054100b0a7816 */ /* 0x000fc40000000005 */
[----:B------:R-:W-:Y:S02]  /*14d260*/  PRMT R6, R13, 0x5410, R6 ;  /* 0x000054100d067816 */ /* 0x000fe40000000006 */
[----:B----4-:R-:W-:Y:S01]  /*14d270*/  IADD3 R20, P1, R8, R29, RZ ;  /* 0x0000001d08147210 */ /* 0x010fe20007f3e0ff */
[----:B------:R0:W-:Y:S04]  /*14d280*/  STL.64 [R1+0x60f0], R28 ;  /* 0x0060f01c01007387 */ /* 0x0001e80000100a00 */
[----:B------:R-:W-:Y:S01]  /*14d290*/  IMAD.X R21, R4, 0x1, R28, P1 ;  /* 0x0000000104157824 */ /* 0x000fe200008e061c */
[----:B------:R-:W-:Y:S01]  /*14d2a0*/  IADD3 R4, P1, R8, R27, RZ ;  /* 0x0000001b08047210 */ /* 0x000fe20007f3e0ff */
[----:B0-----:R-:W4:Y:S04]  /*14d2b0*/  LDL.LU R28, [R1+0x52c] ;  /* 0x00052c00011c7983 */ /* 0x001f280000300800 */
[----:B------:R-:W4:Y:S04]  /*14d2c0*/  LDL.LU R29, [R1+0x5754] ;  /* 0x00575400011d7983 */ /* 0x000f280000300800 */
[----:B------:R-:W-:Y:S04]  /*14d2d0*/  STL.64 [R1+0xb40], R20 ;  /* 0x000b401401007387 */ /* 0x000fe80000100a00 */
[----:B------:R-:W-:Y:S04]  /*14d2e0*/  STL [R1+0x110], R10 ;  /* 0x0001100a01007387 */ /* 0x000fe80000100800 */
[----:B------:R0:W-:Y:S04]  /*14d2f0*/  STL [R1+0x60f8], R27 ;  /* 0x0060f81b01007387 */ /* 0x0001e80000100800 */
[----:B------:R1:W-:Y:S01]  /*14d300*/  STL [R1+0x90c], R6 ;  /* 0x00090c0601007387 */ /* 0x0003e20000100800 */
[----:B0-----:R-:W-:-:S03]  /*14d310*/  SHF.R.S32.HI R27, RZ, 0x1f, R8 ;  /* 0x0000001fff1b7819 */ /* 0x001fc60000011408 */
[----:B-1----:R-:W4:Y:S04]  /*14d320*/  LDL.LU R6, [R1+0x120] ;  /* 0x0001200001067983 */ /* 0x002f280000300800 */
[----:B------:R-:W4:Y:S01]  /*14d330*/  LDL.LU R13, [R1+0x5cc] ;  /* 0x0005cc00010d7983 */ /* 0x000f220000300800 */
[----:B------:R-:W-:Y:S01]  /*14d340*/  IMAD.X R5, R27, 0x1, R26, P1 ;  /* 0x000000011b057824 */ /* 0x000fe200008e061a */
[----:B------:R-:W-:Y:S02]  /*14d350*/  LOP3.LUT R21, R2, 0xffff, RZ, 0xc0, !PT ;  /* 0x0000ffff02157812 */ /* 0x000fe400078ec0ff */
[----:B------:R-:W-:Y:S02]  /*14d360*/  SHF.R.U32.HI R20, RZ, 0x8, R3 ;  /* 0x00000008ff147819 */ /* 0x000fe40000011603 */
[----:B------:R0:W-:Y:S01]  /*14d370*/  STL.64 [R1+0xc28], R4 ;  /* 0x000c280401007387 */ /* 0x0001e20000100a00 */
[----:B------:R-:W-:-:S02]  /*14d380*/  PRMT R21, R21, 0x3340, R0 ;  /* 0x0000334015157816 */ /* 0x000fc40000000000 */
[----:B------:R-:W-:Y:S01]  /*14d390*/  LOP3.LUT R20, R20, 0xffff, RZ, 0xc0, !PT ;  /* 0x0000ffff14147812 */ /* 0x000fe200078ec0ff */
[----:B0-----:R-:W4:Y:S04]  /*14d3a0*/  LDL.LU R4, [R1+0x124] ;  /* 0x0001240001047983 */ /* 0x001f280000300800 */
[----:B------:R-:W4:Y:S04]  /*14d3b0*/  LDL.LU R2, [R1+0x5ac] ;  /* 0x0005ac0001027983 */ /* 0x000f280000300800 */
[----:B------:R-:W4:Y:S04]  /*14d3c0*/  LDL.LU R12, [R1+0x128] ;  /* 0x00012800010c7983 */ /* 0x000f280000300800 */
[----:B------:R-:W4:Y:S04]  /*14d3d0*/  LDL.LU R10, [R1+0x57c] ;  /* 0x00057c00010a7983 */ /* 0x000f280000300800 */
[----:B------:R-:W4:Y:S04]  /*14d3e0*/  LDL.LU R3, [R1+0x5888] ;  /* 0x0058880001037983 */ /* 0x000f280000300800 */
[----:B------:R-:W4:Y:S04]  /*14d3f0*/  LDL.LU R5, [R1+0xc3c] ;  /* 0x000c3c0001057983 */ /* 0x000f280000300800 */
[----:B------:R-:W4:Y:S04]  /*14d400*/  LDL.LU R11, [R1+0x5768] ;  /* 0x00576800010b7983 */ /* 0x000f280000300800 */
[----:B------:R0:W-:Y:S02]  /*14d410*/  STL [R1+0x32c], R21 ;  /* 0x00032c1501007387 */ /* 0x0001e40000100800 */
[----:B0-----:R-:W-:-:S02]  /*14d420*/  PRMT R21, R20, 0x3340, R0 ;  /* 0x0000334014157816 */ /* 0x001fc40000000000 */
[----:B------:R-:W-:-:S03]  /*14d430*/  IADD3 R20, P1, R8, R25, RZ ;  /* 0x0000001908147210 */ /* 0x000fc60007f3e0ff */
[----:B------:R-:W-:Y:S04]  /*14d440*/  STL [R1+0x328], R21 ;  /* 0x0003281501007387 */ /* 0x000fe80000100800 */
[----:B------:R0:W-:Y:S01]  /*14d450*/  STL [R1+0x60e8], R25 ;  /* 0x0060e81901007387 */ /* 0x0001e20000100800 */
[----:B--2---:R-:W-:-:S03]  /*14d460*/  PRMT R23, R23, 0x5410, R22 ;  /* 0x0000541017177816 */ /* 0x004fc60000000016 */
[----:B0-----:R-:W4:Y:S01]  /*14d470*/  LDL.LU R25, [R1+0x11c] ;  /* 0x00011c0001197983 */ /* 0x001f220000300800 */
[----:B------:R-:W-:-:S05]  /*14d480*/  IMAD.X R21, R27, 0x1, R24, P1 ;  /* 0x000000011b157824 */ /* 0x000fca00008e0618 */
[----:B------:R0:W-:Y:S04]  /*14d490*/  STL.64 [R1+0xc20], R20 ;  /* 0x000c201401007387 */ /* 0x0001e80000100a00 */
[----:B0-----:R-:W2:Y:S04]  /*14d4a0*/  LDL.LU.64 R20, [R1+0x6108] ;  /* 0x0061080001147983 */ /* 0x001ea80000300a00 */
[----:B------:R-:W2:Y:S04]  /*14d4b0*/  LDL.LU R22, [R1+0x6100] ;  /* 0x0061000001167983 */ /* 0x000ea80000300800 */
[----:B------:R0:W-:Y:S04]  /*14d4c0*/  STL [R1+0x118], R23 ;  /* 0x0001181701007387 */ /* 0x0001e80000100800 */
[----:B0-----:R-:W2:Y:S01]  /*14d4d0*/  LDL.LU R23, [R1+0x60fc] ;  /* 0x0060fc0001177983 */ /* 0x001ea20000300800 */
[----:B---3--:R-:W-:-:S02]  /*14d4e0*/  LOP3.LUT R9, R9, 0xffff, RZ, 0xc0, !PT ;  /* 0x0000ffff09097812 */ /* 0x008fc400078ec0ff */
[----:B------:R-:W-:Y:S02]  /*14d4f0*/  LOP3.LUT R7, R7, 0xffff, RZ, 0xc0, !PT ;  /* 0x0000ffff07077812 */ /* 0x000fe400078ec0ff */
[----:B----4-:R-:W-:-:S05]  /*14d500*/  PRMT R25, R28, 0x5410, R25 ;  /* 0x000054101c197816 */ /* 0x010fca0000000019 */
[----:B------:R0:W-:Y:S02]  /*14d510*/  STL [R1+0x11c], R25 ;  /* 0x00011c1901007387 */ /* 0x0001e40000100800 */
[----:B0-----:R-:W-:Y:S02]  /*14d520*/  LOP3.LUT R25, R29, 0xffff, RZ, 0xc0, !PT ;  /* 0x0000ffff1d197812 */ /* 0x001fe400078ec0ff */
[----:B------:R-:W-:Y:S02]  /*14d530*/  PRMT R29, R7, 0x3340, R0 ;  /* 0x00003340071d7816 */ /* 0x000fe40000000000 */
[----:B------:R-:W-:Y:S02]  /*14d540*/  PRMT R28, R9, 0x3340, R25 ;  /* 0x00003340091c7816 */ /* 0x000fe40000000019 */
[----:B------:R-:W-:Y:S02]  /*14d550*/  SHF.R.U32.HI R9, RZ, 0x8, R9 ;  /* 0x00000008ff097819 */ /* 0x000fe40000011609 */
[----:B------:R-:W-:-:S02]  /*14d560*/  SHF.R.U32.HI R25, RZ, 0x8, R25 ;  /* 0x00000008ff197819 */ /* 0x000fc40000011619 */
[----:B------:R-:W-:Y:S02]  /*14d570*/  PRMT R29, R28, 0x5410, R29 ;  /* 0x000054101c1d7816 */ /* 0x000fe4000000001d */
[----:B------:R-:W-:Y:S02]  /*14d580*/  LOP3.LUT R9, R9, 0xffff, RZ, 0xc0, !PT ;  /* 0x0000ffff09097812 */ /* 0x000fe400078ec0ff */
[----:B------:R-:W-:Y:S02]  /*14d590*/  LOP3.LUT R25, R25, 0xffff, RZ, 0xc0, !PT ;  /* 0x0000ffff19197812 */ /* 0x000fe400078ec0ff */
[----:B--2---:R-:W-:Y:S01]  /*14d5a0*/  IADD3 R28, P1, R8, R23, RZ ;  /* 0x00000017081c7210 */ /* 0x004fe20007f3e0ff */
[----:B------:R0:W-:Y:S01]  /*14d5b0*/  STL [R1+0x1860], R29 ;  /* 0x0018601d01007387 */ /* 0x0001e20000100800 */
[----:B------:R-:W-:Y:S02]  /*14d5c0*/  PRMT R25, R9, 0x3340, R25 ;  /* 0x0000334009197816 */ /* 0x000fe40000000019 */
[----:B------:R-:W-:Y:S01]  /*14d5d0*/  PRMT R9, R13, 0x5410, R6 ;  /* 0x000054100d097816 */ /* 0x000fe20000000006 */
[----:B0-----:R-:W-:-:S05]  /*14d5e0*/  IMAD.X R29, R27, 0x1, R22, P1 ;  /* 0x000000011b1d7824 */ /* 0x001fca00008e0616 */
[----:B------:R0:W-:Y:S04]  /*14d5f0*/  STL.64 [R1+0xc58], R28 ;  /* 0x000c581c01007387 */ /* 0x0001e80000100a00 */
[----:B------:R-:W2:Y:S04]  /*14d600*/  LDL.LU R6, [R1+0x12c] ;  /* 0x00012c0001067983 */ /* 0x000ea80000300800 */
[----:B------:R1:W-:Y:S04]  /*14d610*/  STL [R1+0x52c], R25 ;  /* 0x00052c1901007387 */ /* 0x0003e80000100800 */
[----:B------:R-:W2:Y:S01]  /*14d620*/  LDL.LU R13, [R1+0x5a8] ;  /* 0x0005a800010d7983 */ /* 0x000ea20000300800 */
[----:B------:R-:W-:-:S02]  /*14d630*/  PRMT R4, R2, 0x5410, R4 ;  /* 0x0000541002047816 */ /* 0x000fc40000000004 */
[----:B------:R-:W-:Y:S02]  /*14d640*/  PRMT R2, R10, 0x5410, R12 ;  /* 0x000054100a027816 */ /* 0x000fe4000000000c */
[----:B------:R-:W-:Y:S02]  /*14d650*/  LOP3.LUT R10, R5, 0xffff, RZ, 0xc0, !PT ;  /* 0x0000ffff050a7812 */ /* 0x000fe400078ec0ff */
[----:B0-----:R-:W-:Y:S02]  /*14d660*/  IADD3 R28, P1, R8, R21, RZ ;  /* 0x00000015081c7210 */ /* 0x001fe40007f3e0ff */
[----:B------:R-:W-:Y:S02]  /*14d670*/  LOP3.LUT R3, R3, 0xffff, RZ, 0xc0, !PT ;  /* 0x0000ffff03037812 */ /* 0x000fe400078ec0ff */
[----:B------:R-:W-:Y:S01]  /*14d680*/  LOP3.LUT R5, R11, 0xffff, RZ, 0xc0, !PT ;  /* 0x0000ffff0b057812 */ /* 0x000fe200078ec0ff */
[----:B------:R-:W-:Y:S01]  /*14d690*/  IMAD.X R29, R27, 0x1, R20, P1 ;  /* 0x000000011b1d7824 */ /* 0x000fe200008e0614 */
[----:B------:R0:W-:Y:S01]  /*14d6a0*/  STL [R1+0x120], R9 ;  /* 0x0001200901007387 */ /* 0x0001e20000100800 */
[----:B-1----:R-:W-:-:S02]  /*14d6b0*/  PRMT R25, R10, 0x3340, R0 ;  /* 0x000033400a197816 */ /* 0x002fc40000000000 */
[----:B------:R-:W-:Y:S01]  /*14d6c0*/  PRMT R11, R3, 0x3340, R5 ;  /* 0x00003340030b7816 */ /* 0x000fe20000000005 */
[----:B------:R-:W-:Y:S04]  /*14d6d0*/  STL.64 [R1+0xc50], R28 ;  /* 0x000c501c01007387 */ /* 0x000fe80000100a00 */
[----:B------:R1:W-:Y:S04]  /*14d6e0*/  STL [R1+0x124], R4 ;  /* 0x0001240401007387 */ /* 0x0003e80000100800 */
[----:B------:R3:W-:Y:S01]  /*14d6f0*/  STL [R1+0x128], R2 ;  /* 0x0001280201007387 */ /* 0x0007e20000100800 */
[----:B------:R-:W-:-:S03]  /*14d700*/  PRMT R11, R11, 0x5410, R25 ;  /* 0x000054100b0b7816 */ /* 0x000fc60000000019 */
[----:B0-----:R-:W4:Y:S04]  /*14d710*/  LDL.LU R9, [R1+0x598] ;  /* 0x0005980001097983 */ /* 0x001f280000300800 */
[----:B-1----:R-:W4:Y:S04]  /*14d720*/  LDL.LU R4, [R1+0x954] ;  /* 0x0009540001047983 */ /* 0x002f280000300800 */
[----:B---3--:R-:W3:Y:S01]  /*14d730*/  LDL.LU R2, [R1+0x790] ;  /* 0x0007900001027983 */ /* 0x008ee20000300800 */
[----:B------:R-:W-:-:S03]  /*14d740*/  IADD3 R28, P1, R8, R19, RZ ;  /* 0x00000013081c7210 */ /* 0x000fc60007f3e0ff */
[----:B------:R-:W3:Y:S04]  /*14d750*/  LDL.LU R12, [R1+0x89c] ;  /* 0x00089c00010c7983 */ /* 0x000ee80000300800 */
[----:B------:R0:W-:Y:S01]  /*14d760*/  STL [R1+0x6020], R10 ;  /* 0x0060200a01007387 */ /* 0x0001e20000100800 */
[----:B------:R-:W-:Y:S02]  /*14d770*/  SHF.R.U32.HI R7, RZ, 0x8, R7 ;  /* 0x00000008ff077819 */ /* 0x000fe40000011607 */
[----:B------:R-:W-:Y:S01]  /*14d780*/  SHF.R.U32.HI R3, RZ, 0x8, R3 ;  /* 0x00000008ff037819 */ /* 0x000fe20000011603 */
[----:B------:R-:W-:Y:S01]  /*14d790*/  IMAD.X R29, R27, 0x1, R18, P1 ;  /* 0x000000011b1d7824 */ /* 0x000fe200008e0612 */
[----:B------:R-:W-:Y:S02]  /*14d7a0*/  SHF.R.U32.HI R5, RZ, 0x8, R5 ;  /* 0x00000008ff057819 */ /* 0x000fe40000011605 */
[----:B------:R-:W-:Y:S01]  /*14d7b0*/  LOP3.LUT R7, R7, 0xffff, RZ, 0xc0, !PT ;  /* 0x0000ffff07077812 */ /* 0x000fe200078ec0ff */
[----:B0-----:R-:W3:Y:S04]  /*14d7c0*/  LDL.LU R10, [R1+0x130] ;  /* 0x00013000010a7983 */ /* 0x001ee80000300800 */
[----:B------:R-:W-:Y:S04]  /*14d7d0*/  STL [R1+0x183c], R11 ;  /* 0x00183c0b01007387 */ /* 0x000fe80000100800 */
[----:B------:R0:W-:Y:S01]  /*14d7e0*/  STL.64 [R1+0x60e0], R18 ;  /* 0x0060e01201007387 */ /* 0x0001e20000100a00 */
[----:B------:R-:W-:-:S02]  /*14d7f0*/  LOP3.LUT R3, R3, 0xffff, RZ, 0xc0, !PT ;  /* 0x0000ffff03037812 */ /* 0x000fc400078ec0ff */
[----:B------:R-:W-:Y:S02]  /*14d800*/  LOP3.LUT R5, R5, 0xffff, RZ, 0xc0, !PT ;  /* 0x0000ffff05057812 */ /* 0x000fe400078ec0ff */
[----:B------:R-:W-:Y:S01]  /*14d810*/  PRMT R7, R7, 0x3340, R0 ;  /* 0x0000334007077816 */ /* 0x000fe20000000000 */
[----:B0-----:R-:W3:Y:S04]  /*14d820*/  LDL.LU R18, [R1+0x134] ;  /* 0x0001340001127983 */ /* 0x001ee80000300800 */
[----:B------:R-:W3:Y:S04]  /*14d830*/  LDL.LU R19, [R1+0x520] ;  /* 0x0005200001137983 */ /* 0x000ee80000300800 */
[----:B------:R0:W-:Y:S01]  /*14d840*/  STL.64 [R1+0xc70], R28 ;  /* 0x000c701c01007387 */ /* 0x0001e20000100a00 */
[----:B------:R-:W-:-:S03]  /*14d850*/  PRMT R3, R3, 0x3340, R5 ;  /* 0x0000334003037816 */ /* 0x000fc60000000005 */
[----:B------:R1:W-:Y:S01]  /*14d860*/  STL [R1+0x324], R7 ;  /* 0x0003240701007387 */ /* 0x0003e20000100800 */
[----:B0-----:R-:W-:-:S03]  /*14d870*/  IADD3 R28, P1, R8, R17, RZ ;  /* 0x00000011081c7210 */ /* 0x001fc60007f3e0ff */
[----:B------:R-:W-:Y:S04]  /*14d880*/  STL [R1+0x57c], R3 ;  /* 0x00057c0301007387 */ /* 0x000fe80000100800 */
[----:B------:R-:W3:Y:S01]  /*14d890*/  LDL.LU R25, [R1+0x138] ;  /* 0x0001380001197983 */ /* 0x000ee20000300800 */
[----:B------:R-:W-:-:S03]  /*14d8a0*/  IMAD.X R29, R27, 0x1, R15, P1 ;  /* 0x000000011b1d7824 */ /* 0x000fc600008e060f */
[----:B-1----:R-:W3:Y:S04]  /*14d8b0*/  LDL.LU R7, [R1+0x588] ;  /* 0x0005880001077983 */ /* 0x002ee80000300800 */
[----:B------:R0:W-:Y:S02]  /*14d8c0*/  STL.64 [R1+0xc68], R28 ;  /* 0x000c681c01007387 */ /* 0x0001e40000100a00 */
[----:B0-----:R-:W-:-:S05]  /*14d8d0*/  IADD3 R28, P1, R8, R16, RZ ;  /* 0x00000010081c7210 */ /* 0x001fca0007f3e0ff */
[----:B------:R-:W-:Y:S01]  /*14d8e0*/  IMAD.X R29, R27, 0x1, R14, P1 ;  /* 0x000000011b1d7824 */ /* 0x000fe200008e060e */
[----:B--2---:R-:W-:-:S05]  /*14d8f0*/  PRMT R3, R13, 0x5410, R6 ;  /* 0x000054100d037816 */ /* 0x004fca0000000006 */
[----:B------:R0:W-:Y:S04]  /*14d900*/  STL [R1+0x12c], R3 ;  /* 0x00012c0301007387 */ /* 0x0001e80000100800 */
[----:B------:R-:W2:Y:S04]  /*14d910*/  LDL.LU R5, [R1+0x13c] ;  /* 0x00013c0001057983 */ /* 0x000ea80000300800 */
[----:B0-----:R-:W2:Y:S04]  /*14d920*/  LDL.LU R3, [R1+0x590] ;  /* 0x0005900001037983 */ /* 0x001ea80000300800 */
[----:B------:R-:W2:Y:S04]  /*14d930*/  LDL.LU R6, [R1+0x964] ;  /* 0x0009640001067983 */ /* 0x000ea80000300800 */
[----:B------:R-:W2:Y:S04]  /*14d940*/  LDL.LU R11, [R1+0x7a8] ;  /* 0x0007a800010b7983 */ /* 0x000ea80000300800 */
[----:B------:R-:W2:Y:S04]  /*14d950*/  LDL.LU R13, [R1+0x8a8] ;  /* 0x0008a800010d7983 */ /* 0x000ea80000300800 */
[----:B------:R-:W-:Y:S04]  /*14d960*/  STL.64 [R1+0x60d8], R16 ;  /* 0x0060d81001007387 */ /* 0x000fe80000100a00 */
[----:B------:R-:W2:Y:S04]  /*14d970*/  LDL.LU R27, [R1+0x60f8] ;  /* 0x0060f800011b7983 */ /* 0x000ea80000300800 */
[----:B------:R0:W-:Y:S04]  /*14d980*/  STL.64 [R1+0xc98], R28 ;  /* 0x000c981c01007387 */ /* 0x0001e80000100a00 */
[----:B0-----:R-:W2:Y:S01]  /*14d990*/  LDL.LU.64 R28, [R1+0x60f0] ;  /* 0x0060f000011c7983 */ /* 0x001ea20000300a00 */
[----:B----4-:R-:W-:-:S02]  /*14d9a0*/  LOP3.LUT R4, R4, 0xffff, RZ, 0xc0, !PT ;  /* 0x0000ffff04047812 */ /* 0x010fc400078ec0ff */
[----:B---3--:R-:W-:Y:S02]  /*14d9b0*/  LOP3.LUT R2, R2, 0xffff, RZ, 0xc0, !PT ;  /* 0x0000ffff02027812 */ /* 0x008fe400078ec0ff */
[----:B------:R-:W-:Y:S02]  /*14d9c0*/  PRMT R9, R9, 0x5410, R10 ;  /* 0x0000541009097816 */ /* 0x000fe4000000000a */
[----:B------:R-:W-:-:S05]  /*14d9d0*/  PRMT R16, R19, 0x5410, R18 ;  /* 0x0000541013107816 */ /* 0x000fca0000000012 */
[----:B------:R-:W-:Y:S04]  /*14d9e0*/  STL [R1+0x8ec], R16 ;  /* 0x0008ec1001007387 */ /* 0x000fe80000100800 */
[----:B------:R0:W-:Y:S02]  /*14d9f0*/  STL [R1+0x134], R9 ;  /* 0x0001340901007387 */ /* 0x0001e40000100800 */
[----:B0-----:R-:W-:Y:S02]  /*14da00*/  LOP3.LUT R9, R12, 0xffff, RZ, 0xc0, !PT ;  /* 0x0000ffff0c097812 */ /* 0x001fe400078ec0ff */
[----:B------:R-:W-:Y:S02]  /*14da10*/  PRMT R12, R2, 0x3340, R0 ;  /* 0x00003340020c7816 */ /* 0x000fe40000000000 */
[----:B------:R-:W-:-:S02]  /*14da20*/  PRMT R10, R4, 0x3340, R9 ;  /* 0x00003340040a7816 */ /* 0x000fc40000000009 */
[----:B------:R-:W-:Y:S02]  /*14da30*/  SHF.R.U32.HI R4, RZ, 0x8, R4 ;  /* 0x00000008ff047819 */ /* 0x000fe40000011604 */
[----:B------:R-:W-:Y:S02]  /*14da40*/  SHF.R.U32.HI R9, RZ, 0x8, R9 ;  /* 0x00000008ff097819 */ /* 0x000fe40000011609 */
[----:B------:R-:W-:Y:S02]  /*14da50*/  PRMT R10, R10, 0x5410, R12 ;  /* 0x000054100a0a7816 */ /* 0x000fe4000000000c */
[----:B------:R-:W-:Y:S02]  /*14da60*/  LOP3.LUT R4, R4, 0xffff, RZ, 0xc0, !PT ;  /* 0x0000ffff04047812 */ /* 0x000fe400078ec0ff */
[----:B------:R-:W-:Y:S01]  /*14da70*/  LOP3.LUT R9, R9, 0xffff, RZ, 0xc0, !PT ;  /* 0x0000ffff09097812 */ /* 0x000fe200078ec0ff */
[----:B------:R-:W-:Y:S01]  /*14da80*/  VIADD R8, R8, UR5 ;  /* 0x0000000508087c36 */ /* 0x000fe20008000000 */
[----:B------:R-:W-:Y:S01]  /*14da90*/  PRMT R7, R7, 0x5410, R25 ;  /* 0x0000541007077816 */ /* 0x000fe20000000019 */
[----:B------:R-:W-:Y:S01]  /*14daa0*/  STL [R1+0x1838], R10 ;  /* 0x0018380a01007387 */ /* 0x000fe20000100800 */
[----:B------:R-:W-:-:S03]  /*14dab0*/  PRMT R4, R4, 0x3340, R9 ;  /* 0x0000334004047816 */ /* 0x000fc60000000009 */
[----:B------:R-:W3:Y:S04]  /*14dac0*/  LDL.LU R18, [R1+0x198] ;  /* 0x0001980001127983 */ /* 0x000ee80000300800 */
[----:B------:R-:W3:Y:S01]  /*14dad0*/  LDL.LU R19, [R1+0x558] ;  /* 0x0005580001137983 */ /* 0x000ee20000300800 */
[----:B--2---:R-:W-:-:S03]  /*14dae0*/  LOP3.LUT R6, R6, 0xffff, RZ, 0xc0, !PT ;  /* 0x0000ffff06067812 */ /* 0x004fc600078ec0ff */
[----:B------:R0:W-:Y:S04]  /*14daf0*/  STL [R1+0x520], R4 ;  /* 0x0005200401007387 */ /* 0x0001e80000100800 */
[----:B------:R-:W2:Y:S04]  /*14db00*/  LDL.LU R9, [R1+0x144] ;  /* 0x0001440001097983 */ /* 0x000ea80000300800 */
[----:B------:R-:W2:Y:S01]  /*14db10*/  LDL.LU R12, [R1+0x554] ;  /* 0x00055400010c7983 */ /* 0x000ea20000300800 */
[----:B------:R-:W-:Y:S02]  /*14db20*/  PRMT R3, R3, 0x5410, R5 ;  /* 0x0000541003037816 */ /* 0x000fe40000000005 */
[----:B------:R-:W-:Y:S01]  /*14db30*/  SHF.R.U32.HI R2, RZ, 0x8, R2 ;  /* 0x00000008ff027819 */ /* 0x000fe20000011602 */
[----:B------:R-:W-:Y:S01]  /*14db40*/  ULDC UR5, c[0x0][0x248] ;  /* 0x0000920000057ab9 */ /* 0x000fe20000000800 */
[----:B0-----:R-:W-:-:S02]  /*14db50*/  SHF.R.S32.HI R4, RZ, 0x1f, R8 ;  /* 0x0000001fff047819 */ /* 0x001fc40000011408 */
[----:B------:R-:W-:Y:S01]  /*14db60*/  IADD3 R16, P1, R8, R29, RZ ;  /* 0x0000001d08107210 */ /* 0x000fe20007f3e0ff */
[----:B------:R-:W-:Y:S04]  /*14db70*/  STL.64 [R1+0x60d0], R28 ;  /* 0x0060d01c01007387 */ /* 0x000fe80000100a00 */
[----:B------:R-:W-:Y:S01]  /*14db80*/  IMAD.X R17, R4, 0x1, R28, P1 ;  /* 0x0000000104117824 */ /* 0x000fe200008e061c */
[----:B------:R-:W-:-:S04]  /*14db90*/  LOP3.LUT R25, R13, 0xffff, RZ, 0xc0, !PT ;  /* 0x0000ffff0d197812 */ /* 0x000fc800078ec0ff */
[----:B------:R-:W-:Y:S04]  /*14dba0*/  STL.64 [R1+0xc60], R16 ;  /* 0x000c601001007387 */ /* 0x000fe80000100a00 */
[----:B------:R0:W-:Y:S01]  /*14dbb0*/  STL [R1+0x138], R7 ;  /* 0x0001380701007387 */ /* 0x0001e20000100800 */
[----:B------:R-:W-:Y:S02]  /*14dbc0*/  PRMT R10, R6, 0x3340, R25 ;  /* 0x00003340060a7816 */ /* 0x000fe40000000019 */
[----:B0-----:R-:W-:-:S04]  /*14dbd0*/  LOP3.LUT R7, R11, 0xffff, RZ, 0xc0, !PT ;  /* 0x0000ffff0b077812 */ /* 0x001fc800078ec0ff */
[----:B------:R-:W-:-:S04]  /*14dbe0*/  PRMT R11, R7, 0x3340, R0 ;  /* 0x00003340070b7816 */ /* 0x000fc80000000000 */
[----:B------:R-:W-:Y:S02]  /*14dbf0*/  PRMT R13, R10, 0x5410, R11 ;  /* 0x000054100a0d7816 */ /* 0x000fe4000000000b */
[----:B------:R-:W-:Y:S01]  /*14dc00*/  IADD3 R10, P1, R8, R27, RZ ;  /* 0x0000001b080a7210 */ /* 0x000fe20007f3e0ff */
[----:B------:R0:W-:Y:S04]  /*14dc10*/  STL [R1+0x130], R3 ;  /* 0x0001300301007387 */ /* 0x0001e80000100800 */
[----:B------:R-:W4:Y:S01]  /*14dc20*/  LDL.LU R5, [R1+0x140] ;  /* 0x0001400001057983 */ /* 0x000f220000300800 */
[----:B------:R-:W-:Y:S01]  /*14dc30*/  IMAD.X R11, R4, 0x1, R26, P1 ;  /* 0x00000001040b7824 */ /* 0x000fe200008e061a */
[----:B------:R-:W-:Y:S02]  /*14dc40*/  SHF.R.U32.HI R25, RZ, 0x8, R25 ;  /* 0x00000008ff197819 */ /* 0x000fe40000011619 */
[----:B------:R-:W-:Y:S01]  /*14dc50*/  SHF.R.U32.HI R28, RZ, 0x8, R6 ;  /* 0x00000008ff1c7819 */ /* 0x000fe20000011606 */
[----:B0-----:R-:W4:Y:S04]  /*14dc60*/  LDL.LU R3, [R1+0x538] ;  /* 0x0005380001037983 */ /* 0x001f280000300800 */
[----:B------:R-:W-:Y:S04]  /*14dc70*/  STL [R1+0x1834], R13 ;  /* 0x0018340d01007387 */ /* 0x000fe80000100800 */
[----:B------:R-:W4:Y:S04]  /*14dc80*/  LDL.LU R29, [R1+0x148] ;  /* 0x00014800011d7983 */ /* 0x000f280000300800 */
[----:B------:R0:W-:Y:S01]  /*14dc90*/  STL.64 [R1+0xc90], R10 ;  /* 0x000c900a01007387 */ /* 0x0001e20000100a00 */
[----:B------:R-:W-:-:S02]  /*14dca0*/  LOP3.LUT R25, R25, 0xffff, RZ, 0xc0, !PT ;  /* 0x0000ffff19197812 */ /* 0x000fc400078ec0ff */
[----:B------:R-:W-:-:S04]  /*14dcb0*/  LOP3.LUT R28, R28, 0xffff, RZ, 0xc0, !PT ;  /* 0x0000ffff1c1c7812 */ /* 0x000fc800078ec0ff */
[----:B------:R-:W-:Y:S01]  /*14dcc0*/  PRMT R28, R28, 0x3340, R25 ;  /* 0x000033401c1c7816 */ /* 0x000fe20000000019 */
[----:B0-----:R-:W4:Y:S04]  /*14dcd0*/  LDL.LU R11, [R1+0x528] ;  /* 0x00052800010b7983 */ /* 0x001f280000300800 */
[----:B------:R-:W4:Y:S04]  /*14dce0*/  LDL.LU R16, [R1+0x158] ;  /* 0x0001580001107983 */ /* 0x000f280000300800 */
[----:B------:R-:W4:Y:S04]  /*14dcf0*/  LDL.LU R17, [R1+0x51c] ;  /* 0x00051c0001117983 */ /* 0x000f280000300800 */
[----:B------:R-:W4:Y:S04]  /*14dd00*/  LDL.LU R10, [R1+0x91c] ;  /* 0x00091c00010a7983 */ /* 0x000f280000300800 */
[----:B------:R-:W4:Y:S04]  /*14dd10*/  LDL.LU R6, [R1+0x748] ;  /* 0x0007480001067983 */ /* 0x000f280000300800 */
[----:B------:R-:W4:Y:S04]  /*14dd20*/  LDL.LU R13, [R1+0x844] ;  /* 0x00084400010d7983 */ /* 0x000f280000300800 */
[----:B------:R-:W4:Y:S04]  /*14dd30*/  LDL.LU R25, [R1+0x60e8] ;  /* 0x0060e80001197983 */ /* 0x000f280000300800 */
[----:B------:R3:W-:Y:S01]  /*14dd40*/  STL [R1+0x518], R28 ;  /* 0x0005181c01007387 */ /* 0x0007e20000100800 */
[----:B------:R-:W-:-:S02]  /*14dd50*/  SHF.R.U32.HI R7, RZ, 0x8, R7 ;  /* 0x00000008ff077819 */ /* 0x000fc40000011607 */
[----:B---3--:R-:W-:Y:S02]  /*14dd60*/  PRMT R28, R19, 0x5410, R18 ;  /* 0x00005410131c7816 */ /* 0x008fe40000000012 */
[----:B------:R-:W-:-:S03]  /*14dd70*/  LOP3.LUT R7, R7, 0xffff, RZ, 0xc0, !PT ;  /* 0x0000ffff07077812 */ /* 0x000fc600078ec0ff */
[----:B------:R0:W-:Y:S01]  /*14dd80*/  STL [R1+0x13c], R28 ;  /* 0x00013c1c01007387 */ /* 0x0001e20000100800 */
[----:B------:R-:W-:Y:S02]  /*14dd90*/  LOP3.LUT R2, R2, 0xffff, RZ, 0xc0, !PT ;  /* 0x0000ffff02027812 */ /* 0x000fe400078ec0ff */
[--C-:B0-----:R-:W-:Y:S02]  /*14dda0*/  PRMT R28, R7, 0x3340, R0.reuse ;  /* 0x00003340071c7816 */ /* 0x101fe40000000000 */
[----:B--2---:R-:W-:Y:S02]  /*14ddb0*/  PRMT R7, R12, 0x5410, R9 ;  /* 0x000054100c077816 */ /* 0x004fe40000000009 */
[----:B------:R-:W-:Y:S02]  /*14ddc0*/  PRMT R9, R2, 0x3340, R0 ;  /* 0x0000334002097816 */ /* 0x000fe40000000000 */
[----:B----4-:R-:W-:-:S05]  /*14ddd0*/  IADD3 R18, P1, R8, R25, RZ ;  /* 0x0000001908127210 */ /* 0x010fca0007f3e0ff */
[----:B------:R-:W-:-:S05]  /*14dde0*/  IMAD.X R19, R4, 0x1, R24, P1 ;  /* 0x0000000104137824 */ /* 0x000fca00008e0618 */
[----:B------:R0:W-:Y:S04]  /*14ddf0*/  STL.64 [R1+0xc88], R18 ;  /* 0x000c881201007387 */ /* 0x0001e80000100a00 */
[----:B------:R-:W-:Y:S04]  /*14de00*/  STL [R1+0x320], R28 ;  /* 0x0003201c01007387 */ /* 0x000fe80000100800 */
[----:B------:R1:W-:Y:S01]  /*14de10*/  STL [R1+0x144], R7 ;  /* 0x0001440701007387 */ /* 0x0003e20000100800 */
[----:B0-----:R-:W-:-:S05]  /*14de20*/  IADD3 R18, P1, R8, R23, RZ ;  /* 0x0000001708127210 */ /* 0x001fca0007f3e0ff */
[----:B------:R-:W-:Y:S01]  /*14de30*/  IMAD.X R19, R4, 0x1, R22, P1 ;  /* 0x0000000104137824 */ /* 0x000fe200008e0616 */
[----:B------:R-:W-:-:S04]  /*14de40*/  PRMT R2, R3, 0x5410, R5 ;  /* 0x0000541003027816 */ /* 0x000fc80000000005 */
[----:B------:R0:W-:Y:S04]  /*14de50*/  STL.64 [R1+0xcd0], R18 ;  /* 0x000cd01201007387 */ /* 0x0001e80000100a00 */
[----:B-1----:R-:W2:Y:S04]  /*14de60*/  LDL.LU R7, [R1+0x14c] ;  /* 0x00014c0001077983 */ /* 0x002ea80000300800 */
[----:B------:R1:W-:Y:S01]  /*14de70*/  STL [R1+0x31c], R9 ;  /* 0x00031c0901007387 */ /* 0x0003e20000100800 */
[----:B0-----:R-:W-:-:S03]  /*14de80*/  IADD3 R18, P1, R8, R21, RZ ;  /* 0x0000001508127210 */ /* 0x001fc60007f3e0ff */
[----:B-1----:R-:W2:Y:S04]  /*14de90*/  LDL.LU R9, [R1+0x524] ;  /* 0x0005240001097983 */ /* 0x002ea80000300800 */
[----:B------:R0:W-:Y:S01]  /*14dea0*/  STL [R1+0x140], R2 ;  /* 0x0001400201007387 */ /* 0x0001e20000100800 */
[----:B------:R-:W-:-:S03]  /*14deb0*/  IMAD.X R19, R4, 0x1, R20, P1 ;  /* 0x0000000104137824 */ /* 0x000fc600008e0614 */
[----:B0-----:R-:W3:Y:S04]  /*14dec0*/  LDL.LU R2, [R1+0x154] ;  /* 0x0001540001027983 */ /* 0x001ee80000300800 */
[----:B------:R-:W3:Y:S04]  /*14ded0*/  LDL.LU R12, [R1+0x50c] ;  /* 0x00050c00010c7983 */ /* 0x000ee80000300800 */
[----:B------:R-:W4:Y:S04]  /*14dee0*/  LDL.LU R5, [R1+0x150] ;  /* 0x0001500001057983 */ /* 0x000f280000300800 */
[----:B------:R-:W4:Y:S04]  /*14def0*/  LDL.LU R3, [R1+0x510] ;  /* 0x0005100001037983 */ /* 0x000f280000300800 */
[----:B------:R0:W-:Y:S04]  /*14df00*/  STL.64 [R1+0xcb8], R18 ;  /* 0x000cb81201007387 */ /* 0x0001e80000100a00 */
[----:B0-----:R-:W2:Y:S01]  /*14df10*/  LDL.LU.64 R18, [R1+0x60e0] ;  /* 0x0060e00001127983 */ /* 0x001ea20000300a00 */
[----:B------:R-:W-:-:S03]  /*14df20*/  PRMT R28, R11, 0x5410, R29 ;  /* 0x000054100b1c7816 */ /* 0x000fc6000000001d */
[----:B------:R-:W4:Y:S01]  /*14df30*/  LDL.LU R11, [R1+0x930] ;  /* 0x00093000010b7983 */ /* 0x000f220000300800 */
[----:B------:R-:W-:Y:S02]  /*14df40*/  PRMT R16, R17, 0x5410, R16 ;  /* 0x0000541011107816 */ /* 0x000fe40000000010 */
[----:B------:R-:W-:Y:S01]  /*14df50*/  LOP3.LUT R29, R13, 0xffff, RZ, 0xc0, !PT ;  /* 0x0000ffff0d1d7812 */ /* 0x000fe200078ec0ff */
[----:B------:R0:W-:Y:S04]  /*14df60*/  STL [R1+0x148], R28 ;  /* 0x0001481c01007387 */ /* 0x0001e80000100800 */
[----:B------:R1:W-:Y:S01]  /*14df70*/  STL [R1+0x8cc], R16 ;  /* 0x0008cc1001007387 */ /* 0x0003e20000100800 */
[----:B0-----:R-:W-:Y:S02]  /*14df80*/  LOP3.LUT R28, R10, 0xffff, RZ, 0xc0, !PT ;  /* 0x0000ffff0a1c7812 */ /* 0x001fe400078ec0ff */
[----:B------:R-:W-:-:S02]  /*14df90*/  LOP3.LUT R10, R6, 0xffff, RZ, 0xc0, !PT ;  /* 0x0000ffff060a7812 */ /* 0x000fc400078ec0ff */
[----:B------:R-:W4:Y:S01]  /*14dfa0*/  LDL.LU R6, [R1+0x75c] ;  /* 0x00075c0001067983 */ /* 0x000f220000300800 */
[----:B-1----:R-:W-:Y:S02]  /*14dfb0*/  PRMT R16, R28, 0x3340, R29 ;  /* 0x000033401c107816 */ /* 0x002fe4000000001d */
[----:B------:R-:W-:Y:S01]  /*14dfc0*/  PRMT R17, R10, 0x3340, R0 ;  /* 0x000033400a117816 */ /* 0x000fe20000000000 */
[----:B------:R-:W4:Y:S03]  /*14dfd0*/  LDL.LU R13, [R1+0x854] ;  /* 0x00085400010d7983 */ /* 0x000f260000300800 */
[----:B------:R-:W-:-:S05]  /*14dfe0*/  PRMT R17, R16, 0x5410, R17 ;  /* 0x0000541010117816 */ /* 0x000fca0000000011 */
[----:B------:R0:W-:Y:S01]  /*14dff0*/  STL [R1+0x1830], R17 ;  /* 0x0018301101007387 */ /* 0x0001e20000100800 */
[----:B--2---:R-:W-:-:S05]  /*14e000*/  IADD3 R16, P1, R8, R19, RZ ;  /* 0x0000001308107210 */ /* 0x004fca0007f3e0ff */
[----:B0-----:R-:W-:-:S05]  /*14e010*/  IMAD.X R17, R4, 0x1, R18, P1 ;  /* 0x0000000104117824 */ /* 0x001fca00008e0612 */
[----:B------:R0:W-:Y:S04]  /*14e020*/  STL.64 [R1+0xcf8], R16 ;  /* 0x000cf81001007387 */ /* 0x0001e80000100a00 */
[----:B0-----:R-:W2:Y:S01]  /*14e030*/  LDL.LU.64 R16, [R1+0x60d8] ;  /* 0x0060d80001107983 */ /* 0x001ea20000300a00 */
[----:B------:R-:W-:Y:S02]  /*14e040*/  SHF.R.U32.HI R28, RZ, 0x8, R28 ;  /* 0x00000008ff1c7819 */ /* 0x000fe4000001161c */
[----:B------:R-:W-:Y:S02]  /*14e050*/  SHF.R.U32.HI R29, RZ, 0x8, R29 ;  /* 0x00000008ff1d7819 */ /* 0x000fe4000001161d */
[----:B------:R-:W-:Y:S02]  /*14e060*/  SHF.R.U32.HI R10, RZ, 0x8, R10 ;  /* 0x00000008ff0a7819 */ /* 0x000fe4000001160a */
[----:B------:R-:W-:-:S02]  /*14e070*/  LOP3.LUT R28, R28, 0xffff, RZ, 0xc0, !PT ;  /* 0x0000ffff1c1c7812 */ /* 0x000fc400078ec0ff */
[----:B------:R-:W-:Y:S02]  /*14e080*/  LOP3.LUT R29, R29, 0xffff, RZ, 0xc0, !PT ;  /* 0x0000ffff1d1d7812 */ /* 0x000fe400078ec0ff */
[----:B------:R-:W-:Y:S02]  /*14e090*/  LOP3.LUT R10, R10, 0xffff, RZ, 0xc0, !PT ;  /* 0x0000ffff0a0a7812 */ /* 0x000fe400078ec0ff */
[----:B------:R-:W-:Y:S02]  /*14e0a0*/  PRMT R29, R28, 0x3340, R29 ;  /* 0x000033401c1d7816 */ /* 0x000fe4000000001d */
[----:B------:R-:W-:-:S03]  /*14e0b0*/  PRMT R10, R10, 0x3340, R0 ;  /* 0x000033400a0a7816 */ /* 0x000fc60000000000 */
[----:B------:R0:W-:Y:S01]  /*14e0c0*/  STL [R1+0x514], R29 ;  /* 0x0005141d01007387 */ /* 0x0001e20000100800 */
[----:B------:R-:W-:Y:S02]  /*14e0d0*/  PRMT R7, R9, 0x5410, R7 ;  /* 0x0000541009077816 */ /* 0x000fe40000000007 */
[----:B--2---:R-:W-:Y:S01]  /*14e0e0*/  IADD3 R28, P1, R8, R17, RZ ;  /* 0x00000011081c7210 */ /* 0x004fe20007f3e0ff */
[----:B------:R-:W-:Y:S04]  /*14e0f0*/  STL [R1+0x60c0], R17 ;  /* 0x0060c01101007387 */ /* 0x000fe80000100800 */
[----:B0-----:R-:W-:Y:S01]  /*14e100*/  IMAD.X R29, R4, 0x1, R15, P1 ;  /* 0x00000001041d7824 */ /* 0x001fe200008e060f */
[----:B------:R-:W-:Y:S04]  /*14e110*/  STL [R1+0x318], R10 ;  /* 0x0003180a01007387 */ /* 0x000fe80000100800 */
[----:B------:R0:W-:Y:S04]  /*14e120*/  STL.64 [R1+0xcf0], R28 ;  /* 0x000cf01c01007387 */ /* 0x0001e80000100a00 */
[----:B------:R-:W-:Y:S01]  /*14e130*/  STL [R1+0x14c], R7 ;  /* 0x00014c0701007387 */ /* 0x000fe20000100800 */
[----:B0-----:R-:W-:-:S05]  /*14e140*/  IADD3 R28, P1, R8, R16, RZ ;  /* 0x00000010081c7210 */ /* 0x001fca0007f3e0ff */
[----:B------:R-:W-:-:S05]  /*14e150*/  IMAD.X R29, R4, 0x1, R14, P1 ;  /* 0x00000001041d7824 */ /* 0x000fca00008e060e */
[----:B------:R0:W-:Y:S04]  /*14e160*/  STL.64 [R1+0xd20], R28 ;  /* 0x000d201c01007387 */ /* 0x0001e80000100a00 */
[----:B0-----:R-:W2:Y:S01]  /*14e170*/  LDL.LU.64 R28, [R1+0x60d0] ;  /* 0x0060d000011c7983 */ /* 0x001ea20000300a00 */
[----:B---3--:R-:W-:Y:S02]  /*14e180*/  PRMT R4, R12, 0x5410, R2 ;  /* 0x000054100c047816 */ /* 0x008fe40000000002 */
[----:B----4-:R-:W-:Y:S02]  /*14e190*/  PRMT R2, R3, 0x5410, R5 ;  /* 0x0000541003027816 */ /* 0x010fe40000000005 */
[----:B------:R-:W-:Y:S02]  /*14e1a0*/  LOP3.LUT R3, R11, 0xffff, RZ, 0xc0, !PT ;  /* 0x0000ffff0b037812 */ /* 0x000fe400078ec0ff */
[----:B------:R-:W-:-:S02]  /*14e1b0*/  LOP3.LUT R12, R6, 0xffff, RZ, 0xc0, !PT ;  /* 0x0000ffff060c7812 */ /* 0x000fc400078ec0ff */
[----:B------:R-:W-:Y:S01]  /*14e1c0*/  LOP3.LUT R5, R13, 0xffff, RZ, 0xc0, !PT ;  /* 0x0000ffff0d057812 */ /* 0x000fe200078ec0ff */
[----:B------:R0:W-:Y:S04]  /*14e1d0*/  STL.64 [R1+0x60c8], R14 ;  /* 0x0060c80e01007387 */ /* 0x0001e80000100a00 */
[----:B------:R-:W3:Y:S01]  /*14e1e0*/  LDL.LU R17, [R1+0x16c] ;  /* 0x00016c0001117983 */ /* 0x000ee20000300800 */
[----:B------:R-:W-:Y:S02]  /*14e1f0*/  PRMT R9, R12, 0x3340, R0 ;  /* 0x000033400c097816 */ /* 0x000fe40000000000 */
[----:B------:R-:W-:Y:S01]  /*14e200*/  PRMT R6, R3, 0x3340, R5 ;  /* 0x0000334003067816 */ /* 0x000fe20000000005 */
[----:B------:R-:W-:Y:S04]  /*14e210*/  STL [R1+0x158], R4 ;  /* 0x0001580401007387 */ /* 0x000fe80000100800 */
[----:B------:R-:W3:Y:S04]  /*14e220*/  LDL.LU R10, [R1+0x508] ;  /* 0x00050800010a7983 */ /* 0x000ee80000300800 */
[----:B------:R1:W-:Y:S01]  /*14e230*/  STL [R1+0x150], R2 ;  /* 0x0001500201007387 */ /* 0x0003e20000100800 */
[----:B------:R-:W-:-:S02]  /*14e240*/  PRMT R9, R6, 0x5410, R9 ;  /* 0x0000541006097816 */ /* 0x000fc40000000009 */
[----:B------:R-:W-:Y:S02]  /*14e250*/  SHF.R.U32.HI R3, RZ, 0x8, R3 ;  /* 0x00000008ff037819 */ /* 0x000fe40000011603 */
[----:B------:R-:W-:Y:S01]  /*14e260*/  SHF.R.U32.HI R6, RZ, 0x8, R5 ;  /* 0x00000008ff067819 */ /* 0x000fe20000011605 */
[----:B0-----:R-:W4:Y:S04]  /*14e270*/  LDL.LU R14, [R1+0x500] ;  /* 0x00050000010e7983 */ /* 0x001f280000300800 */
[----:B-1----:R-:W4:Y:S04]  /*14e280*/  LDL.LU R2, [R1+0x58f8] ;  /* 0x0058f80001027983 */ /* 0x002f280000300800 */
[----:B------:R-:W4:Y:S04]  /*14e290*/  LDL.LU R7, [R1+0xd00] ;  /* 0x000d000001077983 */ /* 0x000f280000300800 */
[----:B------:R-:W4:Y:S04]  /*14e2a0*/  LDL.LU R4, [R1+0x5884] ;  /* 0x0058840001047983 */ /* 0x000f280000300800 */
[----:B------:R-:W-:Y:S04]  /*14e2b0*/  STL [R1+0x6024], R12 ;  /* 0x0060240c01007387 */ /* 0x000fe80000100800 */
[----:B------:R0:W-:Y:S01]  /*14e2c0*/  STL [R1+0x180c], R9 ;  /* 0x00180c0901007387 */ /* 0x0001e20000100800 */
[----:B------:R-:W-:-:S02]  /*14e2d0*/  LOP3.LUT R5, R3, 0xffff, RZ, 0xc0, !PT ;  /* 0x0000ffff03057812 */ /* 0x000fc400078ec0ff */
[----:B------:R-:W-:Y:S01]  /*14e2e0*/  LOP3.LUT R6, R6, 0xffff, RZ, 0xc0, !PT ;  /* 0x0000ffff06067812 */ /* 0x000fe200078ec0ff */
[----:B------:R-:W4:Y:S04]  /*14e2f0*/  LDL.LU R3, [R1+0x160] ;  /* 0x0001600001037983 */ /* 0x000f280000300800 */
[----:B------:R-:W4:Y:S01]  /*14e300*/  LDL.LU R11, [R1+0x504] ;  /* 0x00050400010b7983 */ /* 0x000f220000300800 */
[----:B------:R-:W-:Y:S01]  /*14e310*/  PRMT R6, R5, 0x3340, R6 ;  /* 0x0000334005067816 */ /* 0x000fe20000000006 */
[----:B0-----:R-:W-:-:S04]  /*14e320*/  VIADD R9, R8, UR5 ;  /* 0x0000000508097c36 */ /* 0x001fc80008000000 */
[----:B------:R-:W-:Y:S01]  /*14e330*/  STL [R1+0x55c], R6 ;  /* 0x00055c0601007387 */ /* 0x000fe20000100800 */
[----:B------:R-:W-:Y:S01]  /*14e340*/  ULDC UR5, c[0x0][0x248] ;  /* 0x0000920000057ab9 */ /* 0x000fe20000000800 */
[----:B------:R-:W-:Y:S02]  /*14e350*/  SHF.R.S32.HI R5, RZ, 0x1f, R9 ;  /* 0x0000001fff057819 */ /* 0x000fe40000011409 */
[----:B--2---:R-:W-:-:S05]  /*14e360*/  IADD3 R12, P1, R9, R29, RZ ;  /* 0x0000001d090c7210 */ /* 0x004fca0007f3e0ff */
[----:B------:R-:W-:-:S05]  /*14e370*/  IMAD.X R13, R5, 0x1, R28, P1 ;  /* 0x00000001050d7824 */ /* 0x000fca00008e061c */
[----:B------:R0:W-:Y:S04]  /*14e380*/  STL.64 [R1+0xce8], R12 ;  /* 0x000ce80c01007387 */ /* 0x0001e80000100a00 */
[----:B0-----:R-:W2:Y:S04]  /*14e390*/  LDL.LU R12, [R1+0x164] ;  /* 0x00016400010c7983 */ /* 0x001ea80000300800 */
[----:B------:R-:W2:Y:S04]  /*14e3a0*/  LDL.LU R6, [R1+0x4fc] ;  /* 0x0004fc0001067983 */ /* 0x000ea80000300800 */
[----:B------:R-:W2:Y:S04]  /*14e3b0*/  LDL.LU R15, [R1+0x168] ;  /* 0x00016800010f7983 */ /* 0x000ea80000300800 */
[----:B------:R-:W2:Y:S04]  /*14e3c0*/  LDL.LU R8, [R1+0x4f4] ;  /* 0x0004f40001087983 */ /* 0x000ea80000300800 */
[----:B------:R-:W2:Y:S04]  /*14e3d0*/  LDL.LU R13, [R1+0x5900] ;  /* 0x00590000010d7983 */ /* 0x000ea80000300800 */
[----:B------:R0:W-:Y:S04]  /*14e3e0*/  STL.64 [R1+0x60a8], R28 ;  /* 0x0060a81c01007387 */ /* 0x0001e80000100a00 */
[----:B0-----:R-:W2:Y:S01]  /*14e3f0*/  LDL.LU R29, [R1+0x15c] ;  /* 0x00015c00011d7983 */ /* 0x001ea20000300800 */
[----:B---3--:R-:W-:-:S03]  /*14e400*/  PRMT R28, R10, 0x5410, R17 ;  /* 0x000054100a1c7816 */ /* 0x008fc60000000011 */
[----:B------:R-:W3:Y:S04]  /*14e410*/  LDL.LU R10, [R1+0xd04] ;  /* 0x000d0400010a7983 */ /* 0x000ee80000300800 */
[----:B------:R-:W3:Y:S04]  /*14e420*/  LDL.LU R17, [R1+0x5894] ;  /* 0x0058940001117983 */ /* 0x000ee80000300800 */
[----:B------:R2:W-:Y:S01]  /*14e430*/  STL [R1+0x154], R28 ;  /* 0x0001541c01007387 */ /* 0x0005e20000100800 */
[----:B----4-:R-:W-:Y:S02]  /*14e440*/  LOP3.LUT R2, R2, 0xffff, RZ, 0xc0, !PT ;  /* 0x0000ffff02027812 */ /* 0x010fe400078ec0ff */
[----:B------:R-:W-:-:S02]  /*14e450*/  LOP3.LUT R4, R4, 0xffff, RZ, 0xc0, !PT ;  /* 0x0000ffff04047812 */ /* 0x000fc400078ec0ff */
[----:B--2---:R-:W-:Y:S02]  /*14e460*/  PRMT R28, R14, 0x5410, R29 ;  /* 0x000054100e1c7816 */ /* 0x004fe4000000001d */
[----:B------:R-:W-:Y:S02]  /*14e470*/  LOP3.LUT R14, R7, 0xffff, RZ, 0xc0, !PT ;  /* 0x0000ffff070e7812 */ /* 0x000fe400078ec0ff */
[----:B------:R-:W-:Y:S01]  /*14e480*/  PRMT R7, R2, 0x3340, R4 ;  /* 0x0000334002077816 */ /* 0x000fe20000000004 */
[----:B------:R0:W-:Y:S01]  /*14e490*/  STL [R1+0x15c], R28 ;  /* 0x00015c1c01007387 */ /* 0x0001e20000100800 */
[----:B------:R-:W-:Y:S02]  /*14e4a0*/  SHF.R.U32.HI R2, RZ, 0x8, R2 ;  /* 0x00000008ff027819 */ /* 0x000fe40000011602 */
[----:B------:R-:W-:Y:S02]  /*14e4b0*/  SHF.R.U32.HI R4, RZ, 0x8, R4 ;  /* 0x00000008ff047819 */ /* 0x000fe40000011604 */
[----:B0-----:R-:W-:-:S04]  /*14e4c0*/  PRMT R28, R14, 0x3340, R0 ;  /* 0x000033400e1c7816 */ /* 0x001fc80000000000 */
[----:B------:R-:W-:Y:S02]  /*14e4d0*/  PRMT R7, R7, 0x5410, R28 ;  /* 0x0000541007077816 */ /* 0x000fe4000000001c */
[----:B------:R-:W-:Y:S02]  /*14e4e0*/  IADD3 R28, P1, R9, R27, RZ ;  /* 0x0000001b091c7210 */ /* 0x000fe40007f3e0ff */
[----:B------:R-:W-:Y:S02]  /*14e4f0*/  LOP3.LUT R2, R2, 0xffff, RZ, 0xc0, !PT ;  /* 0x0000ffff02027812 */ /* 0x000fe400078ec0ff */
[----:B------:R-:W-:Y:S01]  /*14e500*/  LOP3.LUT R4, R4, 0xffff, RZ, 0xc0, !PT ;  /* 0x0000ffff04047812 */ /* 0x000fe200078ec0ff */
[----:B------:R-:W-:-:S03]  /*14e510*/  IMAD.X R29, R5, 0x1, R26, P1 ;  /* 0x00000001051d7824 */ /* 0x000fc600008e061a */
[----:B------:R-:W-:Y:S01]  /*14e520*/  PRMT R4, R2, 0x3340, R4 ;  /* 0x0000334002047816 */ /* 0x000fe20000000004 */
[----:B------:R0:W-:Y:S04]  /*14e530*/  STL [R1+0x95c], R7 ;  /* 0x00095c0701007387 */ /* 0x0001e80000100800 */
[----:B------:R1:W-:Y:S01]  /*14e540*/  STL.64 [R1+0x60b8], R26 ;  /* 0x0060b81a01007387 */ /* 0x0003e20000100a00 */
[----:B------:R-:W-:-:S03]  /*14e550*/  PRMT R2, R11, 0x5410, R3 ;  /* 0x000054100b027816 */ /* 0x000fc60000000003 */
[----:B------:R-:W-:Y:S04]  /*14e560*/  STL.64 [R1+0xd18], R28 ;  /* 0x000d181c01007387 */ /* 0x000fe80000100a00 */
[----:B0-----:R-:W2:Y:S04]  /*14e570*/  LDL.LU R7, [R1+0x188] ;  /* 0x0001880001077983 */ /* 0x001ea80000300800 */
[----:B------:R0:W-:Y:S01]  /*14e580*/  STL [R1+0x50c], R4 ;  /* 0x00050c0401007387 */ /* 0x0001e20000100800 */
[----:B-1----:R-:W-:-:S03]  /*14e590*/  IADD3 R26, P1, R9, R25, RZ ;  /* 0x00000019091a7210 */ /* 0x002fc60007f3e0ff */
[----:B0-----:R-:W2:Y:S04]  /*14e5a0*/  LDL.LU R4, [R1+0x4f8] ;  /* 0x0004f80001047983 */ /* 0x001ea80000300800 */
[----:B------:R0:W-:Y:S01]  /*14e5b0*/  STL [R1+0x160], R2 ;  /* 0x0001600201007387 */ /* 0x0001e20000100800 */
[----:B------:R-:W-:-:S03]  /*14e5c0*/  IMAD.X R27, R5, 0x1, R24, P1 ;  /* 0x00000001051b7824 */ /* 0x000fc600008e0618 */
[----:B0-----:R-:W4:Y:S04]  /*14e5d0*/  LDL.LU R2, [R1+0x170] ;  /* 0x0001700001027983 */ /* 0x001f280000300800 */
[----:B------:R-:W4:Y:S04]  /*14e5e0*/  LDL.LU R3, [R1+0x4f0] ;  /* 0x0004f00001037983 */ /* 0x000f280000300800 */
[----:B------:R-:W4:Y:S04]  /*14e5f0*/  LDL.LU R11, [R1+0x58d0] ;  /* 0x0058d000010b7983 */ /* 0x000f280000300800 */
[----:B------:R0:W-:Y:S02]  /*14e600*/  STL.64 [R1+0x6098], R24 ;  /* 0x0060981801007387 */ /* 0x0001e40000100a00 */
[----:B0-----:R-:W-:-:S02]  /*14e610*/  PRMT R24, R6, 0x5410, R12 ;  /* 0x0000541006187816 */ /* 0x001fc4000000000c */
[----:B------:R-:W-:Y:S01]  /*14e620*/  PRMT R12, R8, 0x5410, R15 ;  /* 0x00005410080c7816 */ /* 0x000fe2000000000f */
[----:B------:R-:W4:Y:S04]  /*14e630*/  LDL.LU R6, [R1+0xc80] ;  /* 0x000c800001067983 */ /* 0x000f280000300800 */
[----:B------:R-:W-:Y:S04]  /*14e640*/  STL.64 [R1+0xd28], R26 ;  /* 0x000d281a01007387 */ /* 0x000fe80000100a00 */
[----:B------:R-:W-:Y:S01]  /*14e650*/  STL [R1+0x164], R24 ;  /* 0x0001641801007387 */ /* 0x000fe20000100800 */
[----:B------:R-:W-:-:S03]  /*14e660*/  LOP3.LUT R8, R13, 0xffff, RZ, 0xc0, !PT ;  /* 0x0000ffff0d087812 */ /* 0x000fc600078ec0ff */
[----:B------:R-:W4:Y:S04]  /*14e670*/  LDL.LU R13, [R1+0x57cc] ;  /* 0x0057cc00010d7983 */ /* 0x000f280000300800 */
[----:B------:R0:W-:Y:S01]  /*14e680*/  STL [R1+0x16c], R12 ;  /* 0x00016c0c01007387 */ /* 0x0001e20000100800 */
[----:B---3--:R-:W-:Y:S02]  /*14e690*/  LOP3.LUT R10, R10, 0xffff, RZ, 0xc0, !PT ;  /* 0x0000ffff0a0a7812 */ /* 0x008fe400078ec0ff */
[----:B------:R-:W-:Y:S02]  /*14e6a0*/  SHF.R.U32.HI R14, RZ, 0x8, R14 ;  /* 0x00000008ff0e7819 */ /* 0x000fe4000001160e */
[----:B0-----:R-:W-:Y:S02]  /*14e6b0*/  LOP3.LUT R12, R17, 0xffff, RZ, 0xc0, !PT ;  /* 0x0000ffff110c7812 */ /* 0x001fe400078ec0ff */
[----:B------:R-:W-:-:S02]  /*14e6c0*/  PRMT R17, R10, 0x3340, R0 ;  /* 0x000033400a117816 */ /* 0x000fc40000000000 */
[----:B------:R-:W-:Y:S02]  /*14e6d0*/  IADD3 R24, P1, R9, R23, RZ ;  /* 0x0000001709187210 */ /* 0x000fe40007f3e0ff */
[----:B------:R-:W-:Y:S02]  /*14e6e0*/  PRMT R15, R8, 0x3340, R12 ;  /* 0x00003340080f7816 */ /* 0x000fe4000000000c */
[----:B------:R-:W-:Y:S02]  /*14e6f0*/  LOP3.LUT R14, R14, 0xffff, RZ, 0xc0, !PT ;  /* 0x0000ffff0e0e7812 */ /* 0x000fe400078ec0ff */
[----:B------:R-:W-:Y:S01]  /*14e700*/  PRMT R15, R15, 0x5410, R17 ;  /* 0x000054100f0f7816 */ /* 0x000fe20000000011 */
[----:B------:R-:W-:Y:S01]  /*14e710*/  IMAD.X R25, R5, 0x1, R22, P1 ;  /* 0x0000000105197824 */ /* 0x000fe200008e0616 */
[----:B------:R-:W-:Y:S02]  /*14e720*/  PRMT R14, R14, 0x3340, R0 ;  /* 0x000033400e0e7816 */ /* 0x000fe40000000000 */
[----:B------:R-:W-:-:S02]  /*14e730*/  SHF.R.U32.HI R8, RZ, 0x8, R8 ;  /* 0x00000008ff087819 */ /* 0x000fc40000011608 */
[----:B------:R-:W-:Y:S01]  /*14e740*/  SHF.R.U32.HI R12, RZ, 0x8, R12 ;  /* 0x00000008ff0c7819 */ /* 0x000fe2000001160c */
[----:B------:R-:W-:Y:S04]  /*14e750*/  STL [R1+0x93c], R15 ;  /* 0x00093c0f01007387 */ /* 0x000fe80000100800 */
[----:B------:R-:W-:Y:S04]  /*14e760*/  STL.64 [R1+0x6090], R22 ;  /* 0x0060901601007387 */ /* 0x000fe80000100a00 */
[----:B------:R-:W-:Y:S04]  /*14e770*/  STL.64 [R1+0xd40], R24 ;  /* 0x000d401801007387 */ /* 0x000fe80000100a00 */
[----:B------:R-:W3:Y:S04]  /*14e780*/  LDL.LU R27, [R1+0x174] ;  /* 0x00017400011b7983 */ /* 0x000ee80000300800 */
[----:B------:R0:W-:Y:S01]  /*14e790*/  STL [R1+0x314], R14 ;  /* 0x0003140e01007387 */ /* 0x0001e20000100800 */
[----:B------:R-:W-:-:S02]  /*14e7a0*/  LOP3.LUT R8, R8, 0xffff, RZ, 0xc0, !PT ;  /* 0x0000ffff08087812 */ /* 0x000fc400078ec0ff */
[----:B------:R-:W-:Y:S01]  /*14e7b0*/  LOP3.LUT R12, R12, 0xffff, RZ, 0xc0, !PT ;  /* 0x0000ffff0c0c7812 */ /* 0x000fe200078ec0ff */
[----:B------:R-:W3:Y:S03]  /*14e7c0*/  LDL.LU R29, [R1+0x4ec] ;  /* 0x0004ec00011d7983 */ /* 0x000ee60000300800 */
[----:B------:R-:W-:Y:S02]  /*14e7d0*/  PRMT R8, R8, 0x3340, R12 ;  /* 0x0000334008087816 */ /* 0x000fe4000000000c */
[----:B0-----:R-:W-:-:S03]  /*14e7e0*/  IADD3 R14, P1, R9, R21, RZ ;  /* 0x00000015090e7210 */ /* 0x001fc60007f3e0ff */
[----:B------:R0:W-:Y:S02]  /*14e7f0*/  STL [R1+0x508], R8 ;  /* 0x0005080801007387 */ /* 0x0001e40000100800 */
[----:B------:R-:W-:-:S05]  /*14e800*/  IMAD.X R15, R5, 0x1, R20, P1 ;  /* 0x00000001050f7824 */ /* 0x000fca00008e0614 */
[----:B------:R-:W-:Y:S01]  /*14e810*/  STL.64 [R1+0xd38], R14 ;  /* 0x000d380e01007387 */ /* 0x000fe20000100a00 */
[----:B--2---:R-:W-:-:S05]  /*14e820*/  PRMT R4, R4, 0x5410, R7 ;  /* 0x0000541004047816 */ /* 0x004fca0000000007 */
[----:B------:R1:W-:Y:S01]  /*14e830*/  STL [R1+0x168], R4 ;  /* 0x0001680401007387 */ /* 0x0003e20000100800 */
[----:B----4-:R-:W-:Y:S02]  /*14e840*/  PRMT R2, R3, 0x5410, R2 ;  /* 0x0000541003027816 */ /* 0x010fe40000000002 */
[----:B------:R-:W-:Y:S02]  /*14e850*/  LOP3.LUT R26, R11, 0xffff, RZ, 0xc0, !PT ;  /* 0x0000ffff0b1a7812 */ /* 0x000fe400078ec0ff */
[----:B------:R-:W2:Y:S04]  /*14e860*/  LDL.LU R11, [R1+0x178] ;  /* 0x00017800010b7983 */ /* 0x000ea80000300800 */
[----:B------:R4:W-:Y:S04]  /*14e870*/  STL [R1+0x170], R2 ;  /* 0x0001700201007387 */ /* 0x0009e80000100800 */
[----:B------:R-:W2:Y:S04]  /*14e880*/  LDL.LU R22, [R1+0x4e0] ;  /* 0x0004e00001167983 */ /* 0x000ea80000300800 */
[----:B------:R-:W2:Y:S04]  /*14e890*/  LDL.LU R23, [R1+0x17c] ;  /* 0x00017c0001177983 */ /* 0x000ea80000300800 */
[----:B------:R-:W2:Y:S04]  /*14e8a0*/  LDL.LU R24, [R1+0x4e4] ;  /* 0x0004e40001187983 */ /* 0x000ea80000300800 */
[----:B------:R-:W2:Y:S04]  /*14e8b0*/  LDL.LU R25, [R1+0x98] ;  /* 0x0000980001197983 */ /* 0x000ea80000300800 */
[----:B0-----:R-:W2:Y:S04]  /*14e8c0*/  LDL.LU R8, [R1+0x4d8] ;  /* 0x0004d80001087983 */ /* 0x001ea80000300800 */
[----:B------:R-:W2:Y:S04]  /*14e8d0*/  LDL.LU R12, [R1+0x184] ;  /* 0x00018400010c7983 */ /* 0x000ea80000300800 */
[----:B------:R-:W2:Y:S04]  /*14e8e0*/  LDL.LU R7, [R1+0x4dc] ;  /* 0x0004dc0001077983 */ /* 0x000ea80000300800 */
[----:B-1----:R-:W2:Y:S04]  /*14e8f0*/  LDL.LU R4, [R1+0x18c] ;  /* 0x00018c0001047983 */ /* 0x002ea80000300800 */
[----:B----4-:R-:W4:Y:S04]  /*14e900*/  LDL.LU R2, [R1+0x4c8] ;  /* 0x0004c80001027983 */ /* 0x010f280000300800 */
[----:B------:R-:W4:Y:S01]  /*14e910*/  LDL.LU R3, [R1+0x58e0] ;  /* 0x0058e00001037983 */ /* 0x000f220000300800 */
[----:B------:R-:W-:-:S03]  /*14e920*/  LOP3.LUT R28, R6, 0xffff, RZ, 0xc0, !PT ;  /* 0x0000ffff061c7812 */ /* 0x000fc600078ec0ff */
[----:B------:R-:W4:Y:S01]  /*14e930*/  LDL.LU R6, [R1+0xc84] ;  /* 0x000c840001067983 */ /* 0x000f220000300800 */
[----:B------:R-:W-:Y:S02]  /*14e940*/  LOP3.LUT R17, R13, 0xffff, RZ, 0xc0, !PT ;  /* 0x0000ffff0d117812 */ /* 0x000fe400078ec0ff */
[----:B------:R-:W-:Y:S01]  /*14e950*/  PRMT R15, R28, 0x3340, R0 ;  /* 0x000033401c0f7816 */ /* 0x000fe20000000000 */
[----:B------:R-:W4:Y:S01]  /*14e960*/  LDL.LU R13, [R1+0x57e4] ;  /* 0x0057e400010d7983 */ /* 0x000f220000300800 */
[--C-:B------:R-:W-:Y:S02]  /*14e970*/  PRMT R14, R26, 0x3340, R17.reuse ;  /* 0x000033401a0e7816 */ /* 0x100fe40000000011 */
[----:B------:R-:W-:Y:S02]  /*14e980*/  SHF.R.U32.HI R17, RZ, 0x8, R17 ;  /* 0x00000008ff117819 */ /* 0x000fe40000011611 */
[----:B------:R-:W-:Y:S02]  /*14e990*/  PRMT R15, R14, 0x5410, R15 ;  /* 0x000054100e0f7816 */ /* 0x000fe4000000000f */
[----:B------:R-:W-:-:S02]  /*14e9a0*/  IADD3 R14, P1, R9, R19, RZ ;  /* 0x00000013090e7210 */ /* 0x000fc40007f3e0ff */
[----:B------:R-:W-:Y:S02]  /*14e9b0*/  SHF.R.U32.HI R26, RZ, 0x8, R26 ;  /* 0x00000008ff1a7819 */ /* 0x000fe4000001161a */
[----:B------:R-:W-:Y:S01]  /*14e9c0*/  LOP3.LUT R17, R17, 0xffff, RZ, 0xc0, !PT ;  /* 0x0000ffff11117812 */ /* 0x000fe200078ec0ff */
[----:B------:R0:W-:Y:S01]  /*14e9d0*/  STL [R1+0x91c], R15 ;  /* 0x00091c0f01007387 */ /* 0x0001e20000100800 */
[----:B------:R-:W-:Y:S01]  /*14e9e0*/  LOP3.LUT R26, R26, 0xffff, RZ, 0xc0, !PT ;  /* 0x0000ffff1a1a7812 */ /* 0x000fe200078ec0ff */
[----:B0-----:R-:W-:-:S03]  /*14e9f0*/  IMAD.X R15, R5, 0x1, R18, P1 ;  /* 0x00000001050f7824 */ /* 0x001fc600008e0612 */
[----:B------:R-:W-:Y:S02]  /*14ea00*/  PRMT R26, R26, 0x3340, R17 ;  /* 0x000033401a1a7816 */ /* 0x000fe40000000011 */
[----:B------:R0:W-:Y:S04]  /*14ea10*/  STL.64 [R1+0xd68], R14 ;  /* 0x000d680e01007387 */ /* 0x0001e80000100a00 */
[----:B0-----:R-:W2:Y:S04]  /*14ea20*/  LDL.LU.64 R14, [R1+0x60c8] ;  /* 0x0060c800010e7983 */ /* 0x001ea80000300a00 */
[----:B------:R-:W4:Y:S04]  /*14ea30*/  LDL.LU R17, [R1+0x60c0] ;  /* 0x0060c00001117983 */ /* 0x000f280000300800 */
[----:B------:R-:W-:Y:S01]  /*14ea40*/  STL [R1+0x500], R26 ;  /* 0x0005001a01007387 */ /* 0x000fe20000100800 */
[----:B------:R-:W-:-:S02]  /*14ea50*/  SHF.R.U32.HI R28, RZ, 0x8, R28 ;  /* 0x00000008ff1c7819 */ /* 0x000fc4000001161c */
[----:B---3--:R-:W-:Y:S02]  /*14ea60*/  PRMT R29, R29, 0x5410, R27 ;  /* 0x000054101d1d7816 */ /* 0x008fe4000000001b */
[----:B------:R-:W-:-:S03]  /*14ea70*/  LOP3.LUT R28, R28, 0xffff, RZ, 0xc0, !PT ;  /* 0x0000ffff1c1c7812 */ /* 0x000fc600078ec0ff */
[----:B------:R0:W-:Y:S02]  /*14ea80*/  STL [R1+0x174], R29 ;  /* 0x0001741d01007387 */ /* 0x0001e40000100800 */
[----:B0-----:R-:W-:Y:S02]  /*14ea90*/  PRMT R29, R28, 0x3340, R0 ;  /* 0x000033401c1d7816 */ /* 0x001fe40000000000 */
[----:B----4-:R-:W-:-:S05]  /*14eaa0*/  IADD3 R26, P1, R9, R17, RZ ;  /* 0x00000011091a7210 */ /* 0x010fca0007f3e0ff */
[----:B--2---:R-:W-:Y:S01]  /*14eab0*/  IMAD.X R27, R5, 0x1, R15, P1 ;  /* 0x00000001051b7824 */ /* 0x004fe200008e060f */
[----:B------:R-:W-:-:S04]  /*14eac0*/  IADD3 R28, P1, R9, R16, RZ ;  /* 0x00000010091c7210 */ /* 0x000fc80007f3e0ff */
[----:B------:R0:W-:Y:S04]  /*14ead0*/  STL.64 [R1+0xd80], R26 ;  /* 0x000d801a01007387 */ /* 0x0001e80000100a00 */
[----:B0-----:R-:W2:Y:S04]  /*14eae0*/  LDL.LU.64 R26, [R1+0x60b8] ;  /* 0x0060b800011a7983 */ /* 0x001ea80000300a00 */
[----:B------:R0:W-:Y:S02]  /*14eaf0*/  STL [R1+0x310], R29 ;  /* 0x0003101d01007387 */ /* 0x0001e40000100800 */
[----:B0-----:R-:W-:-:S02]  /*14eb00*/  IMAD.X R29, R5, 0x1, R14, P1 ;  /* 0x00000001051d7824 */ /* 0x001fc400008e060e */
[----:B------:R-:W3:Y:S04]  /*14eb10*/  LDL.LU R5, [R1+0x60b0] ;  /* 0x0060b00001057983 */ /* 0x000ee80000300800 */
[----:B------:R0:W-:Y:S04]  /*14eb20*/  STL.64 [R1+0xda0], R28 ;  /* 0x000da01c01007387 */ /* 0x0001e80000100a00 */
[----:B0-----:R-:W4:Y:S01]  /*14eb30*/  LDL.LU.64 R28, [R1+0x60a8] ;  /* 0x0060a800011c7983 */ /* 0x001f220000300a00 */
[----:B------:R-:W-:-:S03]  /*14eb40*/  PRMT R22, R22, 0x5410, R11 ;  /* 0x0000541016167816 */ /* 0x000fc6000000000b */
[----:B------:R-:W3:Y:S01]  /*14eb50*/  LDL.LU R11, [R1+0x60a0] ;  /* 0x0060a000010b7983 */ /* 0x000ee20000300800 */
[----:B------:R-:W-:Y:S01]  /*14eb60*/  VIADD R9, R9, UR5 ;  /* 0x0000000509097c36 */ /* 0x000fe20008000000 */
[----:B------:R-:W-:Y:S02]  /*14eb70*/  PRMT R7, R7, 0x5410, R12 ;  /* 0x0000541007077816 */ /* 0x000fe4000000000c */
[----:B------:R-:W-:Y:S01]  /*14eb80*/  PRMT R4, R2, 0x5410, R4 ;  /* 0x0000541002047816 */ /* 0x000fe20000000004 */
[----:B------:R0:W-:Y:S01]  /*14eb90*/  STL [R1+0x178], R22 ;  /* 0x0001781601007387 */ /* 0x0001e20000100800 */
[----:B------:R-:W-:Y:S01]  /*14eba0*/  LOP3.LUT R3, R3, 0xffff, RZ, 0xc0, !PT ;  /* 0x0000ffff03037812 */ /* 0x000fe200078ec0ff */
[----:B------:R-:W-:Y:S01]  /*14ebb0*/  ULDC UR5, c[0x0][0x248] ;  /* 0x0000920000057ab9 */ /* 0x000fe20000000800 */
[----:B0-----:R-:W-:Y:S02]  /*14ebc0*/  PRMT R22, R24, 0x5410, R23 ;  /* 0x0000541018167816 */ /* 0x001fe40000000017 */
[----:B------:R-:W-:-:S02]  /*14ebd0*/  PRMT R24, R8, 0x5410, R25 ;  /* 0x0000541008187816 */ /* 0x000fc40000000019 */
[----:B------:R-:W-:Y:S01]  /*14ebe0*/  SHF.R.S32.HI R8, RZ, 0x1f, R9 ;  /* 0x0000001fff087819 */ /* 0x000fe20000011409 */
[----:B------:R4:W-:Y:S04]  /*14ebf0*/  STL [R1+0x17c], R22 ;  /* 0x00017c1601007387 */ /* 0x0009e80000100800 */
[----:B------:R-:W-:Y:S01]  /*14ec00*/  STL [R1+0x188], R24 ;  /* 0x0001881801007387 */ /* 0x000fe20000100800 */
[----:B------:R-:W-:-:S04]  /*14ec10*/  LOP3.LUT R2, R6, 0xffff, RZ, 0xc0, !PT ;  /* 0x0000ffff06027812 */ /* 0x000fc800078ec0ff */
[----:B------:R-:W-:Y:S02]  /*14ec20*/  PRMT R12, R2, 0x3340, R0 ;  /* 0x00003340020c7816 */ /* 0x000fe40000000000 */
[----:B----4-:R-:W-:-:S05]  /*14ec30*/  IADD3 R22, P1, R9, R29, RZ ;  /* 0x0000001d09167210 */ /* 0x010fca0007f3e0ff */
[----:B------:R-:W-:-:S05]  /*14ec40*/  IMAD.X R23, R8, 0x1, R28, P1 ;  /* 0x0000000108177824 */ /* 0x000fca00008e061c */
[----:B------:R-:W-:Y:S04]  /*14ec50*/  STL.64 [R1+0xd60], R22 ;  /* 0x000d601601007387 */ /* 0x000fe80000100a00 */
[----:B------:R-:W-:Y:S04]  /*14ec60*/  STL [R1+0x184], R7 ;  /* 0x0001840701007387 */ /* 0x000fe80000100800 */
[----:B------:R0:W-:Y:S04]  /*14ec70*/  STL [R1+0x19c], R4 ;  /* 0x00019c0401007387 */ /* 0x0001e80000100800 */
[----:B------:R-:W4:Y:S01]  /*14ec80*/  LDL.LU R6, [R1+0x4bc] ;  /* 0x0004bc0001067983 */ /* 0x000f220000300800 */
[----:B0-----:R-:W-:-:S03]  /*14ec90*/  LOP3.LUT R4, R13, 0xffff, RZ, 0xc0, !PT ;  /* 0x0000ffff0d047812 */ /* 0x001fc600078ec0ff */
[----:B------:R-:W3:Y:S04]  /*14eca0*/  LDL.LU R22, [R1+0xae0] ;  /* 0x000ae00001167983 */ /* 0x000ee80000300800 */
[----:B------:R-:W4:Y:S04]  /*14ecb0*/  LDL.LU R13, [R1+0x838] ;  /* 0x00083800010d7983 */ /* 0x000f280000300800 */
[----:B------:R-:W3:Y:S01]  /*14ecc0*/  LDL.LU R23, [R1+0x918] ;  /* 0x0009180001177983 */ /* 0x000ee20000300800 */
[----:B------:R-:W-:-:S03]  /*14ecd0*/  PRMT R7, R3, 0x3340, R4 ;  /* 0x0000334003077816 */ /* 0x000fc60000000004 */
[----:B------:R0:W-:Y:S02]  /*14ece0*/  STL [R1+0x6028], R2 ;  /* 0x0060280201007387 */ /* 0x0001e40000100800 */
[----:B0-----:R-:W-:Y:S01]  /*14ecf0*/  PRMT R2, R7, 0x5410, R12 ;  /* 0x0000541007027816 */ /* 0x001fe2000000000c */
[----:B------:R-:W-:Y:S01]  /*14ed00*/  VIADD R7, R9, UR5 ;  /* 0x0000000509077c36 */ /* 0x000fe20008000000 */
[----:B------:R-:W-:Y:S01]  /*14ed10*/  SHF.R.U32.HI R3, RZ, 0x8, R3 ;  /* 0x00000008ff037819 */ /* 0x000fe20000011603 */
[----:B------:R-:W-:Y:S02]  /*14ed20*/  ULDC UR5, c[0x0][0x228] ;  /* 0x00008a0000057ab9 */ /* 0x000fe40000000800 */
[----:B------:R0:W-:Y:S01]  /*14ed30*/  STL [R1+0x8fc], R2 ;  /* 0x0008fc0201007387 */ /* 0x0001e20000100800 */
[----:B------:R-:W-:Y:S02]  /*14ed40*/  IADD3 R24, P1, R7, R29, RZ ;  /* 0x0000001d07187210 */ /* 0x000fe40007f3e0ff */
[----:B0-----:R-:W-:-:S02]  /*14ed50*/  SHF.R.S32.HI R2, RZ, 0x1f, R7 ;  /* 0x0000001fff027819 */ /* 0x001fc40000011407 */
[----:B------:R-:W-:-:S03]  /*14ed60*/  SHF.R.U32.HI R29, RZ, 0x8, R4 ;  /* 0x00000008ff1d7819 */ /* 0x000fc60000011604 */
[----:B------:R-:W-:Y:S01]  /*14ed70*/  IMAD.X R25, R2, 0x1, R28, P1 ;  /* 0x0000000102197824 */ /* 0x000fe200008e061c */
[----:B------:R-:W-:Y:S02]  /*14ed80*/  SHF.R.U32.HI R28, RZ, 0x8, R10 ;  /* 0x00000008ff1c7819 */ /* 0x000fe4000001160a */
[----:B------:R-:W-:Y:S02]  /*14ed90*/  LOP3.LUT R3, R3, 0xffff, RZ, 0xc0, !PT ;  /* 0x0000ffff03037812 */ /* 0x000fe400078ec0ff */
[----:B------:R-:W-:Y:S02]  /*14eda0*/  LOP3.LUT R28, R28, 0xffff, RZ, 0xc0, !PT ;  /* 0x0000ffff1c1c7812 */ /* 0x000fe400078ec0ff */
[----:B------:R-:W-:Y:S01]  /*14edb0*/  LOP3.LUT R29, R29, 0xffff, RZ, 0xc0, !PT ;  /* 0x0000ffff1d1d7812 */ /* 0x000fe200078ec0ff */
[----:B------:R2:W-:Y:S01]  /*14edc0*/  STL.64 [R1+0xdb0], R24 ;  /* 0x000db01801007387 */ /* 0x0005e20000100a00 */
[----:B------:R-:W-:Y:S02]  /*14edd0*/  PRMT R4, R28, 0x3340, R0 ;  /* 0x000033401c047816 */ /* 0x000fe40000000000 */
[----:B------:R-:W-:Y:S01]  /*14ede0*/  PRMT R3, R3, 0x3340, R29 ;  /* 0x0000334003037816 */ /* 0x000fe2000000001d */
[----:B------:R-:W3:Y:S04]  /*14edf0*/  LDL.LU R28, [R1+0x4d4] ;  /* 0x0004d400011c7983 */ /* 0x000ee80000300800 */
[----:B------:R0:W-:Y:S04]  /*14ee00*/  STL [R1+0x30c], R4 ;  /* 0x00030c0401007387 */ /* 0x0001e80000100800 */
[----:B------:R-:W3:Y:S04]  /*14ee10*/  LDL.LU R29, [R1+0x190] ;  /* 0x00019000011d7983 */ /* 0x000ee80000300800 */
[----:B------:R-:W3:Y:S01]  /*14ee20*/  LDL.LU R12, [R1+0x468] ;  /* 0x00046800010c7983 */ /* 0x000ee20000300800 */
[----:B--2---:R-:W-:-:S03]  /*14ee30*/  IADD3 R24, P1, R9, R27, RZ ;  /* 0x0000001b09187210 */ /* 0x004fc60007f3e0ff */
[----:B------:R1:W-:Y:S04]  /*14ee40*/  STL [R1+0x538], R3 ;  /* 0x0005380301007387 */ /* 0x0003e80000100800 */
[----:B------:R-:W2:Y:S01]  /*14ee50*/  LDL.LU R10, [R1+0xae4] ;  /* 0x000ae400010a7983 */ /* 0x000ea20000300800 */
[----:B------:R-:W-:-:S03]  /*14ee60*/  IMAD.X R25, R8, 0x1, R26, P1 ;  /* 0x0000000108197824 */ /* 0x000fc600008e061a */
[----:B0-----:R-:W2:Y:S04]  /*14ee70*/  LDL.LU R4, [R1+0x850] ;  /* 0x0008500001047983 */ /* 0x001ea80000300800 */
[----:B-1----:R-:W2:Y:S04]  /*14ee80*/  LDL.LU R3, [R1+0x934] ;  /* 0x0009340001037983 */ /* 0x002ea80000300800 */
[----:B------:R0:W-:Y:S02]  /*14ee90*/  STL.64 [R1+0xd58], R24 ;  /* 0x000d581801007387 */ /* 0x0001e40000100a00 */
[----:B0-----:R-:W-:-:S02]  /*14eea0*/  IADD3 R24, P1, R7, R27, RZ ;  /* 0x0000001b07187210 */ /* 0x001fc40007f3e0ff */
[----:B------:R-:W3:Y:S03]  /*14eeb0*/  LDL.LU R27, [R1+0x194] ;  /* 0x00019400011b7983 */ /* 0x000ee60000300800 */
[----:B------:R-:W-:-:S05]  /*14eec0*/  IMAD.X R25, R2, 0x1, R26, P1 ;  /* 0x0000000102197824 */ /* 0x000fca00008e061a */
[----:B------:R0:W-:Y:S04]  /*14eed0*/  STL.64 [R1+0xd98], R24 ;  /* 0x000d981801007387 */ /* 0x0001e80000100a00 */
[----:B0-----:R-:W2:Y:S01]  /*14eee0*/  LDL.LU.64 R24, [R1+0x6098] ;  /* 0x0060980001187983 */ /* 0x001ea20000300a00 */
[----:B----4-:R-:W-:-:S04]  /*14eef0*/  LOP3.LUT R13, R13, 0xffff, RZ, 0xc0, !PT ;  /* 0x0000ffff0d0d7812 */ /* 0x010fc800078ec0ff */
[----:B------:R-:W-:Y:S02]  /*14ef00*/  PRMT R26, R13, 0x3340, R26 ;  /* 0x000033400d1a7816 */ /* 0x000fe4000000001a */
[----:B---3--:R-:W-:Y:S02]  /*14ef10*/  PRMT R6, R6, 0x5410, R27 ;  /* 0x0000541006067816 */ /* 0x008fe4000000001b */
[----:B------:R-:W-:Y:S02]  /*14ef20*/  PRMT R27, R28, 0x5410, R29 ;  /* 0x000054101c1b7816 */ /* 0x000fe4000000001d */
[----:B------:R-:W-:Y:S02]  /*14ef30*/  LOP3.LUT R29, R22, 0xffff, RZ, 0xc0, !PT ;  /* 0x0000ffff161d7812 */ /* 0x000fe400078ec0ff */
[----:B------:R-:W-:Y:S01]  /*14ef40*/  LOP3.LUT R28, R23, 0xffff, RZ, 0xc0, !PT ;  /* 0x0000ffff171c7812 */ /* 0x000fe200078ec0ff */
[----:B------:R0:W-:Y:S04]  /*14ef50*/  STL [R1+0x6070], R6 ;  /* 0x0060700601007387 */ /* 0x0001e80000100800 */
[----:B0-----:R-:W3:Y:S04]  /*14ef60*/  LDL.LU R6, [R1+0x208] ;  /* 0x0002080001067983 */ /* 0x001ee80000300800 */
[----:B------:R0:W-:Y:S02]  /*14ef70*/  STL [R1+0x198], R27 ;  /* 0x0001981b01007387 */ /* 0x0001e40000100800 */
[----:B0-----:R-:W-:-:S04]  /*14ef80*/  PRMT R27, R29, 0x3340, R28 ;  /* 0x000033401d1b7816 */ /* 0x001fc8000000001c */
[----:B------:R-:W-:Y:S02]  /*14ef90*/  PRMT R22, R27, 0x5410, R26 ;  /* 0x000054101b167816 */ /* 0x000fe4000000001a */
[----:B------:R-:W4:Y:S04]  /*14efa0*/  LDL.LU R27, [R1+0x1a0] ;  /* 0x0001a000011b7983 */ /* 0x000f280000300800 */
[----:B------:R-:W4:Y:S04]  /*14efb0*/  LDL.LU R26, [R1+0x458] ;  /* 0x00045800011a7983 */ /* 0x000f280000300800 */
[----:B------:R2:W-:Y:S02]  /*14efc0*/  STL [R1+0x8dc], R22 ;  /* 0x0008dc1601007387 */ /* 0x0005e40000100800 */
[----:B--2---:R-:W-:-:S05]  /*14efd0*/  IADD3 R22, P1, R9, R25, RZ ;  /* 0x0000001909167210 */ /* 0x004fca0007f3e0ff */
[----:B------:R-:W-:-:S05]  /*14efe0*/  IMAD.X R23, R8, 0x1, R24, P1 ;  /* 0x0000000108177824 */ /* 0x000fca00008e0618 */
[----:B------:R0:W-:Y:S02]  /*14eff0*/  STL.64 [R1+0xd50], R22 ;  /* 0x000d501601007387 */ /* 0x0001e40000100a00 */
[----:B0-----:R-:W-:-:S05]  /*14f000*/  IADD3 R22, P1, R7, R25, RZ ;  /* 0x0000001907167210 */ /* 0x001fca0007f3e0ff */
[----:B------:R-:W-:Y:S01]  /*14f010*/  IMAD.X R23, R2, 0x1, R24, P1 ;  /* 0x0000000102177824 */ /* 0x000fe200008e0618 */
[----:B------:R-:W-:-:S04]  /*14f020*/  SHF.R.U32.HI R25, RZ, 0x8, R29 ;  /* 0x00000008ff197819 */ /* 0x000fc8000001161d */
[----:B------:R0:W-:Y:S01]  /*14f030*/  STL.64 [R1+0xd48], R22 ;  /* 0x000d481601007387 */ /* 0x0001e20000100a00 */
[----:B------:R-:W-:-:S03]  /*14f040*/  SHF.R.U32.HI R24, RZ, 0x8, R28 ;  /* 0x00000008ff187819 */ /* 0x000fc6000001161c */
[----:B0-----:R-:W2:Y:S04]  /*14f050*/  LDL.LU.64 R22, [R1+0x6090] ;  /* 0x0060900001167983 */ /* 0x001ea80000300a00 */
[----:B------:R-:W4:Y:S04]  /*14f060*/  LDL.LU R29, [R1+0x4b0] ;  /* 0x0004b000011d7983 */ /* 0x000f280000300800 */
[----:B------:R-:W4:Y:S01]  /*14f070*/  LDL.LU R28, [R1+0x20c] ;  /* 0x00020c00011c7983 */ /* 0x000f220000300800 */
[----:B------:R-:W-:Y:S02]  /*14f080*/  LOP3.LUT R25, R25, 0xffff, RZ, 0xc0, !PT ;  /* 0x0000ffff19197812 */ /* 0x000fe400078ec0ff */
[----:B------:R-:W-:-:S04]  /*14f090*/  LOP3.LUT R24, R24, 0xffff, RZ, 0xc0, !PT ;  /* 0x0000ffff18187812 */ /* 0x000fc800078ec0ff */
[----:B------:R-:W-:-:S05]  /*14f0a0*/  PRMT R25, R25, 0x3340, R24 ;  /* 0x0000334019197816 */ /* 0x000fca0000000018 */
[----:B------:R0:W-:Y:S01]  /*14f0b0*/  STL [R1+0x4ec], R25 ;  /* 0x0004ec1901007387 */ /* 0x0001e20000100800 */
[----:B---3--:R-:W-:Y:S02]  /*14f0c0*/  PRMT R6, R12, 0x5410, R6 ;  /* 0x000054100c067816 */ /* 0x008fe40000000006 */
[----:B--2---:R-:W-:Y:S02]  /*14f0d0*/  IADD3 R24, P1, R9, R23, RZ ;  /* 0x0000001709187210 */ /* 0x004fe40007f3e0ff */
[----:B----4-:R-:W-:-:S03]  /*14f0e0*/  PRMT R28, R29, 0x5410, R28 ;  /* 0x000054101d1c7816 */ /* 0x010fc6000000001c */
[----:B0-----:R-:W-:Y:S02]  /*14f0f0*/  IMAD.X R25, R8, 0x1, R22, P1 ;  /* 0x0000000108197824 */ /* 0x001fe400008e0616 */
[----:B------:R-:W-:Y:S04]  /*14f100*/  STL [R1+0x194], R28 ;  /* 0x0001941c01007387 */ /* 0x000fe80000100800 */
[----:B------:R0:W-:Y:S02]  /*14f110*/  STL.64 [R1+0xd30], R24 ;  /* 0x000d301801007387 */ /* 0x0001e40000100a00 */
[----:B0-----:R-:W-:Y:S02]  /*14f120*/  IADD3 R24, P1, R7, R23, RZ ;  /* 0x0000001707187210 */ /* 0x001fe40007f3e0ff */
[----:B------:R-:W-:-:S03]  /*14f130*/  PRMT R23, R26, 0x5410, R27 ;  /* 0x000054101a177816 */ /* 0x000fc6000000001b */
[----:B------:R-:W-:Y:S01]  /*14f140*/  IMAD.X R25, R2, 0x1, R22, P1 ;  /* 0x0000000102197824 */ /* 0x000fe200008e0616 */
[----:B------:R-:W-:-:S04]  /*14f150*/  LOP3.LUT R26, R10, 0xffff, RZ, 0xc0, !PT ;  /* 0x0000ffff0a1a7812 */ /* 0x000fc800078ec0ff */
[----:B------:R0:W-:Y:S04]  /*14f160*/  STL.64 [R1+0xd00], R24 ;  /* 0x000d001801007387 */ /* 0x0001e80000100a00 */
[----:B------:R1:W-:Y:S01]  /*14f170*/  STL [R1+0x1a0], R23 ;  /* 0x0001a01701007387 */ /* 0x0003e20000100800 */
[----:B------:R-:W-:Y:S02]  /*14f180*/  IADD3 R28, P1, R9, R21, RZ ;  /* 0x00000015091c7210 */ /* 0x000fe40007f3e0ff */
[----:B0-----:R-:W-:Y:S02]  /*14f190*/  LOP3.LUT R24, R4, 0xffff, RZ, 0xc0, !PT ;  /* 0x0000ffff04187812 */ /* 0x001fe400078ec0ff */
[----:B------:R-:W-:Y:S02]  /*14f1a0*/  LOP3.LUT R25, R3, 0xffff, RZ, 0xc0, !PT ;  /* 0x0000ffff03197812 */ /* 0x000fe400078ec0ff */
[----:B------:R-:W-:-:S02]  /*14f1b0*/  PRMT R22, R24, 0x3340, R22 ;  /* 0x0000334018167816 */ /* 0x000fc40000000016 */
[----:B-1----:R-:W-:Y:S01]  /*14f1c0*/  PRMT R23, R26, 0x3340, R25 ;  /* 0x000033401a177816 */ /* 0x002fe20000000019 */
[----:B------:R-:W-:-:S03]  /*14f1d0*/  IMAD.X R29, R8, 0x1, R20, P1 ;  /* 0x00000001081d7824 */ /* 0x000fc600008e0614 */
[----:B------:R-:W-:Y:S02]  /*14f1e0*/  PRMT R3, R23, 0x5410, R22 ;  /* 0x0000541017037816 */ /* 0x000fe40000000016 */
[----:B------:R-:W-:Y:S01]  /*14f1f0*/  IADD3 R22, P1, R7, R21, RZ ;  /* 0x0000001507167210 */ /* 0x000fe20007f3e0ff */
[----:B------:R-:W-:Y:S04]  /*14f200*/  STL [R1+0x190], R6 ;  /* 0x0001900601007387 */ /* 0x000fe80000100800 */
[----:B------:R-:W-:Y:S01]  /*14f210*/  STL [R1+0x8bc], R3 ;  /* 0x0008bc0301007387 */ /* 0x000fe20000100800 */
[----:B------:R-:W-:-:S03]  /*14f220*/  IMAD.X R23, R2, 0x1, R20, P1 ;  /* 0x0000000102177824 */ /* 0x000fc600008e0614 */
[----:B------:R-:W-:Y:S04]  /*14f230*/  STL [R1+0x5d18], R20 ;  /* 0x005d181401007387 */ /* 0x000fe80000100800 */
[----:B------:R-:W-:Y:S04]  /*14f240*/  STL.64 [R1+0xc80], R28 ;  /* 0x000c801c01007387 */ /* 0x000fe80000100a00 */
[----:B------:R0:W-:Y:S01]  /*14f250*/  STL.64 [R1+0xc38], R22 ;  /* 0x000c381601007387 */ /* 0x0001e20000100a00 */
[----:B------:R-:W-:-:S04]  /*14f260*/  SHF.R.U32.HI R21, RZ, 0x8, R25 ;  /* 0x00000008ff157819 */ /* 0x000fc80000011619 */
[----:B------:R-:W-:Y:S02]  /*14f270*/  LOP3.LUT R21, R21, 0xffff, RZ, 0xc0, !PT ;  /* 0x0000ffff15157812 */ /* 0x000fe400078ec0ff */
[----:B0-----:R-:W-:Y:S02]  /*14f280*/  SHF.R.U32.HI R22, RZ, 0x8, R26 ;  /* 0x00000008ff167819 */ /* 0x001fe4000001161a */
[----:B------:R-:W-:Y:S02]  /*14f290*/  SHF.R.U32.HI R23, RZ, 0x8, R24 ;  /* 0x00000008ff177819 */ /* 0x000fe40000011618 */
[----:B------:R-:W-:Y:S02]  /*14f2a0*/  LOP3.LUT R22, R22, 0xffff, RZ, 0xc0, !PT ;  /* 0x0000ffff16167812 */ /* 0x000fe400078ec0ff */
[----:B------:R-:W-:Y:S02]  /*14f2b0*/  LOP3.LUT R23, R23, 0xffff, RZ, 0xc0, !PT ;  /* 0x0000ffff17177812 */ /* 0x000fe400078ec0ff */
[----:B------:R-:W-:-:S02]  /*14f2c0*/  PRMT R4, R22, 0x3340, R21 ;  /* 0x0000334016047816 */ /* 0x000fc40000000015 */
[----:B------:R-:W-:-:S03]  /*14f2d0*/  PRMT R3, R23, 0x3340, R0 ;  /* 0x0000334017037816 */ /* 0x000fc60000000000 */
[----:B------:R0:W-:Y:S04]  /*14f2e0*/  STL [R1+0x4e4], R4 ;  /* 0x0004e40401007387 */ /* 0x0001e80000100800 */
[----:B------:R-:W-:Y:S04]  /*14f2f0*/  STL [R1+0x308], R3 ;  /* 0x0003080301007387 */ /* 0x000fe80000100800 */
[----:B0-----:R-:W2:Y:S01]  /*14f300*/  LDL.LU R4, [R1+0x5720] ;  /* 0x0057200001047983 */ /* 0x001ea20000300800 */
[----:B------:R-:W-:-:S05]  /*14f310*/  IADD3 R20, P1, R9, R19, RZ ;  /* 0x0000001309147210 */ /* 0x000fca0007f3e0ff */
[----:B------:R-:W-:-:S05]  /*14f320*/  IMAD.X R21, R8, 0x1, R18, P1 ;  /* 0x0000000108157824 */ /* 0x000fca00008e0612 */
[----:B------:R0:W-:Y:S04]  /*14f330*/  STL.64 [R1+0xae0], R20 ;  /* 0x000ae01401007387 */ /* 0x0001e80000100a00 */
[----:B------:R-:W-:Y:S04]  /*14f340*/  STL [R1+0x5d20], R19 ;  /* 0x005d201301007387 */ /* 0x000fe80000100800 */
[----:B------:R-:W-:Y:S01]  /*14f350*/  STL [R1+0x5d24], R18 ;  /* 0x005d241201007387 */ /* 0x000fe20000100800 */
[----:B0-----:R-:W-:-:S05]  /*14f360*/  IADD3 R20, P1, R7, R19, RZ ;  /* 0x0000001307147210 */ /* 0x001fca0007f3e0ff */
[----:B------:R-:W-:-:S05]  /*14f370*/  IMAD.X R21, R2, 0x1, R18, P1 ;  /* 0x0000000102157824 */ /* 0x000fca00008e0612 */
[----:B------:R0:W-:Y:S02]  /*14f380*/  STL.64 [R1+0xa48], R20 ;  /* 0x000a481401007387 */ /* 0x0001e40000100a00 */
[----:B0-----:R-:W-:-:S05]  /*14f390*/  IADD3 R20, P1, R9, R17, RZ ;  /* 0x0000001109147210 */ /* 0x001fca0007f3e0ff */
[--C-:B------:R-:W-:Y:S01]  /*14f3a0*/  IMAD.X R21, R8, 0x1, R15.reuse, P1 ;  /* 0x0000000108157824 */ /* 0x100fe200008e060f */
[----:B------:R-:W-:Y:S01]  /*14f3b0*/  IADD3 R18, P1, R7, R17, RZ ;  /* 0x0000001107127210 */ /* 0x000fe20007f3e0ff */
[----:B------:R-:W-:Y:S04]  /*14f3c0*/  STL [R1+0x5d28], R17 ;  /* 0x005d281101007387 */ /* 0x000fe80000100800 */
[----:B------:R-:W-:Y:S01]  /*14f3d0*/  STL.64 [R1+0x9b0], R20 ;  /* 0x0009b01401007387 */ /* 0x000fe20000100a00 */
[----:B------:R-:W-:-:S03]  /*14f3e0*/  IMAD.X R19, R2, 0x1, R15, P1 ;  /* 0x0000000102137824 */ /* 0x000fc600008e060f */
[----:B------:R-:W3:Y:S04]  /*14f3f0*/  LDL.LU R3, [R1+0x194c] ;  /* 0x00194c0001037983 */ /* 0x000ee80000300800 */
[----:B------:R0:W-:Y:S04]  /*14f400*/  STL [R1+0x5d2c], R15 ;  /* 0x005d2c0f01007387 */ /* 0x0001e80000100800 */
[----:B------:R1:W-:Y:S01]  /*14f410*/  STL.64 [R1+0x9a0], R18 ;  /* 0x0009a01201007387 */ /* 0x0003e20000100a00 */
[----:B------:R-:W-:-:S03]  /*14f420*/  IADD3 R28, P1, R7, R16, RZ ;  /* 0x00000010071c7210 */ /* 0x000fc60007f3e0ff */
[----:B0-----:R-:W4:Y:S04]  /*14f430*/  LDL.LU R15, [R1+0x196c] ;  /* 0x00196c00010f7983 */ /* 0x001f280000300800 */
        /* <DEDUP_REMOVED lines=9> */
[----:B------:R0:W-:Y:S04]  /*14f4d0*/  STL [R1+0x5d30], R28 ;  /* 0x005d301c01007387 */ /* 0x0001e80000100800 */
[----:B0-----:R-:W4:Y:S01]  /*14f4e0*/  LDL.LU R28, [R1+0x571c] ;  /* 0x00571c00011c7983 */ /* 0x001f220000300800 */
[----:B------:R-:W-:Y:S01]  /*14f4f0*/  IMAD.X R29, R2, 0x1, R14, P1 ;  /* 0x00000001021d7824 */ /* 0x000fe200008e060e */
[----:B------:R-:W-:-:S05]  /*14f500*/  IADD3 R26, P1, R9, R16, RZ ;  /* 0x00000010091a7210 */ /* 0x000fca0007f3e0ff */
[----:B------:R-:W-:Y:S01]  /*14f510*/  IMAD.X R27, R8, 0x1, R14, P1 ;  /* 0x00000001081b7824 */ /* 0x000fe200008e060e */
[----:B------:R-:W-:Y:S04]  /*14f520*/  STL [R1+0x5cd4], R29 ;  /* 0x005cd41d01007387 */ /* 0x000fe80000100800 */
[----:B------:R-:W-:Y:S04]  /*14f530*/  STL [R1+0x5d34], R16 ;  /* 0x005d341001007387 */ /* 0x000fe80000100800 */
[----:B------:R-:W-:Y:S04]  /*14f540*/  STL [R1+0x5d40], R26 ;  /* 0x005d401a01007387 */ /* 0x000fe80000100800 */
[----:B------:R-:W-:Y:S04]  /*14f550*/  STL [R1+0x5d3c], R27 ;  /* 0x005d3c1b01007387 */ /* 0x000fe80000100800 */
[----:B------:R-:W-:Y:S01]  /*14f560*/  STL [R1+0x5d38], R14 ;  /* 0x005d380e01007387 */ /* 0x000fe20000100800 */
[----:B--2---:R-:W-:-:S04]  /*14f570*/  LOP3.LUT R2, R4, 0xffff, RZ, 0xc0, !PT ;  /* 0x0000ffff04027812 */ /* 0x004fc800078ec0ff */
[----:B------:R-:W-:Y:S01]  /*14f580*/  PRMT R21, R2, 0x3340, R0 ;  /* 0x0000334002157816 */ /* 0x000fe20000000000 */
[----:B------:R0:W-:Y:S04]  /*14f590*/  STL [R1+0x658], R2 ;  /* 0x0006580201007387 */ /* 0x0001e80000100800 */
[----:B------:R-:W2:Y:S04]  /*14f5a0*/  LDL.LU R20, [R1+0x220] ;  /* 0x0002200001147983 */ /* 0x000ea80000300800 */
[----:B0-----:R-:W2:Y:S04]  /*14f5b0*/  LDL.LU R2, [R1+0x438] ;  /* 0x0004380001027983 */ /* 0x001ea80000300800 */
[----:B------:R-:W2:Y:S04]  /*14f5c0*/  LDL.LU R12, [R1+0x218] ;  /* 0x00021800010c7983 */ /* 0x000ea80000300800 */
[----:B------:R-:W2:Y:S04]  /*14f5d0*/  LDL.LU R10, [R1+0x300] ;  /* 0x00030000010a7983 */ /* 0x000ea80000300800 */
[----:B------:R-:W2:Y:S04]  /*14f5e0*/  LDL.LU R8, [R1+0x214] ;  /* 0x0002140001087983 */ /* 0x000ea80000300800 */
[----:B------:R-:W2:Y:S01]  /*14f5f0*/  LDL.LU R9, [R1+0x434] ;  /* 0x0004340001097983 */ /* 0x000ea20000300800 */
[----:B---3--:R-:W-:-:S03]  /*14f600*/  PRMT R14, R3, 0x5410, R21 ;  /* 0x00005410030e7816 */ /* 0x008fc60000000015 */
[----:B------:R-:W3:Y:S04]  /*14f610*/  LDL.LU R3, [R1+0x56c0] ;  /* 0x0056c00001037983 */ /* 0x000ee80000300800 */
[----:B------:R-:W3:Y:S04]  /*14f620*/  LDL.LU R4, [R1+0x808] ;  /* 0x0008080001047983 */ /* 0x000ee80000300800 */
[----:B------:R0:W-:Y:S01]  /*14f630*/  STL [R1+0x194c], R14 ;  /* 0x00194c0e01007387 */ /* 0x0001e20000100800 */
[----:B----4-:R-:W-:Y:S02]  /*14f640*/  PRMT R22, R22, 0x5410, R17 ;  /* 0x0000541016167816 */ /* 0x010fe40000000011 */
[----:B------:R-:W-:-:S02]  /*14f650*/  PRMT R23, R7, 0x5410, R23 ;  /* 0x0000541007177816 */ /* 0x000fc40000000017 */
[----:B0-----:R-:W-:-:S04]  /*14f660*/  LOP3.LUT R14, R28, 0xffff, RZ, 0xc0, !PT ;  /* 0x0000ffff1c0e7812 */ /* 0x001fc800078ec0ff */
[----:B------:R-:W-:Y:S01]  /*14f670*/  PRMT R21, R14, 0x3340, R0 ;  /* 0x000033400e157816 */ /* 0x000fe20000000000 */
[----:B------:R0:W-:Y:S04]  /*14f680*/  STL [R1+0x660], R14 ;  /* 0x0006600e01007387 */ /* 0x0001e80000100800 */
[----:B------:R-:W-:Y:S01]  /*14f690*/  STL [R1+0x606c], R22 ;  /* 0x00606c1601007387 */ /* 0x000fe20000100800 */
[----:B0-----:R-:W-:-:S05]  /*14f6a0*/  PRMT R14, R15, 0x5410, R21 ;  /* 0x000054100f0e7816 */ /* 0x001fca0000000015 */
[----:B------:R0:W-:Y:S04]  /*14f6b0*/  STL [R1+0x196c], R14 ;  /* 0x00196c0e01007387 */ /* 0x0001e80000100800 */
[----:B------:R-:W4:Y:S01]  /*14f6c0*/  LDL.LU R7, [R1+0x908] ;  /* 0x0009080001077983 */ /* 0x000f220000300800 */
[----:B------:R-:W-:Y:S02]  /*14f6d0*/  LOP3.LUT R6, R6, 0xffff, RZ, 0xc0, !PT ;  /* 0x0000ffff06067812 */ /* 0x000fe400078ec0ff */
[----:B------:R-:W-:Y:S02]  /*14f6e0*/  LOP3.LUT R15, R25, 0xffff, RZ, 0xc0, !PT ;  /* 0x0000ffff190f7812 */ /* 0x000fe400078ec0ff */
[----:B------:R-:W-:Y:S02]  /*14f6f0*/  PRMT R21, R6, 0x3340, R0 ;  /* 0x0000334006157816 */ /* 0x000fe40000000000 */
[----:B0-----:R-:W-:-:S04]  /*14f700*/  LOP3.LUT R14, R19, 0xffff, RZ, 0xc0, !PT ;  /* 0x0000ffff130e7812 */ /* 0x001fc800078ec0ff */
[----:B------:R-:W-:Y:S02]  /*14f710*/  PRMT R25, R14, 0x3340, R15 ;  /* 0x000033400e197816 */ /* 0x000fe4000000000f */
[----:B------:R-:W-:Y:S02]  /*14f720*/  SHF.R.U32.HI R14, RZ, 0x8, R14 ;  /* 0x00000008ff0e7819 */ /* 0x000fe4000001160e */
[----:B------:R-:W-:Y:S02]  /*14f730*/  PRMT R16, R25, 0x5410, R21 ;  /* 0x0000541019107816 */ /* 0x000fe40000000015 */
[----:B------:R-:W-:Y:S02]  /*14f740*/  SHF.R.U32.HI R21, RZ, 0x8, R13 ;  /* 0x00000008ff157819 */ /* 0x000fe4000001160d */
[----:B------:R-:W-:Y:S02]  /*14f750*/  SHF.R.U32.HI R25, RZ, 0x8, R15 ;  /* 0x00000008ff197819 */ /* 0x000fe4000001160f */
[----:B------:R-:W-:-:S02]  /*14f760*/  LOP3.LUT R14, R14, 0xffff, RZ, 0xc0, !PT ;  /* 0x0000ffff0e0e7812 */ /* 0x000fc400078ec0ff */
[----:B------:R-:W-:Y:S02]  /*14f770*/  PRMT R24, R24, 0x5410, R18 ;  /* 0x0000541018187816 */ /* 0x000fe40000000012 */
[----:B------:R-:W-:Y:S02]  /*14f780*/  LOP3.LUT R21, R21, 0xffff, RZ, 0xc0, !PT ;  /* 0x0000ffff15157812 */ /* 0x000fe400078ec0ff */
[----:B------:R-:W-:Y:S01]  /*14f790*/  LOP3.LUT R25, R25, 0xffff, RZ, 0xc0, !PT ;  /* 0x0000ffff19197812 */ /* 0x000fe200078ec0ff */
[----:B------:R-:W-:Y:S01]  /*14f7a0*/  STL [R1+0x6074], R23 ;  /* 0x0060741701007387 */ /* 0x000fe20000100800 */
[----:B------:R-:W-:Y:S02]  /*14f7b0*/  PRMT R15, R21, 0x3340, R0 ;  /* 0x00003340150f7816 */ /* 0x000fe40000000000 */
[----:B------:R-:W-:Y:S01]  /*14f7c0*/  PRMT R14, R14, 0x3340, R25 ;  /* 0x000033400e0e7816 */ /* 0x000fe20000000019 */
[----:B------:R0:W-:Y:S04]  /*14f7d0*/  STL [R1+0x6078], R24 ;  /* 0x0060781801007387 */ /* 0x0001e80000100800 */
[----:B------:R-:W4:Y:S04]  /*14f7e0*/  LDL.LU R13, [R1+0x6088] ;  /* 0x00608800010d7983 */ /* 0x000f280000300800 */
[----:B------:R-:W-:Y:S04]  /*14f7f0*/  STL [R1+0x86c], R16 ;  /* 0x00086c1001007387 */ /* 0x000fe80000100800 */
[----:B------:R-:W-:Y:S01]  /*14f800*/  STL [R1+0x304], R15 ;  /* 0x0003040f01007387 */ /* 0x000fe20000100800 */
[----:B--2---:R-:W-:-:S02]  /*14f810*/  PRMT R25, R2, 0x5410, R20 ;  /* 0x0000541002197816 */ /* 0x004fc40000000014 */
[----:B------:R-:W-:Y:S02]  /*14f820*/  PRMT R2, R10, 0x5410, R12 ;  /* 0x000054100a027816 */ /* 0x000fe4000000000c */
[----:B------:R-:W-:Y:S01]  /*14f830*/  PRMT R29, R9, 0x5410, R8 ;  /* 0x00005410091d7816 */ /* 0x000fe20000000008 */
[----:B------:R-:W-:Y:S04]  /*14f840*/  STL [R1+0x607c], R25 ;  /* 0x00607c1901007387 */ /* 0x000fe80000100800 */
[----:B------:R1:W-:Y:S04]  /*14f850*/  STL [R1+0x4d4], R14 ;  /* 0x0004d40e01007387 */ /* 0x0003e80000100800 */
[----:B------:R-:W-:Y:S04]  /*14f860*/  STL [R1+0x6080], R29 ;  /* 0x0060801d01007387 */ /* 0x000fe80000100800 */
[----:B------:R4:W-:Y:S04]  /*14f870*/  STL [R1+0x90], R2 ;  /* 0x0000900201007387 */ /* 0x0009e80000100800 */
[----:B0-----:R-:W2:Y:S04]  /*14f880*/  LDL.LU R24, [R1+0x210] ;  /* 0x0002100001187983 */ /* 0x001ea80000300800 */
[----:B------:R-:W2:Y:S04]  /*14f890*/  LDL.LU R23, [R1+0x424] ;  /* 0x0004240001177983 */ /* 0x000ea80000300800 */
[----:B------:R-:W2:Y:S04]  /*14f8a0*/  LDL.LU R22, [R1+0x1a4] ;  /* 0x0001a40001167983 */ /* 0x000ea80000300800 */
[----:B-1----:R-:W2:Y:S04]  /*14f8b0*/  LDL.LU R14, [R1+0x2fc] ;  /* 0x0002fc00010e7983 */ /* 0x002ea80000300800 */
[----:B------:R-:W2:Y:S04]  /*14f8c0*/  LDL.LU R27, [R1+0x204] ;  /* 0x00020400011b7983 */ /* 0x000ea80000300800 */
[----:B------:R-:W2:Y:S04]  /*14f8d0*/  LDL.LU R26, [R1+0x41c] ;  /* 0x00041c00011a7983 */ /* 0x000ea80000300800 */
[----:B------:R-:W2:Y:S04]  /*14f8e0*/  LDL.LU R9, [R1+0x5944] ;  /* 0x0059440001097983 */ /* 0x000ea80000300800 */
[----:B------:R-:W2:Y:S04]  /*14f8f0*/  LDL.LU R16, [R1+0x57d8] ;  /* 0x0057d80001107983 */ /* 0x000ea80000300800 */
[----:B------:R-:W2:Y:S01]  /*14f900*/  LDL.LU R28, [R1+0x58dc] ;  /* 0x0058dc00011c7983 */ /* 0x000ea20000300800 */
[----:B---3--:R-:W-:-:S02]  /*14f910*/  LOP3.LUT R3, R3, 0xffff, RZ, 0xc0, !PT ;  /* 0x0000ffff03037812 */ /* 0x008fc400078ec0ff */
[----:B------:R-:W-:-:S04]  /*14f920*/  LOP3.LUT R4, R4, 0xffff, RZ, 0xc0, !PT ;  /* 0x0000ffff04047812 */ /* 0x000fc800078ec0ff */
[----:B------:R-:W-:Y:S01]  /*14f930*/  PRMT R21, R4, 0x3340, R0 ;  /* 0x0000334004157816 */ /* 0x000fe20000000000 */
[----:B------:R0:W-:Y:S01]  /*14f940*/  STL [R1+0x602c], R4 ;  /* 0x00602c0401007387 */ /* 0x0001e20000100800 */
[----:B----4-:R-:W-:-:S04]  /*14f950*/  LOP3.LUT R2, R7, 0xffff, RZ, 0xc0, !PT ;  /* 0x0000ffff07027812 */ /* 0x010fc800078ec0ff */
[----:B------:R-:W-:-:S04]  /*14f960*/  PRMT R7, R3, 0x3340, R2 ;  /* 0x0000334003077816 */ /* 0x000fc80000000002 */
[----:B0-----:R-:W-:Y:S02]  /*14f970*/  PRMT R4, R7, 0x5410, R21 ;  /* 0x0000541007047816 */ /* 0x001fe40000000015 */
[----:B------:R-:W-:-:S03]  /*14f980*/  SHF.R.U32.HI R3, RZ, 0x8, R3 ;  /* 0x00000008ff037819 */ /* 0x000fc60000011603 */
[----:B------:R0:W-:Y:S04]  /*14f990*/  STL [R1+0x84c], R4 ;  /* 0x00084c0401007387 */ /* 0x0001e80000100800 */
[----:B------:R-:W3:Y:S04]  /*14f9a0*/  LDL.LU R15, [R1+0x1a8] ;  /* 0x0001a800010f7983 */ /* 0x000ee80000300800 */
[----:B------:R-:W3:Y:S04]  /*14f9b0*/  LDL.LU R17, [R1+0x418] ;  /* 0x0004180001117983 */ /* 0x000ee80000300800 */
[----:B------:R-:W4:Y:S04]  /*14f9c0*/  LDL.LU R18, [R1+0x1b0] ;  /* 0x0001b00001127983 */ /* 0x000f280000300800 */
[----:B------:R-:W4:Y:S01]  /*14f9d0*/  LDL.LU R19, [R1+0x1ac] ;  /* 0x0001ac0001137983 */ /* 0x000f220000300800 */
[----:B------:R-:W-:-:S02]  /*14f9e0*/  SHF.R.U32.HI R21, RZ, 0x8, R6 ;  /* 0x00000008ff157819 */ /* 0x000fc40000011606 */
[----:B------:R-:W-:Y:S01]  /*14f9f0*/  SHF.R.U32.HI R2, RZ, 0x8, R2 ;  /* 0x00000008ff027819 */ /* 0x000fe20000011602 */
[----:B------:R-:W4:Y:S04]  /*14fa00*/  LDL.LU R20, [R1+0x40c] ;  /* 0x00040c0001147983 */ /* 0x000f280000300800 */
[----:B------:R-:W4:Y:S01]  /*14fa10*/  LDL.LU R6, [R1+0x1b4] ;  /* 0x0001b40001067983 */ /* 0x000f220000300800 */
[----:B0-----:R-:W-:-:S03]  /*14fa20*/  LOP3.LUT R4, R3, 0xffff, RZ, 0xc0, !PT ;  /* 0x0000ffff03047812 */ /* 0x001fc600078ec0ff */
[----:B------:R-:W4:Y:S01]  /*14fa30*/  LDL.LU R3, [R1+0x3f4] ;  /* 0x0003f40001037983 */ /* 0x000f220000300800 */
[----:B------:R-:W-:-:S03]  /*14fa40*/  LOP3.LUT R25, R2, 0xffff, RZ, 0xc0, !PT ;  /* 0x0000ffff02197812 */ /* 0x000fc600078ec0ff */
[----:B------:R-:W4:Y:S04]  /*14fa50*/  LDL.LU R2, [R1+0x5950] ;  /* 0x0059500001027983 */ /* 0x000f280000300800 */
[----:B------:R-:W4:Y:S04]  /*14fa60*/  LDL.LU R12, [R1+0x57ec] ;  /* 0x0057ec00010c7983 */ /* 0x000f280000300800 */
[----:B------:R-:W4:Y:S01]  /*14fa70*/  LDL.LU R10, [R1+0x58e8] ;  /* 0x0058e800010a7983 */ /* 0x000f220000300800 */
[----:B------:R-:W-:-:S03]  /*14fa80*/  LOP3.LUT R21, R21, 0xffff, RZ, 0xc0, !PT ;  /* 0x0000ffff15157812 */ /* 0x000fc600078ec0ff */
[----:B------:R-:W4:Y:S04]  /*14fa90*/  LDL.LU R8, [R1+0x5914] ;  /* 0x0059140001087983 */ /* 0x000f280000300800 */
[----:B------:R-:W4:Y:S01]  /*14faa0*/  LDL.LU R7, [R1+0x578c] ;  /* 0x00578c0001077983 */ /* 0x000f220000300800 */
[----:B------:R-:W-:Y:S02]  /*14fab0*/  PRMT R21, R21, 0x3340, R0 ;  /* 0x0000334015157816 */ /* 0x000fe40000000000 */
[----:B------:R-:W-:-:S03]  /*14fac0*/  PRMT R4, R4, 0x3340, R25 ;  /* 0x0000334004047816 */ /* 0x000fc60000000019 */
[----:B------:R0:W-:Y:S04]  /*14fad0*/  STL [R1+0x300], R21 ;  /* 0x0003001501007387 */ /* 0x0001e80000100800 */
[----:B------:R1:W-:Y:S01]  /*14fae0*/  STL [R1+0x504], R4 ;  /* 0x0005040401007387 */ /* 0x0003e20000100800 */
[----:B--2---:R-:W-:Y:S02]  /*14faf0*/  PRMT R23, R23, 0x5410, R24 ;  /* 0x0000541017177816 */ /* 0x004fe40000000018 */
[----:B0-----:R-:W-:-:S03]  /*14fb00*/  PRMT R21, R14, 0x5410, R22 ;  /* 0x000054100e157816 */ /* 0x001fc60000000016 */
[----:B------:R-:W-:Y:S01]  /*14fb10*/  STL [R1+0x94], R23 ;  /* 0x0000941701007387 */ /* 0x000fe20000100800 */
[----:B------:R-:W-:-:S03]  /*14fb20*/  LOP3.LUT R14, R9, 0xffff, RZ, 0xc0, !PT ;  /* 0x0000ffff090e7812 */ /* 0x000fc600078ec0ff */
[----:B------:R-:W-:Y:S04]  /*14fb30*/  STL [R1+0x1a4], R21 ;  /* 0x0001a41501007387 */ /* 0x000fe80000100800 */
[----:B------:R-:W2:Y:S01]  /*14fb40*/  LDL.LU R9, [R1+0x5838] ;  /* 0x0058380001097983 */ /* 0x000ea20000300800 */
[----:B-1----:R-:W-:-:S05]  /*14fb50*/  PRMT R4, R26, 0x5410, R27 ;  /* 0x000054101a047816 */ /* 0x002fca000000001b */
[----:B------:R0:W-:Y:S02]  /*14fb60*/  STL [R1+0x98], R4 ;  /* 0x0000980401007387 */ /* 0x0001e40000100800 */
[----:B0-----:R-:W-:Y:S02]  /*14fb70*/  LOP3.LUT R4, R16, 0xffff, RZ, 0xc0, !PT ;  /* 0x0000ffff10047812 */ /* 0x001fe400078ec0ff */
[----:B------:R-:W-:Y:S02]  /*14fb80*/  LOP3.LUT R16, R28, 0xffff, RZ, 0xc0, !PT ;  /* 0x0000ffff1c107812 */ /* 0x000fe400078ec0ff */
[----:B------:R-:W-:Y:S02]  /*14fb90*/  PRMT R21, R4, 0x3340, R0 ;  /* 0x0000334004157816 */ /* 0x000fe40000000000 */
[----:B------:R-:W-:Y:S02]  /*14fba0*/  PRMT R22, R14, 0x3340, R16 ;  /* 0x000033400e167816 */ /* 0x000fe40000000010 */
[----:B------:R-:W-:-:S02]  /*14fbb0*/  SHF.R.U32.HI R14, RZ, 0x8, R14 ;  /* 0x00000008ff0e7819 */ /* 0x000fc4000001160e */
[----:B------:R-:W-:Y:S02]  /*14fbc0*/  SHF.R.U32.HI R4, RZ, 0x8, R4 ;  /* 0x00000008ff047819 */ /* 0x000fe40000011604 */
[----:B------:R-:W-:Y:S02]  /*14fbd0*/  PRMT R22, R22, 0x5410, R21 ;  /* 0x0000541016167816 */ /* 0x000fe40000000015 */
[----:B------:R-:W-:Y:S02]  /*14fbe0*/  SHF.R.U32.HI R21, RZ, 0x8, R16 ;  /* 0x00000008ff157819 */ /* 0x000fe40000011610 */
[----:B------:R-:W-:Y:S02]  /*14fbf0*/  LOP3.LUT R14, R14, 0xffff, RZ, 0xc0, !PT ;  /* 0x0000ffff0e0e7812 */ /* 0x000fe400078ec0ff */
[----:B------:R-:W-:Y:S02]  /*14fc00*/  LOP3.LUT R4, R4, 0xffff, RZ, 0xc0, !PT ;  /* 0x0000ffff04047812 */ /* 0x000fe400078ec0ff */
[----:B------:R-:W-:-:S04]  /*14fc10*/  LOP3.LUT R21, R21, 0xffff, RZ, 0xc0, !PT ;  /* 0x0000ffff15157812 */ /* 0x000fc800078ec0ff */
[----:B------:R-:W-:Y:S02]  /*14fc20*/  PRMT R16, R14, 0x3340, R21 ;  /* 0x000033400e107816 */ /* 0x000fe40000000015 */
[----:B------:R-:W-:Y:S01]  /*14fc30*/  PRMT R14, R4, 0x3340, R0 ;  /* 0x00003340040e7816 */ /* 0x000fe20000000000 */
[----:B------:R-:W-:Y:S04]  /*14fc40*/  STL [R1+0x5d8], R22 ;  /* 0x0005d81601007387 */ /* 0x000fe80000100800 */
[----:B------:R-:W-:Y:S04]  /*14fc50*/  STL [R1+0x4c8], R16 ;  /* 0x0004c81001007387 */ /* 0x000fe80000100800 */
[----:B------:R-:W-:Y:S01]  /*14fc60*/  STL [R1+0x2fc], R14 ;  /* 0x0002fc0e01007387 */ /* 0x000fe20000100800 */
[----:B---3--:R-:W-:-:S02]  /*14fc70*/  PRMT R4, R17, 0x5410, R15 ;  /* 0x0000541011047816 */ /* 0x008fc4000000000f */
[----:B----4-:R-:W-:-:S05]  /*14fc80*/  PRMT R13, R13, 0x5410, R18 ;  /* 0x000054100d0d7816 */ /* 0x010fca0000000012 */
[----:B------:R-:W-:Y:S04]  /*14fc90*/  STL [R1+0x605c], R13 ;  /* 0x00605c0d01007387 */ /* 0x000fe80000100800 */
[----:B------:R0:W-:Y:S01]  /*14fca0*/  STL [R1+0x1a8], R4 ;  /* 0x0001a80401007387 */ /* 0x0001e20000100800 */
[----:B------:R-:W-:Y:S02]  /*14fcb0*/  PRMT R3, R3, 0x5410, R6 ;  /* 0x0000541003037816 */ /* 0x000fe40000000006 */
[----:B------:R-:W-:Y:S02]  /*14fcc0*/  LOP3.LUT R23, R2, 0xffff, RZ, 0xc0, !PT ;  /* 0x0000ffff02177812 */ /* 0x000fe400078ec0ff */
[----:B0-----:R-:W-:Y:S01]  /*14fcd0*/  PRMT R4, R20, 0x5410, R19 ;  /* 0x0000541014047816 */ /* 0x001fe20000000013 */
[----:B------:R0:W-:Y:S01]  /*14fce0*/  STL [R1+0x6060], R3 ;  /* 0x0060600301007387 */ /* 0x0001e20000100800 */
[----:B------:R-:W-:-:S03]  /*14fcf0*/  LOP3.LUT R24, R10, 0xffff, RZ, 0xc0, !PT ;  /* 0x0000ffff0a187812 */ /* 0x000fc600078ec0ff */
[----:B------:R-:W-:Y:S04]  /*14fd00*/  STL [R1+0x1ac], R4 ;  /* 0x0001ac0401007387 */ /* 0x000fe80000100800 */
[----:B------:R-:W3:Y:S04]  /*14fd10*/  LDL.LU R14, [R1+0x1bc] ;  /* 0x0001bc00010e7983 */ /* 0x000ee80000300800 */
[----:B------:R-:W3:Y:S01]  /*14fd20*/  LDL.LU R18, [R1+0x3f8] ;  /* 0x0003f80001127983 */ /* 0x000ee20000300800 */
[----:B0-----:R-:W-:Y:S02]  /*14fd30*/  LOP3.LUT R3, R12, 0xffff, RZ, 0xc0, !PT ;  /* 0x0000ffff0c037812 */ /* 0x001fe400078ec0ff */
[----:B------:R-:W-:Y:S01]  /*14fd40*/  PRMT R2, R23, 0x3340, R24 ;  /* 0x0000334017027816 */ /* 0x000fe20000000018 */
[----:B------:R-:W4:Y:S04]  /*14fd50*/  LDL.LU R27, [R1+0x1b8] ;  /* 0x0001b800011b7983 */ /* 0x000f280000300800 */
[----:B------:R-:W4:Y:S01]  /*14fd60*/  LDL.LU R20, [R1+0x2f4] ;  /* 0x0002f40001147983 */ /* 0x000f220000300800 */
[----:B------:R-:W-:-:S03]  /*14fd70*/  PRMT R21, R3, 0x3340, R0 ;  /* 0x0000334003157816 */ /* 0x000fc60000000000 */
[----:B------:R-:W4:Y:S04]  /*14fd80*/  LDL.LU R26, [R1+0x1c4] ;  /* 0x0001c400011a7983 */ /* 0x000f280000300800 */
[----:B------:R-:W4:Y:S01]  /*14fd90*/  LDL.LU R16, [R1+0x2e8] ;  /* 0x0002e80001107983 */ /* 0x000f220000300800 */
[----:B------:R-:W-:-:S05]  /*14fda0*/  PRMT R2, R2, 0x5410, R21 ;  /* 0x0000541002027816 */ /* 0x000fca0000000015 */
[----:B------:R0:W-:Y:S04]  /*14fdb0*/  STL [R1+0x5d4], R2 ;  /* 0x0005d40201007387 */ /* 0x0001e80000100800 */
[----:B------:R-:W4:Y:S04]  /*14fdc0*/  LDL.LU R28, [R1+0x1dc] ;  /* 0x0001dc00011c7983 */ /* 0x000f280000300800 */
[----:B------:R-:W4:Y:S04]  /*14fdd0*/  LDL.LU R19, [R1+0x2dc] ;  /* 0x0002dc0001137983 */ /* 0x000f280000300800 */
[----:B------:R-:W4:Y:S04]  /*14fde0*/  LDL.LU R15, [R1+0x1cc] ;  /* 0x0001cc00010f7983 */ /* 0x000f280000300800 */
[----:B------:R-:W4:Y:S04]  /*14fdf0*/  LDL.LU R17, [R1+0x2e4] ;  /* 0x0002e40001117983 */ /* 0x000f280000300800 */
[----:B------:R-:W4:Y:S04]  /*14fe00*/  LDL.LU R6, [R1+0x1ec] ;  /* 0x0001ec0001067983 */ /* 0x000f280000300800 */
[----:B0-----:R-:W4:Y:S01]  /*14fe10*/  LDL.LU R2, [R1+0x2d8] ;  /* 0x0002d80001027983 */ /* 0x001f220000300800 */
[----:B------:R-:W-:-:S02]  /*14fe20*/  LOP3.LUT R13, R8, 0xffff, RZ, 0xc0, !PT ;  /* 0x0000ffff080d7812 */ /* 0x000fc400078ec0ff */
[----:B------:R-:W-:Y:S01]  /*14fe30*/  LOP3.LUT R4, R7, 0xffff, RZ, 0xc0, !PT ;  /* 0x0000ffff07047812 */ /* 0x000fe200078ec0ff */
[----:B------:R-:W4:Y:S04]  /*14fe40*/  LDL.LU R12, [R1+0x56f4] ;  /* 0x0056f400010c7983 */ /* 0x000f280000300800 */
[----:B------:R-:W4:Y:S01]  /*14fe50*/  LDL.LU R8, [R1+0x8e0] ;  /* 0x0008e00001087983 */ /* 0x000f220000300800 */
[----:B------:R-:W-:Y:S02]  /*14fe60*/  PRMT R21, R4, 0x3340, R0 ;  /* 0x0000334004157816 */ /* 0x000fe40000000000 */
[----:B--2---:R-:W-:-:S04]  /*14fe70*/  LOP3.LUT R22, R9, 0xffff, RZ, 0xc0, !PT ;  /* 0x0000ffff09167812 */ /* 0x004fc800078ec0ff */
[----:B------:R-:W-:-:S04]  /*14fe80*/  PRMT R7, R13, 0x3340, R22 ;  /* 0x000033400d077816 */ /* 0x000fc80000000016 */
[----:B------:R-:W-:-:S05]  /*14fe90*/  PRMT R7, R7, 0x5410, R21 ;  /* 0x0000541007077816 */ /* 0x000fca0000000015 */
[----:B------:R0:W-:Y:S04]  /*14fea0*/  STL [R1+0x5d0], R7 ;  /* 0x0005d00701007387 */ /* 0x0001e80000100800 */
[----:B------:R-:W2:Y:S01]  /*14feb0*/  LDL.LU R10, [R1+0x988] ;  /* 0x00098800010a7983 */ /* 0x000ea20000300800 */
[----:B------:R-:W-:Y:S02]  /*14fec0*/  SHF.R.U32.HI R23, RZ, 0x8, R23 ;  /* 0x00000008ff177819 */ /* 0x000fe40000011617 */
[----:B------:R-:W-:Y:S02]  /*14fed0*/  SHF.R.U32.HI R21, RZ, 0x8, R24 ;  /* 0x00000008ff157819 */ /* 0x000fe40000011618 */
[----:B------:R-:W-:Y:S02]  /*14fee0*/  SHF.R.U32.HI R13, RZ, 0x8, R13 ;  /* 0x00000008ff0d7819 */ /* 0x000fe4000001160d */
[----:B------:R-:W-:-:S02]  /*14fef0*/  SHF.R.U32.HI R22, RZ, 0x8, R22 ;  /* 0x00000008ff167819 */ /* 0x000fc40000011616 */
[----:B------:R-:W-:Y:S02]  /*14ff00*/  LOP3.LUT R23, R23, 0xffff, RZ, 0xc0, !PT ;  /* 0x0000ffff17177812 */ /* 0x000fe400078ec0ff */
[----:B------:R-:W-:Y:S02]  /*14ff10*/  LOP3.LUT R21, R21, 0xffff, RZ, 0xc0, !PT ;  /* 0x0000ffff15157812 */ /* 0x000fe400078ec0ff */
[----:B------:R-:W-:Y:S02]  /*14ff20*/  LOP3.LUT R13, R13, 0xffff, RZ, 0xc0, !PT ;  /* 0x0000ffff0d0d7812 */ /* 0x000fe400078ec0ff */
[----:B------:R-:W-:Y:S01]  /*14ff30*/  LOP3.LUT R22, R22, 0xffff, RZ, 0xc0, !PT ;  /* 0x0000ffff16167812 */ /* 0x000fe200078ec0ff */
[----:B0-----:R-:W2:Y:S01]  /*14ff40*/  LDL.LU R7, [R1+0x5924] ;  /* 0x0059240001077983 */ /* 0x001ea20000300800 */
[----:B------:R-:W-:-:S03]  /*14ff50*/  PRMT R23, R23, 0x3340, R21 ;  /* 0x0000334017177816 */ /* 0x000fc60000000015 */
[----:B------:R-:W2:Y:S01]  /*14ff60*/  LDL.LU R9, [R1+0x5798] ;  /* 0x0057980001097983 */ /* 0x000ea20000300800 */
[----:B------:R-:W-:-:S03]  /*14ff70*/  PRMT R21, R13, 0x3340, R22 ;  /* 0x000033400d157816 */ /* 0x000fc60000000016 */
[----:B------:R-:W-:Y:S01]  /*14ff80*/  STL [R1+0x4c4], R23 ;  /* 0x0004c41701007387 */ /* 0x000fe20000100800 */
[----:B------:R-:W-:-:S04]  /*14ff90*/  SHF.R.U32.HI R3, RZ, 0x8, R3 ;  /* 0x00000008ff037819 */ /* 0x000fc80000011603 */
[----:B------:R-:W-:Y:S02]  /*14ffa0*/  LOP3.LUT R3, R3, 0xffff, RZ, 0xc0, !PT ;  /* 0x0000ffff03037812 */ /* 0x000fe400078ec0ff */
[----:B---3--:R-:W-:Y:S02]  /*14ffb0*/  PRMT R13, R18, 0x5410, R14 ;  /* 0x00005410120d7816 */ /* 0x008fe4000000000e */
[----:B------:R-:W3:Y:S04]  /*14ffc0*/  LDL.LU R18, [R1+0x5854] ;  /* 0x0058540001127983 */ /* 0x000ee80000300800 */
[----:B------:R0:W-:Y:S04]  /*14ffd0*/  STL [R1+0x4c0], R21 ;  /* 0x0004c01501007387 */ /* 0x0001e80000100800 */
[----:B------:R1:W-:Y:S01]  /*14ffe0*/  STL [R1+0x1bc], R13 ;  /* 0x0001bc0d01007387 */ /* 0x0003e20000100800 */
[----:B0-----:R-:W-:-:S02]  /*14fff0*/  SHF.R.U32.HI R21, RZ, 0x8, R4 ;  /* 0x00000008ff157819 */ /* 0x001fc40000011604 */
[----:B----4-:R-:W-:Y:S02]  /*150000*/  PRMT R20, R20, 0x5410, R27 ;  /* 0x0000541014147816 */ /* 0x010fe4000000001b */
[----:B------:R-:W-:Y:S02]  /*150010*/  LOP3.LUT R21, R21, 0xffff, RZ, 0xc0, !PT ;  /* 0x0000ffff15157812 */ /* 0x000fe400078ec0ff */
[----:B------:R-:W-:Y:S02]  /*150020*/  PRMT R4, R3, 0x3340, R0 ;  /* 0x0000334003047816 */ /* 0x000fe40000000000 */
[----:B------:R-:W-:Y:S02]  /*150030*/  PRMT R19, R19, 0x5410, R28 ;  /* 0x0000541013137816 */ /* 0x000fe4000000001c */
[----:B-1----:R-:W-:Y:S02]  /*150040*/  PRMT R13, R21, 0x3340, R0 ;  /* 0x00003340150d7816 */ /* 0x002fe40000000000 */
[----:B------:R-:W-:Y:S01]  /*150050*/  PRMT R3, R16, 0x5410, R26 ;  /* 0x0000541010037816 */ /* 0x000fe2000000001a */
[----:B------:R-:W-:Y:S04]  /*150060*/  STL [R1+0x6064], R20 ;  /* 0x0060641401007387 */ /* 0x000fe80000100800 */
[----:B------:R-:W-:Y:S04]  /*150070*/  STL [R1+0x2f8], R13 ;  /* 0x0002f80d01007387 */ /* 0x000fe80000100800 */
[----:B------:R-:W-:Y:S04]  /*150080*/  STL [R1+0x2f4], R4 ;  /* 0x0002f40401007387 */ /* 0x000fe80000100800 */
[----:B------:R-:W-:Y:S04]  /*150090*/  STL [R1+0x6054], R19 ;  /* 0x0060541301007387 */ /* 0x000fe80000100800 */
[----:B------:R0:W-:Y:S02]  /*1500a0*/  STL [R1+0x1c4], R3 ;  /* 0x0001c40301007387 */ /* 0x0001e40000100800 */
[----:B0-----:R-:W-:-:S02]  /*1500b0*/  PRMT R3, R17, 0x5410, R15 ;  /* 0x0000541011037816 */ /* 0x001fc4000000000f */
[----:B------:R-:W-:-:S05]  /*1500c0*/  PRMT R17, R2, 0x5410, R6 ;  /* 0x0000541002117816 */ /* 0x000fca0000000006 */
[----:B------:R-:W-:Y:S04]  /*1500d0*/  STL [R1+0x6068], R17 ;  /* 0x0060681101007387 */ /* 0x000fe80000100800 */
[----:B------:R0:W-:Y:S04]  /*1500e0*/  STL [R1+0x1cc], R3 ;  /* 0x0001cc0301007387 */ /* 0x0001e80000100800 */
[----:B------:R-:W4:Y:S04]  /*1500f0*/  LDL.LU R24, [R1+0x1fc] ;  /* 0x0001fc0001187983 */ /* 0x000f280000300800 */
[----:B------:R-:W4:Y:S04]  /*150100*/  LDL.LU R6, [R1+0x2cc] ;  /* 0x0002cc0001067983 */ /* 0x000f280000300800 */
[----:B------:R-:W4:Y:S01]  /*150110*/  LDL.LU R2, [R1+0x200] ;  /* 0x0002000001027983 */ /* 0x000f220000300800 */
[----:B0-----:R-:W-:-:S03]  /*150120*/  LOP3.LUT R3, R12, 0xffff, RZ, 0xc0, !PT ;  /* 0x0000ffff0c037812 */ /* 0x001fc600078ec0ff */
[----:B------:R-:W4:Y:S04]  /*150130*/  LDL.LU R12, [R1+0x2b8] ;  /* 0x0002b800010c7983 */ /* 0x000f280000300800 */
[----:B------:R-:W4:Y:S04]  /*150140*/  LDL.LU R23, [R1+0x1f8] ;  /* 0x0001f80001177983 */ /* 0x000f280000300800 */
[----:B------:R-:W4:Y:S04]  /*150150*/  LDL.LU R22, [R1+0x2c4] ;  /* 0x0002c40001167983 */ /* 0x000f280000300800 */
[----:B------:R-:W4:Y:S04]  /*150160*/  LDL.LU R14, [R1+0x56fc] ;  /* 0x0056fc00010e7983 */ /* 0x000f280000300800 */
[----:B------:R-:W4:Y:S01]  /*150170*/  LDL.LU R27, [R1+0x8e8] ;  /* 0x0008e800011b7983 */ /* 0x000f220000300800 */
[----:B--2---:R-:W-:-:S03]  /*150180*/  LOP3.LUT R4, R10, 0xffff, RZ, 0xc0, !PT ;  /* 0x0000ffff0a047812 */ /* 0x004fc600078ec0ff */
[----:B------:R-:W2:Y:S01]  /*150190*/  LDL.LU R10, [R1+0x19ac] ;  /* 0x0019ac00010a7983 */ /* 0x000ea20000300800 */
[----:B------:R-:W-:Y:S02]  /*1501a0*/  LOP3.LUT R8, R8, 0xffff, RZ, 0xc0, !PT ;  /* 0x0000ffff08087812 */ /* 0x000fe400078ec0ff */
[----:B------:R-:W-:Y:S02]  /*1501b0*/  PRMT R15, R3, 0x3340, R4 ;  /* 0x00003340030f7816 */ /* 0x000fe40000000004 */
[--C-:B------:R-:W-:Y:S02]  /*1501c0*/  PRMT R21, R8, 0x3340, R0.reuse ;  /* 0x0000334008157816 */ /* 0x100fe40000000000 */
[----:B------:R-:W-:Y:S02]  /*1501d0*/  LOP3.LUT R9, R9, 0xffff, RZ, 0xc0, !PT ;  /* 0x0000ffff09097812 */ /* 0x000fe400078ec0ff */
[----:B------:R-:W-:Y:S02]  /*1501e0*/  PRMT R15, R15, 0x5410, R21 ;  /* 0x000054100f0f7816 */ /* 0x000fe40000000015 */
[----:B------:R-:W-:Y:S01]  /*1501f0*/  LOP3.LUT R7, R7, 0xffff, RZ, 0xc0, !PT ;  /* 0x0000ffff07077812 */ /* 0x000fe200078ec0ff */
[----:B------:R-:W-:Y:S04]  /*150200*/  STL [R1+0x6040], R9 ;  /* 0x0060400901007387 */ /* 0x000fe80000100800 */
[----:B------:R0:W-:Y:S01]  /*150210*/  STL [R1+0x5c8], R15 ;  /* 0x0005c80f01007387 */ /* 0x0001e20000100800 */
[----:B------:R-:W-:-:S02]  /*150220*/  PRMT R21, R9, 0x3340, R0 ;  /* 0x0000334009157816 */ /* 0x000fc40000000000 */
[----:B------:R-:W-:Y:S02]  /*150230*/  SHF.R.U32.HI R3, RZ, 0x8, R3 ;  /* 0x00000008ff037819 */ /* 0x000fe40000011603 */
[----:B------:R-:W-:Y:S02]  /*150240*/  SHF.R.U32.HI R4, RZ, 0x8, R4 ;  /* 0x00000008ff047819 */ /* 0x000fe40000011604 */
[----:B------:R-:W-:Y:S02]  /*150250*/  LOP3.LUT R3, R3, 0xffff, RZ, 0xc0, !PT ;  /* 0x0000ffff03037812 */ /* 0x000fe400078ec0ff */
[----:B------:R-:W-:Y:S02]  /*150260*/  LOP3.LUT R4, R4, 0xffff, RZ, 0xc0, !PT ;  /* 0x0000ffff04047812 */ /* 0x000fe400078ec0ff */
[----:B---3--:R-:W-:-:S04]  /*150270*/  LOP3.LUT R13, R18, 0xffff, RZ, 0xc0, !PT ;  /* 0x0000ffff120d7812 */ /* 0x008fc800078ec0ff */
[----:B0-----:R-:W-:-:S04]  /*150280*/  PRMT R15, R7, 0x3340, R13 ;  /* 0x00003340070f7816 */ /* 0x001fc8000000000d */
[----:B------:R-:W-:Y:S02]  /*150290*/  PRMT R9, R15, 0x5410, R21 ;  /* 0x000054100f097816 */ /* 0x000fe40000000015 */
[----:B------:R-:W-:Y:S02]  /*1502a0*/  SHF.R.U32.HI R7, RZ, 0x8, R7 ;  /* 0x00000008ff077819 */ /* 0x000fe40000011607 */
[----:B------:R-:W-:Y:S01]  /*1502b0*/  SHF.R.U32.HI R21, RZ, 0x8, R13 ;  /* 0x00000008ff157819 */ /* 0x000fe2000001160d */
[----:B------:R0:W-:Y:S04]  /*1502c0*/  STL [R1+0x5cc], R9 ;  /* 0x0005cc0901007387 */ /* 0x0001e80000100800 */
[----:B------:R-:W3:Y:S04]  /*1502d0*/  LDL.LU R26, [R1+0x1f4] ;  /* 0x0001f400011a7983 */ /* 0x000ee80000300800 */
[----:B------:R-:W3:Y:S04]  /*1502e0*/  LDL.LU R16, [R1+0x2b0] ;  /* 0x0002b00001107983 */ /* 0x000ee80000300800 */
[----:B------:R-:W3:Y:S04]  /*1502f0*/  LDL.LU R28, [R1+0x1f0] ;  /* 0x0001f000011c7983 */ /* 0x000ee80000300800 */
[----:B------:R-:W3:Y:S01]  /*150300*/  LDL.LU R15, [R1+0x2b4] ;  /* 0x0002b400010f7983 */ /* 0x000ee20000300800 */
[----:B------:R-:W-:-:S03]  /*150310*/  LOP3.LUT R21, R21, 0xffff, RZ, 0xc0, !PT ;  /* 0x0000ffff15157812 */ /* 0x000fc600078ec0ff */
[----:B------:R-:W3:Y:S01]  /*150320*/  LDL.LU R18, [R1+0x1e8] ;  /* 0x0001e80001127983 */ /* 0x000ee20000300800 */
[----:B0-----:R-:W-:-:S03]  /*150330*/  LOP3.LUT R9, R7, 0xffff, RZ, 0xc0, !PT ;  /* 0x0000ffff07097812 */ /* 0x001fc600078ec0ff */
[----:B------:R-:W3:Y:S01]  /*150340*/  LDL.LU R7, [R1+0x2ac] ;  /* 0x0002ac0001077983 */ /* 0x000ee20000300800 */
[----:B------:R-:W-:Y:S02]  /*150350*/  PRMT R13, R9, 0x3340, R21 ;  /* 0x00003340090d7816 */ /* 0x000fe40000000015 */
[----:B------:R-:W-:-:S03]  /*150360*/  PRMT R9, R3, 0x3340, R4 ;  /* 0x0000334003097816 */ /* 0x000fc60000000004 */
[----:B------:R0:W-:Y:S04]  /*150370*/  STL [R1+0x4e8], R13 ;  /* 0x0004e80d01007387 */ /* 0x0001e80000100800 */
[----:B------:R-:W-:Y:S01]  /*150380*/  STL [R1+0x4b8], R9 ;  /* 0x0004b80901007387 */ /* 0x000fe20000100800 */
[----:B----4-:R-:W-:Y:S02]  /*150390*/  PRMT R4, R6, 0x5410, R24 ;  /* 0x0000541006047816 */ /* 0x010fe40000000018 */
[----:B------:R-:W-:Y:S02]  /*1503a0*/  PRMT R3, R12, 0x5410, R2 ;  /* 0x000054100c037816 */ /* 0x000fe40000000002 */
[----:B------:R-:W4:Y:S04]  /*1503b0*/  LDL.LU R2, [R1+0x56dc] ;  /* 0x0056dc0001027983 */ /* 0x000f280000300800 */
[----:B------:R1:W-:Y:S04]  /*1503c0*/  STL [R1+0x1fc], R4 ;  /* 0x0001fc0401007387 */ /* 0x0003e80000100800 */
[----:B------:R-:W4:Y:S04]  /*1503d0*/  LDL.LU R6, [R1+0x878] ;  /* 0x0008780001067983 */ /* 0x000f280000300800 */
[----:B------:R1:W-:Y:S04]  /*1503e0*/  STL [R1+0x20c], R3 ;  /* 0x00020c0301007387 */ /* 0x0003e80000100800 */
[----:B------:R-:W4:Y:S01]  /*1503f0*/  LDL.LU R12, [R1+0x944] ;  /* 0x00094400010c7983 */ /* 0x000f220000300800 */
[----:B0-----:R-:W-:-:S02]  /*150400*/  LOP3.LUT R13, R27, 0xffff, RZ, 0xc0, !PT ;  /* 0x0000ffff1b0d7812 */ /* 0x001fc400078ec0ff */
[----:B-1----:R-:W-:Y:S02]  /*150410*/  PRMT R4, R22, 0x5410, R23 ;  /* 0x0000541016047816 */ /* 0x002fe40000000017 */
[----:B------:R-:W-:-:S03]  /*150420*/  LOP3.LUT R3, R14, 0xffff, RZ, 0xc0, !PT ;  /* 0x0000ffff0e037812 */ /* 0x000fc600078ec0ff */
[----:B------:R2:W-:Y:S01]  /*150430*/  STL [R1+0x21c], R4 ;  /* 0x00021c0401007387 */ /* 0x0005e20000100800 */
[----:B------:R-:W-:Y:S02]  /*150440*/  PRMT R21, R13, 0x3340, R0 ;  /* 0x000033400d157816 */ /* 0x000fe40000000000 */
[----:B--2---:R-:W-:-:S04]  /*150450*/  LOP3.LUT R4, R10, 0xffff, RZ, 0xc0, !PT ;  /* 0x0000ffff0a047812 */ /* 0x004fc800078ec0ff */
[----:B------:R-:W-:-:S04]  /*150460*/  PRMT R9, R3, 0x3340, R4 ;  /* 0x0000334003097816 */ /* 0x000fc80000000004 */
[----:B------:R-:W-:Y:S02]  /*150470*/  PRMT R9, R9, 0x5410, R21 ;  /* 0x0000541009097816 */ /* 0x000fe40000000015 */
[----:B------:R-:W-:-:S04]  /*150480*/  SHF.R.U32.HI R21, RZ, 0x8, R8 ;  /* 0x00000008ff157819 */ /* 0x000fc80000011608 */
[----:B------:R-:W-:Y:S01]  /*150490*/  LOP3.LUT R21, R21, 0xffff, RZ, 0xc0, !PT ;  /* 0x0000ffff15157812 */ /* 0x000fe200078ec0ff */
[----:B------:R-:W-:Y:S04]  /*1504a0*/  STL [R1+0x5c0], R9 ;  /* 0x0005c00901007387 */ /* 0x000fe80000100800 */
[----:B------:R-:W2:Y:S01]  /*1504b0*/  LDL.LU R10, [R1+0x1e4] ;  /* 0x0001e400010a7983 */ /* 0x000ea20000300800 */
[----:B------:R-:W-:-:S05]  /*1504c0*/  PRMT R8, R21, 0x3340, R0 ;  /* 0x0000334015087816 */ /* 0x000fca0000000000 */
[----:B------:R0:W-:Y:S04]  /*1504d0*/  STL [R1+0x2f0], R8 ;  /* 0x0002f00801007387 */ /* 0x0001e80000100800 */
[----:B0-----:R-:W2:Y:S01]  /*1504e0*/  LDL.LU R8, [R1+0x2a4] ;  /* 0x0002a40001087983 */ /* 0x001ea20000300800 */
[----:B------:R-:W-:Y:S02]  /*1504f0*/  SHF.R.U32.HI R3, RZ, 0x8, R3 ;  /* 0x00000008ff037819 */ /* 0x000fe40000011603 */
[----:B------:R-:W-:Y:S02]  /*150500*/  SHF.R.U32.HI R4, RZ, 0x8, R4 ;  /* 0x00000008ff047819 */ /* 0x000fe40000011604 */
[----:B------:R-:W-:Y:S02]  /*150510*/  LOP3.LUT R3, R3, 0xffff, RZ, 0xc0, !PT ;  /* 0x0000ffff03037812 */ /* 0x000fe400078ec0ff */
[----:B------:R-:W-:-:S04]  /*150520*/  LOP3.LUT R4, R4, 0xffff, RZ, 0xc0, !PT ;  /* 0x0000ffff04047812 */ /* 0x000fc800078ec0ff */
[----:B------:R-:W-:-:S05]  /*150530*/  PRMT R3, R3, 0x3340, R4 ;  /* 0x0000334003037816 */ /* 0x000fca0000000004 */
[----:B------:R3:W-:Y:S04]  /*150540*/  STL [R1+0x4b0], R3 ;  /* 0x0004b00301007387 */ /* 0x0007e80000100800 */
[----:B------:R-:W2:Y:S01]  /*150550*/  LDL.LU R24, [R1+0x1e0] ;  /* 0x0001e00001187983 */ /* 0x000ea20000300800 */
[----:B---3--:R-:W-:Y:S02]  /*150560*/  PRMT R3, R16, 0x5410, R26 ;  /* 0x0000541010037816 */ /* 0x008fe4000000001a */
[----:B------:R-:W-:-:S03]  /*150570*/  PRMT R16, R15, 0x5410, R28 ;  /* 0x000054100f107816 */ /* 0x000fc6000000001c */
[----:B------:R0:W-:Y:S04]  /*150580*/  STL [R1+0x224], R3 ;  /* 0x0002240301007387 */ /* 0x0001e80000100800 */
[----:B------:R-:W3:Y:S04]  /*150590*/  LDL.LU R14, [R1+0x2a8] ;  /* 0x0002a800010e7983 */ /* 0x000ee80000300800 */
[----:B------:R-:W-:Y:S04]  /*1505a0*/  STL [R1+0x6044], R16 ;  /* 0x0060441001007387 */ /* 0x000fe80000100800 */
[----:B------:R-:W3:Y:S04]  /*1505b0*/  LDL.LU R23, [R1+0x1d8] ;  /* 0x0001d80001177983 */ /* 0x000ee80000300800 */
[----:B------:R-:W3:Y:S01]  /*1505c0*/  LDL.LU R22, [R1+0x56e4] ;  /* 0x0056e40001167983 */ /* 0x000ee20000300800 */
[----:B------:R-:W-:-:S03]  /*1505d0*/  PRMT R9, R7, 0x5410, R18 ;  /* 0x0000541007097816 */ /* 0x000fc60000000012 */
[----:B------:R-:W3:Y:S04]  /*1505e0*/  LDL.LU R7, [R1+0x888] ;  /* 0x0008880001077983 */ /* 0x000ee80000300800 */
[----:B------:R-:W3:Y:S04]  /*1505f0*/  LDL.LU R27, [R1+0x948] ;  /* 0x00094800011b7983 */ /* 0x000ee80000300800 */
[----:B------:R-:W-:Y:S01]  /*150600*/  STL [R1+0x6048], R9 ;  /* 0x0060480901007387 */ /* 0x000fe20000100800 */
[----:B----4-:R-:W-:Y:S02]  /*150610*/  LOP3.LUT R2, R2, 0xffff, RZ, 0xc0, !PT ;  /* 0x0000ffff02027812 */ /* 0x010fe400078ec0ff */
[----:B0-----:R-:W-:-:S02]  /*150620*/  LOP3.LUT R3, R6, 0xffff, RZ, 0xc0, !PT ;  /* 0x0000ffff06037812 */ /* 0x001fc400078ec0ff */
[----:B------:R-:W-:Y:S02]  /*150630*/  LOP3.LUT R4, R12, 0xffff, RZ, 0xc0, !PT ;  /* 0x0000ffff0c047812 */ /* 0x000fe400078ec0ff */
[----:B------:R-:W-:Y:S02]  /*150640*/  PRMT R21, R3, 0x3340, R0 ;  /* 0x0000334003157816 */ /* 0x000fe40000000000 */
[----:B------:R-:W-:-:S04]  /*150650*/  PRMT R6, R2, 0x3340, R4 ;  /* 0x0000334002067816 */ /* 0x000fc80000000004 */
[----:B------:R-:W-:Y:S02]  /*150660*/  PRMT R6, R6, 0x5410, R21 ;  /* 0x0000541006067816 */ /* 0x000fe40000000015 */
[----:B------:R-:W-:Y:S02]  /*150670*/  SHF.R.U32.HI R2, RZ, 0x8, R2 ;  /* 0x00000008ff027819 */ /* 0x000fe40000011602 */
[----:B------:R-:W-:Y:S01]  /*150680*/  SHF.R.U32.HI R21, RZ, 0x8, R4 ;  /* 0x00000008ff157819 */ /* 0x000fe20000011604 */
[----:B------:R0:W-:Y:S04]  /*150690*/  STL [R1+0x5bc], R6 ;  /* 0x0005bc0601007387 */ /* 0x0001e80000100800 */
[----:B------:R-:W4:Y:S04]  /*1506a0*/  LDL.LU R28, [R1+0x1d4] ;  /* 0x0001d400011c7983 */ /* 0x000f280000300800 */
[----:B------:R-:W4:Y:S01]  /*1506b0*/  LDL.LU R15, [R1+0x1d0] ;  /* 0x0001d000010f7983 */ /* 0x000f220000300800 */
[----:B------:R-:W-:-:S03]  /*1506c0*/  SHF.R.U32.HI R3, RZ, 0x8, R3 ;  /* 0x00000008ff037819 */ /* 0x000fc60000011603 */
[----:B------:R-:W4:Y:S01]  /*1506d0*/  LDL.LU R18, [R1+0x298] ;  /* 0x0002980001127983 */ /* 0x000f220000300800 */
[----:B------:R-:W-:Y:S02]  /*1506e0*/  LOP3.LUT R4, R2, 0xffff, RZ, 0xc0, !PT ;  /* 0x0000ffff02047812 */ /* 0x000fe400078ec0ff */
[----:B------:R-:W-:Y:S02]  /*1506f0*/  LOP3.LUT R21, R21, 0xffff, RZ, 0xc0, !PT ;  /* 0x0000ffff15157812 */ /* 0x000fe400078ec0ff */
[----:B------:R-:W-:Y:S01]  /*150700*/  LOP3.LUT R3, R3, 0xffff, RZ, 0xc0, !PT ;  /* 0x0000ffff03037812 */ /* 0x000fe200078ec0ff */
[----:B0-----:R-:W4:Y:S04]  /*150710*/  LDL.LU R6, [R1+0x1c8] ;  /* 0x0001c80001067983 */ /* 0x001f280000300800 */
[----:B------:R-:W4:Y:S01]  /*150720*/  LDL.LU R2, [R1+0x288] ;  /* 0x0002880001027983 */ /* 0x000f220000300800 */
[----:B------:R-:W-:-:S02]  /*150730*/  PRMT R4, R4, 0x3340, R21 ;  /* 0x0000334004047816 */ /* 0x000fc40000000015 */
[----:B------:R-:W-:-:S03]  /*150740*/  PRMT R3, R3, 0x3340, R0 ;  /* 0x0000334003037816 */ /* 0x000fc60000000000 */
[----:B------:R-:W-:Y:S01]  /*150750*/  STL [R1+0x4a4], R4 ;  /* 0x0004a40401007387 */ /* 0x000fe20000100800 */
[----:B--2---:R-:W-:-:S03]  /*150760*/  PRMT R26, R8, 0x5410, R10 ;  /* 0x00005410081a7816 */ /* 0x004fc6000000000a */
[----:B------:R-:W2:Y:S04]  /*150770*/  LDL.LU R8, [R1+0x597c] ;  /* 0x00597c0001087983 */ /* 0x000ea80000300800 */
[----:B------:R3:W-:Y:S04]  /*150780*/  STL [R1+0x2ec], R3 ;  /* 0x0002ec0301007387 */ /* 0x0007e80000100800 */
[----:B------:R-:W2:Y:S04]  /*150790*/  LDL.LU R12, [R1+0x5824] ;  /* 0x00582400010c7983 */ /* 0x000ea80000300800 */
[----:B------:R-:W2:Y:S04]  /*1507a0*/  LDL.LU R10, [R1+0x5910] ;  /* 0x00591000010a7983 */ /* 0x000ea80000300800 */
[----:B------:R-:W-:Y:S01]  /*1507b0*/  STL [R1+0x604c], R26 ;  /* 0x00604c1a01007387 */ /* 0x000fe20000100800 */
[----:B---3--:R-:W-:-:S02]  /*1507c0*/  LOP3.LUT R3, R22, 0xffff, RZ, 0xc0, !PT ;  /* 0x0000ffff16037812 */ /* 0x008fc400078ec0ff */
[----:B------:R-:W-:Y:S02]  /*1507d0*/  LOP3.LUT R7, R7, 0xffff, RZ, 0xc0, !PT ;  /* 0x0000ffff07077812 */ /* 0x000fe400078ec0ff */
[----:B------:R-:W-:Y:S02]  /*1507e0*/  LOP3.LUT R4, R27, 0xffff, RZ, 0xc0, !PT ;  /* 0x0000ffff1b047812 */ /* 0x000fe400078ec0ff */
[----:B------:R-:W-:Y:S02]  /*1507f0*/  PRMT R21, R7, 0x3340, R0 ;  /* 0x0000334007157816 */ /* 0x000fe40000000000 */
[----:B------:R-:W-:Y:S02]  /*150800*/  PRMT R9, R3, 0x3340, R4 ;  /* 0x0000334003097816 */ /* 0x000fe40000000004 */
[----:B------:R-:W-:Y:S02]  /*150810*/  PRMT R14, R14, 0x5410, R24 ;  /* 0x000054100e0e7816 */ /* 0x000fe40000000018 */
[----:B------:R-:W-:-:S02]  /*150820*/  PRMT R11, R11, 0x5410, R23 ;  /* 0x000054100b0b7816 */ /* 0x000fc40000000017 */
[----:B------:R-:W-:Y:S02]  /*150830*/  PRMT R9, R9, 0x5410, R21 ;  /* 0x0000541009097816 */ /* 0x000fe40000000015 */
[----:B------:R-:W-:Y:S02]  /*150840*/  SHF.R.U32.HI R21, RZ, 0x8, R13 ;  /* 0x00000008ff157819 */ /* 0x000fe4000001160d */
[----:B------:R-:W-:Y:S02]  /*150850*/  SHF.R.U32.HI R3, RZ, 0x8, R3 ;  /* 0x00000008ff037819 */ /* 0x000fe40000011603 */
[----:B------:R-:W-:Y:S01]  /*150860*/  SHF.R.U32.HI R4, RZ, 0x8, R4 ;  /* 0x00000008ff047819 */ /* 0x000fe20000011604 */
[----:B------:R-:W-:Y:S01]  /*150870*/  STL [R1+0x6050], R14 ;  /* 0x0060500e01007387 */ /* 0x000fe20000100800 */
[----:B------:R-:W-:-:S03]  /*150880*/  LOP3.LUT R21, R21, 0xffff, RZ, 0xc0, !PT ;  /* 0x0000ffff15157812 */ /* 0x000fc600078ec0ff */
[----:B------:R-:W-:Y:S01]  /*150890*/  STL [R1+0x6084], R11 ;  /* 0x0060840b01007387 */ /* 0x000fe20000100800 */
[----:B------:R-:W-:Y:S02]  /*1508a0*/  LOP3.LUT R3, R3, 0xffff, RZ, 0xc0, !PT ;  /* 0x0000ffff03037812 */ /* 0x000fe400078ec0ff */
[----:B------:R-:W-:Y:S01]  /*1508b0*/  LOP3.LUT R4, R4, 0xffff, RZ, 0xc0, !PT ;  /* 0x0000ffff04047812 */ /* 0x000fe200078ec0ff */
[----:B------:R0:W-:Y:S03]  /*1508c0*/  STL [R1+0x5b8], R9 ;  /* 0x0005b80901007387 */ /* 0x0001e60000100800 */
[----:B------:R-:W-:Y:S02]  /*1508d0*/  PRMT R3, R3, 0x3340, R4 ;  /* 0x0000334003037816 */ /* 0x000fe40000000004 */
[----:B0-----:R-:W-:-:S05]  /*1508e0*/  PRMT R9, R21, 0x3340, R0 ;  /* 0x0000334015097816 */ /* 0x001fca0000000000 */
[----:B------:R-:W-:Y:S04]  /*1508f0*/  STL [R1+0x2e8], R9 ;  /* 0x0002e80901007387 */ /* 0x000fe80000100800 */
[----:B------:R-:W3:Y:S04]  /*150900*/  LDL.LU R22, [R1+0x1c0] ;  /* 0x0001c00001167983 */ /* 0x000ee80000300800 */
[----:B------:R0:W-:Y:S04]  /*150910*/  STL [R1+0x4d0], R3 ;  /* 0x0004d00301007387 */ /* 0x0001e80000100800 */
[----:B------:R-:W3:Y:S04]  /*150920*/  LDL.LU R27, [R1+0x280] ;  /* 0x00028000011b7983 */ /* 0x000ee80000300800 */
[----:B------:R-:W3:Y:S04]  /*150930*/  LDL.LU R20, [R1+0x180] ;  /* 0x0001800001147983 */ /* 0x000ee80000300800 */
[----:B0-----:R-:W3:Y:S01]  /*150940*/  LDL.LU R3, [R1+0x284] ;  /* 0x0002840001037983 */ /* 0x001ee20000300800 */
[----:B----4-:R-:W-:-:S05]  /*150950*/  PRMT R2, R2, 0x5410, R6 ;  /* 0x0000541002027816 */ /* 0x010fca0000000006 */
[----:B------:R0:W-:Y:S04]  /*150960*/  STL [R1+0x80c], R2 ;  /* 0x00080c0201007387 */ /* 0x0001e80000100800 */
[----:B------:R-:W4:Y:S04]  /*150970*/  LDL.LU R13, [R1+0x5954] ;  /* 0x00595400010d7983 */ /* 0x000f280000300800 */
[----:B------:R-:W4:Y:S04]  /*150980*/  LDL.LU R4, [R1+0x57e8] ;  /* 0x0057e80001047983 */ /* 0x000f280000300800 */
[----:B------:R-:W4:Y:S04]  /*150990*/  LDL.LU R29, [R1+0x5880] ;  /* 0x00588000011d7983 */ /* 0x000f280000300800 */
[----:B------:R-:W4:Y:S01]  /*1509a0*/  LDL.LU R25, [R1+0x7c0] ;  /* 0x0007c00001197983 */ /* 0x000f220000300800 */
[----:B------:R-:W-:-:S02]  /*1509b0*/  PRMT R5, R5, 0x5410, R28 ;  /* 0x0000541005057816 */ /* 0x000fc4000000001c */
[----:B------:R-:W-:Y:S02]  /*1509c0*/  PRMT R15, R18, 0x5410, R15 ;  /* 0x00005410120f7816 */ /* 0x000fe4000000000f */
[----:B--2---:R-:W-:Y:S02]  /*1509d0*/  LOP3.LUT R8, R8, 0xffff, RZ, 0xc0, !PT ;  /* 0x0000ffff08087812 */ /* 0x004fe400078ec0ff */
[----:B0-----:R-:W-:Y:S02]  /*1509e0*/  LOP3.LUT R2, R12, 0xffff, RZ, 0xc0, !PT ;  /* 0x0000ffff0c027812 */ /* 0x001fe400078ec0ff */
[----:B------:R-:W-:Y:S02]  /*1509f0*/  LOP3.LUT R6, R10, 0xffff, RZ, 0xc0, !PT ;  /* 0x0000ffff0a067812 */ /* 0x000fe400078ec0ff */
[----:B------:R-:W-:Y:S02]  /*150a00*/  PRMT R21, R2, 0x3340, R0 ;  /* 0x0000334002157816 */ /* 0x000fe40000000000 */
[----:B------:R-:W-:-:S04]  /*150a10*/  PRMT R9, R8, 0x3340, R6 ;  /* 0x0000334008097816 */ /* 0x000fc80000000006 */
[----:B------:R-:W-:-:S05]  /*150a20*/  PRMT R9, R9, 0x5410, R21 ;  /* 0x0000541009097816 */ /* 0x000fca0000000015 */
[----:B------:R0:W-:Y:S04]  /*150a30*/  STL [R1+0x5b0], R9 ;  /* 0x0005b00901007387 */ /* 0x0001e80000100800 */
[----:B------:R-:W2:Y:S04]  /*150a40*/  LDL.LU R24, [R1+0x1edc] ;  /* 0x001edc0001187983 */ /* 0x000ea80000300800 */
[----:B------:R-:W2:Y:S04]  /*150a50*/  LDL.LU R28, [R1+0x9c] ;  /* 0x00009c00011c7983 */ /* 0x000ea80000300800 */
[----:B------:R-:W2:Y:S01]  /*150a60*/  LDL.LU R18, [R1+0x7c4] ;  /* 0x0007c40001127983 */ /* 0x000ea20000300800 */
[----:B------:R-:W-:-:S03]  /*150a70*/  SHF.R.U32.HI R21, RZ, 0x8, R6 ;  /* 0x00000008ff157819 */ /* 0x000fc60000011606 */
[----:B------:R-:W2:Y:S01]  /*150a80*/  LDL.LU R6, [R1+0x5744] ;  /* 0x0057440001067983 */ /* 0x000ea20000300800 */
[----:B0-----:R-:W-:-:S03]  /*150a90*/  SHF.R.U32.HI R9, RZ, 0x8, R2 ;  /* 0x00000008ff097819 */ /* 0x001fc60000011602 */
[----:B------:R-:W2:Y:S04]  /*150aa0*/  LDL.LU R2, [R1+0x1ec8] ;  /* 0x001ec80001027983 */ /* 0x000ea80000300800 */
[----:B------:R-:W2:Y:S01]  /*150ab0*/  LDL.LU R12, [R1+0xa0] ;  /* 0x0000a000010c7983 */ /* 0x000ea20000300800 */
[----:B------:R-:W-:Y:S02]  /*150ac0*/  SHF.R.U32.HI R8, RZ, 0x8, R8 ;  /* 0x00000008ff087819 */ /* 0x000fe40000011608 */
[----:B------:R-:W-:Y:S01]  /*150ad0*/  LOP3.LUT R21, R21, 0xffff, RZ, 0xc0, !PT ;  /* 0x0000ffff15157812 */ /* 0x000fe200078ec0ff */
[----:B------:R-:W2:Y:S01]  /*150ae0*/  LDL.LU R10, [R1+0x1eb8] ;  /* 0x001eb800010a7983 */ /* 0x000ea20000300800 */
[----:B------:R-:W-:Y:S02]  /*150af0*/  LOP3.LUT R8, R8, 0xffff, RZ, 0xc0, !PT ;  /* 0x0000ffff08087812 */ /* 0x000fe400078ec0ff */
[----:B------:R-:W-:-:S02]  /*150b00*/  LOP3.LUT R9, R9, 0xffff, RZ, 0xc0, !PT ;  /* 0x0000ffff09097812 */ /* 0x000fc400078ec0ff */
[----:B------:R-:W-:Y:S02]  /*150b10*/  PRMT R14, R8, 0x3340, R21 ;  /* 0x00003340080e7816 */ /* 0x000fe40000000015 */
[----:B------:R-:W-:Y:S01]  /*150b20*/  PRMT R11, R9, 0x3340, R0 ;  /* 0x00003340090b7816 */ /* 0x000fe20000000000 */
[----:B------:R-:W2:Y:S04]  /*150b30*/  LDL.LU R8, [R1+0xa4] ;  /* 0x0000a40001087983 */ /* 0x000ea80000300800 */
[----:B------:R-:W-:Y:S04]  /*150b40*/  STL [R1+0x49c], R14 ;  /* 0x00049c0e01007387 */ /* 0x000fe80000100800 */
[----:B------:R-:W2:Y:S04]  /*150b50*/  LDL.LU R23, [R1+0x5980] ;  /* 0x0059800001177983 */ /* 0x000ea80000300800 */
[----:B------:R-:W-:Y:S01]  /*150b60*/  STL [R1+0x2e4], R11 ;  /* 0x0002e40b01007387 */ /* 0x000fe20000100800 */
[----:B---3--:R-:W-:-:S03]  /*150b70*/  PRMT R9, R27, 0x5410, R22 ;  /* 0x000054101b097816 */ /* 0x008fc60000000016 */
[----:B------:R-:W3:Y:S04]  /*150b80*/  LDL.LU R22, [R1+0x583c] ;  /* 0x00583c0001167983 */ /* 0x000ee80000300800 */
[----:B------:R0:W-:Y:S04]  /*150b90*/  STL [R1+0x7dc], R9 ;  /* 0x0007dc0901007387 */ /* 0x0001e80000100800 */
[----:B------:R-:W3:Y:S01]  /*150ba0*/  LDL.LU R27, [R1+0x591c] ;  /* 0x00591c00011b7983 */ /* 0x000ee20000300800 */
[----:B0-----:R-:W-:-:S05]  /*150bb0*/  PRMT R9, R3, 0x5410, R20 ;  /* 0x0000541003097816 */ /* 0x001fca0000000014 */
[----:B------:R0:W-:Y:S01]  /*150bc0*/  STL [R1+0x7cc], R9 ;  /* 0x0007cc0901007387 */ /* 0x0001e20000100800 */
[----:B----4-:R-:W-:Y:S02]  /*150bd0*/  LOP3.LUT R3, R13, 0xffff, RZ, 0xc0, !PT ;  /* 0x0000ffff0d037812 */ /* 0x010fe400078ec0ff */
[----:B------:R-:W-:Y:S02]  /*150be0*/  LOP3.LUT R11, R4, 0xffff, RZ, 0xc0, !PT ;  /* 0x0000ffff040b7812 */ /* 0x000fe400078ec0ff */
[----:B------:R-:W-:Y:S02]  /*150bf0*/  LOP3.LUT R4, R29, 0xffff, RZ, 0xc0, !PT ;  /* 0x0000ffff1d047812 */ /* 0x000fe400078ec0ff */
[----:B------:R-:W-:Y:S02]  /*150c00*/  PRMT R21, R11, 0x3340, R0 ;  /* 0x000033400b157816 */ /* 0x000fe40000000000 */
[----:B0-----:R-:W-:Y:S02]  /*150c10*/  PRMT R9, R3, 0x3340, R4 ;  /* 0x0000334003097816 */ /* 0x001fe40000000004 */
[----:B------:R-:W-:-:S02]  /*150c20*/  SHF.R.U32.HI R3, RZ, 0x8, R3 ;  /* 0x00000008ff037819 */ /* 0x000fc40000011603 */
[----:B------:R-:W-:Y:S02]  /*150c30*/  PRMT R9, R9, 0x5410, R21 ;  /* 0x0000541009097816 */ /* 0x000fe40000000015 */
[----:B------:R-:W-:Y:S02]  /*150c40*/  SHF.R.U32.HI R21, RZ, 0x8, R4 ;  /* 0x00000008ff157819 */ /* 0x000fe40000011604 */
[----:B------:R-:W-:Y:S02]  /*150c50*/  LOP3.LUT R4, R3, 0xffff, RZ, 0xc0, !PT ;  /* 0x0000ffff03047812 */ /* 0x000fe400078ec0ff */
[----:B------:R-:W-:Y:S02]  /*150c60*/  LOP3.LUT R3, R25, 0xffff, RZ, 0xc0, !PT ;  /* 0x0000ffff19037812 */ /* 0x000fe400078ec0ff */
[----:B------:R-:W-:Y:S01]  /*150c70*/  LOP3.LUT R21, R21, 0xffff, RZ, 0xc0, !PT ;  /* 0x0000ffff15157812 */ /* 0x000fe200078ec0ff */
[----:B------:R0:W-:Y:S03]  /*150c80*/  STL [R1+0x5ac], R9 ;  /* 0x0005ac0901007387 */ /* 0x0001e60000100800 */
[----:B0-----:R-:W-:-:S05]  /*150c90*/  PRMT R9, R4, 0x3340, R21 ;  /* 0x0000334004097816 */ /* 0x001fca0000000015 */
[----:B------:R-:W-:Y:S01]  /*150ca0*/  STL [R1+0x498], R9 ;  /* 0x0004980901007387 */ /* 0x000fe20000100800 */
[--C-:B--2---:R-:W-:Y:S02]  /*150cb0*/  PRMT R4, R24, 0x4210, R3.reuse ;  /* 0x0000421018047816 */ /* 0x104fe40000000003 */
[----:B------:R-:W-:Y:S02]  /*150cc0*/  PRMT R3, R28, 0x5210, R3 ;  /* 0x000052101c037816 */ /* 0x000fe40000000003 */
[----:B------:R-:W-:Y:S01]  /*150cd0*/  LOP3.LUT R21, R18, 0xffff, RZ, 0xc0, !PT ;  /* 0x0000ffff12157812 */ /* 0x000fe200078ec0ff */
[----:B------:R-:W2:Y:S04]  /*150ce0*/  LDL.LU R28, [R1+0x574c] ;  /* 0x00574c00011c7983 */ /* 0x000ea80000300800 */
[----:B------:R0:W-:Y:S04]  /*150cf0*/  STL [R1+0x990], R4 ;  /* 0x0009900401007387 */ /* 0x0001e80000100800 */
[----:B------:R1:W-:Y:S04]  /*150d00*/  STL [R1+0x8a0], R3 ;  /* 0x0008a00301007387 */ /* 0x0003e80000100800 */
[----:B------:R-:W4:Y:S01]  /*150d10*/  LDL.LU R18, [R1+0x1eac] ;  /* 0x001eac0001127983 */ /* 0x000f220000300800 */
[----:B0-----:R-:W-:-:S02]  /*150d20*/  PRMT R4, R2, 0x4210, R21 ;  /* 0x0000421002047816 */ /* 0x001fc40000000015 */
[----:B------:R-:W-:Y:S02]  /*150d30*/  PRMT R2, R12, 0x5210, R21 ;  /* 0x000052100c027816 */ /* 0x000fe40000000015 */
[----:B-1----:R-:W-:Y:S01]  /*150d40*/  LOP3.LUT R3, R6, 0xffff, RZ, 0xc0, !PT ;  /* 0x0000ffff06037812 */ /* 0x002fe200078ec0ff */
[----:B------:R-:W-:Y:S04]  /*150d50*/  STL [R1+0x994], R4 ;  /* 0x0009940401007387 */ /* 0x000fe80000100800 */
[----:B------:R0:W-:Y:S04]  /*150d60*/  STL [R1+0x8a4], R2 ;  /* 0x0008a40201007387 */ /* 0x0001e80000100800 */
[----:B------:R-:W4:Y:S04]  /*150d70*/  LDL.LU R6, [R1+0xa8] ;  /* 0x0000a80001067983 */ /* 0x000f280000300800 */
[----:B0-----:R-:W4:Y:S01]  /*150d80*/  LDL.LU R2, [R1+0x5714] ;  /* 0x0057140001027983 */ /* 0x001f220000300800 */
[----:B------:R-:W-:-:S02]  /*150d90*/  PRMT R4, R10, 0x4210, R3 ;  /* 0x000042100a047816 */ /* 0x000fc40000000003 */
[----:B------:R-:W-:-:S03]  /*150da0*/  PRMT R3, R8, 0x5210, R3 ;  /* 0x0000521008037816 */ /* 0x000fc60000000003 */
[----:B------:R0:W-:Y:S04]  /*150db0*/  STL [R1+0x980], R4 ;  /* 0x0009800401007387 */ /* 0x0001e80000100800 */
[----:B------:R-:W4:Y:S04]  /*150dc0*/  LDL.LU R12, [R1+0x7d4] ;  /* 0x0007d400010c7983 */ /* 0x000f280000300800 */
[----:B------:R-:W4:Y:S04]  /*150dd0*/  LDL.LU R10, [R1+0x1ea4] ;  /* 0x001ea400010a7983 */ /* 0x000f280000300800 */
[----:B------:R-:W4:Y:S04]  /*150de0*/  LDL.LU R8, [R1+0xac] ;  /* 0x0000ac0001087983 */ /* 0x000f280000300800 */
[----:B------:R3:W-:Y:S01]  /*150df0*/  STL [R1+0x880], R3 ;  /* 0x0008800301007387 */ /* 0x0007e20000100800 */
[----:B------:R-:W-:-:S03]  /*150e00*/  LOP3.LUT R9, R23, 0xffff, RZ, 0xc0, !PT ;  /* 0x0000ffff17097812 */ /* 0x000fc600078ec0ff */
[----:B0-----:R-:W4:Y:S04]  /*150e10*/  LDL.LU R4, [R1+0x1e58] ;  /* 0x001e580001047983 */ /* 0x001f280000300800 */
[----:B------:R-:W4:Y:S04]  /*150e20*/  LDL.LU R29, [R1+0xb0] ;  /* 0x0000b000011d7983 */ /* 0x000f280000300800 */
[----:B------:R-:W4:Y:S04]  /*150e30*/  LDL.LU R25, [R1+0x570c] ;  /* 0x00570c0001197983 */ /* 0x000f280000300800 */
[----:B------:R-:W4:Y:S04]  /*150e40*/  LDL.LU R24, [R1+0x928] ;  /* 0x0009280001187983 */ /* 0x000f280000300800 */
[----:B------:R-:W4:Y:S01]  /*150e50*/  LDL.LU R23, [R1+0x1a0c] ;  /* 0x001a0c0001177983 */ /* 0x000f220000300800 */
[----:B---3--:R-:W-:-:S02]  /*150e60*/  LOP3.LUT R3, R22, 0xffff, RZ, 0xc0, !PT ;  /* 0x0000ffff16037812 */ /* 0x008fc400078ec0ff */
[----:B------:R-:W-:Y:S02]  /*150e70*/  LOP3.LUT R13, R27, 0xffff, RZ, 0xc0, !PT ;  /* 0x0000ffff1b0d7812 */ /* 0x000fe400078ec0ff */
[----:B------:R-:W-:Y:S02]  /*150e80*/  PRMT R21, R3, 0x3340, R0 ;  /* 0x0000334003157816 */ /* 0x000fe40000000000 */
[----:B------:R-:W-:Y:S02]  /*150e90*/  PRMT R14, R9, 0x3340, R13 ;  /* 0x00003340090e7816 */ /* 0x000fe4000000000d */
[----:B------:R-:W-:Y:S02]  /*150ea0*/  SHF.R.U32.HI R9, RZ, 0x8, R9 ;  /* 0x00000008ff097819 */ /* 0x000fe40000011609 */
[----:B------:R-:W-:Y:S02]  /*150eb0*/  PRMT R14, R14, 0x5410, R21 ;  /* 0x000054100e0e7816 */ /* 0x000fe40000000015 */
[----:B------:R-:W-:-:S02]  /*150ec0*/  SHF.R.U32.HI R21, RZ, 0x8, R13 ;  /* 0x00000008ff157819 */ /* 0x000fc4000001160d */
[----:B------:R-:W-:Y:S02]  /*150ed0*/  LOP3.LUT R9, R9, 0xffff, RZ, 0xc0, !PT ;  /* 0x0000ffff09097812 */ /* 0x000fe400078ec0ff */
[----:B------:R-:W-:Y:S02]  /*150ee0*/  SHF.R.U32.HI R3, RZ, 0x8, R3 ;  /* 0x00000008ff037819 */ /* 0x000fe40000011603 */
[----:B------:R-:W-:-:S04]  /*150ef0*/  LOP3.LUT R21, R21, 0xffff, RZ, 0xc0, !PT ;  /* 0x0000ffff15157812 */ /* 0x000fc800078ec0ff */
[----:B------:R-:W-:Y:S02]  /*150f00*/  PRMT R9, R9, 0x3340, R21 ;  /* 0x0000334009097816 */ /* 0x000fe40000000015 */
[----:B------:R-:W-:Y:S01]  /*150f10*/  LOP3.LUT R21, R3, 0xffff, RZ, 0xc0, !PT ;  /* 0x0000ffff03157812 */ /* 0x000fe200078ec0ff */
[----:B------:R-:W-:Y:S04]  /*150f20*/  STL [R1+0x5a8], R14 ;  /* 0x0005a80e01007387 */ /* 0x000fe80000100800 */
[----:B------:R0:W-:Y:S04]  /*150f30*/  STL [R1+0x490], R9 ;  /* 0x0004900901007387 */ /* 0x0001e80000100800 */
[----:B------:R-:W3:Y:S04]  /*150f40*/  LDL.LU R22, [R1+0x7e0] ;  /* 0x0007e00001167983 */ /* 0x000ee80000300800 */
[----:B------:R-:W3:Y:S01]  /*150f50*/  LDL.LU R27, [R1+0x770] ;  /* 0x00077000011b7983 */ /* 0x000ee20000300800 */
[----:B0-----:R-:W-:-:S05]  /*150f60*/  PRMT R9, R21, 0x3340, R0 ;  /* 0x0000334015097816 */ /* 0x001fca0000000000 */
[----:B------:R4:W-:Y:S01]  /*150f70*/  STL [R1+0x2e0], R9 ;  /* 0x0002e00901007387 */ /* 0x0009e20000100800 */
[----:B--2---:R-:W-:-:S03]  /*150f80*/  LOP3.LUT R3, R28, 0xffff, RZ, 0xc0, !PT ;  /* 0x0000ffff1c037812 */ /* 0x004fc600078ec0ff */
[----:B------:R-:W2:Y:S01]  /*150f90*/  LDL.LU R28, [R1+0x1e54] ;  /* 0x001e5400011c7983 */ /* 0x000ea20000300800 */
[----:B----4-:R-:W-:-:S03]  /*150fa0*/  PRMT R9, R18, 0x4210, R3 ;  /* 0x0000421012097816 */ /* 0x010fc60000000003 */
[----:B------:R-:W4:Y:S04]  /*150fb0*/  LDL.LU R18, [R1+0xb4] ;  /* 0x0000b40001127983 */ /* 0x000f280000300800 */
[----:B------:R-:W-:Y:S01]  /*150fc0*/  STL [R1+0x984], R9 ;  /* 0x0009840901007387 */ /* 0x000fe20000100800 */
[----:B------:R-:W-:-:S05]  /*150fd0*/  PRMT R6, R6, 0x5210, R3 ;  /* 0x0000521006067816 */ /* 0x000fca0000000003 */
[----:B------:R0:W-:Y:S01]  /*150fe0*/  STL [R1+0x884], R6 ;  /* 0x0008840601007387 */ /* 0x0001e20000100800 */
[----:B------:R-:W-:-:S03]  /*150ff0*/  LOP3.LUT R21, R2, 0xffff, RZ, 0xc0, !PT ;  /* 0x0000ffff02157812 */ /* 0x000fc600078ec0ff */
[----:B0-----:R-:W4:Y:S04]  /*151000*/  LDL.LU R6, [R1+0x1e50] ;  /* 0x001e500001067983 */ /* 0x001f280000300800 */
[----:B------:R-:W4:Y:S01]  /*151010*/  LDL.LU R2, [R1+0xb8] ;  /* 0x0000b80001027983 */ /* 0x000f220000300800 */
[--C-:B------:R-:W-:Y:S02]  /*151020*/  PRMT R9, R10, 0x4210, R21.reuse ;  /* 0x000042100a097816 */ /* 0x100fe40000000015 */
[----:B------:R-:W-:Y:S02]  /*151030*/  LOP3.LUT R3, R12, 0xffff, RZ, 0xc0, !PT ;  /* 0x0000ffff0c037812 */ /* 0x000fe400078ec0ff */
[----:B------:R-:W-:Y:S01]  /*151040*/  PRMT R8, R8, 0x5210, R21 ;  /* 0x0000521008087816 */ /* 0x000fe20000000015 */
[----:B------:R0:W-:Y:S04]  /*151050*/  STL [R1+0x988], R9 ;  /* 0x0009880901007387 */ /* 0x0001e80000100800 */
[----:B------:R-:W4:Y:S01]  /*151060*/  LDL.LU R12, [R1+0x5718] ;  /* 0x00571800010c7983 */ /* 0x000f220000300800 */
[----:B------:R-:W-:-:S03]  /*151070*/  PRMT R13, R4, 0x4210, R3 ;  /* 0x00004210040d7816 */ /* 0x000fc60000000003 */
[----:B------:R1:W-:Y:S04]  /*151080*/  STL [R1+0x888], R8 ;  /* 0x0008880801007387 */ /* 0x0003e80000100800 */
[----:B------:R-:W4:Y:S01]  /*151090*/  LDL.LU R10, [R1+0x938] ;  /* 0x00093800010a7983 */ /* 0x000f220000300800 */
[----:B0-----:R-:W-:Y:S02]  /*1510a0*/  PRMT R9, R29, 0x5210, R3 ;  /* 0x000052101d097816 */ /* 0x001fe40000000003 */
[----:B------:R-:W-:Y:S01]  /*1510b0*/  LOP3.LUT R4, R25, 0xffff, RZ, 0xc0, !PT ;  /* 0x0000ffff19047812 */ /* 0x000fe200078ec0ff */
[----:B-1----:R-:W4:Y:S04]  /*1510c0*/  LDL.LU R8, [R1+0x1a20] ;  /* 0x001a200001087983 */ /* 0x002f280000300800 */
[----:B------:R-:W-:Y:S04]  /*1510d0*/  STL [R1+0x970], R13 ;  /* 0x0009700d01007387 */ /* 0x000fe80000100800 */
[----:B------:R0:W-:Y:S01]  /*1510e0*/  STL [R1+0x870], R9 ;  /* 0x0008700901007387 */ /* 0x0001e20000100800 */
[----:B------:R-:W-:-:S04]  /*1510f0*/  LOP3.LUT R3, R24, 0xffff, RZ, 0xc0, !PT ;  /* 0x0000ffff18037812 */ /* 0x000fc800078ec0ff */
        /* <DEDUP_REMOVED lines=8> */
[----:B------:R-:W-:Y:S02]  /*151180*/  LOP3.LUT R21, R21, 0xffff, RZ, 0xc0, !PT ;  /* 0x0000ffff15157812 */ /* 0x000fe400078ec0ff */
[----:B------:R-:W-:Y:S02]  /*151190*/  LOP3.LUT R9, R9, 0xffff, RZ, 0xc0, !PT ;  /* 0x0000ffff09097812 */ /* 0x000fe400078ec0ff */
[----:B------:R-:W-:Y:S02]  /*1511a0*/  PRMT R11, R21, 0x3340, R0 ;  /* 0x00003340150b7816 */ /* 0x000fe40000000000 */
[----:B------:R-:W-:Y:S01]  /*1511b0*/  PRMT R9, R4, 0x3340, R9 ;  /* 0x0000334004097816 */ /* 0x000fe20000000009 */
[----:B------:R-:W-:Y:S04]  /*1511c0*/  STL [R1+0x598], R13 ;  /* 0x0005980d01007387 */ /* 0x000fe80000100800 */
[----:B------:R2:W-:Y:S04]  /*1511d0*/  STL [R1+0x2dc], R11 ;  /* 0x0002dc0b01007387 */ /* 0x0005e80000100800 */
[----:B------:R4:W-:Y:S04]  /*1511e0*/  STL [R1+0x48c], R9 ;  /* 0x00048c0901007387 */ /* 0x0009e80000100800 */
[----:B------:R-:W4:Y:S01]  /*1511f0*/  LDL.LU R16, [R1+0x5770] ;  /* 0x0057700001107983 */ /* 0x000f220000300800 */
[----:B---3--:R-:W-:-:S02]  /*151200*/  LOP3.LUT R21, R22, 0xffff, RZ, 0xc0, !PT ;  /* 0x0000ffff16157812 */ /* 0x008fc400078ec0ff */
[----:B------:R-:W-:Y:S02]  /*151210*/  LOP3.LUT R4, R27, 0xffff, RZ, 0xc0, !PT ;  /* 0x0000ffff1b047812 */ /* 0x000fe400078ec0ff */
[--C-:B--2---:R-:W-:Y:S02]  /*151220*/  PRMT R11, R28, 0x4210, R21.reuse ;  /* 0x000042101c0b7816 */ /* 0x104fe40000000015 */
[----:B----4-:R-:W-:-:S03]  /*151230*/  PRMT R9, R18, 0x5210, R21 ;  /* 0x0000521012097816 */ /* 0x010fc60000000015 */
[----:B------:R-:W-:Y:S04]  /*151240*/  STL [R1+0x974], R11 ;  /* 0x0009740b01007387 */ /* 0x000fe80000100800 */
[----:B------:R-:W2:Y:S04]  /*151250*/  LDL.LU R17, [R1+0x1d98] ;  /* 0x001d980001117983 */ /* 0x000ea80000300800 */
[----:B------:R-:W3:Y:S04]  /*151260*/  LDL.LU R19, [R1+0xbc] ;  /* 0x0000bc0001137983 */ /* 0x000ee80000300800 */
[----:B------:R-:W-:Y:S04]  /*151270*/  STL [R1+0x874], R9 ;  /* 0x0008740901007387 */ /* 0x000fe80000100800 */
[----:B------:R-:W4:Y:S04]  /*151280*/  LDL.LU R20, [R1+0x5774] ;  /* 0x0057740001147983 */ /* 0x000f280000300800 */
[----:B------:R-:W4:Y:S04]  /*151290*/  LDL.LU R13, [R1+0x1d90] ;  /* 0x001d9000010d7983 */ /* 0x000f280000300800 */
[----:B------:R-:W4:Y:S01]  /*1512a0*/  LDL.LU R29, [R1+0xc0] ;  /* 0x0000c000011d7983 */ /* 0x000f220000300800 */
[----:B------:R-:W-:-:S02]  /*1512b0*/  PRMT R6, R6, 0x4210, R4 ;  /* 0x0000421006067816 */ /* 0x000fc40000000004 */
[----:B------:R-:W-:-:S03]  /*1512c0*/  PRMT R2, R2, 0x5210, R4 ;  /* 0x0000521002027816 */ /* 0x000fc60000000004 */
[----:B------:R0:W-:Y:S04]  /*1512d0*/  STL [R1+0x978], R6 ;  /* 0x0009780601007387 */ /* 0x0001e80000100800 */
        /* <DEDUP_REMOVED lines=8> */
[----:B0-----:R-:W4:Y:S04]  /*151360*/  LDL.LU R6, [R1+0x1d74] ;  /* 0x001d740001067983 */ /* 0x001f280000300800 */
[----:B-1----:R-:W4:Y:S01]  /*151370*/  LDL.LU R2, [R1+0xcc] ;  /* 0x0000cc0001027983 */ /* 0x002f220000300800 */
[----:B------:R-:W-:-:S02]  /*151380*/  LOP3.LUT R9, R12, 0xffff, RZ, 0xc0, !PT ;  /* 0x0000ffff0c097812 */ /* 0x000fc400078ec0ff */
[----:B------:R-:W-:Y:S01]  /*151390*/  LOP3.LUT R4, R10, 0xffff, RZ, 0xc0, !PT ;  /* 0x0000ffff0a047812 */ /* 0x000fe200078ec0ff */
[----:B------:R-:W4:Y:S04]  /*1513a0*/  LDL.LU R12, [R1+0x5704] ;  /* 0x00570400010c7983 */ /* 0x000f280000300800 */
[----:B------:R-:W4:Y:S01]  /*1513b0*/  LDL.LU R10, [R1+0x904] ;  /* 0x00090400010a7983 */ /* 0x000f220000300800 */
[----:B------:R-:W-:Y:S02]  /*1513c0*/  LOP3.LUT R11, R8, 0xffff, RZ, 0xc0, !PT ;  /* 0x0000ffff080b7812 */ /* 0x000fe400078ec0ff */
[----:B------:R-:W-:Y:S01]  /*1513d0*/  PRMT R21, R4, 0x3340, R0 ;  /* 0x0000334004157816 */ /* 0x000fe20000000000 */
[----:B------:R-:W4:Y:S01]  /*1513e0*/  LDL.LU R8, [R1+0x19d4] ;  /* 0x0019d40001087983 */ /* 0x000f220000300800 */
[----:B------:R-:W-:-:S02]  /*1513f0*/  PRMT R14, R9, 0x3340, R11 ;  /* 0x00003340090e7816 */ /* 0x000fc4000000000b */
[----:B------:R-:W-:Y:S02]  /*151400*/  SHF.R.U32.HI R9, RZ, 0x8, R9 ;  /* 0x00000008ff097819 */ /* 0x000fe40000011609 */
[----:B------:R-:W-:Y:S02]  /*151410*/  PRMT R14, R14, 0x5410, R21 ;  /* 0x000054100e0e7816 */ /* 0x000fe40000000015 */
[----:B------:R-:W-:Y:S02]  /*151420*/  SHF.R.U32.HI R21, RZ, 0x8, R11 ;  /* 0x00000008ff157819 */ /* 0x000fe4000001160b */
[----:B------:R-:W-:Y:S02]  /*151430*/  LOP3.LUT R11, R9, 0xffff, RZ, 0xc0, !PT ;  /* 0x0000ffff090b7812 */ /* 0x000fe400078ec0ff */
[----:B------:R-:W-:Y:S01]  /*151440*/  LOP3.LUT R21, R21, 0xffff, RZ, 0xc0, !PT ;  /* 0x0000ffff15157812 */ /* 0x000fe200078ec0ff */
[----:B------:R0:W-:Y:S01]  /*151450*/  STL [R1+0x590], R14 ;  /* 0x0005900e01007387 */ /* 0x0001e20000100800 */
[----:B------:R-:W-:-:S02]  /*151460*/  SHF.R.U32.HI R4, RZ, 0x8, R4 ;  /* 0x00000008ff047819 */ /* 0x000fc40000011604 */
[----:B0-----:R-:W-:Y:S02]  /*151470*/  PRMT R14, R11, 0x3340, R21 ;  /* 0x000033400b0e7816 */ /* 0x001fe40000000015 */
[----:B------:R-:W-:-:S03]  /*151480*/  LOP3.LUT R9, R16, 0xffff, RZ, 0xc0, !PT ;  /* 0x0000ffff10097812 */ /* 0x000fc600078ec0ff */
[----:B------:R-:W-:Y:S01]  /*151490*/  STL [R1+0x480], R14 ;  /* 0x0004800e01007387 */ /* 0x000fe20000100800 */
[----:B------:R-:W-:Y:S02]  /*1514a0*/  SHF.R.U32.HI R3, RZ, 0x8, R3 ;  /* 0x00000008ff037819 */ /* 0x000fe40000011603 */
[--C-:B--2---:R-:W-:Y:S02]  /*1514b0*/  PRMT R11, R17, 0x4210, R9.reuse ;  /* 0x00004210110b7816 */ /* 0x104fe40000000009 */
[----:B---3--:R-:W-:Y:S02]  /*1514c0*/  PRMT R9, R19, 0x5210, R9 ;  /* 0x0000521013097816 */ /* 0x008fe40000000009 */
[----:B----4-:R-:W-:Y:S01]  /*1514d0*/  LOP3.LUT R21, R20, 0xffff, RZ, 0xc0, !PT ;  /* 0x0000ffff14157812 */ /* 0x010fe200078ec0ff */
[----:B------:R0:W-:Y:S04]  /*1514e0*/  STL [R1+0x960], R11 ;  /* 0x0009600b01007387 */ /* 0x0001e80000100800 */
[----:B------:R1:W-:Y:S01]  /*1514f0*/  STL [R1+0x850], R9 ;  /* 0x0008500901007387 */ /* 0x0003e20000100800 */
[----:B0-----:R-:W-:-:S02]  /*151500*/  PRMT R11, R13, 0x4210, R21 ;  /* 0x000042100d0b7816 */ /* 0x001fc40000000015 */
[----:B-1----:R-:W-:Y:S02]  /*151510*/  PRMT R9, R29, 0x5210, R21 ;  /* 0x000052101d097816 */ /* 0x002fe40000000015 */
[----:B------:R-:W-:-:S04]  /*151520*/  LOP3.LUT R21, R4, 0xffff, RZ, 0xc0, !PT ;  /* 0x0000ffff04157812 */ /* 0x000fc800078ec0ff */
[----:B------:R-:W-:Y:S02]  /*151530*/  PRMT R4, R21, 0x3340, R0 ;  /* 0x0000334015047816 */ /* 0x000fe40000000000 */
[----:B------:R-:W-:Y:S01]  /*151540*/  LOP3.LUT R21, R3, 0xffff, RZ, 0xc0, !PT ;  /* 0x0000ffff03157812 */ /* 0x000fe200078ec0ff */
[----:B------:R0:W-:Y:S04]  /*151550*/  STL [R1+0x964], R11 ;  /* 0x0009640b01007387 */ /* 0x0001e80000100800 */
[----:B------:R1:W-:Y:S04]  /*151560*/  STL [R1+0x854], R9 ;  /* 0x0008540901007387 */ /* 0x0003e80000100800 */
[----:B------:R2:W-:Y:S01]  /*151570*/  STL [R1+0x2d8], R4 ;  /* 0x0002d80401007387 */ /* 0x0005e20000100800 */
[----:B------:R-:W-:-:S02]  /*151580*/  LOP3.LUT R3, R25, 0xffff, RZ, 0xc0, !PT ;  /* 0x0000ffff19037812 */ /* 0x000fc400078ec0ff */
[----:B0-----:R-:W-:Y:S02]  /*151590*/  PRMT R11, R21, 0x3340, R0 ;  /* 0x00003340150b7816 */ /* 0x001fe40000000000 */
[----:B------:R-:W-:Y:S02]  /*1515a0*/  LOP3.LUT R21, R22, 0xffff, RZ, 0xc0, !PT ;  /* 0x0000ffff16157812 */ /* 0x000fe400078ec0ff */
[--C-:B-1----:R-:W-:Y:S02]  /*1515b0*/  PRMT R9, R24, 0x4210, R3.reuse ;  /* 0x0000421018097816 */ /* 0x102fe40000000003 */
[----:B--2---:R-:W-:Y:S02]  /*1515c0*/  PRMT R4, R23, 0x5210, R3 ;  /* 0x0000521017047816 */ /* 0x004fe40000000003 */
[----:B------:R-:W-:Y:S01]  /*1515d0*/  LOP3.LUT R3, R27, 0xffff, RZ, 0xc0, !PT ;  /* 0x0000ffff1b037812 */ /* 0x000fe200078ec0ff */
[----:B------:R0:W-:Y:S04]  /*1515e0*/  STL [R1+0x2d4], R11 ;  /* 0x0002d40b01007387 */ /* 0x0001e80000100800 */
[----:B------:R1:W-:Y:S04]  /*1515f0*/  STL [R1+0x968], R9 ;  /* 0x0009680901007387 */ /* 0x0003e80000100800 */
[----:B------:R2:W-:Y:S01]  /*151600*/  STL [R1+0x858], R4 ;  /* 0x0008580401007387 */ /* 0x0005e20000100800 */
[----:B0-----:R-:W-:-:S02]  /*151610*/  PRMT R11, R28, 0x4210, R21 ;  /* 0x000042101c0b7816 */ /* 0x001fc40000000015 */
[----:B-1----:R-:W-:Y:S02]  /*151620*/  PRMT R9, R18, 0x5210, R21 ;  /* 0x0000521012097816 */ /* 0x002fe40000000015 */
[--C-:B--2---:R-:W-:Y:S02]  /*151630*/  PRMT R4, R6, 0x4210, R3.reuse ;  /* 0x0000421006047816 */ /* 0x104fe40000000003 */
[----:B------:R-:W-:Y:S01]  /*151640*/  PRMT R3, R2, 0x5210, R3 ;  /* 0x0000521002037816 */ /* 0x000fe20000000003 */
[----:B------:R-:W-:Y:S04]  /*151650*/  STL [R1+0x950], R11 ;  /* 0x0009500b01007387 */ /* 0x000fe80000100800 */
[----:B------:R-:W-:Y:S04]  /*151660*/  STL [R1+0x830], R9 ;  /* 0x0008300901007387 */ /* 0x000fe80000100800 */
[----:B------:R-:W-:Y:S04]  /*151670*/  STL [R1+0x954], R4 ;  /* 0x0009540401007387 */ /* 0x000fe80000100800 */
[----:B------:R0:W-:Y:S04]  /*151680*/  STL [R1+0x834], R3 ;  /* 0x0008340301007387 */ /* 0x0001e80000100800 */
[----:B------:R-:W2:Y:S04]  /*151690*/  LDL.LU R16, [R1+0x7a0] ;  /* 0x0007a00001107983 */ /* 0x000ea80000300800 */
[----:B0-----:R-:W3:Y:S04]  /*1516a0*/  LDL.LU R3, [R1+0x5788] ;  /* 0x0057880001037983 */ /* 0x001ee80000300800 */
[----:B------:R-:W4:Y:S04]  /*1516b0*/  LDL.LU R17, [R1+0x1cc4] ;  /* 0x001cc40001117983 */ /* 0x000f280000300800 */
[----:B------:R-:W4:Y:S04]  /*1516c0*/  LDL.LU R19, [R1+0xd0] ;  /* 0x0000d00001137983 */ /* 0x000f280000300800 */
[----:B------:R-:W4:Y:S04]  /*1516d0*/  LDL.LU R20, [R1+0x1ccc] ;  /* 0x001ccc0001147983 */ /* 0x000f280000300800 */
[----:B------:R-:W4:Y:S04]  /*1516e0*/  LDL.LU R13, [R1+0xd4] ;  /* 0x0000d400010d7983 */ /* 0x000f280000300800 */
[----:B------:R-:W4:Y:S04]  /*1516f0*/  LDL.LU R4, [R1+0x59b0] ;  /* 0x0059b00001047983 */ /* 0x000f280000300800 */
[----:B------:R-:W4:Y:S04]  /*151700*/  LDL.LU R29, [R1+0x5874] ;  /* 0x00587400011d7983 */ /* 0x000f280000300800 */
[----:B------:R-:W4:Y:S01]  /*151710*/  LDL.LU R18, [R1+0x594c] ;  /* 0x00594c0001127983 */ /* 0x000f220000300800 */
[----:B------:R-:W-:-:S02]  /*151720*/  LOP3.LUT R6, R12, 0xffff, RZ, 0xc0, !PT ;  /* 0x0000ffff0c067812 */ /* 0x000fc400078ec0ff */
[----:B------:R-:W-:Y:S02]  /*151730*/  LOP3.LUT R2, R10, 0xffff, RZ, 0xc0, !PT ;  /* 0x0000ffff0a027812 */ /* 0x000fe400078ec0ff */
[----:B------:R-:W-:Y:S02]  /*151740*/  LOP3.LUT R8, R8, 0xffff, RZ, 0xc0, !PT ;  /* 0x0000ffff08087812 */ /* 0x000fe400078ec0ff */
[----:B------:R-:W-:Y:S02]  /*151750*/  PRMT R21, R2, 0x3340, R0 ;  /* 0x0000334002157816 */ /* 0x000fe40000000000 */
[----:B------:R-:W-:-:S04]  /*151760*/  PRMT R9, R6, 0x3340, R8 ;  /* 0x0000334006097816 */ /* 0x000fc80000000008 */
[----:B------:R-:W-:Y:S02]  /*151770*/  PRMT R9, R9, 0x5410, R21 ;  /* 0x0000541009097816 */ /* 0x000fe40000000015 */
[----:B------:R-:W-:Y:S02]  /*151780*/  SHF.R.U32.HI R6, RZ, 0x8, R6 ;  /* 0x00000008ff067819 */ /* 0x000fe40000011606 */
[----:B------:R-:W-:Y:S02]  /*151790*/  SHF.R.U32.HI R21, RZ, 0x8, R8 ;  /* 0x00000008ff157819 */ /* 0x000fe40000011608 */
[----:B------:R-:W-:Y:S01]  /*1517a0*/  SHF.R.U32.HI R2, RZ, 0x8, R2 ;  /* 0x00000008ff027819 */ /* 0x000fe20000011602 */
[----:B------:R0:W-:Y:S04]  /*1517b0*/  STL [R1+0x588], R9 ;  /* 0x0005880901007387 */ /* 0x0001e80000100800 */
[----:B------:R-:W4:Y:S04]  /*1517c0*/  LDL.LU R25, [R1+0x5790] ;  /* 0x0057900001197983 */ /* 0x000f280000300800 */
[----:B------:R-:W4:Y:S01]  /*1517d0*/  LDL.LU R24, [R1+0x1ca4] ;  /* 0x001ca40001187983 */ /* 0x000f220000300800 */
[----:B------:R-:W-:-:S02]  /*1517e0*/  LOP3.LUT R11, R6, 0xffff, RZ, 0xc0, !PT ;  /* 0x0000ffff060b7812 */ /* 0x000fc400078ec0ff */
[----:B------:R-:W-:Y:S01]  /*1517f0*/  LOP3.LUT R21, R21, 0xffff, RZ, 0xc0, !PT ;  /* 0x0000ffff15157812 */ /* 0x000fe200078ec0ff */
[----:B------:R-:W4:Y:S04]  /*151800*/  LDL.LU R23, [R1+0xd8] ;  /* 0x0000d80001177983 */ /* 0x000f280000300800 */
[----:B------:R-:W4:Y:S01]  /*151810*/  LDL.LU R22, [R1+0x5740] ;  /* 0x0057400001167983 */ /* 0x000f220000300800 */
[----:B0-----:R-:W-:-:S03]  /*151820*/  LOP3.LUT R9, R2, 0xffff, RZ, 0xc0, !PT ;  /* 0x0000ffff02097812 */ /* 0x001fc600078ec0ff */
[----:B------:R-:W4:Y:S04]  /*151830*/  LDL.LU R2, [R1+0x83c] ;  /* 0x00083c0001027983 */ /* 0x000f280000300800 */
[----:B------:R-:W4:Y:S04]  /*151840*/  LDL.LU R27, [R1+0x1c94] ;  /* 0x001c9400011b7983 */ /* 0x000f280000300800 */
[----:B------:R-:W4:Y:S01]  /*151850*/  LDL.LU R28, [R1+0xdc] ;  /* 0x0000dc00011c7983 */ /* 0x000f220000300800 */
[----:B------:R-:W-:-:S03]  /*151860*/  PRMT R11, R11, 0x3340, R21 ;  /* 0x000033400b0b7816 */ /* 0x000fc60000000015 */
[----:B------:R-:W4:Y:S01]  /*151870*/  LDL.LU R6, [R1+0x1c30] ;  /* 0x001c300001067983 */ /* 0x000f220000300800 */
[----:B------:R-:W-:-:S03]  /*151880*/  PRMT R9, R9, 0x3340, R0 ;  /* 0x0000334009097816 */ /* 0x000fc60000000000 */
[----:B------:R-:W4:Y:S04]  /*151890*/  LDL.LU R12, [R1+0xe0] ;  /* 0x0000e000010c7983 */ /* 0x000f280000300800 */
[----:B------:R-:W4:Y:S04]  /*1518a0*/  LDL.LU R10, [R1+0x5708] ;  /* 0x00570800010a7983 */ /* 0x000f280000300800 */
[----:B------:R-:W4:Y:S04]  /*1518b0*/  LDL.LU R8, [R1+0x910] ;  /* 0x0009100001087983 */ /* 0x000f280000300800 */
[----:B------:R-:W-:Y:S04]  /*1518c0*/  STL [R1+0x478], R11 ;  /* 0x0004780b01007387 */ /* 0x000fe80000100800 */
[----:B------:R4:W-:Y:S01]  /*1518d0*/  STL [R1+0x2d0], R9 ;  /* 0x0002d00901007387 */ /* 0x0009e20000100800 */
[----:B--2---:R-:W-:-:S02]  /*1518e0*/  LOP3.LUT R21, R16, 0xffff, RZ, 0xc0, !PT ;  /* 0x0000ffff10157812 */ /* 0x004fc400078ec0ff */
[----:B---3--:R-:W-:Y:S02]  /*1518f0*/  LOP3.LUT R3, R3, 0xffff, RZ, 0xc0, !PT ;  /* 0x0000ffff03037812 */ /* 0x008fe400078ec0ff */
[--C-:B----4-:R-:W-:Y:S02]  /*151900*/  PRMT R9, R17, 0x4210, R21.reuse ;  /* 0x0000421011097816 */ /* 0x110fe40000000015 */
[----:B------:R-:W-:Y:S02]  /*151910*/  PRMT R14, R19, 0x5210, R21 ;  /* 0x00005210130e7816 */ /* 0x000fe40000000015 */
[--C-:B------:R-:W-:Y:S01]  /*151920*/  PRMT R11, R20, 0x4210, R3.reuse ;  /* 0x00004210140b7816 */ /* 0x100fe20000000003 */
[----:B------:R0:W-:Y:S04]  /*151930*/  STL [R1+0x958], R9 ;  /* 0x0009580901007387 */ /* 0x0001e80000100800 */
[----:B------:R1:W-:Y:S04]  /*151940*/  STL [R1+0x838], R14 ;  /* 0x0008380e01007387 */ /* 0x0003e80000100800 */
[----:B------:R-:W-:Y:S01]  /*151950*/  STL [R1+0x940], R11 ;  /* 0x0009400b01007387 */ /* 0x000fe20000100800 */
[----:B0-----:R-:W-:-:S02]  /*151960*/  PRMT R9, R13, 0x5210, R3 ;  /* 0x000052100d097816 */ /* 0x001fc40000000003 */
[----:B------:R-:W-:Y:S02]  /*151970*/  LOP3.LUT R3, R4, 0xffff, RZ, 0xc0, !PT ;  /* 0x0000ffff04037812 */ /* 0x000fe400078ec0ff */
[----:B-1----:R-:W-:Y:S02]  /*151980*/  LOP3.LUT R14, R29, 0xffff, RZ, 0xc0, !PT ;  /* 0x0000ffff1d0e7812 */ /* 0x002fe400078ec0ff */
[----:B------:R-:W-:Y:S01]  /*151990*/  LOP3.LUT R4, R18, 0xffff, RZ, 0xc0, !PT ;  /* 0x0000ffff12047812 */ /* 0x000fe200078ec0ff */
[----:B------:R0:W-:Y:S01]  /*1519a0*/  STL [R1+0x820], R9 ;  /* 0x0008200901007387 */ /* 0x0001e20000100800 */
[----:B------:R-:W-:Y:S02]  /*1519b0*/  PRMT R21, R14, 0x3340, R0 ;  /* 0x000033400e157816 */ /* 0x000fe40000000000 */
[----:B0-----:R-:W-:-:S04]  /*1519c0*/  PRMT R9, R3, 0x3340, R4 ;  /* 0x0000334003097816 */ /* 0x001fc80000000004 */
[----:B------:R-:W-:-:S05]  /*1519d0*/  PRMT R9, R9, 0x5410, R21 ;  /* 0x0000541009097816 */ /* 0x000fca0000000015 */
[----:B------:R0:W-:Y:S04]  /*1519e0*/  STL [R1+0x568], R9 ;  /* 0x0005680901007387 */ /* 0x0001e80000100800 */
[----:B------:R-:W2:Y:S01]  /*1519f0*/  LDL.LU R18, [R1+0x19f0] ;  /* 0x0019f00001127983 */ /* 0x000ea20000300800 */
[----:B------:R-:W-:Y:S02]  /*151a00*/  SHF.R.U32.HI R3, RZ, 0x8, R3 ;  /* 0x00000008ff037819 */ /* 0x000fe40000011603 */
[----:B------:R-:W-:Y:S02]  /*151a10*/  SHF.R.U32.HI R21, RZ, 0x8, R4 ;  /* 0x00000008ff157819 */ /* 0x000fe40000011604 */
[----:B------:R-:W-:Y:S02]  /*151a20*/  LOP3.LUT R4, R3, 0xffff, RZ, 0xc0, !PT ;  /* 0x0000ffff03047812 */ /* 0x000fe400078ec0ff */
[----:B------:R-:W-:-:S02]  /*151a30*/  LOP3.LUT R21, R21, 0xffff, RZ, 0xc0, !PT ;  /* 0x0000ffff15157812 */ /* 0x000fc400078ec0ff */
[----:B------:R-:W-:Y:S02]  /*151a40*/  LOP3.LUT R3, R25, 0xffff, RZ, 0xc0, !PT ;  /* 0x0000ffff19037812 */ /* 0x000fe400078ec0ff */
[----:B0-----:R-:W-:Y:S02]  /*151a50*/  PRMT R9, R4, 0x3340, R21 ;  /* 0x0000334004097816 */ /* 0x001fe40000000015 */
[--C-:B------:R-:W-:Y:S02]  /*151a60*/  PRMT R4, R24, 0x4210, R3.reuse ;  /* 0x0000421018047816 */ /* 0x100fe40000000003 */
[----:B------:R-:W-:Y:S02]  /*151a70*/  PRMT R3, R23, 0x5210, R3 ;  /* 0x0000521017037816 */ /* 0x000fe40000000003 */
[----:B------:R-:W-:Y:S02]  /*151a80*/  LOP3.LUT R21, R22, 0xffff, RZ, 0xc0, !PT ;  /* 0x0000ffff16157812 */ /* 0x000fe400078ec0ff */
[----:B------:R-:W-:Y:S01]  /*151a90*/  LOP3.LUT R2, R2, 0xffff, RZ, 0xc0, !PT ;  /* 0x0000ffff02027812 */ /* 0x000fe200078ec0ff */
[----:B------:R0:W-:Y:S04]  /*151aa0*/  STL [R1+0x474], R9 ;  /* 0x0004740901007387 */ /* 0x0001e80000100800 */
[----:B------:R1:W-:Y:S04]  /*151ab0*/  STL [R1+0x944], R4 ;  /* 0x0009440401007387 */ /* 0x0003e80000100800 */
[----:B------:R3:W-:Y:S01]  /*151ac0*/  STL [R1+0x824], R3 ;  /* 0x0008240301007387 */ /* 0x0007e20000100800 */
[----:B0-----:R-:W-:-:S02]  /*151ad0*/  PRMT R9, R27, 0x4210, R21 ;  /* 0x000042101b097816 */ /* 0x001fc40000000015 */
[----:B-1----:R-:W-:Y:S02]  /*151ae0*/  PRMT R4, R28, 0x5210, R21 ;  /* 0x000052101c047816 */ /* 0x002fe40000000015 */
[--C-:B---3--:R-:W-:Y:S02]  /*151af0*/  PRMT R3, R6, 0x4210, R2.reuse ;  /* 0x0000421006037816 */ /* 0x108fe40000000002 */
[----:B------:R-:W-:Y:S01]  /*151b00*/  PRMT R2, R12, 0x5210, R2 ;  /* 0x000052100c027816 */ /* 0x000fe20000000002 */
[----:B------:R-:W-:Y:S04]  /*151b10*/  STL [R1+0x948], R9 ;  /* 0x0009480901007387 */ /* 0x000fe80000100800 */
[----:B------:R-:W-:Y:S04]  /*151b20*/  STL [R1+0x828], R4 ;  /* 0x0008280401007387 */ /* 0x000fe80000100800 */
[----:B------:R0:W-:Y:S04]  /*151b30*/  STL [R1+0x930], R3 ;  /* 0x0009300301007387 */ /* 0x0001e80000100800 */
[----:B------:R1:W-:Y:S04]  /*151b40*/  STL [R1+0x7f0], R2 ;  /* 0x0007f00201007387 */ /* 0x0003e80000100800 */
[----:B------:R-:W3:Y:S04]  /*151b50*/  LDL.LU R16, [R1+0x85c] ;  /* 0x00085c0001107983 */ /* 0x000ee80000300800 */
[----:B0-----:R-:W4:Y:S04]  /*151b60*/  LDL.LU R3, [R1+0x7c8] ;  /* 0x0007c80001037983 */ /* 0x001f280000300800 */
[----:B------:R-:W4:Y:S04]  /*151b70*/  LDL.LU R17, [R1+0x1c24] ;  /* 0x001c240001117983 */ /* 0x000f280000300800 */
[----:B------:R-:W4:Y:S04]  /*151b80*/  LDL.LU R19, [R1+0xe4] ;  /* 0x0000e40001137983 */ /* 0x000f280000300800 */
[----:B------:R-:W4:Y:S04]  /*151b90*/  LDL.LU R20, [R1+0x1c34] ;  /* 0x001c340001147983 */ /* 0x000f280000300800 */
[----:B------:R-:W4:Y:S04]  /*151ba0*/  LDL.LU R13, [R1+0xe8] ;  /* 0x0000e800010d7983 */ /* 0x000f280000300800 */
[----:B------:R-:W4:Y:S01]  /*151bb0*/  LDL.LU R4, [R1+0x57b0] ;  /* 0x0057b00001047983 */ /* 0x000f220000300800 */
[----:B------:R-:W-:-:S02]  /*151bc0*/  LOP3.LUT R9, R10, 0xffff, RZ, 0xc0, !PT ;  /* 0x0000ffff0a097812 */ /* 0x000fc400078ec0ff */
[----:B------:R-:W-:Y:S01]  /*151bd0*/  LOP3.LUT R27, R8, 0xffff, RZ, 0xc0, !PT ;  /* 0x0000ffff081b7812 */ /* 0x000fe200078ec0ff */
[----:B------:R-:W4:Y:S04]  /*151be0*/  LDL.LU R29, [R1+0x57a8] ;  /* 0x0057a800011d7983 */ /* 0x000f280000300800 */
[----:B------:R-:W4:Y:S04]  /*151bf0*/  LDL.LU R24, [R1+0x1c14] ;  /* 0x001c140001187983 */ /* 0x000f280000300800 */
[----:B------:R-:W4:Y:S01]  /*151c00*/  LDL.LU R23, [R1+0xec] ;  /* 0x0000ec0001177983 */ /* 0x000f220000300800 */
[----:B------:R-:W-:-:S03]  /*151c10*/  PRMT R21, R27, 0x3340, R0 ;  /* 0x000033401b157816 */ /* 0x000fc60000000000 */
[----:B------:R-:W4:Y:S04]  /*151c20*/  LDL.LU R22, [R1+0x1bfc] ;  /* 0x001bfc0001167983 */ /* 0x000f280000300800 */
[----:B------:R-:W4:Y:S04]  /*151c30*/  LDL.LU R28, [R1+0xf0] ;  /* 0x0000f000011c7983 */ /* 0x000f280000300800 */
[----:B------:R-:W4:Y:S04]  /*151c40*/  LDL.LU R8, [R1+0x59d0] ;  /* 0x0059d00001087983 */ /* 0x000f280000300800 */
[----:B-1----:R-:W4:Y:S04]  /*151c50*/  LDL.LU R2, [R1+0x5898] ;  /* 0x0058980001027983 */ /* 0x002f280000300800 */
[----:B------:R-:W4:Y:S04]  /*151c60*/  LDL.LU R6, [R1+0x595c] ;  /* 0x00595c0001067983 */ /* 0x000f280000300800 */
[----:B------:R-:W4:Y:S04]  /*151c70*/  LDL.LU R12, [R1+0x5984] ;  /* 0x00598400010c7983 */ /* 0x000f280000300800 */
[----:B------:R-:W4:Y:S01]  /*151c80*/  LDL.LU R10, [R1+0x5844] ;  /* 0x00584400010a7983 */ /* 0x000f220000300800 */
        /* <DEDUP_REMOVED lines=8> */
[----:B------:R-:W-:-:S02]  /*151d10*/  LOP3.LUT R21, R21, 0xffff, RZ, 0xc0, !PT ;  /* 0x0000ffff15157812 */ /* 0x000fc400078ec0ff */
[----:B------:R-:W-:Y:S02]  /*151d20*/  LOP3.LUT R9, R9, 0xffff, RZ, 0xc0, !PT ;  /* 0x0000ffff09097812 */ /* 0x000fe400078ec0ff */
[----:B------:R-:W-:Y:S02]  /*151d30*/  LOP3.LUT R11, R11, 0xffff, RZ, 0xc0, !PT ;  /* 0x0000ffff0b0b7812 */ /* 0x000fe400078ec0ff */
[----:B------:R-:W-:Y:S02]  /*151d40*/  PRMT R14, R21, 0x3340, R0 ;  /* 0x00003340150e7816 */ /* 0x000fe40000000000 */
[----:B0-----:R-:W-:Y:S02]  /*151d50*/  PRMT R18, R9, 0x3340, R11 ;  /* 0x0000334009127816 */ /* 0x001fe4000000000b */
[----:B---3--:R-:W-:-:S03]  /*151d60*/  LOP3.LUT R21, R16, 0xffff, RZ, 0xc0, !PT ;  /* 0x0000ffff10157812 */ /* 0x008fc600078ec0ff */
[----:B------:R-:W-:Y:S04]  /*151d70*/  STL [R1+0x5e1c], R18 ;  /* 0x005e1c1201007387 */ /* 0x000fe80000100800 */
[----:B------:R0:W-:Y:S01]  /*151d80*/  STL [R1+0x2cc], R14 ;  /* 0x0002cc0e01007387 */ /* 0x0001e20000100800 */
[----:B----4-:R-:W-:Y:S02]  /*151d90*/  LOP3.LUT R3, R3, 0xffff, RZ, 0xc0, !PT ;  /* 0x0000ffff03037812 */ /* 0x010fe400078ec0ff */
[--C-:B------:R-:W-:Y:S02]  /*151da0*/  PRMT R9, R17, 0x4210, R21.reuse ;  /* 0x0000421011097816 */ /* 0x100fe40000000015 */
[----:B0-----:R-:W-:Y:S02]  /*151db0*/  PRMT R14, R19, 0x5210, R21 ;  /* 0x00005210130e7816 */ /* 0x001fe40000000015 */
[----:B------:R-:W-:Y:S01]  /*151dc0*/  PRMT R11, R20, 0x4210, R3 ;  /* 0x00004210140b7816 */ /* 0x000fe20000000003 */
[----:B------:R0:W-:Y:S01]  /*151dd0*/  STL [R1+0x934], R9 ;  /* 0x0009340901007387 */ /* 0x0001e20000100800 */
[----:B------:R-:W-:-:S03]  /*151de0*/  LOP3.LUT R21, R4, 0xffff, RZ, 0xc0, !PT ;  /* 0x0000ffff04157812 */ /* 0x000fc600078ec0ff */
[----:B------:R-:W-:Y:S04]  /*151df0*/  STL [R1+0x7f4], R14 ;  /* 0x0007f40e01007387 */ /* 0x000fe80000100800 */
[----:B------:R1:W-:Y:S01]  /*151e00*/  STL [R1+0x938], R11 ;  /* 0x0009380b01007387 */ /* 0x0003e20000100800 */
[----:B0-----:R-:W-:Y:S02]  /*151e10*/  PRMT R9, R13, 0x5210, R3 ;  /* 0x000052100d097816 */ /* 0x001fe40000000003 */
[----:B------:R-:W-:Y:S02]  /*151e20*/  LOP3.LUT R3, R29, 0xffff, RZ, 0xc0, !PT ;  /* 0x0000ffff1d037812 */ /* 0x000fe400078ec0ff */
[----:B-1----:R-:W-:Y:S01]  /*151e30*/  PRMT R11, R24, 0x4210, R21 ;  /* 0x00004210180b7816 */ /* 0x002fe20000000015 */
[----:B------:R0:W-:Y:S01]  /*151e40*/  STL [R1+0x7f8], R9 ;  /* 0x0007f80901007387 */ /* 0x0001e20000100800 */
[----:B------:R-:W-:-:S02]  /*151e50*/  PRMT R4, R22, 0x4210, R3 ;  /* 0x0000421016047816 */ /* 0x000fc40000000003 */
[----:B------:R-:W-:Y:S01]  /*151e60*/  PRMT R3, R28, 0x5210, R3 ;  /* 0x000052101c037816 */ /* 0x000fe20000000003 */
[----:B------:R-:W-:Y:S01]  /*151e70*/  STL [R1+0x920], R11 ;  /* 0x0009200b01007387 */ /* 0x000fe20000100800 */
[----:B0-----:R-:W-:Y:S02]  /*151e80*/  PRMT R9, R23, 0x5210, R21 ;  /* 0x0000521017097816 */ /* 0x001fe40000000015 */
[----:B------:R-:W-:Y:S02]  /*151e90*/  LOP3.LUT R8, R8, 0xffff, RZ, 0xc0, !PT ;  /* 0x0000ffff08087812 */ /* 0x000fe400078ec0ff */
[----:B------:R-:W-:Y:S01]  /*151ea0*/  LOP3.LUT R2, R2, 0xffff, RZ, 0xc0, !PT ;  /* 0x0000ffff02027812 */ /* 0x000fe200078ec0ff */
[----:B------:R0:W-:Y:S04]  /*151eb0*/  STL [R1+0x7e0], R9 ;  /* 0x0007e00901007387 */ /* 0x0001e80000100800 */
[----:B------:R-:W-:Y:S04]  /*151ec0*/  STL [R1+0x924], R4 ;  /* 0x0009240401007387 */ /* 0x000fe80000100800 */
[----:B------:R1:W-:Y:S01]  /*151ed0*/  STL [R1+0x7e4], R3 ;  /* 0x0007e40301007387 */ /* 0x0003e20000100800 */
[----:B------:R-:W-:-:S03]  /*151ee0*/  PRMT R21, R2, 0x3340, R0 ;  /* 0x0000334002157816 */ /* 0x000fc60000000000 */
[----:B------:R-:W3:Y:S04]  /*151ef0*/  LDL.LU R24, [R1+0x575c] ;  /* 0x00575c0001187983 */ /* 0x000ee80000300800 */
[----:B------:R-:W4:Y:S04]  /*151f00*/  LDL.LU R23, [R1+0x88c] ;  /* 0x00088c0001177983 */ /* 0x000f280000300800 */
[----:B------:R-:W4:Y:S04]  /*151f10*/  LDL.LU R22, [R1+0x1c04] ;  /* 0x001c040001167983 */ /* 0x000f280000300800 */
[----:B------:R-:W4:Y:S01]  /*151f20*/  LDL.LU R28, [R1+0xf4] ;  /* 0x0000f400011c7983 */ /* 0x000f220000300800 */
[----:B0-----:R-:W-:-:S02]  /*151f30*/  LOP3.LUT R9, R6, 0xffff, RZ, 0xc0, !PT ;  /* 0x0000ffff06097812 */ /* 0x001fc400078ec0ff */
[----:B------:R-:W-:Y:S02]  /*151f40*/  LOP3.LUT R6, R10, 0xffff, RZ, 0xc0, !PT ;  /* 0x0000ffff0a067812 */ /* 0x000fe400078ec0ff */
[----:B-1----:R-:W-:Y:S02]  /*151f50*/  LOP3.LUT R3, R12, 0xffff, RZ, 0xc0, !PT ;  /* 0x0000ffff0c037812 */ /* 0x002fe400078ec0ff */
[----:B------:R-:W-:Y:S01]  /*151f60*/  PRMT R11, R8, 0x3340, R9 ;  /* 0x00003340080b7816 */ /* 0x000fe20000000009 */
[----:B------:R-:W4:Y:S01]  /*151f70*/  LDL.LU R12, [R1+0x1bac] ;  /* 0x001bac00010c7983 */ /* 0x000f220000300800 */
[----:B------:R-:W-:-:S03]  /*151f80*/  SHF.R.U32.HI R8, RZ, 0x8, R8 ;  /* 0x00000008ff087819 */ /* 0x000fc60000011608 */
[----:B------:R-:W4:Y:S01]  /*151f90*/  LDL.LU R10, [R1+0xf8] ;  /* 0x0000f800010a7983 */ /* 0x000f220000300800 */
[----:B------:R-:W-:Y:S02]  /*151fa0*/  PRMT R13, R11, 0x5410, R21 ;  /* 0x000054100b0d7816 */ /* 0x000fe40000000015 */
[----:B------:R-:W-:Y:S02]  /*151fb0*/  PRMT R21, R6, 0x3340, R0 ;  /* 0x0000334006157816 */ /* 0x000fe40000000000 */
[----:B------:R-:W-:Y:S01]  /*151fc0*/  LOP3.LUT R8, R8, 0xffff, RZ, 0xc0, !PT ;  /* 0x0000ffff08087812 */ /* 0x000fe200078ec0ff */
[----:B------:R-:W-:Y:S01]  /*151fd0*/  STL [R1+0x558], R13 ;  /* 0x0005580d01007387 */ /* 0x000fe20000100800 */
[----:B--2---:R-:W-:-:S04]  /*151fe0*/  LOP3.LUT R4, R25, 0xffff, RZ, 0xc0, !PT ;  /* 0x0000ffff19047812 */ /* 0x004fc800078ec0ff */
[--C-:B------:R-:W-:Y:S02]  /*151ff0*/  PRMT R11, R3, 0x3340, R4.reuse ;  /* 0x00003340030b7816 */ /* 0x100fe40000000004 */
        /* <DEDUP_REMOVED lines=10> */
[----:B------:R-:W2:Y:S04]  /*1520a0*/  LDL.LU R9, [R1+0x890] ;  /* 0x0008900001097983 */ /* 0x000ea80000300800 */
[----:B------:R-:W-:Y:S04]  /*1520b0*/  STL [R1+0x468], R8 ;  /* 0x0004680801007387 */ /* 0x000fe80000100800 */
[----:B------:R-:W2:Y:S04]  /*1520c0*/  LDL.LU R16, [R1+0x7fc] ;  /* 0x0007fc0001107983 */ /* 0x000ea80000300800 */
[----:B------:R0:W-:Y:S04]  /*1520d0*/  STL [R1+0x460], R3 ;  /* 0x0004600301007387 */ /* 0x0001e80000100800 */
[----:B------:R-:W2:Y:S04]  /*1520e0*/  LDL.LU R17, [R1+0x1bc8] ;  /* 0x001bc80001117983 */ /* 0x000ea80000300800 */
[----:B------:R-:W2:Y:S04]  /*1520f0*/  LDL.LU R19, [R1+0xfc] ;  /* 0x0000fc0001137983 */ /* 0x000ea80000300800 */
[----:B------:R-:W2:Y:S04]  /*152100*/  LDL.LU R20, [R1+0x1ba0] ;  /* 0x001ba00001147983 */ /* 0x000ea80000300800 */
[----:B0-----:R-:W2:Y:S04]  /*152110*/  LDL.LU R3, [R1+0x100] ;  /* 0x0001000001037983 */ /* 0x001ea80000300800 */
[----:B------:R-:W2:Y:S04]  /*152120*/  LDL.LU R4, [R1+0x599c] ;  /* 0x00599c0001047983 */ /* 0x000ea80000300800 */
[----:B------:R-:W2:Y:S04]  /*152130*/  LDL.LU R8, [R1+0x5860] ;  /* 0x0058600001087983 */ /* 0x000ea80000300800 */
[----:B------:R-:W2:Y:S01]  /*152140*/  LDL.LU R25, [R1+0x58ec] ;  /* 0x0058ec0001197983 */ /* 0x000ea20000300800 */
[----:B------:R-:W-:-:S02]  /*152150*/  SHF.R.U32.HI R2, RZ, 0x8, R2 ;  /* 0x00000008ff027819 */ /* 0x000fc40000011602 */
[----:B---3--:R-:W-:Y:S02]  /*152160*/  LOP3.LUT R21, R24, 0xffff, RZ, 0xc0, !PT ;  /* 0x0000ffff18157812 */ /* 0x008fe400078ec0ff */
[----:B----4-:R-:W-:Y:S02]  /*152170*/  LOP3.LUT R11, R23, 0xffff, RZ, 0xc0, !PT ;  /* 0x0000ffff170b7812 */ /* 0x010fe400078ec0ff */
[--C-:B------:R-:W-:Y:S02]  /*152180*/  PRMT R14, R22, 0x4210, R21.reuse ;  /* 0x00004210160e7816 */ /* 0x100fe40000000015 */
[----:B------:R-:W-:Y:S02]  /*152190*/  PRMT R13, R28, 0x5210, R21 ;  /* 0x000052101c0d7816 */ /* 0x000fe40000000015 */
[----:B------:R-:W-:Y:S02]  /*1521a0*/  SHF.R.U32.HI R21, RZ, 0x8, R6 ;  /* 0x00000008ff157819 */ /* 0x000fe40000011606 */
[----:B------:R-:W-:-:S02]  /*1521b0*/  PRMT R12, R12, 0x4210, R11 ;  /* 0x000042100c0c7816 */ /* 0x000fc4000000000b */
[----:B------:R-:W-:Y:S01]  /*1521c0*/  PRMT R10, R10, 0x5210, R11 ;  /* 0x000052100a0a7816 */ /* 0x000fe2000000000b */
[----:B------:R-:W-:Y:S04]  /*1521d0*/  STL [R1+0x928], R14 ;  /* 0x0009280e01007387 */ /* 0x000fe80000100800 */
[----:B------:R0:W-:Y:S04]  /*1521e0*/  STL [R1+0x7e8], R13 ;  /* 0x0007e80d01007387 */ /* 0x0001e80000100800 */
[----:B------:R1:W-:Y:S04]  /*1521f0*/  STL [R1+0x910], R12 ;  /* 0x0009100c01007387 */ /* 0x0003e80000100800 */
[----:B------:R3:W-:Y:S01]  /*152200*/  STL [R1+0x7b0], R10 ;  /* 0x0007b00a01007387 */ /* 0x0007e20000100800 */
[----:B------:R-:W-:-:S02]  /*152210*/  LOP3.LUT R21, R21, 0xffff, RZ, 0xc0, !PT ;  /* 0x0000ffff15157812 */ /* 0x000fc400078ec0ff */
[----:B------:R-:W-:Y:S01]  /*152220*/  LOP3.LUT R11, R2, 0xffff, RZ, 0xc0, !PT ;  /* 0x0000ffff020b7812 */ /* 0x000fe200078ec0ff */
[----:B0-----:R-:W4:Y:S04]  /*152230*/  LDL.LU R13, [R1+0x57d0] ;  /* 0x0057d000010d7983 */ /* 0x001f280000300800 */
[----:B------:R-:W4:Y:S04]  /*152240*/  LDL.LU R29, [R1+0x1b70] ;  /* 0x001b7000011d7983 */ /* 0x000f280000300800 */
[----:B------:R-:W4:Y:S04]  /*152250*/  LDL.LU R24, [R1+0x108] ;  /* 0x0001080001187983 */ /* 0x000f280000300800 */
[----:B------:R-:W4:Y:S04]  /*152260*/  LDL.LU R23, [R1+0x57d4] ;  /* 0x0057d40001177983 */ /* 0x000f280000300800 */
[----:B------:R-:W4:Y:S04]  /*152270*/  LDL.LU R2, [R1+0x5784] ;  /* 0x0057840001027983 */ /* 0x000f280000300800 */
[----:B------:R-:W4:Y:S01]  /*152280*/  LDL.LU R22, [R1+0x1b78] ;  /* 0x001b780001167983 */ /* 0x000f220000300800 */
[----:B------:R-:W-:-:S03]  /*152290*/  PRMT R14, R21, 0x3340, R0 ;  /* 0x00003340150e7816 */ /* 0x000fc60000000000 */
[----:B------:R-:W4:Y:S01]  /*1522a0*/  LDL.LU R28, [R1+0x104] ;  /* 0x00010400011c7983 */ /* 0x000f220000300800 */
[----:B------:R-:W-:-:S03]  /*1522b0*/  PRMT R11, R11, 0x3340, R0 ;  /* 0x000033400b0b7816 */ /* 0x000fc60000000000 */
[----:B------:R-:W4:Y:S04]  /*1522c0*/  LDL.LU R6, [R1+0x1b54] ;  /* 0x001b540001067983 */ /* 0x000f280000300800 */
[----:B-1----:R-:W4:Y:S04]  /*1522d0*/  LDL.LU R12, [R1+0x10c] ;  /* 0x00010c00010c7983 */ /* 0x002f280000300800 */
[----:B---3--:R-:W3:Y:S04]  /*1522e0*/  LDL.LU R10, [R1+0x576c] ;  /* 0x00576c00010a7983 */ /* 0x008ee80000300800 */
[----:B------:R0:W-:Y:S04]  /*1522f0*/  STL [R1+0x2c8], R14 ;  /* 0x0002c80e01007387 */ /* 0x0001e80000100800 */
[----:B------:R1:W-:Y:S01]  /*152300*/  STL [R1+0x2c4], R11 ;  /* 0x0002c40b01007387 */ /* 0x0003e20000100800 */
[----:B--2---:R-:W-:-:S02]  /*152310*/  LOP3.LUT R21, R9, 0xffff, RZ, 0xc0, !PT ;  /* 0x0000ffff09157812 */ /* 0x004fc400078ec0ff */
[----:B------:R-:W-:Y:S02]  /*152320*/  LOP3.LUT R9, R16, 0xffff, RZ, 0xc0, !PT ;  /* 0x0000ffff10097812 */ /* 0x000fe400078ec0ff */
[--C-:B------:R-:W-:Y:S02]  /*152330*/  PRMT R16, R17, 0x4210, R21.reuse ;  /* 0x0000421011107816 */ /* 0x100fe40000000015 */
[----:B0-----:R-:W-:Y:S02]  /*152340*/  PRMT R14, R19, 0x5210, R21 ;  /* 0x00005210130e7816 */ /* 0x001fe40000000015 */
[--C-:B-1----:R-:W-:Y:S01]  /*152350*/  PRMT R11, R20, 0x4210, R9.reuse ;  /* 0x00004210140b7816 */ /* 0x102fe20000000009 */
[----:B------:R-:W-:Y:S04]  /*152360*/  STL [R1+0x914], R16 ;  /* 0x0009141001007387 */ /* 0x000fe80000100800 */
[----:B------:R-:W-:Y:S01]  /*152370*/  STL [R1+0x7b4], R14 ;  /* 0x0007b40e01007387 */ /* 0x000fe20000100800 */
[----:B------:R-:W-:-:S02]  /*152380*/  PRMT R9, R3, 0x5210, R9 ;  /* 0x0000521003097816 */ /* 0x000fc40000000009 */
        /* <DEDUP_REMOVED lines=8> */
[----:B------:R0:W-:Y:S04]  /*152410*/  STL [R1+0x550], R9 ;  /* 0x0005500901007387 */ /* 0x0001e80000100800 */
[----:B------:R-:W2:Y:S04]  /*152420*/  LDL.LU R26, [R1+0x19d0] ;  /* 0x0019d000011a7983 */ /* 0x000ea80000300800 */
[----:B------:R-:W2:Y:S01]  /*152430*/  LDL.LU R25, [R1+0x1a84] ;  /* 0x001a840001197983 */ /* 0x000ea20000300800 */
[----:B------:R-:W-:Y:S02]  /*152440*/  SHF.R.U32.HI R3, RZ, 0x8, R3 ;  /* 0x00000008ff037819 */ /* 0x000fe40000011603 */
[----:B------:R-:W-:-:S02]  /*152450*/  SHF.R.U32.HI R21, RZ, 0x8, R4 ;  /* 0x00000008ff157819 */ /* 0x000fc40000011604 */
[----:B------:R-:W-:Y:S02]  /*152460*/  LOP3.LUT R4, R3, 0xffff, RZ, 0xc0, !PT ;  /* 0x0000ffff03047812 */ /* 0x000fe400078ec0ff */
[----:B------:R-:W-:-:S04]  /*152470*/  LOP3.LUT R21, R21, 0xffff, RZ, 0xc0, !PT ;  /* 0x0000ffff15157812 */ /* 0x000fc800078ec0ff */
[----:B0-----:R-:W-:-:S05]  /*152480*/  PRMT R9, R4, 0x3340, R21 ;  /* 0x0000334004097816 */ /* 0x001fca0000000015 */
[----:B------:R0:W-:Y:S01]  /*152490*/  STL [R1+0x494], R9 ;  /* 0x0004940901007387 */ /* 0x0001e20000100800 */
[----:B----4-:R-:W-:Y:S02]  /*1524a0*/  LOP3.LUT R3, R13, 0xffff, RZ, 0xc0, !PT ;  /* 0x0000ffff0d037812 */ /* 0x010fe400078ec0ff */
[----:B------:R-:W-:Y:S02]  /*1524b0*/  LOP3.LUT R21, R23, 0xffff, RZ, 0xc0, !PT ;  /* 0x0000ffff17157812 */ /* 0x000fe400078ec0ff */
[--C-:B------:R-:W-:Y:S02]  /*1524c0*/  PRMT R4, R29, 0x4210, R3.reuse ;  /* 0x000042101d047816 */ /* 0x100fe40000000003 */
[----:B------:R-:W-:Y:S02]  /*1524d0*/  PRMT R3, R24, 0x5210, R3 ;  /* 0x0000521018037816 */ /* 0x000fe40000000003 */
[----:B------:R-:W-:Y:S02]  /*1524e0*/  LOP3.LUT R2, R2, 0xffff, RZ, 0xc0, !PT ;  /* 0x0000ffff02027812 */ /* 0x000fe400078ec0ff */
[--C-:B0-----:R-:W-:Y:S01]  /*1524f0*/  PRMT R9, R22, 0x4210, R21.reuse ;  /* 0x0000421016097816 */ /* 0x101fe20000000015 */
[----:B------:R0:W-:Y:S04]  /*152500*/  STL [R1+0x900], R4 ;  /* 0x0009000401007387 */ /* 0x0001e80000100800 */
[----:B------:R1:W-:Y:S04]  /*152510*/  STL [R1+0x7a0], R3 ;  /* 0x0007a00301007387 */ /* 0x0003e80000100800 */
[----:B------:R4:W-:Y:S01]  /*152520*/  STL [R1+0x904], R9 ;  /* 0x0009040901007387 */ /* 0x0009e20000100800 */
[----:B0-----:R-:W-:-:S02]  /*152530*/  PRMT R4, R28, 0x5210, R21 ;  /* 0x000052101c047816 */ /* 0x001fc40000000015 */
[--C-:B-1----:R-:W-:Y:S02]  /*152540*/  PRMT R3, R6, 0x4210, R2.reuse ;  /* 0x0000421006037816 */ /* 0x102fe40000000002 */
[----:B------:R-:W-:Y:S01]  /*152550*/  PRMT R2, R12, 0x5210, R2 ;  /* 0x000052100c027816 */ /* 0x000fe20000000002 */
[----:B------:R-:W-:Y:S04]  /*152560*/  STL [R1+0x7a4], R4 ;  /* 0x0007a40401007387 */ /* 0x000fe80000100800 */
[----:B------:R0:W-:Y:S04]  /*152570*/  STL [R1+0x908], R3 ;  /* 0x0009080301007387 */ /* 0x0001e80000100800 */
[----:B----4-:R-:W4:Y:S04]  /*152580*/  LDL.LU R9, [R1+0x8b8] ;  /* 0x0008b80001097983 */ /* 0x010f280000300800 */
[----:B------:R1:W-:Y:S04]  /*152590*/  STL [R1+0x7a8], R2 ;  /* 0x0007a80201007387 */ /* 0x0003e80000100800 */
[----:B------:R-:W4:Y:S04]  /*1525a0*/  LDL.LU R16, [R1+0x8b0] ;  /* 0x0008b00001107983 */ /* 0x000f280000300800 */
[----:B------:R-:W4:Y:S04]  /*1525b0*/  LDL.LU R17, [R1+0x1b48] ;  /* 0x001b480001117983 */ /* 0x000f280000300800 */
[----:B------:R-:W4:Y:S04]  /*1525c0*/  LDL.LU R19, [R1+0x114] ;  /* 0x0001140001137983 */ /* 0x000f280000300800 */
[----:B------:R-:W4:Y:S01]  /*1525d0*/  LDL.LU R20, [R1+0x1b58] ;  /* 0x001b580001147983 */ /* 0x000f220000300800 */
[----:B---3--:R-:W-:-:S03]  /*1525e0*/  LOP3.LUT R14, R10, 0xffff, RZ, 0xc0, !PT ;  /* 0x0000ffff0a0e7812 */ /* 0x008fc600078ec0ff */
        /* <DEDUP_REMOVED lines=10> */
[----:B------:R-:W3:Y:S04]  /*152690*/  LDL.LU R6, [R1+0x5728] ;  /* 0x0057280001067983 */ /* 0x000ee80000300800 */
[----:B------:R-:W3:Y:S01]  /*1526a0*/  LDL.LU R12, [R1+0x1974] ;  /* 0x00197400010c7983 */ /* 0x000ee20000300800 */
[----:B--2---:R-:W-:-:S02]  /*1526b0*/  LOP3.LUT R11, R26, 0xffff, RZ, 0xc0, !PT ;  /* 0x0000ffff1a0b7812 */ /* 0x004fc400078ec0ff */
[----:B------:R-:W-:Y:S02]  /*1526c0*/  LOP3.LUT R18, R25, 0xffff, RZ, 0xc0, !PT ;  /* 0x0000ffff19127812 */ /* 0x000fe400078ec0ff */
[----:B------:R-:W-:Y:S02]  /*1526d0*/  PRMT R21, R11, 0x3340, R0 ;  /* 0x000033400b157816 */ /* 0x000fe40000000000 */
[----:B------:R-:W-:-:S04]  /*1526e0*/  PRMT R25, R14, 0x3340, R18 ;  /* 0x000033400e197816 */ /* 0x000fc80000000012 */
[----:B------:R-:W-:-:S05]  /*1526f0*/  PRMT R25, R25, 0x5410, R21 ;  /* 0x0000541019197816 */ /* 0x000fca0000000015 */
[----:B------:R0:W-:Y:S04]  /*152700*/  STL [R1+0x530], R25 ;  /* 0x0005301901007387 */ /* 0x0001e80000100800 */
[----:B0-----:R-:W2:Y:S01]  /*152710*/  LDL.LU R25, [R1+0x1a48] ;  /* 0x001a480001197983 */ /* 0x001ea20000300800 */
        /* <DEDUP_REMOVED lines=8> */
[----:B------:R0:W-:Y:S04]  /*1527a0*/  STL [R1+0x45c], R14 ;  /* 0x00045c0e01007387 */ /* 0x0001e80000100800 */
[----:B------:R1:W-:Y:S01]  /*1527b0*/  STL [R1+0x2c0], R11 ;  /* 0x0002c00b01007387 */ /* 0x0003e20000100800 */
[----:B----4-:R-:W-:Y:S02]  /*1527c0*/  LOP3.LUT R21, R9, 0xffff, RZ, 0xc0, !PT ;  /* 0x0000ffff09157812 */ /* 0x010fe400078ec0ff */
[----:B------:R-:W-:Y:S02]  /*1527d0*/  LOP3.LUT R9, R16, 0xffff, RZ, 0xc0, !PT ;  /* 0x0000ffff10097812 */ /* 0x000fe400078ec0ff */
[--C-:B------:R-:W-:Y:S02]  /*1527e0*/  PRMT R16, R17, 0x4210, R21.reuse ;  /* 0x0000421011107816 */ /* 0x100fe40000000015 */
[----:B0-----:R-:W-:-:S02]  /*1527f0*/  PRMT R14, R19, 0x5210, R21 ;  /* 0x00005210130e7816 */ /* 0x001fc40000000015 */
[--C-:B-1----:R-:W-:Y:S01]  /*152800*/  PRMT R11, R20, 0x4210, R9.reuse ;  /* 0x00004210140b7816 */ /* 0x102fe20000000009 */
[----:B------:R-:W-:Y:S01]  /*152810*/  STL [R1+0x8f0], R16 ;  /* 0x0008f01001007387 */ /* 0x000fe20000100800 */
[----:B---3--:R-:W-:Y:S02]  /*152820*/  LOP3.LUT R21, R13, 0xffff, RZ, 0xc0, !PT ;  /* 0x0000ffff0d157812 */ /* 0x008fe400078ec0ff */
[----:B------:R-:W-:Y:S01]  /*152830*/  PRMT R9, R3, 0x5210, R9 ;  /* 0x0000521003097816 */ /* 0x000fe20000000009 */
[----:B------:R-:W-:Y:S04]  /*152840*/  STL [R1+0x790], R14 ;  /* 0x0007900e01007387 */ /* 0x000fe80000100800 */
[----:B------:R0:W-:Y:S01]  /*152850*/  STL [R1+0x8f4], R11 ;  /* 0x0008f40b01007387 */ /* 0x0001e20000100800 */
[----:B------:R-:W-:-:S03]  /*152860*/  LOP3.LUT R3, R4, 0xffff, RZ, 0xc0, !PT ;  /* 0x0000ffff04037812 */ /* 0x000fc600078ec0ff */
[----:B------:R1:W-:Y:S01]  /*152870*/  STL [R1+0x794], R9 ;  /* 0x0007940901007387 */ /* 0x0003e20000100800 */
[----:B------:R-:W-:Y:S02]  /*152880*/  LOP3.LUT R10, R10, 0xffff, RZ, 0xc0, !PT ;  /* 0x0000ffff0a0a7812 */ /* 0x000fe400078ec0ff */
[----:B------:R-:W-:Y:S02]  /*152890*/  PRMT R4, R23, 0x4210, R3 ;  /* 0x0000421017047816 */ /* 0x000fe40000000003 */
[--C-:B0-----:R-:W-:Y:S02]  /*1528a0*/  PRMT R11, R29, 0x4210, R21.reuse ;  /* 0x000042101d0b7816 */ /* 0x101fe40000000015 */
[----:B-1----:R-:W-:Y:S02]  /*1528b0*/  PRMT R9, R24, 0x5210, R21 ;  /* 0x0000521018097816 */ /* 0x002fe40000000015 */
[----:B------:R-:W-:Y:S02]  /*1528c0*/  PRMT R3, R22, 0x5210, R3 ;  /* 0x0000521016037816 */ /* 0x000fe40000000003 */
[----:B------:R-:W-:Y:S01]  /*1528d0*/  LOP3.LUT R2, R2, 0xffff, RZ, 0xc0, !PT ;  /* 0x0000ffff02027812 */ /* 0x000fe200078ec0ff */
[----:B------:R0:W-:Y:S04]  /*1528e0*/  STL [R1+0x8f8], R11 ;  /* 0x0008f80b01007387 */ /* 0x0001e80000100800 */
[----:B------:R-:W-:Y:S04]  /*1528f0*/  STL [R1+0x798], R9 ;  /* 0x0007980901007387 */ /* 0x000fe80000100800 */
[----:B------:R1:W-:Y:S04]  /*152900*/  STL [R1+0x8e0], R4 ;  /* 0x0008e00401007387 */ /* 0x0003e80000100800 */
[----:B------:R3:W-:Y:S01]  /*152910*/  STL [R1+0x780], R3 ;  /* 0x0007800301007387 */ /* 0x0007e20000100800 */
[----:B------:R-:W-:-:S03]  /*152920*/  PRMT R21, R2, 0x3340, R0 ;  /* 0x0000334002157816 */ /* 0x000fc60000000000 */
[----:B------:R-:W4:Y:S01]  /*152930*/  LDL.LU R24, [R1+0x57fc] ;  /* 0x0057fc0001187983 */ /* 0x000f220000300800 */
[----:B0-----:R-:W-:Y:S02]  /*152940*/  LOP3.LUT R11, R28, 0xffff, RZ, 0xc0, !PT ;  /* 0x0000ffff1c0b7812 */ /* 0x001fe400078ec0ff */
[----:B-1----:R-:W-:Y:S02]  /*152950*/  LOP3.LUT R4, R12, 0xffff, RZ, 0xc0, !PT ;  /* 0x0000ffff0c047812 */ /* 0x002fe400078ec0ff */
[----:B---3--:R-:W-:Y:S02]  /*152960*/  LOP3.LUT R3, R6, 0xffff, RZ, 0xc0, !PT ;  /* 0x0000ffff06037812 */ /* 0x008fe400078ec0ff */
[----:B------:R-:W-:Y:S01]  /*152970*/  PRMT R13, R10, 0x3340, R11 ;  /* 0x000033400a0d7816 */ /* 0x000fe2000000000b */
[----:B------:R-:W3:Y:S04]  /*152980*/  LDL.LU R6, [R1+0x57a0] ;  /* 0x0057a00001067983 */ /* 0x000ee80000300800 */
[----:B------:R-:W3:Y:S04]  /*152990*/  LDL.LU R23, [R1+0x1b3c] ;  /* 0x001b3c0001177983 */ /* 0x000ee80000300800 */
[----:B------:R-:W3:Y:S01]  /*1529a0*/  LDL.LU R22, [R1+0x120] ;  /* 0x0001200001167983 */ /* 0x000ee20000300800 */
[----:B------:R-:W-:-:S02]  /*1529b0*/  PRMT R14, R13, 0x5410, R21 ;  /* 0x000054100d0e7816 */ /* 0x000fc40000000015 */
[----:B------:R-:W-:Y:S01]  /*1529c0*/  PRMT R21, R4, 0x3340, R0 ;  /* 0x0000334004157816 */ /* 0x000fe20000000000 */
[----:B------:R-:W3:Y:S04]  /*1529d0*/  LDL.LU R28, [R1+0x1b30] ;  /* 0x001b3000011c7983 */ /* 0x000ee80000300800 */
[----:B------:R-:W3:Y:S01]  /*1529e0*/  LDL.LU R12, [R1+0x124] ;  /* 0x00012400010c7983 */ /* 0x000ee20000300800 */
[----:B------:R-:W-:-:S04]  /*1529f0*/  SHF.R.U32.HI R10, RZ, 0x8, R10 ;  /* 0x00000008ff0a7819 */ /* 0x000fc8000001160a */
[----:B------:R-:W-:Y:S01]  /*152a00*/  LOP3.LUT R10, R10, 0xffff, RZ, 0xc0, !PT ;  /* 0x0000ffff0a0a7812 */ /* 0x000fe200078ec0ff */
[----:B------:R-:W-:Y:S01]  /*152a10*/  STL [R1+0x528], R14 ;  /* 0x0005280e01007387 */ /* 0x000fe20000100800 */
[----:B--2---:R-:W-:-:S04]  /*152a20*/  LOP3.LUT R9, R25, 0xffff, RZ, 0xc0, !PT ;  /* 0x0000ffff19097812 */ /* 0x004fc800078ec0ff */
        /* <DEDUP_REMOVED lines=21> */
[----:B------:R-:W2:Y:S01]  /*152b80*/  LDL.LU R10, [R1+0x5988] ;  /* 0x00598800010a7983 */ /* 0x000ea20000300800 */
[----:B------:R-:W-:-:S02]  /*152b90*/  SHF.R.U32.HI R2, RZ, 0x8, R2 ;  /* 0x00000008ff027819 */ /* 0x000fc40000011602 */
[----:B----4-:R-:W-:Y:S02]  /*152ba0*/  LOP3.LUT R21, R24, 0xffff, RZ, 0xc0, !PT ;  /* 0x0000ffff18157812 */ /* 0x010fe400078ec0ff */
[----:B---3--:R-:W-:Y:S02]  /*152bb0*/  LOP3.LUT R6, R6, 0xffff, RZ, 0xc0, !PT ;  /* 0x0000ffff06067812 */ /* 0x008fe400078ec0ff */
[--C-:B------:R-:W-:Y:S02]  /*152bc0*/  PRMT R14, R23, 0x4210, R21.reuse ;  /* 0x00004210170e7816 */ /* 0x100fe40000000015 */
[----:B------:R-:W-:Y:S02]  /*152bd0*/  PRMT R13, R22, 0x5210, R21 ;  /* 0x00005210160d7816 */ /* 0x000fe40000000015 */
[--C-:B------:R-:W-:Y:S02]  /*152be0*/  PRMT R11, R28, 0x4210, R6.reuse ;  /* 0x000042101c0b7816 */ /* 0x100fe40000000006 */
[----:B------:R-:W-:Y:S01]  /*152bf0*/  PRMT R6, R12, 0x5210, R6 ;  /* 0x000052100c067816 */ /* 0x000fe20000000006 */
[----:B------:R-:W-:Y:S04]  /*152c00*/  STL [R1+0x8e4], R14 ;  /* 0x0008e40e01007387 */ /* 0x000fe80000100800 */
[----:B------:R0:W-:Y:S01]  /*152c10*/  STL [R1+0x784], R13 ;  /* 0x0007840d01007387 */ /* 0x0001e20000100800 */
[----:B------:R-:W-:-:S03]  /*152c20*/  SHF.R.U32.HI R21, RZ, 0x8, R4 ;  /* 0x00000008ff157819 */ /* 0x000fc60000011604 */
[----:B------:R1:W-:Y:S04]  /*152c30*/  STL [R1+0x8e8], R11 ;  /* 0x0008e80b01007387 */ /* 0x0003e80000100800 */
[----:B------:R3:W-:Y:S01]  /*152c40*/  STL [R1+0x788], R6 ;  /* 0x0007880601007387 */ /* 0x0007e20000100800 */
[----:B------:R-:W-:-:S03]  /*152c50*/  LOP3.LUT R21, R21, 0xffff, RZ, 0xc0, !PT ;  /* 0x0000ffff15157812 */ /* 0x000fc600078ec0ff */
[----:B0-----:R-:W4:Y:S04]  /*152c60*/  LDL.LU R13, [R1+0x87c] ;  /* 0x00087c00010d7983 */ /* 0x001f280000300800 */
[----:B------:R-:W4:Y:S01]  /*152c70*/  LDL.LU R4, [R1+0x1b14] ;  /* 0x001b140001047983 */ /* 0x000f220000300800 */
[----:B-1----:R-:W-:-:S03]  /*152c80*/  LOP3.LUT R11, R2, 0xffff, RZ, 0xc0, !PT ;  /* 0x0000ffff020b7812 */ /* 0x002fc600078ec0ff */
[----:B------:R-:W4:Y:S04]  /*152c90*/  LDL.LU R29, [R1+0x134] ;  /* 0x00013400011d7983 */ /* 0x000f280000300800 */
[----:B------:R-:W4:Y:S04]  /*152ca0*/  LDL.LU R24, [R1+0x5814] ;  /* 0x0058140001187983 */ /* 0x000f280000300800 */
[----:B------:R-:W4:Y:S04]  /*152cb0*/  LDL.LU R23, [R1+0x5810] ;  /* 0x0058100001177983 */ /* 0x000f280000300800 */
[----:B------:R-:W4:Y:S01]  /*152cc0*/  LDL.LU R22, [R1+0x1b0c] ;  /* 0x001b0c0001167983 */ /* 0x000f220000300800 */
[----:B------:R-:W-:-:S03]  /*152cd0*/  PRMT R14, R21, 0x3340, R0 ;  /* 0x00003340150e7816 */ /* 0x000fc60000000000 */
[----:B------:R-:W4:Y:S01]  /*152ce0*/  LDL.LU R28, [R1+0x130] ;  /* 0x00013000011c7983 */ /* 0x000f220000300800 */
[----:B------:R-:W-:-:S03]  /*152cf0*/  PRMT R11, R11, 0x3340, R0 ;  /* 0x000033400b0b7816 */ /* 0x000fc60000000000 */
[----:B---3--:R-:W3:Y:S04]  /*152d00*/  LDL.LU R6, [R1+0x1b08] ;  /* 0x001b080001067983 */ /* 0x008ee80000300800 */
[----:B------:R-:W3:Y:S04]  /*152d10*/  LDL.LU R2, [R1+0x138] ;  /* 0x0001380001027983 */ /* 0x000ee80000300800 */
[----:B------:R-:W3:Y:S04]  /*152d20*/  LDL.LU R12, [R1+0x5748] ;  /* 0x00574800010c7983 */ /* 0x000ee80000300800 */
[----:B------:R0:W-:Y:S04]  /*152d30*/  STL [R1+0x2bc], R14 ;  /* 0x0002bc0e01007387 */ /* 0x0001e80000100800 */
[----:B------:R1:W-:Y:S01]  /*152d40*/  STL [R1+0x2b8], R11 ;  /* 0x0002b80b01007387 */ /* 0x0003e20000100800 */
[----:B--2---:R-:W-:-:S02]  /*152d50*/  LOP3.LUT R21, R26, 0xffff, RZ, 0xc0, !PT ;  /* 0x0000ffff1a157812 */ /* 0x004fc400078ec0ff */
[----:B------:R-:W-:Y:S02]  /*152d60*/  LOP3.LUT R9, R9, 0xffff, RZ, 0xc0, !PT ;  /* 0x0000ffff09097812 */ /* 0x000fe400078ec0ff */
[--C-:B------:R-:W-:Y:S02]  /*152d70*/  PRMT R16, R16, 0x4210, R21.reuse ;  /* 0x0000421010107816 */ /* 0x100fe40000000015 */
[----:B0-----:R-:W-:Y:S02]  /*152d80*/  PRMT R14, R17, 0x5210, R21 ;  /* 0x00005210110e7816 */ /* 0x001fe40000000015 */
[--C-:B-1----:R-:W-:Y:S02]  /*152d90*/  PRMT R11, R19, 0x4210, R9.reuse ;  /* 0x00004210130b7816 */ /* 0x102fe40000000009 */
[----:B------:R-:W-:Y:S01]  /*152da0*/  PRMT R9, R20, 0x5210, R9 ;  /* 0x0000521014097816 */ /* 0x000fe20000000009 */
[----:B------:R-:W-:Y:S04]  /*152db0*/  STL [R1+0x8d0], R16 ;  /* 0x0008d01001007387 */ /* 0x000fe80000100800 */
[----:B------:R0:W-:Y:S04]  /*152dc0*/  STL [R1+0x770], R14 ;  /* 0x0007700e01007387 */ /* 0x0001e80000100800 */
[----:B------:R-:W-:Y:S04]  /*152dd0*/  STL [R1+0x8d4], R11 ;  /* 0x0008d40b01007387 */ /* 0x000fe80000100800 */
[----:B------:R1:W-:Y:S01]  /*152de0*/  STL [R1+0x774], R9 ;  /* 0x0007740901007387 */ /* 0x0003e20000100800 */
[----:B------:R-:W-:-:S02]  /*152df0*/  LOP3.LUT R3, R3, 0xffff, RZ, 0xc0, !PT ;  /* 0x0000ffff03037812 */ /* 0x000fc400078ec0ff */
[----:B0-----:R-:W-:Y:S02]  /*152e00*/  LOP3.LUT R14, R25, 0xffff, RZ, 0xc0, !PT ;  /* 0x0000ffff190e7812 */ /* 0x001fe400078ec0ff */
[----:B-1----:R-:W-:Y:S02]  /*152e10*/  LOP3.LUT R9, R10, 0xffff, RZ, 0xc0, !PT ;  /* 0x0000ffff0a097812 */ /* 0x002fe400078ec0ff */
[----:B------:R-:W-:Y:S02]  /*152e20*/  PRMT R21, R14, 0x3340, R0 ;  /* 0x000033400e157816 */ /* 0x000fe40000000000 */
[----:B------:R-:W-:-:S04]  /*152e30*/  PRMT R10, R3, 0x3340, R9 ;  /* 0x00003340030a7816 */ /* 0x000fc80000000009 */
[----:B------:R-:W-:-:S05]  /*152e40*/  PRMT R10, R10, 0x5410, R21 ;  /* 0x000054100a0a7816 */ /* 0x000fca0000000015 */
[----:B------:R0:W-:Y:S04]  /*152e50*/  STL [R1+0x510], R10 ;  /* 0x0005100a01007387 */ /* 0x0001e80000100800 */
[----:B0-----:R-:W2:Y:S04]  /*152e60*/  LDL.LU R10, [R1+0x19a4] ;  /* 0x0019a400010a7983 */ /* 0x001ea80000300800 */
[----:B------:R-:W2:Y:S01]  /*152e70*/  LDL.LU R25, [R1+0x1a80] ;  /* 0x001a800001197983 */ /* 0x000ea20000300800 */
[----:B------:R-:W-:Y:S02]  /*152e80*/  SHF.R.U32.HI R3, RZ, 0x8, R3 ;  /* 0x00000008ff037819 */ /* 0x000fe40000011603 */
[----:B------:R-:W-:-:S02]  /*152e90*/  SHF.R.U32.HI R21, RZ, 0x8, R9 ;  /* 0x00000008ff157819 */ /* 0x000fc40000011609 */
[----:B------:R-:W-:Y:S02]  /*152ea0*/  LOP3.LUT R9, R3, 0xffff, RZ, 0xc0, !PT ;  /* 0x0000ffff03097812 */ /* 0x000fe400078ec0ff */
[----:B------:R-:W-:-:S04]  /*152eb0*/  LOP3.LUT R21, R21, 0xffff, RZ, 0xc0, !PT ;  /* 0x0000ffff15157812 */ /* 0x000fc800078ec0ff */
[----:B------:R-:W-:-:S05]  /*152ec0*/  PRMT R11, R9, 0x3340, R21 ;  /* 0x00003340090b7816 */ /* 0x000fca0000000015 */
[----:B------:R0:W-:Y:S01]  /*152ed0*/  STL [R1+0x440], R11 ;  /* 0x0004400b01007387 */ /* 0x0001e20000100800 */
[----:B----4-:R-:W-:-:S04]  /*152ee0*/  LOP3.LUT R3, R13, 0xffff, RZ, 0xc0, !PT ;  /* 0x0000ffff0d037812 */ /* 0x010fc800078ec0ff */
[--C-:B------:R-:W-:Y:S02]  /*152ef0*/  PRMT R9, R4, 0x4210, R3.reuse ;  /* 0x0000421004097816 */ /* 0x100fe40000000003 */
[----:B------:R-:W-:Y:S02]  /*152f00*/  PRMT R4, R29, 0x5210, R3 ;  /* 0x000052101d047816 */ /* 0x000fe40000000003 */
[----:B------:R-:W-:Y:S02]  /*152f10*/  LOP3.LUT R21, R24, 0xffff, RZ, 0xc0, !PT ;  /* 0x0000ffff18157812 */ /* 0x000fe400078ec0ff */
[----:B------:R-:W-:Y:S01]  /*152f20*/  LOP3.LUT R3, R23, 0xffff, RZ, 0xc0, !PT ;  /* 0x0000ffff17037812 */ /* 0x000fe200078ec0ff */
[----:B------:R1:W-:Y:S01]  /*152f30*/  STL [R1+0x8d8], R9 ;  /* 0x0008d80901007387 */ /* 0x0003e20000100800 */
[----:B0-----:R-:W-:-:S03]  /*152f40*/  PRMT R11, R22, 0x4210, R21 ;  /* 0x00004210160b7816 */ /* 0x001fc60000000015 */
[----:B------:R0:W-:Y:S01]  /*152f50*/  STL [R1+0x778], R4 ;  /* 0x0007780401007387 */ /* 0x0001e20000100800 */
[----:B---3--:R-:W-:-:S03]  /*152f60*/  PRMT R2, R2, 0x5210, R3 ;  /* 0x0000521002027816 */ /* 0x008fc60000000003 */
[----:B------:R-:W-:Y:S01]  /*152f70*/  STL [R1+0x8c0], R11 ;  /* 0x0008c00b01007387 */ /* 0x000fe20000100800 */
[----:B-1----:R-:W-:Y:S02]  /*152f80*/  PRMT R9, R28, 0x5210, R21 ;  /* 0x000052101c097816 */ /* 0x002fe40000000015 */
[----:B0-----:R-:W-:-:S03]  /*152f90*/  PRMT R4, R6, 0x4210, R3 ;  /* 0x0000421006047816 */ /* 0x001fc60000000003 */
[----:B------:R0:W-:Y:S04]  /*152fa0*/  STL [R1+0x760], R9 ;  /* 0x0007600901007387 */ /* 0x0001e80000100800 */
[----:B------:R1:W-:Y:S04]  /*152fb0*/  STL [R1+0x8c4], R4 ;  /* 0x0008c40401007387 */ /* 0x0003e80000100800 */
[----:B------:R-:W3:Y:S04]  /*152fc0*/  LDL.LU R26, [R1+0x57c4] ;  /* 0x0057c400011a7983 */ /* 0x000ee80000300800 */
[----:B------:R4:W-:Y:S04]  /*152fd0*/  STL [R1+0x764], R2 ;  /* 0x0007640201007387 */ /* 0x0009e80000100800 */
[----:B0-----:R-:W3:Y:S04]  /*152fe0*/  LDL.LU R9, [R1+0x998] ;  /* 0x0009980001097983 */ /* 0x001ee80000300800 */
[----:B------:R-:W3:Y:S04]  /*152ff0*/  LDL.LU R16, [R1+0x1b04] ;  /* 0x001b040001107983 */ /* 0x000ee80000300800 */
[----:B------:R-:W3:Y:S04]  /*153000*/  LDL.LU R17, [R1+0x13c] ;  /* 0x00013c0001117983 */ /* 0x000ee80000300800 */
[----:B------:R-:W3:Y:S04]  /*153010*/  LDL.LU R19, [R1+0x1af0] ;  /* 0x001af00001137983 */ /* 0x000ee80000300800 */
[----:B------:R-:W3:Y:S04]  /*153020*/  LDL.LU R20, [R1+0x140] ;  /* 0x0001400001147983 */ /* 0x000ee80000300800 */
[----:B------:R-:W3:Y:S01]  /*153030*/  LDL.LU R3, [R1+0x99c] ;  /* 0x00099c0001037983 */ /* 0x000ee20000300800 */
[----:B------:R-:W-:-:S03]  /*153040*/  LOP3.LUT R18, R12, 0xffff, RZ, 0xc0, !PT ;  /* 0x0000ffff0c127812 */ /* 0x000fc600078ec0ff */
[----:B------:R-:W3:Y:S04]  /*153050*/  LDL.LU R13, [R1+0x894] ;  /* 0x00089400010d7983 */ /* 0x000ee80000300800 */
[----:B-1----:R-:W3:Y:S04]  /*153060*/  LDL.LU R4, [R1+0x1afc] ;  /* 0x001afc0001047983 */ /* 0x002ee80000300800 */
[----:B------:R-:W3:Y:S04]  /*153070*/  LDL.LU R29, [R1+0x144] ;  /* 0x00014400011d7983 */ /* 0x000ee80000300800 */
[----:B------:R-:W3:Y:S04]  /*153080*/  LDL.LU R24, [R1+0x1aec] ;  /* 0x001aec0001187983 */ /* 0x000ee80000300800 */
[----:B------:R-:W3:Y:S04]  /*153090*/  LDL.LU R23, [R1+0x148] ;  /* 0x0001480001177983 */ /* 0x000ee80000300800 */
[----:B------:R-:W3:Y:S04]  /*1530a0*/  LDL.LU R22, [R1+0x5a40] ;  /* 0x005a400001167983 */ /* 0x000ee80000300800 */
[----:B------:R-:W3:Y:S04]  /*1530b0*/  LDL.LU R28, [R1+0x58e4] ;  /* 0x0058e400011c7983 */ /* 0x000ee80000300800 */
[----:B------:R-:W3:Y:S04]  /*1530c0*/  LDL.LU R12, [R1+0x59a4] ;  /* 0x0059a400010c7983 */ /* 0x000ee80000300800 */
[----:B----4-:R-:W4:Y:S04]  /*1530d0*/  LDL.LU R2, [R1+0x59e8] ;  /* 0x0059e80001027983 */ /* 0x010f280000300800 */
[----:B------:R-:W4:Y:S01]  /*1530e0*/  LDL.LU R6, [R1+0x58ac] ;  /* 0x0058ac0001067983 */ /* 0x000f220000300800 */
        /* <DEDUP_REMOVED lines=15> */
[----:B------:R-:W-:Y:S04]  /*1531e0*/  STL [R1+0x2b4], R18 ;  /* 0x0002b41201007387 */ /* 0x000fe80000100800 */
[----:B------:R0:W-:Y:S01]  /*1531f0*/  STL [R1+0x464], R11 ;  /* 0x0004640b01007387 */ /* 0x0001e20000100800 */
[----:B---3--:R-:W-:Y:S02]  /*153200*/  LOP3.LUT R21, R26, 0xffff, RZ, 0xc0, !PT ;  /* 0x0000ffff1a157812 */ /* 0x008fe400078ec0ff */
[----:B------:R-:W-:Y:S02]  /*153210*/  LOP3.LUT R9, R9, 0xffff, RZ, 0xc0, !PT ;  /* 0x0000ffff09097812 */ /* 0x000fe400078ec0ff */
[--C-:B------:R-:W-:Y:S02]  /*153220*/  PRMT R16, R16, 0x4210, R21.reuse ;  /* 0x0000421010107816 */ /* 0x100fe40000000015 */
[----:B------:R-:W-:-:S02]  /*153230*/  PRMT R14, R17, 0x5210, R21 ;  /* 0x00005210110e7816 */ /* 0x000fc40000000015 */
[--C-:B0-----:R-:W-:Y:S02]  /*153240*/  PRMT R11, R19, 0x4210, R9.reuse ;  /* 0x00004210130b7816 */ /* 0x101fe40000000009 */
[----:B------:R-:W-:Y:S01]  /*153250*/  LOP3.LUT R21, R3, 0xffff, RZ, 0xc0, !PT ;  /* 0x0000ffff03157812 */ /* 0x000fe200078ec0ff */
[----:B------:R-:W-:Y:S01]  /*153260*/  STL [R1+0x8c8], R16 ;  /* 0x0008c81001007387 */ /* 0x000fe20000100800 */
[----:B------:R-:W-:-:S03]  /*153270*/  PRMT R9, R20, 0x5210, R9 ;  /* 0x0000521014097816 */ /* 0x000fc60000000009 */
[----:B------:R-:W-:Y:S04]  /*153280*/  STL [R1+0x768], R14 ;  /* 0x0007680e01007387 */ /* 0x000fe80000100800 */
[----:B------:R0:W-:Y:S01]  /*153290*/  STL [R1+0x8b0], R11 ;  /* 0x0008b00b01007387 */ /* 0x0001e20000100800 */
[--C-:B------:R-:W-:Y:S02]  /*1532a0*/  PRMT R4, R4, 0x4210, R21.reuse ;  /* 0x0000421004047816 */ /* 0x100fe40000000015 */
[----:B------:R-:W-:Y:S01]  /*1532b0*/  LOP3.LUT R3, R13, 0xffff, RZ, 0xc0, !PT ;  /* 0x0000ffff0d037812 */ /* 0x000fe200078ec0ff */
[----:B------:R1:W-:Y:S04]  /*1532c0*/  STL [R1+0x750], R9 ;  /* 0x0007500901007387 */ /* 0x0003e80000100800 */
[----:B------:R3:W-:Y:S01]  /*1532d0*/  STL [R1+0x8b4], R4 ;  /* 0x0008b40401007387 */ /* 0x0007e20000100800 */
[----:B0-----:R-:W-:-:S02]  /*1532e0*/  PRMT R11, R29, 0x5210, R21 ;  /* 0x000052101d0b7816 */ /* 0x001fc40000000015 */
[----:B------:R-:W-:Y:S02]  /*1532f0*/  LOP3.LUT R12, R12, 0xffff, RZ, 0xc0, !PT ;  /* 0x0000ffff0c0c7812 */ /* 0x000fe400078ec0ff */
[--C-:B-1----:R-:W-:Y:S02]  /*153300*/  PRMT R9, R24, 0x4210, R3.reuse ;  /* 0x0000421018097816 */ /* 0x102fe40000000003 */
[----:B---3--:R-:W-:Y:S01]  /*153310*/  PRMT R4, R23, 0x5210, R3 ;  /* 0x0000521017047816 */ /* 0x008fe20000000003 */
[----:B------:R0:W-:Y:S01]  /*153320*/  STL [R1+0x754], R11 ;  /* 0x0007540b01007387 */ /* 0x0001e20000100800 */
[----:B------:R-:W-:-:S03]  /*153330*/  LOP3.LUT R3, R28, 0xffff, RZ, 0xc0, !PT ;  /* 0x0000ffff1c037812 */ /* 0x000fc600078ec0ff */
[----:B------:R-:W-:Y:S01]  /*153340*/  STL [R1+0x8b8], R9 ;  /* 0x0008b80901007387 */ /* 0x000fe20000100800 */
[----:B----4-:R-:W-:-:S03]  /*153350*/  LOP3.LUT R2, R2, 0xffff, RZ, 0xc0, !PT ;  /* 0x0000ffff02027812 */ /* 0x010fc600078ec0ff */
[----:B------:R1:W-:Y:S01]  /*153360*/  STL [R1+0x758], R4 ;  /* 0x0007580401007387 */ /* 0x0003e20000100800 */
[----:B------:R-:W-:-:S03]  /*153370*/  PRMT R21, R3, 0x3340, R0 ;  /* 0x0000334003157816 */ /* 0x000fc60000000000 */
[----:B------:R-:W3:Y:S04]  /*153380*/  LDL.LU R29, [R1+0x5834] ;  /* 0x00583400011d7983 */ /* 0x000ee80000300800 */
[----:B------:R-:W4:Y:S04]  /*153390*/  LDL.LU R24, [R1+0x5830] ;  /* 0x0058300001187983 */ /* 0x000f280000300800 */
[----:B------:R-:W4:Y:S01]  /*1533a0*/  LDL.LU R23, [R1+0x1adc] ;  /* 0x001adc0001177983 */ /* 0x000f220000300800 */
[----:B0-----:R-:W-:-:S03]  /*1533b0*/  LOP3.LUT R11, R22, 0xffff, RZ, 0xc0, !PT ;  /* 0x0000ffff160b7812 */ /* 0x001fc600078ec0ff */
[----:B------:R-:W4:Y:S04]  /*1533c0*/  LDL.LU R22, [R1+0x14c] ;  /* 0x00014c0001167983 */ /* 0x000f280000300800 */
[----:B------:R-:W4:Y:S01]  /*1533d0*/  LDL.LU R28, [R1+0x1ad4] ;  /* 0x001ad400011c7983 */ /* 0x000f220000300800 */
[----:B------:R-:W-:Y:S02]  /*1533e0*/  PRMT R13, R11, 0x3340, R12 ;  /* 0x000033400b0d7816 */ /* 0x000fe4000000000c */
[----:B-1----:R-:W-:Y:S02]  /*1533f0*/  LOP3.LUT R4, R6, 0xffff, RZ, 0xc0, !PT ;  /* 0x0000ffff06047812 */ /* 0x002fe400078ec0ff */
[----:B------:R-:W-:Y:S01]  /*153400*/  SHF.R.U32.HI R11, RZ, 0x8, R11 ;  /* 0x00000008ff0b7819 */ /* 0x000fe2000001160b */
[----:B------:R-:W4:Y:S01]  /*153410*/  LDL.LU R6, [R1+0x150] ;  /* 0x0001500001067983 */ /* 0x000f220000300800 */
[----:B------:R-:W-:-:S02]  /*153420*/  PRMT R14, R13, 0x5410, R21 ;  /* 0x000054100d0e7816 */ /* 0x000fc40000000015 */
[----:B------:R-:W-:Y:S02]  /*153430*/  PRMT R21, R4, 0x3340, R0 ;  /* 0x0000334004157816 */ /* 0x000fe40000000000 */
[----:B------:R-:W-:Y:S01]  /*153440*/  LOP3.LUT R11, R11, 0xffff, RZ, 0xc0, !PT ;  /* 0x0000ffff0b0b7812 */ /* 0x000fe200078ec0ff */
[----:B------:R0:W-:Y:S01]  /*153450*/  STL [R1+0x4fc], R14 ;  /* 0x0004fc0e01007387 */ /* 0x0001e20000100800 */
        /* <DEDUP_REMOVED lines=12> */
[----:B0-----:R-:W2:Y:S04]  /*153520*/  LDL.LU R14, [R1+0x57f0] ;  /* 0x0057f000010e7983 */ /* 0x001ea80000300800 */
        /* <DEDUP_REMOVED lines=10> */
[----:B---3--:R-:W-:-:S02]  /*1535d0*/  LOP3.LUT R21, R29, 0xffff, RZ, 0xc0, !PT ;  /* 0x0000ffff1d157812 */ /* 0x008fc400078ec0ff */
[----:B----4-:R-:W-:Y:S02]  /*1535e0*/  LOP3.LUT R11, R24, 0xffff, RZ, 0xc0, !PT ;  /* 0x0000ffff180b7812 */ /* 0x010fe400078ec0ff */
[--C-:B------:R-:W-:Y:S02]  /*1535f0*/  PRMT R20, R23, 0x4210, R21.reuse ;  /* 0x0000421017147816 */ /* 0x100fe40000000015 */
[----:B------:R-:W-:Y:S02]  /*153600*/  PRMT R18, R22, 0x5210, R21 ;  /* 0x0000521016127816 */ /* 0x000fe40000000015 */
[--C-:B------:R-:W-:Y:S02]  /*153610*/  PRMT R13, R28, 0x4210, R11.reuse ;  /* 0x000042101c0d7816 */ /* 0x100fe4000000000b */
[----:B------:R-:W-:Y:S01]  /*153620*/  SHF.R.U32.HI R21, RZ, 0x8, R4 ;  /* 0x00000008ff157819 */ /* 0x000fe20000011604 */
[----:B------:R0:W-:Y:S01]  /*153630*/  STL [R1+0x890], R20 ;  /* 0x0008901401007387 */ /* 0x0001e20000100800 */
[----:B------:R-:W-:-:S03]  /*153640*/  PRMT R6, R6, 0x5210, R11 ;  /* 0x0000521006067816 */ /* 0x000fc6000000000b */
[----:B------:R-:W-:Y:S01]  /*153650*/  STL [R1+0x740], R18 ;  /* 0x0007401201007387 */ /* 0x000fe20000100800 */
[----:B------:R-:W-:-:S03]  /*153660*/  SHF.R.U32.HI R4, RZ, 0x8, R3 ;  /* 0x00000008ff047819 */ /* 0x000fc60000011603 */
[----:B------:R1:W-:Y:S04]  /*153670*/  STL [R1+0x894], R13 ;  /* 0x0008940d01007387 */ /* 0x0003e80000100800 */
[----:B------:R3:W-:Y:S04]  /*153680*/  STL [R1+0x744], R6 ;  /* 0x0007440601007387 */ /* 0x0007e80000100800 */
[----:B------:R-:W4:Y:S01]  /*153690*/  LDL.LU R3, [R1+0x17c8] ;  /* 0x0017c80001037983 */ /* 0x000f220000300800 */
[----:B------:R-:W-:Y:S02]  /*1536a0*/  LOP3.LUT R21, R21, 0xffff, RZ, 0xc0, !PT ;  /* 0x0000ffff15157812 */ /* 0x000fe400078ec0ff */
[----:B------:R-:W-:Y:S01]  /*1536b0*/  LOP3.LUT R11, R4, 0xffff, RZ, 0xc0, !PT ;  /* 0x0000ffff040b7812 */ /* 0x000fe200078ec0ff */
[----:B0-----:R-:W4:Y:S04]  /*1536c0*/  LDL.LU R20, [R1+0x1aac] ;  /* 0x001aac0001147983 */ /* 0x001f280000300800 */
[----:B-1----:R-:W4:Y:S04]  /*1536d0*/  LDL.LU R13, [R1+0x15c] ;  /* 0x00015c00010d7983 */ /* 0x002f280000300800 */
[----:B------:R-:W4:Y:S04]  /*1536e0*/  LDL.LU R4, [R1+0x94c] ;  /* 0x00094c0001047983 */ /* 0x000f280000300800 */
[----:B------:R-:W4:Y:S04]  /*1536f0*/  LDL.LU R29, [R1+0x5848] ;  /* 0x00584800011d7983 */ /* 0x000f280000300800 */
[----:B------:R-:W4:Y:S01]  /*153700*/  LDL.LU R24, [R1+0x1abc] ;  /* 0x001abc0001187983 */ /* 0x000f220000300800 */
[----:B------:R-:W-:-:S03]  /*153710*/  PRMT R18, R21, 0x3340, R0 ;  /* 0x0000334015127816 */ /* 0x000fc60000000000 */
[----:B------:R-:W4:Y:S04]  /*153720*/  LDL.LU R23, [R1+0x160] ;  /* 0x0001600001177983 */ /* 0x000f280000300800 */
[----:B------:R-:W4:Y:S01]  /*153730*/  LDL.LU R22, [R1+0x1aa8] ;  /* 0x001aa80001167983 */ /* 0x000f220000300800 */
[----:B------:R-:W-:-:S03]  /*153740*/  PRMT R11, R11, 0x3340, R0 ;  /* 0x000033400b0b7816 */ /* 0x000fc60000000000 */
[----:B------:R-:W4:Y:S04]  /*153750*/  LDL.LU R28, [R1+0x164] ;  /* 0x00016400011c7983 */ /* 0x000f280000300800 */
[----:B---3--:R-:W3:Y:S04]  /*153760*/  LDL.LU R6, [R1+0x57e0] ;  /* 0x0057e00001067983 */ /* 0x008ee80000300800 */
[----:B------:R0:W-:Y:S04]  /*153770*/  STL [R1+0x2b0], R18 ;  /* 0x0002b01201007387 */ /* 0x0001e80000100800 */
[----:B------:R1:W-:Y:S01]  /*153780*/  STL [R1+0x2ac], R11 ;  /* 0x0002ac0b01007387 */ /* 0x0003e20000100800 */
[----:B--2---:R-:W-:-:S02]  /*153790*/  LOP3.LUT R21, R14, 0xffff, RZ, 0xc0, !PT ;  /* 0x0000ffff0e157812 */ /* 0x004fc400078ec0ff */
[----:B------:R-:W-:Y:S02]  /*1537a0*/  LOP3.LUT R9, R9, 0xffff, RZ, 0xc0, !PT ;  /* 0x0000ffff09097812 */ /* 0x000fe400078ec0ff */
[--C-:B0-----:R-:W-:Y:S02]  /*1537b0*/  PRMT R18, R26, 0x4210, R21.reuse ;  /* 0x000042101a127816 */ /* 0x101fe40000000015 */
[----:B------:R-:W-:Y:S02]  /*1537c0*/  PRMT R14, R16, 0x5210, R21 ;  /* 0x00005210100e7816 */ /* 0x000fe40000000015 */
[--C-:B-1----:R-:W-:Y:S02]  /*1537d0*/  PRMT R11, R17, 0x4210, R9.reuse ;  /* 0x00004210110b7816 */ /* 0x102fe40000000009 */
[----:B------:R-:W-:Y:S01]  /*1537e0*/  PRMT R9, R19, 0x5210, R9 ;  /* 0x0000521013097816 */ /* 0x000fe20000000009 */
[----:B------:R-:W-:Y:S04]  /*1537f0*/  STL [R1+0x898], R18 ;  /* 0x0008981201007387 */ /* 0x000fe80000100800 */
[----:B------:R-:W-:Y:S04]  /*153800*/  STL [R1+0x748], R14 ;  /* 0x0007480e01007387 */ /* 0x000fe80000100800 */
[----:B------:R0:W-:Y:S01]  /*153810*/  STL [R1+0x860], R11 ;  /* 0x0008600b01007387 */ /* 0x0001e20000100800 */
[----:B------:R-:W-:-:S02]  /*153820*/  LOP3.LUT R2, R2, 0xffff, RZ, 0xc0, !PT ;  /* 0x0000ffff02027812 */ /* 0x000fc400078ec0ff */
[----:B------:R-:W-:Y:S01]  /*153830*/  LOP3.LUT R12, R12, 0xffff, RZ, 0xc0, !PT ;  /* 0x0000ffff0c0c7812 */ /* 0x000fe200078ec0ff */
[----:B------:R1:W-:Y:S01]  /*153840*/  STL [R1+0x730], R9 ;  /* 0x0007300901007387 */ /* 0x0003e20000100800 */
[----:B0-----:R-:W-:Y:S02]  /*153850*/  LOP3.LUT R11, R25, 0xffff, RZ, 0xc0, !PT ;  /* 0x0000ffff190b7812 */ /* 0x001fe400078ec0ff */
[----:B------:R-:W-:Y:S02]  /*153860*/  PRMT R21, R12, 0x3340, R0 ;  /* 0x000033400c157816 */ /* 0x000fe40000000000 */
[----:B-1----:R-:W-:-:S04]  /*153870*/  PRMT R9, R2, 0x3340, R11 ;  /* 0x0000334002097816 */ /* 0x002fc8000000000b */
[----:B------:R-:W-:Y:S02]  /*153880*/  PRMT R14, R9, 0x5410, R21 ;  /* 0x00005410090e7816 */ /* 0x000fe40000000015 */
[----:B------:R-:W-:Y:S02]  /*153890*/  SHF.R.U32.HI R9, RZ, 0x8, R2 ;  /* 0x00000008ff097819 */ /* 0x000fe40000011602 */
[----:B------:R-:W2:Y:S04]  /*1538a0*/  LDL.LU R2, [R1+0x1a4c] ;  /* 0x001a4c0001027983 */ /* 0x000ea80000300800 */
[----:B------:R0:W-:Y:S04]  /*1538b0*/  STL [R1+0x4f4], R14 ;  /* 0x0004f40e01007387 */ /* 0x0001e80000100800 */
[----:B------:R-:W2:Y:S01]  /*1538c0*/  LDL.LU R25, [R1+0x5734] ;  /* 0x0057340001197983 */ /* 0x000ea20000300800 */
[----:B------:R-:W-:-:S02]  /*1538d0*/  SHF.R.U32.HI R21, RZ, 0x8, R11 ;  /* 0x00000008ff157819 */ /* 0x000fc4000001160b */
[----:B------:R-:W-:Y:S02]  /*1538e0*/  LOP3.LUT R9, R9, 0xffff, RZ, 0xc0, !PT ;  /* 0x0000ffff09097812 */ /* 0x000fe400078ec0ff */
[----:B------:R-:W-:-:S04]  /*1538f0*/  LOP3.LUT R21, R21, 0xffff, RZ, 0xc0, !PT ;  /* 0x0000ffff15157812 */ /* 0x000fc800078ec0ff */
[----:B0-----:R-:W-:-:S05]  /*153900*/  PRMT R14, R9, 0x3340, R21 ;  /* 0x00003340090e7816 */ /* 0x001fca0000000015 */
[----:B------:R-:W-:Y:S01]  /*153910*/  STL [R1+0x44c], R14 ;  /* 0x00044c0e01007387 */ /* 0x000fe20000100800 */
[----:B----4-:R-:W-:-:S04]  /*153920*/  LOP3.LUT R3, R3, 0xffff, RZ, 0xc0, !PT ;  /* 0x0000ffff03037812 */ /* 0x010fc800078ec0ff */
[--C-:B------:R-:W-:Y:S02]  /*153930*/  PRMT R11, R20, 0x4210, R3.reuse ;  /* 0x00004210140b7816 */ /* 0x100fe40000000003 */
[----:B------:R-:W-:Y:S02]  /*153940*/  PRMT R9, R13, 0x5210, R3 ;  /* 0x000052100d097816 */ /* 0x000fe40000000003 */
[----:B------:R-:W-:Y:S02]  /*153950*/  LOP3.LUT R21, R4, 0xffff, RZ, 0xc0, !PT ;  /* 0x0000ffff04157812 */ /* 0x000fe400078ec0ff */
[----:B------:R-:W-:Y:S01]  /*153960*/  LOP3.LUT R3, R29, 0xffff, RZ, 0xc0, !PT ;  /* 0x0000ffff1d037812 */ /* 0x000fe200078ec0ff */
[----:B------:R0:W-:Y:S04]  /*153970*/  STL [R1+0x864], R11 ;  /* 0x0008640b01007387 */ /* 0x0001e80000100800 */
[----:B------:R1:W-:Y:S01]  /*153980*/  STL [R1+0x734], R9 ;  /* 0x0007340901007387 */ /* 0x0003e20000100800 */
[----:B------:R-:W-:-:S02]  /*153990*/  PRMT R4, R22, 0x4210, R3 ;  /* 0x0000421016047816 */ /* 0x000fc40000000003 */
[----:B------:R-:W-:Y:S02]  /*1539a0*/  PRMT R3, R28, 0x5210, R3 ;  /* 0x000052101c037816 */ /* 0x000fe40000000003 */
[--C-:B0-----:R-:W-:Y:S02]  /*1539b0*/  PRMT R11, R24, 0x4210, R21.reuse ;  /* 0x00004210180b7816 */ /* 0x101fe40000000015 */
[----:B-1----:R-:W-:-:S03]  /*1539c0*/  PRMT R9, R23, 0x5210, R21 ;  /* 0x0000521017097816 */ /* 0x002fc60000000015 */
[----:B------:R-:W-:Y:S04]  /*1539d0*/  STL [R1+0x868], R11 ;  /* 0x0008680b01007387 */ /* 0x000fe80000100800 */
[----:B------:R0:W-:Y:S04]  /*1539e0*/  STL [R1+0x738], R9 ;  /* 0x0007380901007387 */ /* 0x0001e80000100800 */
[----:B------:R-:W-:Y:S04]  /*1539f0*/  STL [R1+0x840], R4 ;  /* 0x0008400401007387 */ /* 0x000fe80000100800 */
[----:B------:R-:W4:Y:S04]  /*153a00*/  LDL.LU R14, [R1+0x5804] ;  /* 0x00580400010e7983 */ /* 0x000f280000300800 */
[----:B------:R1:W-:Y:S04]  /*153a10*/  STL [R1+0x720], R3 ;  /* 0x0007200301007387 */ /* 0x0003e80000100800 */
[----:B------:R-:W4:Y:S04]  /*153a20*/  LDL.LU R24, [R1+0x1aa0] ;  /* 0x001aa00001187983 */ /* 0x000f280000300800 */
[----:B------:R-:W4:Y:S04]  /*153a30*/  LDL.LU R18, [R1+0x168] ;  /* 0x0001680001127983 */ /* 0x000f280000300800 */
[----:B------:R-:W4:Y:S01]  /*153a40*/  LDL.LU R26, [R1+0x1a94] ;  /* 0x001a9400011a7983 */ /* 0x000f220000300800 */
[----:B---3--:R-:W-:-:S03]  /*153a50*/  LOP3.LUT R29, R6, 0xffff, RZ, 0xc0, !PT ;  /* 0x0000ffff061d7812 */ /* 0x008fc600078ec0ff */
[----:B0-----:R-:W3:Y:S04]  /*153a60*/  LDL.LU R9, [R1+0x16c] ;  /* 0x00016c0001097983 */ /* 0x001ee80000300800 */
        /* <DEDUP_REMOVED lines=11> */
[----:B--2---:R-:W-:-:S02]  /*153b20*/  LOP3.LUT R2, R2, 0xffff, RZ, 0xc0, !PT ;  /* 0x0000ffff02027812 */ /* 0x004fc400078ec0ff */
[----:B------:R-:W-:Y:S02]  /*153b30*/  LOP3.LUT R25, R25, 0xffff, RZ, 0xc0, !PT ;  /* 0x0000ffff19197812 */ /* 0x000fe400078ec0ff */
[----:B------:R-:W-:Y:S02]  /*153b40*/  PRMT R21, R2, 0x3340, R0 ;  /* 0x0000334002157816 */ /* 0x000fe40000000000 */
[----:B------:R-:W-:-:S04]  /*153b50*/  PRMT R11, R29, 0x3340, R25 ;  /* 0x000033401d0b7816 */ /* 0x000fc80000000019 */
[----:B------:R-:W-:Y:S02]  /*153b60*/  PRMT R21, R11, 0x5410, R21 ;  /* 0x000054100b157816 */ /* 0x000fe40000000015 */
[----:B------:R-:W2:Y:S04]  /*153b70*/  LDL.LU R11, [R1+0x6084] ;  /* 0x00608400010b7983 */ /* 0x000ea80000300800 */
[----:B------:R0:W-:Y:S01]  /*153b80*/  STL [R1+0x4e0], R21 ;  /* 0x0004e01501007387 */ /* 0x0001e20000100800 */
[----:B------:R-:W-:-:S04]  /*153b90*/  SHF.R.U32.HI R29, RZ, 0x8, R29 ;  /* 0x00000008ff1d7819 */ /* 0x000fc8000001161d */
[----:B------:R-:W-:Y:S02]  /*153ba0*/  LOP3.LUT R29, R29, 0xffff, RZ, 0xc0, !PT ;  /* 0x0000ffff1d1d7812 */ /* 0x000fe400078ec0ff */
[----:B0-----:R-:W-:-:S04]  /*153bb0*/  SHF.R.U32.HI R21, RZ, 0x8, R25 ;  /* 0x00000008ff157819 */ /* 0x001fc80000011619 */
[----:B------:R-:W-:Y:S02]  /*153bc0*/  LOP3.LUT R21, R21, 0xffff, RZ, 0xc0, !PT ;  /* 0x0000ffff15157812 */ /* 0x000fe400078ec0ff */
[----:B------:R-:W-:Y:S02]  /*153bd0*/  SHF.R.U32.HI R25, RZ, 0x8, R2 ;  /* 0x00000008ff197819 */ /* 0x000fe40000011602 */
[----:B------:R-:W2:Y:S01]  /*153be0*/  LDL.LU R2, [R1+0x1ab0] ;  /* 0x001ab00001027983 */ /* 0x000ea20000300800 */
[----:B------:R-:W-:-:S03]  /*153bf0*/  PRMT R21, R29, 0x3340, R21 ;  /* 0x000033401d157816 */ /* 0x000fc60000000015 */
[----:B------:R-:W2:Y:S04]  /*153c00*/  LDL.LU R29, [R1+0x6080] ;  /* 0x00608000011d7983 */ /* 0x000ea80000300800 */
[----:B------:R0:W-:Y:S04]  /*153c10*/  STL [R1+0x434], R21 ;  /* 0x0004341501007387 */ /* 0x0001e80000100800 */
[----:B0-----:R-:W2:Y:S01]  /*153c20*/  LDL.LU R21, [R1+0x5858] ;  /* 0x0058580001157983 */ /* 0x001ea20000300800 */
[----:B------:R-:W-:-:S04]  /*153c30*/  LOP3.LUT R25, R25, 0xffff, RZ, 0xc0, !PT ;  /* 0x0000ffff19197812 */ /* 0x000fc800078ec0ff */
[----:B------:R-:W-:-:S05]  /*153c40*/  PRMT R25, R25, 0x3340, R0 ;  /* 0x0000334019197816 */ /* 0x000fca0000000000 */
[----:B------:R0:W-:Y:S01]  /*153c50*/  STL [R1+0x2a8], R25 ;  /* 0x0002a81901007387 */ /* 0x0001e20000100800 */
[----:B----4-:R-:W-:-:S03]  /*153c60*/  LOP3.LUT R14, R14, 0xffff, RZ, 0xc0, !PT ;  /* 0x0000ffff0e0e7812 */ /* 0x010fc600078ec0ff */
[----:B0-----:R-:W4:Y:S01]  /*153c70*/  LDL.LU R25, [R1+0x607c] ;  /* 0x00607c0001197983 */ /* 0x001f220000300800 */
[----:B---3--:R-:W-:Y:S02]  /*153c80*/  PRMT R9, R9, 0x5210, R14 ;  /* 0x0000521009097816 */ /* 0x008fe4000000000e */
[----:B------:R-:W-:Y:S02]  /*153c90*/  LOP3.LUT R3, R3, 0xffff, RZ, 0xc0, !PT ;  /* 0x0000ffff03037812 */ /* 0x000fe400078ec0ff */
[----:B--2---:R-:W-:-:S04]  /*153ca0*/  LOP3.LUT R21, R21, 0xffff, RZ, 0xc0, !PT ;  /* 0x0000ffff15157812 */ /* 0x004fc800078ec0ff */
[--C-:B------:R-:W-:Y:S02]  /*153cb0*/  PRMT R24, R24, 0x4210, R21.reuse ;  /* 0x0000421018187816 */ /* 0x100fe40000000015 */
[----:B------:R-:W-:Y:S02]  /*153cc0*/  PRMT R21, R18, 0x5210, R21 ;  /* 0x0000521012157816 */ /* 0x000fe40000000015 */
[----:B------:R-:W-:Y:S01]  /*153cd0*/  PRMT R18, R26, 0x4210, R14 ;  /* 0x000042101a127816 */ /* 0x000fe2000000000e */
[----:B------:R0:W-:Y:S04]  /*153ce0*/  STL [R1+0x844], R24 ;  /* 0x0008441801007387 */ /* 0x0001e80000100800 */
[----:B0-----:R-:W2:Y:S04]  /*153cf0*/  LDL.LU R24, [R1+0x6078] ;  /* 0x0060780001187983 */ /* 0x001ea80000300800 */
[----:B------:R0:W-:Y:S04]  /*153d00*/  STL [R1+0x724], R21 ;  /* 0x0007241501007387 */ /* 0x0001e80000100800 */
[----:B------:R-:W-:Y:S04]  /*153d10*/  STL [R1+0x848], R18 ;  /* 0x0008481201007387 */ /* 0x000fe80000100800 */
[----:B------:R1:W-:Y:S01]  /*153d20*/  STL [R1+0x728], R9 ;  /* 0x0007280901007387 */ /* 0x0003e20000100800 */
[----:B0-----:R-:W-:-:S04]  /*153d30*/  LOP3.LUT R21, R16, 0xffff, RZ, 0xc0, !PT ;  /* 0x0000ffff10157812 */ /* 0x001fc800078ec0ff */
[--C-:B-1----:R-:W-:Y:S02]  /*153d40*/  PRMT R9, R17, 0x4210, R21.reuse ;  /* 0x0000421011097816 */ /* 0x102fe40000000015 */
[----:B------:R-:W-:Y:S02]  /*153d50*/  PRMT R16, R19, 0x5210, R21 ;  /* 0x0000521013107816 */ /* 0x000fe40000000015 */
[--C-:B------:R-:W-:Y:S01]  /*153d60*/  PRMT R14, R20, 0x4210, R3.reuse ;  /* 0x00004210140e7816 */ /* 0x100fe20000000003 */
[----:B------:R0:W-:Y:S04]  /*153d70*/  STL [R1+0x810], R9 ;  /* 0x0008100901007387 */ /* 0x0001e80000100800 */
[----:B------:R-:W-:Y:S04]  /*153d80*/  STL [R1+0x710], R16 ;  /* 0x0007101001007387 */ /* 0x000fe80000100800 */
[----:B------:R1:W-:Y:S01]  /*153d90*/  STL [R1+0x814], R14 ;  /* 0x0008140e01007387 */ /* 0x0003e20000100800 */
[----:B0-----:R-:W-:-:S02]  /*153da0*/  PRMT R9, R13, 0x5210, R3 ;  /* 0x000052100d097816 */ /* 0x001fc40000000003 */
[----:B------:R-:W-:-:S03]  /*153db0*/  LOP3.LUT R13, R6, 0xffff, RZ, 0xc0, !PT ;  /* 0x0000ffff060d7812 */ /* 0x000fc600078ec0ff */
[----:B------:R0:W-:Y:S04]  /*153dc0*/  STL [R1+0x714], R9 ;  /* 0x0007140901007387 */ /* 0x0001e80000100800 */
[----:B------:R-:W3:Y:S04]  /*153dd0*/  LDL.LU R6, [R1+0x98c] ;  /* 0x00098c0001067983 */ /* 0x000ee80000300800 */
[----:B-1----:R-:W4:Y:S04]  /*153de0*/  LDL.LU R14, [R1+0x5868] ;  /* 0x00586800010e7983 */ /* 0x002f280000300800 */
[----:B------:R-:W2:Y:S04]  /*153df0*/  LDL.LU R26, [R1+0x1a74] ;  /* 0x001a7400011a7983 */ /* 0x000ea80000300800 */
[----:B------:R-:W2:Y:S04]  /*153e00*/  LDL.LU R16, [R1+0x178] ;  /* 0x0001780001107983 */ /* 0x000ea80000300800 */
[----:B------:R-:W2:Y:S01]  /*153e10*/  LDL.LU R19, [R1+0x1a70] ;  /* 0x001a700001137983 */ /* 0x000ea20000300800 */
[----:B0-----:R-:W-:-:S03]  /*153e20*/  LOP3.LUT R9, R28, 0xffff, RZ, 0xc0, !PT ;  /* 0x0000ffff1c097812 */ /* 0x001fc600078ec0ff */
[----:B------:R-:W2:Y:S01]  /*153e30*/  LDL.LU R28, [R1+0x17c] ;  /* 0x00017c00011c7983 */ /* 0x000ea20000300800 */
[----:B------:R-:W-:Y:S02]  /*153e40*/  LOP3.LUT R3, R4, 0xffff, RZ, 0xc0, !PT ;  /* 0x0000ffff04037812 */ /* 0x000fe400078ec0ff */
[----:B------:R-:W-:Y:S02]  /*153e50*/  LOP3.LUT R4, R23, 0xffff, RZ, 0xc0, !PT ;  /* 0x0000ffff17047812 */ /* 0x000fe400078ec0ff */
[----:B------:R-:W-:Y:S02]  /*153e60*/  LOP3.LUT R17, R22, 0xffff, RZ, 0xc0, !PT ;  /* 0x0000ffff16117812 */ /* 0x000fe400078ec0ff */
[----:B------:R-:W-:Y:S02]  /*153e70*/  LOP3.LUT R2, R2, 0xffff, RZ, 0xc0, !PT ;  /* 0x0000ffff02027812 */ /* 0x000fe400078ec0ff */
[----:B------:R-:W-:Y:S02]  /*153e80*/  PRMT R21, R4, 0x3340, R0 ;  /* 0x0000334004157816 */ /* 0x000fe40000000000 */
[----:B------:R-:W-:-:S04]  /*153e90*/  PRMT R18, R3, 0x3340, R17 ;  /* 0x0000334003127816 */ /* 0x000fc80000000011 */
[----:B------:R-:W-:Y:S02]  /*153ea0*/  PRMT R20, R18, 0x5410, R21 ;  /* 0x0000541012147816 */ /* 0x000fe40000000015 */
[----:B------:R-:W-:Y:S02]  /*153eb0*/  PRMT R21, R9, 0x3340, R0 ;  /* 0x0000334009157816 */ /* 0x000fe40000000000 */
[----:B------:R-:W-:-:S04]  /*153ec0*/  PRMT R18, R13, 0x3340, R2 ;  /* 0x000033400d127816 */ /* 0x000fc80000000002 */
[----:B------:R-:W-:Y:S01]  /*153ed0*/  PRMT R18, R18, 0x5410, R21 ;  /* 0x0000541012127816 */ /* 0x000fe20000000015 */
[----:B------:R0:W-:Y:S01]  /*153ee0*/  STL [R1+0x4dc], R20 ;  /* 0x0004dc1401007387 */ /* 0x0001e20000100800 */
[----:B------:R-:W-:Y:S02]  /*153ef0*/  SHF.R.U32.HI R3, RZ, 0x8, R3 ;  /* 0x00000008ff037819 */ /* 0x000fe40000011603 */
[----:B------:R-:W-:Y:S02]  /*153f00*/  SHF.R.U32.HI R21, RZ, 0x8, R17 ;  /* 0x00000008ff157819 */ /* 0x000fe40000011611 */
[----:B------:R-:W-:Y:S01]  /*153f10*/  SHF.R.U32.HI R2, RZ, 0x8, R2 ;  /* 0x00000008ff027819 */ /* 0x000fe20000011602 */
[----:B------:R1:W-:Y:S04]  /*153f20*/  STL [R1+0x4d8], R18 ;  /* 0x0004d81201007387 */ /* 0x0003e80000100800 */
[----:B------:R-:W2:Y:S01]  /*153f30*/  LDL.LU R17, [R1+0x5870] ;  /* 0x0058700001117983 */ /* 0x000ea20000300800 */
[----:B------:R-:W-:-:S02]  /*153f40*/  LOP3.LUT R21, R21, 0xffff, RZ, 0xc0, !PT ;  /* 0x0000ffff15157812 */ /* 0x000fc400078ec0ff */
[----:B------:R-:W-:Y:S01]  /*153f50*/  LOP3.LUT R2, R2, 0xffff, RZ, 0xc0, !PT ;  /* 0x0000ffff02027812 */ /* 0x000fe200078ec0ff */
[----:B0-----:R-:W2:Y:S01]  /*153f60*/  LDL.LU R20, [R1+0x5820] ;  /* 0x0058200001147983 */ /* 0x001ea20000300800 */
[----:B------:R-:W-:Y:S02]  /*153f70*/  SHF.R.U32.HI R13, RZ, 0x8, R13 ;  /* 0x00000008ff0d7819 */ /* 0x000fe4000001160d */
[----:B-1----:R-:W-:Y:S02]  /*153f80*/  LOP3.LUT R18, R3, 0xffff, RZ, 0xc0, !PT ;  /* 0x0000ffff03127812 */ /* 0x002fe400078ec0ff */
[----:B------:R-:W2:Y:S04]  /*153f90*/  LDL.LU R3, [R1+0x1a68] ;  /* 0x001a680001037983 */ /* 0x000ea80000300800 */
[----:B------:R-:W2:Y:S01]  /*153fa0*/  LDL.LU R23, [R1+0x184] ;  /* 0x0001840001177983 */ /* 0x000ea20000300800 */
[----:B------:R-:W-:Y:S01]  /*153fb0*/  PRMT R18, R18, 0x3340, R21 ;  /* 0x0000334012127816 */ /* 0x000fe20000000015 */
[----:B------:R-:W-:Y:S01]  /*153fc0*/  IMAD.MOV.U32 R21, RZ, RZ, R2 ;  /* 0x000000ffff157224 */ /* 0x000fe200078e0002 */
[----:B------:R-:W-:-:S03]  /*153fd0*/  LOP3.LUT R13, R13, 0xffff, RZ, 0xc0, !PT ;  /* 0x0000ffff0d0d7812 */ /* 0x000fc600078ec0ff */
[----:B------:R0:W-:Y:S01]  /*153fe0*/  STL [R1+0x42c], R18 ;  /* 0x00042c1201007387 */ /* 0x0001e20000100800 */
[----:B------:R-:W-:-:S03]  /*153ff0*/  PRMT R13, R13, 0x3340, R21 ;  /* 0x000033400d0d7816 */ /* 0x000fc60000000015 */
[----:B0-----:R-:W2:Y:S04]  /*154000*/  LDL.LU R18, [R1+0x1a58] ;  /* 0x001a580001127983 */ /* 0x001ea80000300800 */
[----:B------:R-:W2:Y:S04]  /*154010*/  LDL.LU R22, [R1+0x188] ;  /* 0x0001880001167983 */ /* 0x000ea80000300800 */
[----:B------:R-:W2:Y:S04]  /*154020*/  LDL.LU R2, [R1+0x5a8c] ;  /* 0x005a8c0001027983 */ /* 0x000ea80000300800 */
[----:B------:R0:W-:Y:S04]  /*154030*/  STL [R1+0x428], R13 ;  /* 0x0004280d01007387 */ /* 0x0001e80000100800 */
[----:B0-----:R-:W2:Y:S01]  /*154040*/  LDL.LU R13, [R1+0x5918] ;  /* 0x00591800010d7983 */ /* 0x001ea20000300800 */
[----:B---3--:R-:W-:-:S03]  /*154050*/  LOP3.LUT R21, R6, 0xffff, RZ, 0xc0, !PT ;  /* 0x0000ffff06157812 */ /* 0x008fc600078ec0ff */
[----:B------:R-:W3:Y:S01]  /*154060*/  LDL.LU R6, [R1+0x59ec] ;  /* 0x0059ec0001067983 */ /* 0x000ee20000300800 */
[----:B----4-:R-:W-:Y:S02]  /*154070*/  LOP3.LUT R14, R14, 0xffff, RZ, 0xc0, !PT ;  /* 0x0000ffff0e0e7812 */ /* 0x010fe400078ec0ff */
[--C-:B--2---:R-:W-:Y:S02]  /*154080*/  PRMT R26, R26, 0x4210, R21.reuse ;  /* 0x000042101a1a7816 */ /* 0x104fe40000000015 */
[----:B------:R-:W-:Y:S02]  /*154090*/  PRMT R21, R16, 0x5210, R21 ;  /* 0x0000521010157816 */ /* 0x000fe40000000015 */
[--C-:B------:R-:W-:Y:S01]  /*1540a0*/  PRMT R19, R19, 0x4210, R14.reuse ;  /* 0x0000421013137816 */ /* 0x100fe2000000000e */
[----:B------:R-:W-:Y:S01]  /*1540b0*/  STL [R1+0x818], R26 ;  /* 0x0008181a01007387 */ /* 0x000fe20000100800 */
[----:B------:R-:W-:-:S03]  /*1540c0*/  PRMT R16, R28, 0x5210, R14 ;  /* 0x000052101c107816 */ /* 0x000fc6000000000e */
[----:B------:R0:W-:Y:S04]  /*1540d0*/  STL [R1+0x718], R21 ;  /* 0x0007181501007387 */ /* 0x0001e80000100800 */
[----:B------:R-:W-:Y:S04]  /*1540e0*/  STL [R1+0x800], R19 ;  /* 0x0008001301007387 */ /* 0x000fe80000100800 */
[----:B------:R1:W-:Y:S01]  /*1540f0*/  STL [R1+0x180], R16 ;  /* 0x0001801001007387 */ /* 0x0003e20000100800 */
[----:B------:R-:W-:Y:S02]  /*154100*/  SHF.R.U32.HI R14, RZ, 0x8, R4 ;  /* 0x00000008ff0e7819 */ /* 0x000fe40000011604 */
[----:B0-----:R-:W-:-:S02]  /*154110*/  SHF.R.U32.HI R21, RZ, 0x8, R9 ;  /* 0x00000008ff157819 */ /* 0x001fc40000011609 */
[----:B------:R-:W2:Y:S04]  /*154120*/  LDL.LU R9, [R1+0x1978] ;  /* 0x0019780001097983 */ /* 0x000ea80000300800 */
[----:B------:R-:W4:Y:S04]  /*154130*/  LDL.LU R26, [R1+0x1a54] ;  /* 0x001a5400011a7983 */ /* 0x000f280000300800 */
[----:B------:R-:W4:Y:S01]  /*154140*/  LDL.LU R4, [R1+0x19c] ;  /* 0x00019c0001047983 */ /* 0x000f220000300800 */
[----:B------:R-:W-:-:S03]  /*154150*/  LOP3.LUT R21, R21, 0xffff, RZ, 0xc0, !PT ;  /* 0x0000ffff15157812 */ /* 0x000fc600078ec0ff */
[----:B------:R-:W4:Y:S01]  /*154160*/  LDL.LU R28, [R1+0x197c] ;  /* 0x00197c00011c7983 */ /* 0x000f220000300800 */
[----:B------:R-:W-:-:S03]  /*154170*/  LOP3.LUT R14, R14, 0xffff, RZ, 0xc0, !PT ;  /* 0x0000ffff0e0e7812 */ /* 0x000fc600078ec0ff */
[----:B-1----:R-:W4:Y:S01]  /*154180*/  LDL.LU R16, [R1+0x17c0] ;  /* 0x0017c00001107983 */ /* 0x002f220000300800 */
[----:B------:R-:W-:-:S03]  /*154190*/  PRMT R21, R21, 0x3340, R0 ;  /* 0x0000334015157816 */ /* 0x000fc60000000000 */
[----:B------:R-:W4:Y:S01]  /*1541a0*/  LDL.LU R19, [R1+0x1a30] ;  /* 0x001a300001137983 */ /* 0x000f220000300800 */
[----:B------:R-:W-:-:S03]  /*1541b0*/  PRMT R14, R14, 0x3340, R0 ;  /* 0x000033400e0e7816 */ /* 0x000fc60000000000 */
[----:B------:R0:W-:Y:S04]  /*1541c0*/  STL [R1+0x2a4], R21 ;  /* 0x0002a41501007387 */ /* 0x0001e80000100800 */
[----:B------:R1:W-:Y:S01]  /*1541d0*/  STL [R1+0x2a0], R14 ;  /* 0x0002a00e01007387 */ /* 0x0003e20000100800 */
[----:B0-----:R-:W-:Y:S02]  /*1541e0*/  LOP3.LUT R21, R17, 0xffff, RZ, 0xc0, !PT ;  /* 0x0000ffff11157812 */ /* 0x001fe400078ec0ff */
[----:B-1----:R-:W-:Y:S01]  /*1541f0*/  LOP3.LUT R14, R20, 0xffff, RZ, 0xc0, !PT ;  /* 0x0000ffff140e7812 */ /* 0x002fe200078ec0ff */
[----:B------:R-:W4:Y:S04]  /*154200*/  LDL.LU R17, [R1+0x1a3c] ;  /* 0x001a3c0001117983 */ /* 0x000f280000300800 */
[----:B------:R-:W4:Y:S01]  /*154210*/  LDL.LU R20, [R1+0x198] ;  /* 0x0001980001147983 */ /* 0x000f220000300800 */
[----:B------:R-:W-:-:S02]  /*154220*/  PRMT R3, R3, 0x4210, R21 ;  /* 0x0000421003037816 */ /* 0x000fc40000000015 */
[----:B------:R-:W-:-:S03]  /*154230*/  PRMT R21, R23, 0x5210, R21 ;  /* 0x0000521017157816 */ /* 0x000fc60000000015 */
[----:B------:R0:W-:Y:S04]  /*154240*/  STL [R1+0x804], R3 ;  /* 0x0008040301007387 */ /* 0x0001e80000100800 */
[----:B0-----:R-:W4:Y:S04]  /*154250*/  LDL.LU R3, [R1+0x57b8] ;  /* 0x0057b80001037983 */ /* 0x001f280000300800 */
[----:B------:R-:W4:Y:S04]  /*154260*/  LDL.LU R23, [R1+0x6074] ;  /* 0x0060740001177983 */ /* 0x000f280000300800 */
[----:B------:R0:W-:Y:S02]  /*154270*/  STL [R1+0x184], R21 ;  /* 0x0001841501007387 */ /* 0x0001e40000100800 */
[----:B0-----:R-:W-:-:S02]  /*154280*/  PRMT R21, R18, 0x4210, R14 ;  /* 0x0000421012157816 */ /* 0x001fc4000000000e */
[----:B------:R-:W-:Y:S02]  /*154290*/  PRMT R18, R22, 0x5210, R14 ;  /* 0x0000521016127816 */ /* 0x000fe4000000000e */
[----:B------:R-:W-:Y:S01]  /*1542a0*/  LOP3.LUT R14, R2, 0xffff, RZ, 0xc0, !PT ;  /* 0x0000ffff020e7812 */ /* 0x000fe200078ec0ff */
[----:B------:R0:W-:Y:S04]  /*1542b0*/  STL [R1+0x808], R21 ;  /* 0x0008081501007387 */ /* 0x0001e80000100800 */
[----:B------:R-:W4:Y:S04]  /*1542c0*/  LDL.LU R2, [R1+0x1a28] ;  /* 0x001a280001027983 */ /* 0x000f280000300800 */
[----:B------:R3:W-:Y:S01]  /*1542d0*/  STL [R1+0x188], R18 ;  /* 0x0001881201007387 */ /* 0x0007e20000100800 */
[----:B------:R-:W-:-:S03]  /*1542e0*/  LOP3.LUT R13, R13, 0xffff, RZ, 0xc0, !PT ;  /* 0x0000ffff0d0d7812 */ /* 0x000fc600078ec0ff */
[----:B------:R-:W4:Y:S01]  /*1542f0*/  LDL.LU R22, [R1+0x1ad0] ;  /* 0x001ad00001167983 */ /* 0x000f220000300800 */
[----:B0-----:R-:W-:Y:S02]  /*154300*/  PRMT R21, R13, 0x3340, R0 ;  /* 0x000033400d157816 */ /* 0x001fe40000000000 */
[----:B---3--:R-:W-:-:S04]  /*154310*/  LOP3.LUT R18, R6, 0xffff, RZ, 0xc0, !PT ;  /* 0x0000ffff06127812 */ /* 0x008fc800078ec0ff */
[----:B------:R-:W-:-:S04]  /*154320*/  PRMT R6, R14, 0x3340, R18 ;  /* 0x000033400e067816 */ /* 0x000fc80000000012 */
[----:B------:R-:W-:Y:S02]  /*154330*/  PRMT R21, R6, 0x5410, R21 ;  /* 0x0000541006157816 */ /* 0x000fe40000000015 */
[----:B------:R-:W3:Y:S04]  /*154340*/  LDL.LU R6, [R1+0x6070] ;  /* 0x0060700001067983 */ /* 0x000ee80000300800 */
[----:B------:R0:W-:Y:S01]  /*154350*/  STL [R1+0x4bc], R21 ;  /* 0x0004bc1501007387 */ /* 0x0001e20000100800 */
[----:B------:R-:W-:-:S04]  /*154360*/  SHF.R.U32.HI R14, RZ, 0x8, R14 ;  /* 0x00000008ff0e7819 */ /* 0x000fc8000001160e */
[----:B------:R-:W-:Y:S02]  /*154370*/  LOP3.LUT R14, R14, 0xffff, RZ, 0xc0, !PT ;  /* 0x0000ffff0e0e7812 */ /* 0x000fe400078ec0ff */
[----:B0-----:R-:W-:-:S04]  /*154380*/  SHF.R.U32.HI R21, RZ, 0x8, R18 ;  /* 0x00000008ff157819 */ /* 0x001fc80000011612 */
[----:B------:R-:W-:Y:S02]  /*154390*/  LOP3.LUT R21, R21, 0xffff, RZ, 0xc0, !PT ;  /* 0x0000ffff15157812 */ /* 0x000fe400078ec0ff */
[----:B--2---:R-:W-:Y:S02]  /*1543a0*/  LOP3.LUT R9, R9, 0xffff, RZ, 0xc0, !PT ;  /* 0x0000ffff09097812 */ /* 0x004fe400078ec0ff */
[----:B------:R-:W-:Y:S02]  /*1543b0*/  PRMT R18, R14, 0x3340, R21 ;  /* 0x000033400e127816 */ /* 0x000fe40000000015 */
[--C-:B----4-:R-:W-:Y:S02]  /*1543c0*/  PRMT R14, R26, 0x4210, R9.reuse ;  /* 0x000042101a0e7816 */ /* 0x110fe40000000009 */
[----:B------:R-:W-:Y:S01]  /*1543d0*/  PRMT R9, R4, 0x5210, R9 ;  /* 0x0000521004097816 */ /* 0x000fe20000000009 */
[----:B------:R-:W-:Y:S04]  /*1543e0*/  STL [R1+0x420], R18 ;  /* 0x0004201201007387 */ /* 0x000fe80000100800 */
[----:B------:R-:W2:Y:S01]  /*1543f0*/  LDL.LU R4, [R1+0x5890] ;  /* 0x0058900001047983 */ /* 0x000ea20000300800 */
[----:B------:R-:W-:-:S03]  /*154400*/  LOP3.LUT R21, R28, 0xffff, RZ, 0xc0, !PT ;  /* 0x0000ffff1c157812 */ /* 0x000fc600078ec0ff */
[----:B------:R0:W-:Y:S04]  /*154410*/  STL [R1+0x7d0], R14 ;  /* 0x0007d00e01007387 */ /* 0x0001e80000100800 */
[----:B------:R1:W-:Y:S04]  /*154420*/  STL [R1+0x160], R9 ;  /* 0x0001600901007387 */ /* 0x0003e80000100800 */
[----:B------:R-:W4:Y:S04]  /*154430*/  LDL.LU R28, [R1+0x588c] ;  /* 0x00588c00011c7983 */ /* 0x000f280000300800 */
[----:B------:R-:W4:Y:S01]  /*154440*/  LDL.LU R26, [R1+0x1a34] ;  /* 0x001a3400011a7983 */ /* 0x000f220000300800 */
[----:B0-----:R-:W-:-:S02]  /*154450*/  PRMT R14, R19, 0x4210, R21 ;  /* 0x00004210130e7816 */ /* 0x001fc40000000015 */
[----:B-1----:R-:W-:Y:S01]  /*154460*/  LOP3.LUT R9, R16, 0xffff, RZ, 0xc0, !PT ;  /* 0x0000ffff10097812 */ /* 0x002fe200078ec0ff */
[----:B------:R-:W4:Y:S04]  /*154470*/  LDL.LU R19, [R1+0x194] ;  /* 0x0001940001137983 */ /* 0x000f280000300800 */
[----:B------:R3:W-:Y:S01]  /*154480*/  STL [R1+0x7d4], R14 ;  /* 0x0007d40e01007387 */ /* 0x0007e20000100800 */
[--C-:B------:R-:W-:Y:S02]  /*154490*/  PRMT R16, R17, 0x4210, R9.reuse ;  /* 0x0000421011107816 */ /* 0x100fe40000000009 */
[----:B------:R-:W-:Y:S02]  /*1544a0*/  PRMT R9, R20, 0x5210, R9 ;  /* 0x0000521014097816 */ /* 0x000fe40000000009 */
[----:B------:R-:W-:-:S02]  /*1544b0*/  LOP3.LUT R2, R2, 0xffff, RZ, 0xc0, !PT ;  /* 0x0000ffff02027812 */ /* 0x000fc400078ec0ff */
[----:B---3--:R-:W-:Y:S02]  /*1544c0*/  PRMT R14, R6, 0x5210, R21 ;  /* 0x00005210060e7816 */ /* 0x008fe40000000015 */
[----:B------:R-:W3:Y:S04]  /*1544d0*/  LDL.LU R6, [R1+0x1a1c] ;  /* 0x001a1c0001067983 */ /* 0x000ee80000300800 */
[----:B------:R-:W-:Y:S04]  /*1544e0*/  STL [R1+0x164], R14 ;  /* 0x0001640e01007387 */ /* 0x000fe80000100800 */
[----:B------:R0:W-:Y:S04]  /*1544f0*/  STL [R1+0x7d8], R16 ;  /* 0x0007d81001007387 */ /* 0x0001e80000100800 */
[----:B0-----:R-:W3:Y:S01]  /*154500*/  LDL.LU R16, [R1+0x190] ;  /* 0x0001900001107983 */ /* 0x001ee20000300800 */
[----:B------:R-:W-:-:S03]  /*154510*/  LOP3.LUT R14, R3, 0xffff, RZ, 0xc0, !PT ;  /* 0x0000ffff030e7812 */ /* 0x000fc600078ec0ff */
[----:B------:R0:W-:Y:S04]  /*154520*/  STL [R1+0x168], R9 ;  /* 0x0001680901007387 */ /* 0x0001e80000100800 */
[----:B------:R-:W3:Y:S04]  /*154530*/  LDL.LU R3, [R1+0x5aa0] ;  /* 0x005aa00001037983 */ /* 0x000ee80000300800 */
[----:B------:R-:W3:Y:S04]  /*154540*/  LDL.LU R17, [R1+0x5930] ;  /* 0x0059300001117983 */ /* 0x000ee80000300800 */
[----:B------:R-:W3:Y:S01]  /*154550*/  LDL.LU R20, [R1+0x5a0c] ;  /* 0x005a0c0001147983 */ /* 0x000ee20000300800 */
[----:B------:R-:W-:-:S02]  /*154560*/  PRMT R21, R2, 0x3340, R0 ;  /* 0x0000334002157816 */ /* 0x000fc40000000000 */
[----:B0-----:R-:W-:-:S04]  /*154570*/  LOP3.LUT R9, R22, 0xffff, RZ, 0xc0, !PT ;  /* 0x0000ffff16097812 */ /* 0x001fc800078ec0ff */
[----:B------:R-:W-:-:S04]  /*154580*/  PRMT R18, R14, 0x3340, R9 ;  /* 0x000033400e127816 */ /* 0x000fc80000000009 */
[----:B------:R-:W-:Y:S02]  /*154590*/  PRMT R18, R18, 0x5410, R21 ;  /* 0x0000541012127816 */ /* 0x000fe40000000015 */
[----:B------:R-:W-:Y:S02]  /*1545a0*/  SHF.R.U32.HI R21, RZ, 0x8, R14 ;  /* 0x00000008ff157819 */ /* 0x000fe4000001160e */
[----:B------:R-:W-:Y:S02]  /*1545b0*/  SHF.R.U32.HI R14, RZ, 0x8, R13 ;  /* 0x00000008ff0e7819 */ /* 0x000fe4000001160d */
[----:B------:R-:W-:Y:S01]  /*1545c0*/  SHF.R.U32.HI R13, RZ, 0x8, R9 ;  /* 0x00000008ff0d7819 */ /* 0x000fe20000011609 */
[----:B------:R0:W-:Y:S01]  /*1545d0*/  STL [R1+0x4cc], R18 ;  /* 0x0004cc1201007387 */ /* 0x0001e20000100800 */
[----:B------:R-:W-:-:S03]  /*1545e0*/  LOP3.LUT R9, R21, 0xffff, RZ, 0xc0, !PT ;  /* 0x0000ffff15097812 */ /* 0x000fc600078ec0ff */
[----:B------:R-:W3:Y:S01]  /*1545f0*/  LDL.LU R22, [R1+0x5840] ;  /* 0x0058400001167983 */ /* 0x000ee20000300800 */
[----:B------:R-:W-:Y:S02]  /*154600*/  LOP3.LUT R21, R14, 0xffff, RZ, 0xc0, !PT ;  /* 0x0000ffff0e157812 */ /* 0x000fe400078ec0ff */
[----:B------:R-:W-:Y:S02]  /*154610*/  LOP3.LUT R14, R13, 0xffff, RZ, 0xc0, !PT ;  /* 0x0000ffff0d0e7812 */ /* 0x000fe400078ec0ff */
[----:B------:R-:W3:Y:S01]  /*154620*/  LDL.LU R13, [R1+0x1a24] ;  /* 0x001a2400010d7983 */ /* 0x000ee20000300800 */
[----:B0-----:R-:W-:Y:S02]  /*154630*/  PRMT R18, R21, 0x3340, R0 ;  /* 0x0000334015127816 */ /* 0x001fe40000000000 */
[----:B--2---:R-:W-:-:S03]  /*154640*/  LOP3.LUT R21, R4, 0xffff, RZ, 0xc0, !PT ;  /* 0x0000ffff04157812 */ /* 0x004fc600078ec0ff */
[----:B------:R-:W-:Y:S04]  /*154650*/  STL [R1+0x29c], R18 ;  /* 0x00029c1201007387 */ /* 0x000fe80000100800 */
[----:B------:R-:W2:Y:S01]  /*154660*/  LDL.LU R4, [R1+0x1a0] ;  /* 0x0001a00001047983 */ /* 0x000ea20000300800 */
[----:B------:R-:W-:Y:S02]  /*154670*/  PRMT R9, R9, 0x3340, R14 ;  /* 0x0000334009097816 */ /* 0x000fe4000000000e */
[--C-:B----4-:R-:W-:Y:S02]  /*154680*/  PRMT R26, R26, 0x4210, R21.reuse ;  /* 0x000042101a1a7816 */ /* 0x110fe40000000015 */
[----:B------:R-:W-:Y:S01]  /*154690*/  PRMT R19, R19, 0x5210, R21 ;  /* 0x0000521013137816 */ /* 0x000fe20000000015 */
[----:B------:R0:W-:Y:S04]  /*1546a0*/  STL [R1+0x430], R9 ;  /* 0x0004300901007387 */ /* 0x0001e80000100800 */
[----:B------:R-:W4:Y:S01]  /*1546b0*/  LDL.LU R14, [R1+0x198c] ;  /* 0x00198c00010e7983 */ /* 0x000f220000300800 */
[----:B0-----:R-:W-:-:S03]  /*1546c0*/  LOP3.LUT R9, R28, 0xffff, RZ, 0xc0, !PT ;  /* 0x0000ffff1c097812 */ /* 0x001fc600078ec0ff */
[----:B------:R-:W4:Y:S04]  /*1546d0*/  LDL.LU R28, [R1+0x1a14] ;  /* 0x001a1400011c7983 */ /* 0x000f280000300800 */
[----:B------:R-:W4:Y:S04]  /*1546e0*/  LDL.LU R18, [R1+0x1a00] ;  /* 0x001a000001127983 */ /* 0x000f280000300800 */
[----:B------:R0:W-:Y:S04]  /*1546f0*/  STL [R1+0x7c0], R26 ;  /* 0x0007c01a01007387 */ /* 0x0001e80000100800 */
[----:B------:R1:W-:Y:S04]  /*154700*/  STL [R1+0x150], R19 ;  /* 0x0001501301007387 */ /* 0x0003e80000100800 */
[----:B0-----:R-:W4:Y:S04]  /*154710*/  LDL.LU R26, [R1+0x5a60] ;  /* 0x005a6000011a7983 */ /* 0x001f280000300800 */
[----:B-1----:R-:W4:Y:S01]  /*154720*/  LDL.LU R19, [R1+0x58fc] ;  /* 0x0058fc0001137983 */ /* 0x002f220000300800 */
[----:B---3--:R-:W-:-:S05]  /*154730*/  PRMT R6, R6, 0x4210, R9 ;  /* 0x0000421006067816 */ /* 0x008fca0000000009 */
[----:B------:R0:W-:Y:S01]  /*154740*/  STL [R1+0x7c4], R6 ;  /* 0x0007c40601007387 */ /* 0x0001e20000100800 */
[----:B------:R-:W-:-:S03]  /*154750*/  PRMT R9, R16, 0x5210, R9 ;  /* 0x0000521010097816 */ /* 0x000fc60000000009 */
[----:B0-----:R-:W3:Y:S04]  /*154760*/  LDL.LU R6, [R1+0x5968] ;  /* 0x0059680001067983 */ /* 0x001ee80000300800 */
[----:B------:R0:W-:Y:S01]  /*154770*/  STL [R1+0x154], R9 ;  /* 0x0001540901007387 */ /* 0x0001e20000100800 */
[----:B------:R-:W-:Y:S02]  /*154780*/  LOP3.LUT R3, R3, 0xffff, RZ, 0xc0, !PT ;  /* 0x0000ffff03037812 */ /* 0x000fe400078ec0ff */
[----:B------:R-:W-:-:S04]  /*154790*/  LOP3.LUT R17, R17, 0xffff, RZ, 0xc0, !PT ;  /* 0x0000ffff11117812 */ /* 0x000fc800078ec0ff */
[----:B------:R-:W-:Y:S02]  /*1547a0*/  PRMT R21, R17, 0x3340, R0 ;  /* 0x0000334011157816 */ /* 0x000fe40000000000 */
[----:B0-----:R-:W-:-:S04]  /*1547b0*/  LOP3.LUT R9, R20, 0xffff, RZ, 0xc0, !PT ;  /* 0x0000ffff14097812 */ /* 0x001fc800078ec0ff */
[----:B------:R-:W-:Y:S02]  /*1547c0*/  PRMT R16, R3, 0x3340, R9 ;  /* 0x0000334003107816 */ /* 0x000fe40000000009 */
[----:B------:R-:W-:Y:S02]  /*1547d0*/  SHF.R.U32.HI R3, RZ, 0x8, R3 ;  /* 0x00000008ff037819 */ /* 0x000fe40000011603 */
[----:B------:R-:W-:Y:S02]  /*1547e0*/  PRMT R16, R16, 0x5410, R21 ;  /* 0x0000541010107816 */ /* 0x000fe40000000015 */
[----:B------:R-:W-:Y:S02]  /*1547f0*/  SHF.R.U32.HI R21, RZ, 0x8, R9 ;  /* 0x00000008ff157819 */ /* 0x000fe40000011609 */
[----:B------:R-:W-:Y:S02]  /*154800*/  LOP3.LUT R3, R3, 0xffff, RZ, 0xc0, !PT ;  /* 0x0000ffff03037812 */ /* 0x000fe400078ec0ff */
[----:B------:R-:W-:-:S02]  /*154810*/  LOP3.LUT R21, R21, 0xffff, RZ, 0xc0, !PT ;  /* 0x0000ffff15157812 */ /* 0x000fc400078ec0ff */
[----:B------:R-:W-:Y:S01]  /*154820*/  LOP3.LUT R22, R22, 0xffff, RZ, 0xc0, !PT ;  /* 0x0000ffff16167812 */ /* 0x000fe200078ec0ff */
[----:B------:R0:W-:Y:S04]  /*154830*/  STL [R1+0x4b4], R16 ;  /* 0x0004b41001007387 */ /* 0x0001e80000100800 */
[----:B------:R-:W3:Y:S01]  /*154840*/  LDL.LU R9, [R1+0x1808] ;  /* 0x0018080001097983 */ /* 0x000ee20000300800 */
[----:B------:R-:W-:Y:S02]  /*154850*/  PRMT R3, R3, 0x3340, R21 ;  /* 0x0000334003037816 */ /* 0x000fe40000000015 */
[--C-:B------:R-:W-:Y:S01]  /*154860*/  PRMT R13, R13, 0x4210, R22.reuse ;  /* 0x000042100d0d7816 */ /* 0x100fe20000000016 */
[----:B------:R-:W3:Y:S04]  /*154870*/  LDL.LU R21, [R1+0x19a0] ;  /* 0x0019a00001157983 */ /* 0x000ee80000300800 */
[----:B0-----:R-:W3:Y:S04]  /*154880*/  LDL.LU R16, [R1+0x1a04] ;  /* 0x001a040001107983 */ /* 0x001ee80000300800 */
[----:B------:R0:W-:Y:S04]  /*154890*/  STL [R1+0x414], R3 ;  /* 0x0004140301007387 */ /* 0x0001e80000100800 */
[----:B------:R-:W3:Y:S01]  /*1548a0*/  LDL.LU R20, [R1+0x58a4] ;  /* 0x0058a40001147983 */ /* 0x000ee20000300800 */
[----:B--2---:R-:W-:-:S03]  /*1548b0*/  PRMT R4, R4, 0x5210, R22 ;  /* 0x0000521004047816 */ /* 0x004fc60000000016 */
[----:B0-----:R-:W2:Y:S04]  /*1548c0*/  LDL.LU R3, [R1+0x58a0] ;  /* 0x0058a00001037983 */ /* 0x001ea80000300800 */
[----:B------:R0:W-:Y:S04]  /*1548d0*/  STL [R1+0x7c8], R13 ;  /* 0x0007c80d01007387 */ /* 0x0001e80000100800 */
[----:B0-----:R-:W2:Y:S04]  /*1548e0*/  LDL.LU R13, [R1+0x19fc] ;  /* 0x0019fc00010d7983 */ /* 0x001ea80000300800 */
[----:B------:R-:W2:Y:S04]  /*1548f0*/  LDL.LU R22, [R1+0x606c] ;  /* 0x00606c0001167983 */ /* 0x000ea80000300800 */
[----:B------:R0:W-:Y:S01]  /*154900*/  STL [R1+0x158], R4 ;  /* 0x0001580401007387 */ /* 0x0001e20000100800 */
[----:B----4-:R-:W-:-:S03]  /*154910*/  LOP3.LUT R14, R14, 0xffff, RZ, 0xc0, !PT ;  /* 0x0000ffff0e0e7812 */ /* 0x010fc600078ec0ff */
[----:B0-----:R-:W4:Y:S01]  /*154920*/  LDL.LU R4, [R1+0x19e0] ;  /* 0x0019e00001047983 */ /* 0x001f220000300800 */
[----:B---3--:R-:W-:-:S04]  /*154930*/  LOP3.LUT R21, R21, 0xffff, RZ, 0xc0, !PT ;  /* 0x0000ffff15157812 */ /* 0x008fc800078ec0ff */
[----:B------:R-:W-:-:S05]  /*154940*/  PRMT R28, R28, 0x4210, R21 ;  /* 0x000042101c1c7816 */ /* 0x000fca0000000015 */
[----:B------:R0:W-:Y:S04]  /*154950*/  STL [R1+0x210], R28 ;  /* 0x0002101c01007387 */ /* 0x0001e80000100800 */
[----:B0-----:R-:W3:Y:S01]  /*154960*/  LDL.LU R28, [R1+0x5a74] ;  /* 0x005a7400011c7983 */ /* 0x001ee20000300800 */
[----:B--2---:R-:W-:Y:S02]  /*154970*/  PRMT R21, R22, 0x5210, R21 ;  /* 0x0000521016157816 */ /* 0x004fe40000000015 */
[----:B------:R-:W-:-:S03]  /*154980*/  PRMT R22, R18, 0x4210, R14 ;  /* 0x0000421012167816 */ /* 0x000fc6000000000e */
[----:B------:R0:W-:Y:S04]  /*154990*/  STL [R1+0x140], R21 ;  /* 0x0001401501007387 */ /* 0x0001e80000100800 */
[----:B------:R1:W-:Y:S01]  /*1549a0*/  STL [R1+0x214], R22 ;  /* 0x0002141601007387 */ /* 0x0003e20000100800 */
[----:B0-----:R-:W-:Y:S02]  /*1549b0*/  PRMT R21, R23, 0x5210, R14 ;  /* 0x0000521017157816 */ /* 0x001fe4000000000e */
[----:B------:R-:W-:Y:S02]  /*1549c0*/  LOP3.LUT R23, R6, 0xffff, RZ, 0xc0, !PT ;  /* 0x0000ffff06177812 */ /* 0x000fe400078ec0ff */
[----:B------:R-:W-:Y:S01]  /*1549d0*/  LOP3.LUT R14, R19, 0xffff, RZ, 0xc0, !PT ;  /* 0x0000ffff130e7812 */ /* 0x000fe200078ec0ff */
[----:B------:R0:W-:Y:S04]  /*1549e0*/  STL [R1+0x144], R21 ;  /* 0x0001441501007387 */ /* 0x0001e80000100800 */
[----:B------:R-:W2:Y:S04]  /*1549f0*/  LDL.LU R6, [R1+0x590c] ;  /* 0x00590c0001067983 */ /* 0x000ea80000300800 */
[----:B------:R-:W2:Y:S01]  /*154a00*/  LDL.LU R19, [R1+0x5970] ;  /* 0x0059700001137983 */ /* 0x000ea20000300800 */
[----:B------:R-:W-:-:S04]  /*154a10*/  LOP3.LUT R18, R26, 0xffff, RZ, 0xc0, !PT ;  /* 0x0000ffff1a127812 */ /* 0x000fc800078ec0ff */
[----:B-1----:R-:W-:Y:S02]  /*154a20*/  PRMT R22, R18, 0x3340, R23 ;  /* 0x0000334012167816 */ /* 0x002fe40000000017 */
[----:B0-----:R-:W-:-:S04]  /*154a30*/  PRMT R21, R14, 0x3340, R0 ;  /* 0x000033400e157816 */ /* 0x001fc80000000000 */
[----:B------:R-:W-:Y:S02]  /*154a40*/  PRMT R21, R22, 0x5410, R21 ;  /* 0x0000541016157816 */ /* 0x000fe40000000015 */
[----:B------:R-:W-:-:S03]  /*154a50*/  SHF.R.U32.HI R22, RZ, 0x8, R18 ;  /* 0x00000008ff167819 */ /* 0x000fc60000011612 */
[----:B------:R0:W-:Y:S01]  /*154a60*/  STL [R1+0x4ac], R21 ;  /* 0x0004ac1501007387 */ /* 0x0001e20000100800 */
[----:B------:R-:W-:Y:S02]  /*154a70*/  LOP3.LUT R22, R22, 0xffff, RZ, 0xc0, !PT ;  /* 0x0000ffff16167812 */ /* 0x000fe400078ec0ff */
[----:B0-----:R-:W-:Y:S02]  /*154a80*/  SHF.R.U32.HI R21, RZ, 0x8, R23 ;  /* 0x00000008ff157819 */ /* 0x001fe40000011617 */
[----:B------:R-:W-:Y:S02]  /*154a90*/  SHF.R.U32.HI R23, RZ, 0x8, R14 ;  /* 0x00000008ff177819 */ /* 0x000fe4000001160e */
[----:B------:R-:W-:-:S04]  /*154aa0*/  LOP3.LUT R21, R21, 0xffff, RZ, 0xc0, !PT ;  /* 0x0000ffff15157812 */ /* 0x000fc800078ec0ff */
[----:B------:R-:W-:Y:S02]  /*154ab0*/  PRMT R14, R22, 0x3340, R21 ;  /* 0x00003340160e7816 */ /* 0x000fe40000000015 */
[----:B------:R-:W-:Y:S02]  /*154ac0*/  LOP3.LUT R21, R23, 0xffff, RZ, 0xc0, !PT ;  /* 0x0000ffff17157812 */ /* 0x000fe400078ec0ff */
[----:B------:R-:W-:Y:S01]  /*154ad0*/  LOP3.LUT R22, R9, 0xffff, RZ, 0xc0, !PT ;  /* 0x0000ffff09167812 */ /* 0x000fe200078ec0ff */
[----:B------:R0:W-:Y:S01]  /*154ae0*/  STL [R1+0x40c], R14 ;  /* 0x00040c0e01007387 */ /* 0x0001e20000100800 */
[----:B------:R-:W-:Y:S02]  /*154af0*/  PRMT R18, R21, 0x3340, R0 ;  /* 0x0000334015127816 */ /* 0x000fe40000000000 */
[--C-:B------:R-:W-:Y:S02]  /*154b00*/  PRMT R9, R24, 0x5210, R22.reuse ;  /* 0x0000521018097816 */ /* 0x100fe40000000016 */
[----:B------:R-:W-:Y:S01]  /*154b10*/  LOP3.LUT R21, R20, 0xffff, RZ, 0xc0, !PT ;  /* 0x0000ffff14157812 */ /* 0x000fe200078ec0ff */
[----:B------:R-:W-:Y:S01]  /*154b20*/  STL [R1+0x298], R18 ;  /* 0x0002981201007387 */ /* 0x000fe20000100800 */
[----:B0-----:R-:W-:-:S02]  /*154b30*/  PRMT R14, R16, 0x4210, R22 ;  /* 0x00004210100e7816 */ /* 0x001fc40000000016 */
[----:B------:R-:W-:Y:S02]  /*154b40*/  LOP3.LUT R22, R3, 0xffff, RZ, 0xc0, !PT ;  /* 0x0000ffff03167812 */ /* 0x000fe400078ec0ff */
[----:B------:R-:W-:Y:S01]  /*154b50*/  PRMT R13, R13, 0x4210, R21 ;  /* 0x000042100d0d7816 */ /* 0x000fe20000000015 */
[----:B------:R-:W-:Y:S04]  /*154b60*/  STL [R1+0x218], R14 ;  /* 0x0002180e01007387 */ /* 0x000fe80000100800 */
[----:B------:R0:W-:Y:S01]  /*154b70*/  STL [R1+0x148], R9 ;  /* 0x0001480901007387 */ /* 0x0001e20000100800 */
[----:B----4-:R-:W-:-:S03]  /*154b80*/  PRMT R3, R4, 0x4210, R22 ;  /* 0x0000421004037816 */ /* 0x010fc60000000016 */
[----:B------:R-:W-:Y:S01]  /*154b90*/  STL [R1+0x200], R13 ;  /* 0x0002000d01007387 */ /* 0x000fe20000100800 */
[----:B------:R-:W-:Y:S02]  /*154ba0*/  PRMT R4, R29, 0x5210, R22 ;  /* 0x000052101d047816 */ /* 0x000fe40000000016 */
[----:B0-----:R-:W-:-:S05]  /*154bb0*/  PRMT R9, R25, 0x5210, R21 ;  /* 0x0000521019097816 */ /* 0x001fca0000000015 */
[----:B------:R-:W-:Y:S04]  /*154bc0*/  STL [R1+0x130], R9 ;  /* 0x0001300901007387 */ /* 0x000fe80000100800 */
[----:B------:R-:W4:Y:S04]  /*154bd0*/  LDL.LU R20, [R1+0x19dc] ;  /* 0x0019dc0001147983 */ /* 0x000f280000300800 */
[----:B------:R0:W-:Y:S04]  /*154be0*/  STL [R1+0x204], R3 ;  /* 0x0002040301007387 */ /* 0x0001e80000100800 */
[----:B0-----:R-:W4:Y:S04]  /*154bf0*/  LDL.LU R3, [R1+0x90] ;  /* 0x0000900001037983 */ /* 0x001f280000300800 */
[----:B------:R2:W-:Y:S04]  /*154c00*/  STL [R1+0x134], R4 ;  /* 0x0001340401007387 */ /* 0x0005e80000100800 */
[----:B------:R-:W4:Y:S04]  /*154c10*/  LDL.LU R13, [R1+0x19b8] ;  /* 0x0019b800010d7983 */ /* 0x000f280000300800 */
[----:B------:R-:W4:Y:S04]  /*154c20*/  LDL.LU R25, [R1+0x79c] ;  /* 0x00079c0001197983 */ /* 0x000f280000300800 */
[----:B------:R-:W4:Y:S04]  /*154c30*/  LDL.LU R18, [R1+0x98] ;  /* 0x0000980001127983 */ /* 0x000f280000300800 */
[----:B------:R-:W4:Y:S04]  /*154c40*/  LDL.LU R14, [R1+0x488] ;  /* 0x00048800010e7983 */ /* 0x000f280000300800 */
[----:B------:R-:W4:Y:S04]  /*154c50*/  LDL.LU R26, [R1+0x1a4] ;  /* 0x0001a400011a7983 */ /* 0x000f280000300800 */
[----:B------:R-:W4:Y:S01]  /*154c60*/  LDL.LU R9, [R1+0x584c] ;  /* 0x00584c0001097983 */ /* 0x000f220000300800 */
[----:B---3--:R-:W-:-:S03]  /*154c70*/  LOP3.LUT R24, R28, 0xffff, RZ, 0xc0, !PT ;  /* 0x0000ffff1c187812 */ /* 0x008fc600078ec0ff */
[----:B------:R-:W3:Y:S04]  /*154c80*/  LDL.LU R28, [R1+0x1ab4] ;  /* 0x001ab400011c7983 */ /* 0x000ee80000300800 */
[----:B------:R-:W3:Y:S04]  /*154c90*/  LDL.LU R29, [R1+0x579c] ;  /* 0x00579c00011d7983 */ /* 0x000ee80000300800 */
[----:B------:R-:W3:Y:S01]  /*154ca0*/  LDL.LU R16, [R1+0x5850] ;  /* 0x0058500001107983 */ /* 0x000ee20000300800 */
[----:B--2---:R-:W-:Y:S02]  /*154cb0*/  LOP3.LUT R4, R6, 0xffff, RZ, 0xc0, !PT ;  /* 0x0000ffff06047812 */ /* 0x004fe400078ec0ff */
[----:B------:R-:W-:Y:S01]  /*154cc0*/  LOP3.LUT R23, R19, 0xffff, RZ, 0xc0, !PT ;  /* 0x0000ffff13177812 */ /* 0x000fe200078ec0ff */
[----:B------:R-:W2:Y:S04]  /*154cd0*/  LDL.LU R6, [R1+0x1ab8] ;  /* 0x001ab80001067983 */ /* 0x000ea80000300800 */
[----:B------:R-:W2:Y:S01]  /*154ce0*/  LDL.LU R19, [R1+0x57a4] ;  /* 0x0057a40001137983 */ /* 0x000ea20000300800 */
[----:B------:R-:W-:-:S02]  /*154cf0*/  PRMT R21, R4, 0x3340, R0 ;  /* 0x0000334004157816 */ /* 0x000fc40000000000 */
[----:B------:R-:W-:-:S04]  /*154d00*/  PRMT R22, R24, 0x3340, R23 ;  /* 0x0000334018167816 */ /* 0x000fc80000000017 */
[----:B------:R-:W-:Y:S02]  /*154d10*/  PRMT R22, R22, 0x5410, R21 ;  /* 0x0000541016167816 */ /* 0x000fe40000000015 */
[----:B------:R-:W-:Y:S02]  /*154d20*/  SHF.R.U32.HI R21, RZ, 0x8, R17 ;  /* 0x00000008ff157819 */ /* 0x000fe40000011611 */
[----:B------:R-:W-:Y:S01]  /*154d30*/  SHF.R.U32.HI R24, RZ, 0x8, R24 ;  /* 0x00000008ff187819 */ /* 0x000fe20000011618 */
[----:B------:R-:W2:Y:S01]  /*154d40*/  LDL.LU R17, [R1+0x6068] ;  /* 0x0060680001117983 */ /* 0x000ea20000300800 */
[----:B------:R-:W-:-:S03]  /*154d50*/  LOP3.LUT R21, R21, 0xffff, RZ, 0xc0, !PT ;  /* 0x0000ffff15157812 */ /* 0x000fc600078ec0ff */
[----:B------:R0:W-:Y:S01]  /*154d60*/  STL [R1+0x4a8], R22 ;  /* 0x0004a81601007387 */ /* 0x0001e20000100800 */
[----:B------:R-:W-:Y:S02]  /*154d70*/  PRMT R21, R21, 0x3340, R0 ;  /* 0x0000334015157816 */ /* 0x000fe40000000000 */
[----:B0-----:R-:W-:Y:S02]  /*154d80*/  SHF.R.U32.HI R22, RZ, 0x8, R23 ;  /* 0x00000008ff167819 */ /* 0x001fe40000011617 */
[----:B------:R-:W-:Y:S02]  /*154d90*/  LOP3.LUT R23, R24, 0xffff, RZ, 0xc0, !PT ;  /* 0x0000ffff18177812 */ /* 0x000fe400078ec0ff */
[----:B------:R-:W2:Y:S04]  /*154da0*/  LDL.LU R24, [R1+0x1964] ;  /* 0x0019640001187983 */ /* 0x000ea80000300800 */
[----:B------:R0:W-:Y:S04]  /*154db0*/  STL [R1+0x294], R21 ;  /* 0x0002941501007387 */ /* 0x0001e80000100800 */
[----:B0-----:R-:W4:Y:S01]  /*154dc0*/  LDL.LU R21, [R1+0x5864] ;  /* 0x0058640001157983 */ /* 0x001f220000300800 */
[----:B------:R-:W-:-:S04]  /*154dd0*/  LOP3.LUT R22, R22, 0xffff, RZ, 0xc0, !PT ;  /* 0x0000ffff16167812 */ /* 0x000fc800078ec0ff */
[----:B------:R-:W-:Y:S02]  /*154de0*/  PRMT R23, R23, 0x3340, R22 ;  /* 0x0000334017177816 */ /* 0x000fe40000000016 */
[----:B------:R-:W3:Y:S04]  /*154df0*/  LDL.LU R22, [R1+0x19bc] ;  /* 0x0019bc0001167983 */ /* 0x000ee80000300800 */
[----:B------:R0:W-:Y:S04]  /*154e00*/  STL [R1+0x418], R23 ;  /* 0x0004181701007387 */ /* 0x0001e80000100800 */
[----:B0-----:R-:W2:Y:S01]  /*154e10*/  LDL.LU R23, [R1+0x19c0] ;  /* 0x0019c00001177983 */ /* 0x001ea20000300800 */
[----:B----4-:R-:W-:-:S04]  /*154e20*/  LOP3.LUT R21, R21, 0xffff, RZ, 0xc0, !PT ;  /* 0x0000ffff15157812 */ /* 0x010fc800078ec0ff */
[--C-:B------:R-:W-:Y:S02]  /*154e30*/  PRMT R20, R20, 0x4210, R21.reuse ;  /* 0x0000421014147816 */ /* 0x100fe40000000015 */
[----:B------:R-:W-:-:S03]  /*154e40*/  PRMT R21, R3, 0x5210, R21 ;  /* 0x0000521003157816 */ /* 0x000fc60000000015 */
[----:B------:R0:W-:Y:S04]  /*154e50*/  STL [R1+0x208], R20 ;  /* 0x0002081401007387 */ /* 0x0001e80000100800 */
[----:B0-----:R-:W4:Y:S04]  /*154e60*/  LDL.LU R20, [R1+0x6064] ;  /* 0x0060640001147983 */ /* 0x001f280000300800 */
[----:B------:R-:W4:Y:S04]  /*154e70*/  LDL.LU R3, [R1+0x6060] ;  /* 0x0060600001037983 */ /* 0x000f280000300800 */
[----:B------:R0:W-:Y:S04]  /*154e80*/  STL [R1+0x138], R21 ;  /* 0x0001381501007387 */ /* 0x0001e80000100800 */
[----:B0-----:R-:W4:Y:S01]  /*154e90*/  LDL.LU R21, [R1+0x94] ;  /* 0x0000940001157983 */ /* 0x001f220000300800 */
[----:B---3--:R-:W-:-:S04]  /*154ea0*/  LOP3.LUT R22, R22, 0xffff, RZ, 0xc0, !PT ;  /* 0x0000ffff16167812 */ /* 0x008fc800078ec0ff */
[----:B------:R-:W-:-:S05]  /*154eb0*/  PRMT R13, R13, 0x4210, R22 ;  /* 0x000042100d0d7816 */ /* 0x000fca0000000016 */
[----:B------:R0:W-:Y:S01]  /*154ec0*/  STL [R1+0x1f0], R13 ;  /* 0x0001f00d01007387 */ /* 0x0001e20000100800 */
[----:B------:R-:W-:Y:S02]  /*154ed0*/  LOP3.LUT R9, R9, 0xffff, RZ, 0xc0, !PT ;  /* 0x0000ffff09097812 */ /* 0x000fe400078ec0ff */
[----:B------:R-:W-:Y:S01]  /*154ee0*/  LOP3.LUT R28, R28, 0xffff, RZ, 0xc0, !PT ;  /* 0x0000ffff1c1c7812 */ /* 0x000fe200078ec0ff */
[----:B0-----:R-:W3:Y:S01]  /*154ef0*/  LDL.LU R13, [R1+0x605c] ;  /* 0x00605c00010d7983 */ /* 0x001ee20000300800 */
[----:B--2---:R-:W-:Y:S02]  /*154f00*/  LOP3.LUT R6, R6, 0xffff, RZ, 0xc0, !PT ;  /* 0x0000ffff06067812 */ /* 0x004fe400078ec0ff */
[----:B----4-:R-:W-:Y:S02]  /*154f10*/  PRMT R22, R21, 0x5210, R22 ;  /* 0x0000521015167816 */ /* 0x010fe40000000016 */
[----:B------:R-:W-:-:S03]  /*154f20*/  LOP3.LUT R21, R23, 0xffff, RZ, 0xc0, !PT ;  /* 0x0000ffff17157812 */ /* 0x000fc600078ec0ff */
[----:B------:R0:W-:Y:S01]  /*154f30*/  STL [R1+0x120], R22 ;  /* 0x0001201601007387 */ /* 0x0001e20000100800 */
[--C-:B------:R-:W-:Y:S02]  /*154f40*/  PRMT R23, R25, 0x4210, R21.reuse ;  /* 0x0000421019177816 */ /* 0x100fe40000000015 */
[----:B------:R-:W-:-:S03]  /*154f50*/  PRMT R21, R18, 0x5210, R21 ;  /* 0x0000521012157816 */ /* 0x000fc60000000015 */
[----:B------:R1:W-:Y:S01]  /*154f60*/  STL [R1+0x1f4], R23 ;  /* 0x0001f41701007387 */ /* 0x0003e20000100800 */
[----:B0-----:R-:W-:Y:S02]  /*154f70*/  LOP3.LUT R22, R24, 0xffff, RZ, 0xc0, !PT ;  /* 0x0000ffff18167812 */ /* 0x001fe400078ec0ff */
[----:B------:R-:W-:Y:S01]  /*154f80*/  LOP3.LUT R24, R29, 0xffff, RZ, 0xc0, !PT ;  /* 0x0000ffff1d187812 */ /* 0x000fe200078ec0ff */
[----:B------:R0:W-:Y:S01]  /*154f90*/  STL [R1+0x124], R21 ;  /* 0x0001241501007387 */ /* 0x0001e20000100800 */
[--C-:B------:R-:W-:Y:S02]  /*154fa0*/  PRMT R18, R14, 0x4210, R22.reuse ;  /* 0x000042100e127816 */ /* 0x100fe40000000016 */
[----:B------:R-:W-:Y:S02]  /*154fb0*/  PRMT R14, R26, 0x5210, R22 ;  /* 0x000052101a0e7816 */ /* 0x000fe40000000016 */
[----:B------:R-:W-:Y:S02]  /*154fc0*/  PRMT R22, R9, 0x3340, R24 ;  /* 0x0000334009167816 */ /* 0x000fe40000000018 */
[----:B------:R-:W-:-:S02]  /*154fd0*/  LOP3.LUT R25, R16, 0xffff, RZ, 0xc0, !PT ;  /* 0x0000ffff10197812 */ /* 0x000fc400078ec0ff */
[----:B-1----:R-:W-:Y:S02]  /*154fe0*/  LOP3.LUT R23, R19, 0xffff, RZ, 0xc0, !PT ;  /* 0x0000ffff13177812 */ /* 0x002fe400078ec0ff */
[----:B0-----:R-:W-:Y:S01]  /*154ff0*/  PRMT R21, R28, 0x3340, R0 ;  /* 0x000033401c157816 */ /* 0x001fe20000000000 */
[----:B------:R0:W-:Y:S04]  /*155000*/  STL [R1+0x1f8], R18 ;  /* 0x0001f81201007387 */ /* 0x0001e80000100800 */
[----:B------:R1:W-:Y:S04]  /*155010*/  STL [R1+0x128], R14 ;  /* 0x0001280e01007387 */ /* 0x0003e80000100800 */
[----:B------:R-:W2:Y:S01]  /*155020*/  LDL.LU R29, [R1+0x6f8] ;  /* 0x0006f800011d7983 */ /* 0x000ea20000300800 */
[----:B------:R-:W-:-:S02]  /*155030*/  PRMT R16, R22, 0x5410, R21 ;  /* 0x0000541016107816 */ /* 0x000fc40000000015 */
[----:B------:R-:W-:Y:S02]  /*155040*/  PRMT R21, R6, 0x3340, R0 ;  /* 0x0000334006157816 */ /* 0x000fe40000000000 */
[----:B------:R-:W-:Y:S01]  /*155050*/  PRMT R22, R25, 0x3340, R23 ;  /* 0x0000334019167816 */ /* 0x000fe20000000017 */
[----:B0-----:R-:W4:Y:S04]  /*155060*/  LDL.LU R18, [R1+0x5878] ;  /* 0x0058780001127983 */ /* 0x001f280000300800 */
[----:B-1----:R-:W3:Y:S04]  /*155070*/  LDL.LU R14, [R1+0x19e4] ;  /* 0x0019e400010e7983 */ /* 0x002ee80000300800 */
[----:B------:R0:W-:Y:S01]  /*155080*/  STL [R1+0x488], R16 ;  /* 0x0004881001007387 */ /* 0x0001e20000100800 */
[----:B------:R-:W-:-:S02]  /*155090*/  SHF.R.U32.HI R25, RZ, 0x8, R25 ;  /* 0x00000008ff197819 */ /* 0x000fc40000011619 */
[----:B------:R-:W-:Y:S01]  /*1550a0*/  SHF.R.U32.HI R23, RZ, 0x8, R23 ;  /* 0x00000008ff177819 */ /* 0x000fe20000011617 */
[----:B------:R-:W3:Y:S01]  /*1550b0*/  LDL.LU R19, [R1+0x6f4] ;  /* 0x0006f40001137983 */ /* 0x000ee20000300800 */
[----:B0-----:R-:W-:Y:S02]  /*1550c0*/  PRMT R16, R22, 0x5410, R21 ;  /* 0x0000541016107816 */ /* 0x001fe40000000015 */
[----:B------:R-:W-:Y:S02]  /*1550d0*/  SHF.R.U32.HI R22, RZ, 0x8, R9 ;  /* 0x00000008ff167819 */ /* 0x000fe40000011609 */
[----:B------:R-:W-:Y:S02]  /*1550e0*/  SHF.R.U32.HI R21, RZ, 0x8, R24 ;  /* 0x00000008ff157819 */ /* 0x000fe40000011618 */
[----:B------:R-:W-:Y:S02]  /*1550f0*/  LOP3.LUT R22, R22, 0xffff, RZ, 0xc0, !PT ;  /* 0x0000ffff16167812 */ /* 0x000fe400078ec0ff */
[----:B------:R-:W-:Y:S01]  /*155100*/  LOP3.LUT R21, R21, 0xffff, RZ, 0xc0, !PT ;  /* 0x0000ffff15157812 */ /* 0x000fe200078ec0ff */
[----:B------:R0:W-:Y:S04]  /*155110*/  STL [R1+0x484], R16 ;  /* 0x0004841001007387 */ /* 0x0001e80000100800 */
[----:B------:R-:W3:Y:S01]  /*155120*/  LDL.LU R26, [R1+0x5a4c] ;  /* 0x005a4c00011a7983 */ /* 0x000ee20000300800 */
[----:B------:R-:W-:-:S02]  /*155130*/  LOP3.LUT R24, R25, 0xffff, RZ, 0xc0, !PT ;  /* 0x0000ffff19187812 */ /* 0x000fc400078ec0ff */
[----:B------:R-:W-:Y:S01]  /*155140*/  LOP3.LUT R23, R23, 0xffff, RZ, 0xc0, !PT ;  /* 0x0000ffff17177812 */ /* 0x000fe200078ec0ff */
[----:B------:R-:W3:Y:S01]  /*155150*/  LDL.LU R9, [R1+0x5960] ;  /* 0x0059600001097983 */ /* 0x000ee20000300800 */
[----:B------:R-:W-:Y:S02]  /*155160*/  PRMT R22, R22, 0x3340, R21 ;  /* 0x0000334016167816 */ /* 0x000fe40000000015 */
[----:B------:R-:W-:Y:S01]  /*155170*/  PRMT R23, R24, 0x3340, R23 ;  /* 0x0000334018177816 */ /* 0x000fe20000000017 */
[----:B0-----:R-:W3:Y:S04]  /*155180*/  LDL.LU R16, [R1+0x1980] ;  /* 0x0019800001107983 */ /* 0x001ee80000300800 */
[----:B------:R-:W4:Y:S04]  /*155190*/  LDL.LU R25, [R1+0x1ac] ;  /* 0x0001ac0001197983 */ /* 0x000f280000300800 */
[----:B------:R-:W2:Y:S04]  /*1551a0*/  LDL.LU R21, [R1+0x58c0] ;  /* 0x0058c00001157983 */ /* 0x000ea80000300800 */
[----:B------:R0:W-:Y:S04]  /*1551b0*/  STL [R1+0x404], R22 ;  /* 0x0004041601007387 */ /* 0x0001e80000100800 */
[----:B0-----:R-:W3:Y:S04]  /*1551c0*/  LDL.LU R22, [R1+0x58bc] ;  /* 0x0058bc0001167983 */ /* 0x001ee80000300800 */
[----:B------:R-:W4:Y:S04]  /*1551d0*/  LDL.LU R24, [R1+0x704] ;  /* 0x0007040001187983 */ /* 0x000f280000300800 */
[----:B------:R0:W-:Y:S04]  /*1551e0*/  STL [R1+0x400], R23 ;  /* 0x0004001701007387 */ /* 0x0001e80000100800 */
[----:B0-----:R-:W4:Y:S01]  /*1551f0*/  LDL.LU R23, [R1+0x1a8] ;  /* 0x0001a80001177983 */ /* 0x001f220000300800 */
[----:B--2---:R-:W-:-:S02]  /*155200*/  LOP3.LUT R21, R21, 0xffff, RZ, 0xc0, !PT ;  /* 0x0000ffff15157812 */ /* 0x004fc400078ec0ff */
[----:B---3--:R-:W-:Y:S02]  /*155210*/  LOP3.LUT R22, R22, 0xffff, RZ, 0xc0, !PT ;  /* 0x0000ffff16167812 */ /* 0x008fe400078ec0ff */
[----:B----4-:R-:W-:-:S05]  /*155220*/  PRMT R24, R24, 0x4210, R21 ;  /* 0x0000421018187816 */ /* 0x010fca0000000015 */
[----:B------:R-:W-:Y:S01]  /*155230*/  STL [R1+0x1e0], R24 ;  /* 0x0001e01801007387 */ /* 0x000fe20000100800 */
[----:B------:R-:W-:Y:S02]  /*155240*/  PRMT R23, R23, 0x5210, R21 ;  /* 0x0000521017177816 */ /* 0x000fe40000000015 */
[----:B------:R-:W-:Y:S02]  /*155250*/  PRMT R21, R29, 0x4210, R22 ;  /* 0x000042101d157816 */ /* 0x000fe40000000016 */
[----:B------:R-:W2:Y:S04]  /*155260*/  LDL.LU R29, [R1+0x19ec] ;  /* 0x0019ec00011d7983 */ /* 0x000ea80000300800 */
[----:B------:R-:W-:Y:S04]  /*155270*/  STL [R1+0x110], R23 ;  /* 0x0001101701007387 */ /* 0x000fe80000100800 */
[----:B------:R0:W-:Y:S02]  /*155280*/  STL [R1+0x1e4], R21 ;  /* 0x0001e41501007387 */ /* 0x0001e40000100800 */
[----:B0-----:R-:W-:-:S02]  /*155290*/  SHF.R.U32.HI R21, RZ, 0x8, R6 ;  /* 0x00000008ff157819 */ /* 0x001fc40000011606 */
[----:B------:R-:W3:Y:S01]  /*1552a0*/  LDL.LU R6, [R1+0x6058] ;  /* 0x0060580001067983 */ /* 0x000ee20000300800 */
[----:B------:R-:W-:-:S05]  /*1552b0*/  PRMT R22, R25, 0x5210, R22 ;  /* 0x0000521019167816 */ /* 0x000fca0000000016 */
[----:B------:R0:W-:Y:S02]  /*1552c0*/  STL [R1+0x114], R22 ;  /* 0x0001141601007387 */ /* 0x0001e40000100800 */
[----:B0-----:R-:W-:Y:S02]  /*1552d0*/  SHF.R.U32.HI R22, RZ, 0x8, R28 ;  /* 0x00000008ff167819 */ /* 0x001fe4000001161c */
[----:B------:R-:W4:Y:S01]  /*1552e0*/  LDL.LU R28, [R1+0x6e8] ;  /* 0x0006e800011c7983 */ /* 0x000f220000300800 */
[----:B------:R-:W-:Y:S02]  /*1552f0*/  LOP3.LUT R21, R21, 0xffff, RZ, 0xc0, !PT ;  /* 0x0000ffff15157812 */ /* 0x000fe400078ec0ff */
[----:B------:R-:W-:Y:S02]  /*155300*/  LOP3.LUT R22, R22, 0xffff, RZ, 0xc0, !PT ;  /* 0x0000ffff16167812 */ /* 0x000fe400078ec0ff */
[----:B------:R-:W-:Y:S02]  /*155310*/  PRMT R24, R21, 0x3340, R0 ;  /* 0x0000334015187816 */ /* 0x000fe40000000000 */
[----:B------:R-:W-:-:S02]  /*155320*/  LOP3.LUT R21, R18, 0xffff, RZ, 0xc0, !PT ;  /* 0x0000ffff12157812 */ /* 0x000fc400078ec0ff */
[----:B------:R-:W-:Y:S02]  /*155330*/  PRMT R23, R22, 0x3340, R0 ;  /* 0x0000334016177816 */ /* 0x000fe40000000000 */
[----:B------:R-:W-:Y:S02]  /*155340*/  LOP3.LUT R22, R14, 0xffff, RZ, 0xc0, !PT ;  /* 0x0000ffff0e167812 */ /* 0x000fe400078ec0ff */
[--C-:B------:R-:W-:Y:S02]  /*155350*/  PRMT R14, R19, 0x4210, R21.reuse ;  /* 0x00004210130e7816 */ /* 0x100fe40000000015 */
[----:B------:R-:W-:Y:S01]  /*155360*/  PRMT R13, R13, 0x5210, R21 ;  /* 0x000052100d0d7816 */ /* 0x000fe20000000015 */
[----:B------:R-:W-:Y:S04]  /*155370*/  STL [R1+0x290], R24 ;  /* 0x0002901801007387 */ /* 0x000fe80000100800 */
[----:B------:R-:W-:Y:S04]  /*155380*/  STL [R1+0x28c], R23 ;  /* 0x00028c1701007387 */ /* 0x000fe80000100800 */
[----:B------:R0:W-:Y:S04]  /*155390*/  STL [R1+0x1e8], R14 ;  /* 0x0001e80e01007387 */ /* 0x0001e80000100800 */
[----:B------:R-:W4:Y:S04]  /*1553a0*/  LDL.LU R19, [R1+0x6f0] ;  /* 0x0006f00001137983 */ /* 0x000f280000300800 */
[----:B------:R-:W-:Y:S04]  /*1553b0*/  STL [R1+0x118], R13 ;  /* 0x0001180d01007387 */ /* 0x000fe80000100800 */
[----:B------:R-:W4:Y:S01]  /*1553c0*/  LDL.LU R25, [R1+0x1c4] ;  /* 0x0001c40001197983 */ /* 0x000f220000300800 */
[----:B0-----:R-:W-:-:S02]  /*1553d0*/  PRMT R14, R3, 0x5210, R22 ;  /* 0x00005210030e7816 */ /* 0x001fc40000000016 */
[----:B------:R-:W-:Y:S02]  /*1553e0*/  LOP3.LUT R23, R26, 0xffff, RZ, 0xc0, !PT ;  /* 0x0000ffff1a177812 */ /* 0x000fe400078ec0ff */
[----:B------:R-:W-:Y:S02]  /*1553f0*/  LOP3.LUT R24, R16, 0xffff, RZ, 0xc0, !PT ;  /* 0x0000ffff10187812 */ /* 0x000fe400078ec0ff */
[----:B---3--:R-:W-:-:S05]  /*155400*/  PRMT R6, R6, 0x4210, R22 ;  /* 0x0000421006067816 */ /* 0x008fca0000000016 */
[----:B------:R0:W-:Y:S01]  /*155410*/  STL [R1+0x1d0], R6 ;  /* 0x0001d00601007387 */ /* 0x0001e20000100800 */
[----:B------:R-:W-:-:S03]  /*155420*/  PRMT R22, R24, 0x3340, R23 ;  /* 0x0000334018167816 */ /* 0x000fc60000000017 */
[----:B0-----:R-:W3:Y:S04]  /*155430*/  LDL.LU R6, [R1+0x581c] ;  /* 0x00581c0001067983 */ /* 0x001ee80000300800 */
[----:B------:R-:W3:Y:S04]  /*155440*/  LDL.LU R3, [R1+0x1a8c] ;  /* 0x001a8c0001037983 */ /* 0x000ee80000300800 */
[----:B------:R-:W3:Y:S04]  /*155450*/  LDL.LU R13, [R1+0x1b68] ;  /* 0x001b6800010d7983 */ /* 0x000ee80000300800 */
[----:B------:R0:W-:Y:S02]  /*155460*/  STL [R1+0x100], R14 ;  /* 0x0001000e01007387 */ /* 0x0001e40000100800 */
[----:B0-----:R-:W-:-:S04]  /*155470*/  LOP3.LUT R14, R9, 0xffff, RZ, 0xc0, !PT ;  /* 0x0000ffff090e7812 */ /* 0x001fc800078ec0ff */
[----:B------:R-:W-:-:S04]  /*155480*/  PRMT R21, R14, 0x3340, R0 ;  /* 0x000033400e157816 */ /* 0x000fc80000000000 */
[----:B------:R-:W-:Y:S02]  /*155490*/  PRMT R9, R22, 0x5410, R21 ;  /* 0x0000541016097816 */ /* 0x000fe40000000015 */
[----:B------:R-:W-:Y:S02]  /*1554a0*/  SHF.R.U32.HI R22, RZ, 0x8, R24 ;  /* 0x00000008ff167819 */ /* 0x000fe40000011618 */
[----:B------:R-:W-:Y:S01]  /*1554b0*/  SHF.R.U32.HI R21, RZ, 0x8, R23 ;  /* 0x00000008ff157819 */ /* 0x000fe20000011617 */
[----:B------:R-:W3:Y:S01]  /*1554c0*/  LDL.LU R24, [R1+0x6e0] ;  /* 0x0006e00001187983 */ /* 0x000ee20000300800 */
[----:B------:R-:W-:Y:S02]  /*1554d0*/  LOP3.LUT R22, R22, 0xffff, RZ, 0xc0, !PT ;  /* 0x0000ffff16167812 */ /* 0x000fe400078ec0ff */
[----:B------:R-:W-:Y:S01]  /*1554e0*/  LOP3.LUT R21, R21, 0xffff, RZ, 0xc0, !PT ;  /* 0x0000ffff15157812 */ /* 0x000fe200078ec0ff */
[----:B------:R0:W-:Y:S01]  /*1554f0*/  STL [R1+0x46c], R9 ;  /* 0x00046c0901007387 */ /* 0x0001e20000100800 */
[----:B--2---:R-:W-:-:S04]  /*155500*/  LOP3.LUT R23, R29, 0xffff, RZ, 0xc0, !PT ;  /* 0x0000ffff1d177812 */ /* 0x004fc800078ec0ff */
[----:B----4-:R-:W-:Y:S02]  /*155510*/  PRMT R16, R28, 0x4210, R23 ;  /* 0x000042101c107816 */ /* 0x010fe40000000017 */
[----:B0-----:R-:W-:Y:S02]  /*155520*/  PRMT R9, R22, 0x3340, R21 ;  /* 0x0000334016097816 */ /* 0x001fe40000000015 */
[----:B------:R-:W2:Y:S04]  /*155530*/  LDL.LU R21, [R1+0x1984] ;  /* 0x0019840001157983 */ /* 0x000ea80000300800 */
[----:B------:R-:W4:Y:S04]  /*155540*/  LDL.LU R22, [R1+0x58c8] ;  /* 0x0058c80001167983 */ /* 0x000f280000300800 */
[----:B------:R0:W-:Y:S04]  /*155550*/  STL [R1+0x3f8], R9 ;  /* 0x0003f80901007387 */ /* 0x0001e80000100800 */
[----:B------:R-:W3:Y:S04]  /*155560*/  LDL.LU R18, [R1+0x58d8] ;  /* 0x0058d80001127983 */ /* 0x000ee80000300800 */
[----:B------:R-:W3:Y:S01]  /*155570*/  LDL.LU R26, [R1+0x6dc] ;  /* 0x0006dc00011a7983 */ /* 0x000ee20000300800 */
[----:B------:R-:W-:-:S03]  /*155580*/  PRMT R20, R20, 0x5210, R23 ;  /* 0x0000521014147816 */ /* 0x000fc60000000017 */
[----:B0-----:R-:W3:Y:S04]  /*155590*/  LDL.LU R9, [R1+0x1cc] ;  /* 0x0001cc0001097983 */ /* 0x001ee80000300800 */
[----:B------:R0:W-:Y:S04]  /*1555a0*/  STL [R1+0x1d4], R16 ;  /* 0x0001d41001007387 */ /* 0x0001e80000100800 */
[----:B0-----:R-:W3:Y:S04]  /*1555b0*/  LDL.LU R16, [R1+0x589c] ;  /* 0x00589c0001107983 */ /* 0x001ee80000300800 */
[----:B------:R-:W3:Y:S04]  /*1555c0*/  LDL.LU R29, [R1+0x1a10] ;  /* 0x001a1000011d7983 */ /* 0x000ee80000300800 */
[----:B------:R-:W3:Y:S04]  /*1555d0*/  LDL.LU R28, [R1+0x6d8] ;  /* 0x0006d800011c7983 */ /* 0x000ee80000300800 */
[----:B------:R-:W3:Y:S04]  /*1555e0*/  LDL.LU R23, [R1+0x1bc] ;  /* 0x0001bc0001177983 */ /* 0x000ee80000300800 */
[----:B------:R0:W-:Y:S04]  /*1555f0*/  STL [R1+0x104], R20 ;  /* 0x0001041401007387 */ /* 0x0001e80000100800 */
[----:B0-----:R-:W3:Y:S01]  /*155600*/  LDL.LU R20, [R1+0x6c0] ;  /* 0x0006c00001147983 */ /* 0x001ee20000300800 */
[----:B--2---:R-:W-:-:S02]  /*155610*/  LOP3.LUT R21, R21, 0xffff, RZ, 0xc0, !PT ;  /* 0x0000ffff15157812 */ /* 0x004fc400078ec0ff */
[----:B----4-:R-:W-:Y:S02]  /*155620*/  LOP3.LUT R22, R22, 0xffff, RZ, 0xc0, !PT ;  /* 0x0000ffff16167812 */ /* 0x010fe400078ec0ff */
[----:B------:R-:W-:-:S05]  /*155630*/  PRMT R19, R19, 0x4210, R21 ;  /* 0x0000421013137816 */ /* 0x000fca0000000015 */
[----:B------:R0:W-:Y:S04]  /*155640*/  STL [R1+0x1d8], R19 ;  /* 0x0001d81301007387 */ /* 0x0001e80000100800 */
[----:B0-----:R-:W2:Y:S01]  /*155650*/  LDL.LU R19, [R1+0x6054] ;  /* 0x0060540001137983 */ /* 0x001ea20000300800 */
[----:B---3--:R-:W-:Y:S02]  /*155660*/  PRMT R21, R23, 0x5210, R21 ;  /* 0x0000521017157816 */ /* 0x008fe40000000015 */
[----:B------:R-:W-:-:S03]  /*155670*/  PRMT R23, R24, 0x4210, R22 ;  /* 0x0000421018177816 */ /* 0x000fc60000000016 */
[----:B------:R0:W-:Y:S01]  /*155680*/  STL [R1+0x108], R21 ;  /* 0x0001081501007387 */ /* 0x0001e20000100800 */
[----:B------:R-:W-:-:S03]  /*155690*/  LOP3.LUT R24, R6, 0xffff, RZ, 0xc0, !PT ;  /* 0x0000ffff06187812 */ /* 0x000fc600078ec0ff */
[----:B------:R1:W-:Y:S04]  /*1556a0*/  STL [R1+0x1c0], R23 ;  /* 0x0001c01701007387 */ /* 0x0003e80000100800 */
[----:B------:R-:W3:Y:S01]  /*1556b0*/  LDL.LU R6, [R1+0x582c] ;  /* 0x00582c0001067983 */ /* 0x000ee20000300800 */
[----:B0-----:R-:W-:Y:S02]  /*1556c0*/  PRMT R21, R25, 0x5210, R22 ;  /* 0x0000521019157816 */ /* 0x001fe40000000016 */
[----:B------:R-:W-:Y:S02]  /*1556d0*/  LOP3.LUT R25, R3, 0xffff, RZ, 0xc0, !PT ;  /* 0x0000ffff03197812 */ /* 0x000fe400078ec0ff */
[----:B-1----:R-:W-:Y:S01]  /*1556e0*/  LOP3.LUT R23, R13, 0xffff, RZ, 0xc0, !PT ;  /* 0x0000ffff0d177812 */ /* 0x002fe200078ec0ff */
[----:B------:R0:W-:Y:S04]  /*1556f0*/  STL [R1+0xf0], R21 ;  /* 0x0000f01501007387 */ /* 0x0001e80000100800 */
[----:B------:R-:W4:Y:S04]  /*155700*/  LDL.LU R13, [R1+0x1a9c] ;  /* 0x001a9c00010d7983 */ /* 0x000f280000300800 */
[----:B------:R-:W4:Y:S01]  /*155710*/  LDL.LU R3, [R1+0x1b6c] ;  /* 0x001b6c0001037983 */ /* 0x000f220000300800 */
[----:B------:R-:W-:-:S02]  /*155720*/  PRMT R22, R24, 0x3340, R23 ;  /* 0x0000334018167816 */ /* 0x000fc40000000017 */
[----:B0-----:R-:W-:-:S04]  /*155730*/  PRMT R21, R25, 0x3340, R0 ;  /* 0x0000334019157816 */ /* 0x001fc80000000000 */
[----:B------:R-:W-:Y:S02]  /*155740*/  PRMT R21, R22, 0x5410, R21 ;  /* 0x0000541016157816 */ /* 0x000fe40000000015 */
[----:B------:R-:W-:-:S03]  /*155750*/  SHF.R.U32.HI R22, RZ, 0x8, R24 ;  /* 0x00000008ff167819 */ /* 0x000fc60000011618 */
[----:B------:R0:W-:Y:S01]  /*155760*/  STL [R1+0x47c], R21 ;  /* 0x00047c1501007387 */ /* 0x0001e20000100800 */
[----:B------:R-:W-:Y:S02]  /*155770*/  LOP3.LUT R22, R22, 0xffff, RZ, 0xc0, !PT ;  /* 0x0000ffff16167812 */ /* 0x000fe400078ec0ff */
[----:B------:R-:W-:Y:S02]  /*155780*/  SHF.R.U32.HI R25, RZ, 0x8, R25 ;  /* 0x00000008ff197819 */ /* 0x000fe40000011619 */
[----:B0-----:R-:W-:-:S04]  /*155790*/  SHF.R.U32.HI R21, RZ, 0x8, R23 ;  /* 0x00000008ff157819 */ /* 0x001fc80000011617 */
[----:B------:R-:W-:-:S04]  /*1557a0*/  LOP3.LUT R21, R21, 0xffff, RZ, 0xc0, !PT ;  /* 0x0000ffff15157812 */ /* 0x000fc800078ec0ff */
[----:B------:R-:W-:Y:S02]  /*1557b0*/  PRMT R23, R22, 0x3340, R21 ;  /* 0x0000334016177816 */ /* 0x000fe40000000015 */
[----:B------:R-:W-:Y:S02]  /*1557c0*/  LOP3.LUT R21, R25, 0xffff, RZ, 0xc0, !PT ;  /* 0x0000ffff19157812 */ /* 0x000fe400078ec0ff */
[----:B------:R-:W-:Y:S02]  /*1557d0*/  LOP3.LUT R22, R18, 0xffff, RZ, 0xc0, !PT ;  /* 0x0000ffff12167812 */ /* 0x000fe400078ec0ff */
[----:B------:R-:W-:Y:S01]  /*1557e0*/  PRMT R21, R21, 0x3340, R0 ;  /* 0x0000334015157816 */ /* 0x000fe20000000000 */
[----:B------:R-:W-:Y:S01]  /*1557f0*/  STL [R1+0x3f0], R23 ;  /* 0x0003f01701007387 */ /* 0x000fe20000100800 */
[--C-:B------:R-:W-:Y:S02]  /*155800*/  PRMT R18, R26, 0x4210, R22.reuse ;  /* 0x000042101a127816 */ /* 0x100fe40000000016 */
[----:B------:R-:W-:Y:S01]  /*155810*/  PRMT R9, R9, 0x5210, R22 ;  /* 0x0000521009097816 */ /* 0x000fe20000000016 */
[----:B------:R0:W-:Y:S04]  /*155820*/  STL [R1+0x27c], R21 ;  /* 0x00027c1501007387 */ /* 0x0001e80000100800 */
[----:B------:R1:W-:Y:S01]  /*155830*/  STL [R1+0x1c4], R18 ;  /* 0x0001c41201007387 */ /* 0x0003e20000100800 */
[----:B------:R-:W-:-:S03]  /*155840*/  LOP3.LUT R22, R29, 0xffff, RZ, 0xc0, !PT ;  /* 0x0000ffff1d167812 */ /* 0x000fc600078ec0ff */
[----:B------:R2:W-:Y:S01]  /*155850*/  STL [R1+0xf4], R9 ;  /* 0x0000f40901007387 */ /* 0x0005e20000100800 */
[----:B0-----:R-:W-:-:S04]  /*155860*/  LOP3.LUT R21, R16, 0xffff, RZ, 0xc0, !PT ;  /* 0x0000ffff10157812 */ /* 0x001fc800078ec0ff */
[--C-:B-1----:R-:W-:Y:S02]  /*155870*/  PRMT R18, R28, 0x4210, R21.reuse ;  /* 0x000042101c127816 */ /* 0x102fe40000000015 */
[--C-:B------:R-:W-:Y:S02]  /*155880*/  PRMT R16, R20, 0x4210, R22.reuse ;  /* 0x0000421014107816 */ /* 0x100fe40000000016 */
[----:B------:R-:W-:Y:S01]  /*155890*/  PRMT R17, R17, 0x5210, R22 ;  /* 0x0000521011117816 */ /* 0x000fe20000000016 */
[----:B------:R-:W-:Y:S04]  /*1558a0*/  STL [R1+0x1c8], R18 ;  /* 0x0001c81201007387 */ /* 0x000fe80000100800 */
[----:B------:R-:W4:Y:S01]  /*1558b0*/  LDL.LU R26, [R1+0x6c4] ;  /* 0x0006c400011a7983 */ /* 0x000f220000300800 */
[----:B--2---:R-:W-:-:S05]  /*1558c0*/  PRMT R9, R19, 0x5210, R21 ;  /* 0x0000521013097816 */ /* 0x004fca0000000015 */
[----:B------:R0:W-:Y:S01]  /*1558d0*/  STL [R1+0xf8], R9 ;  /* 0x0000f80901007387 */ /* 0x0001e20000100800 */
[----:B---3--:R-:W-:-:S03]  /*1558e0*/  LOP3.LUT R24, R6, 0xffff, RZ, 0xc0, !PT ;  /* 0x0000ffff06187812 */ /* 0x008fc600078ec0ff */
[----:B0-----:R-:W2:Y:S04]  /*1558f0*/  LDL.LU R9, [R1+0x1fc] ;  /* 0x0001fc0001097983 */ /* 0x001ea80000300800 */
[----:B------:R0:W-:Y:S04]  /*155900*/  STL [R1+0x1b0], R16 ;  /* 0x0001b01001007387 */ /* 0x0001e80000100800 */
[----:B0-----:R-:W3:Y:S01]  /*155910*/  LDL.LU R16, [R1+0x6a0] ;  /* 0x0006a00001107983 */ /* 0x001ee20000300800 */
[----:B----4-:R-:W-:Y:S02]  /*155920*/  LOP3.LUT R13, R13, 0xffff, RZ, 0xc0, !PT ;  /* 0x0000ffff0d0d7812 */ /* 0x010fe400078ec0ff */
[----:B------:R-:W-:Y:S01]  /*155930*/  LOP3.LUT R23, R3, 0xffff, RZ, 0xc0, !PT ;  /* 0x0000ffff03177812 */ /* 0x000fe200078ec0ff */
[----:B------:R-:W4:Y:S01]  /*155940*/  LDL.LU R25, [R1+0x6a8] ;  /* 0x0006a80001197983 */ /* 0x000f220000300800 */
[----:B------:R-:W-:-:S02]  /*155950*/  PRMT R21, R13, 0x3340, R0 ;  /* 0x000033400d157816 */ /* 0x000fc40000000000 */
[----:B------:R-:W-:Y:S01]  /*155960*/  PRMT R22, R24, 0x3340, R23 ;  /* 0x0000334018167816 */ /* 0x000fe20000000017 */
[----:B------:R0:W-:Y:S04]  /*155970*/  STL [R1+0xe0], R17 ;  /* 0x0000e01101007387 */ /* 0x0001e80000100800 */
[----:B------:R-:W4:Y:S04]  /*155980*/  LDL.LU R18, [R1+0x21c] ;  /* 0x00021c0001127983 */ /* 0x000f280000300800 */
[----:B------:R-:W4:Y:S01]  /*155990*/  LDL.LU R29, [R1+0x67c] ;  /* 0x00067c00011d7983 */ /* 0x000f220000300800 */
[----:B------:R-:W-:-:S02]  /*1559a0*/  PRMT R22, R22, 0x5410, R21 ;  /* 0x0000541016167816 */ /* 0x000fc40000000015 */
[----:B------:R-:W-:Y:S01]  /*1559b0*/  SHF.R.U32.HI R21, RZ, 0x8, R14 ;  /* 0x00000008ff157819 */ /* 0x000fe2000001160e */
[----:B------:R-:W4:Y:S04]  /*1559c0*/  LDL.LU R28, [R1+0x5b14] ;  /* 0x005b1400011c7983 */ /* 0x000f280000300800 */
[----:B------:R-:W4:Y:S04]  /*1559d0*/  LDL.LU R6, [R1+0x5978] ;  /* 0x0059780001067983 */ /* 0x000f280000300800 */
[----:B------:R-:W4:Y:S01]  /*1559e0*/  LDL.LU R19, [R1+0x5a78] ;  /* 0x005a780001137983 */ /* 0x000f220000300800 */
[----:B------:R-:W-:-:S03]  /*1559f0*/  LOP3.LUT R21, R21, 0xffff, RZ, 0xc0, !PT ;  /* 0x0000ffff15157812 */ /* 0x000fc600078ec0ff */
[----:B------:R-:W4:Y:S04]  /*155a00*/  LDL.LU R20, [R1+0x5ad0] ;  /* 0x005ad00001147983 */ /* 0x000f280000300800 */
[----:B------:R-:W4:Y:S01]  /*155a10*/  LDL.LU R3, [R1+0x5940] ;  /* 0x0059400001037983 */ /* 0x000f220000300800 */
[----:B------:R-:W-:-:S03]  /*155a20*/  SHF.R.U32.HI R24, RZ, 0x8, R24 ;  /* 0x00000008ff187819 */ /* 0x000fc60000011618 */
[----:B0-----:R-:W4:Y:S04]  /*155a30*/  LDL.LU R17, [R1+0x59c0] ;  /* 0x0059c00001117983 */ /* 0x001f280000300800 */
[----:B------:R-:W4:Y:S01]  /*155a40*/  LDL.LU R14, [R1+0x6050] ;  /* 0x00605000010e7983 */ /* 0x000f220000300800 */
[----:B------:R-:W-:-:S03]  /*155a50*/  PRMT R21, R21, 0x3340, R0 ;  /* 0x0000334015157816 */ /* 0x000fc60000000000 */
[----:B------:R0:W-:Y:S02]  /*155a60*/  STL [R1+0x470], R22 ;  /* 0x0004701601007387 */ /* 0x0001e40000100800 */
[----:B0-----:R-:W-:Y:S02]  /*155a70*/  SHF.R.U32.HI R22, RZ, 0x8, R23 ;  /* 0x00000008ff167819 */ /* 0x001fe40000011617 */
[----:B------:R-:W-:Y:S02]  /*155a80*/  LOP3.LUT R23, R24, 0xffff, RZ, 0xc0, !PT ;  /* 0x0000ffff18177812 */ /* 0x000fe400078ec0ff */
[----:B------:R-:W4:Y:S04]  /*155a90*/  LDL.LU R24, [R1+0x58f0] ;  /* 0x0058f00001187983 */ /* 0x000f280000300800 */
[----:B------:R0:W-:Y:S01]  /*155aa0*/  STL [R1+0x274], R21 ;  /* 0x0002741501007387 */ /* 0x0001e20000100800 */
[----:B------:R-:W-:-:S03]  /*155ab0*/  LOP3.LUT R22, R22, 0xffff, RZ, 0xc0, !PT ;  /* 0x0000ffff16167812 */ /* 0x000fc600078ec0ff */
[----:B0-----:R-:W2:Y:S01]  /*155ac0*/  LDL.LU R21, [R1+0x1a18] ;  /* 0x001a180001157983 */ /* 0x001ea20000300800 */
[----:B------:R-:W-:-:S03]  /*155ad0*/  PRMT R23, R23, 0x3340, R22 ;  /* 0x0000334017177816 */ /* 0x000fc60000000016 */
[----:B------:R-:W3:Y:S04]  /*155ae0*/  LDL.LU R22, [R1+0x19b4] ;  /* 0x0019b40001167983 */ /* 0x000ee80000300800 */
[----:B------:R0:W-:Y:S04]  /*155af0*/  STL [R1+0x3f4], R23 ;  /* 0x0003f41701007387 */ /* 0x0001e80000100800 */
[----:B0-----:R-:W4:Y:S01]  /*155b00*/  LDL.LU R23, [R1+0x58f4] ;  /* 0x0058f40001177983 */ /* 0x001f220000300800 */
[----:B--2---:R-:W-:-:S04]  /*155b10*/  LOP3.LUT R21, R21, 0xffff, RZ, 0xc0, !PT ;  /* 0x0000ffff15157812 */ /* 0x004fc800078ec0ff */
[--C-:B------:R-:W-:Y:S02]  /*155b20*/  PRMT R26, R26, 0x4210, R21.reuse ;  /* 0x000042101a1a7816 */ /* 0x100fe40000000015 */
[----:B------:R-:W-:-:S03]  /*155b30*/  PRMT R21, R9, 0x5210, R21 ;  /* 0x0000521009157816 */ /* 0x000fc60000000015 */
[----:B------:R0:W-:Y:S01]  /*155b40*/  STL [R1+0x1b4], R26 ;  /* 0x0001b41a01007387 */ /* 0x0001e20000100800 */
[----:B---3--:R-:W-:-:S03]  /*155b50*/  LOP3.LUT R22, R22, 0xffff, RZ, 0xc0, !PT ;  /* 0x0000ffff16167812 */ /* 0x008fc600078ec0ff */
[----:B0-----:R-:W2:Y:S04]  /*155b60*/  LDL.LU R26, [R1+0x604c] ;  /* 0x00604c00011a7983 */ /* 0x001ea80000300800 */
[----:B------:R-:W3:Y:S04]  /*155b70*/  LDL.LU R9, [R1+0x6048] ;  /* 0x0060480001097983 */ /* 0x000ee80000300800 */
[----:B------:R0:W-:Y:S01]  /*155b80*/  STL [R1+0xe4], R21 ;  /* 0x0000e41501007387 */ /* 0x0001e20000100800 */
[----:B------:R-:W-:-:S03]  /*155b90*/  PRMT R16, R16, 0x4210, R22 ;  /* 0x0000421010107816 */ /* 0x000fc60000000016 */
[----:B0-----:R-:W2:Y:S04]  /*155ba0*/  LDL.LU R21, [R1+0x20c] ;  /* 0x00020c0001157983 */ /* 0x001ea80000300800 */
[----:B------:R0:W-:Y:S04]  /*155bb0*/  STL [R1+0x1b8], R16 ;  /* 0x0001b81001007387 */ /* 0x0001e80000100800 */
[----:B0-----:R-:W3:Y:S01]  /*155bc0*/  LDL.LU R16, [R1+0x6044] ;  /* 0x0060440001107983 */ /* 0x001ee20000300800 */
[----:B----4-:R-:W-:Y:S02]  /*155bd0*/  LOP3.LUT R6, R6, 0xffff, RZ, 0xc0, !PT ;  /* 0x0000ffff06067812 */ /* 0x010fe400078ec0ff */
[----:B------:R-:W-:-:S02]  /*155be0*/  LOP3.LUT R3, R3, 0xffff, RZ, 0xc0, !PT ;  /* 0x0000ffff03037812 */ /* 0x000fc400078ec0ff */
[----:B--2---:R-:W-:Y:S02]  /*155bf0*/  PRMT R22, R21, 0x5210, R22 ;  /* 0x0000521015167816 */ /* 0x004fe40000000016 */
[----:B------:R-:W-:-:S03]  /*155c00*/  LOP3.LUT R21, R23, 0xffff, RZ, 0xc0, !PT ;  /* 0x0000ffff17157812 */ /* 0x000fc600078ec0ff */
[----:B------:R0:W-:Y:S01]  /*155c10*/  STL [R1+0xe8], R22 ;  /* 0x0000e81601007387 */ /* 0x0001e20000100800 */
[--C-:B------:R-:W-:Y:S02]  /*155c20*/  PRMT R23, R18, 0x5210, R21.reuse ;  /* 0x0000521012177816 */ /* 0x100fe40000000015 */
[----:B0-----:R-:W-:Y:S02]  /*155c30*/  LOP3.LUT R22, R24, 0xffff, RZ, 0xc0, !PT ;  /* 0x0000ffff18167812 */ /* 0x001fe400078ec0ff */
[----:B------:R-:W-:Y:S02]  /*155c40*/  PRMT R24, R25, 0x4210, R21 ;  /* 0x0000421019187816 */ /* 0x000fe40000000015 */
[--C-:B------:R-:W-:Y:S02]  /*155c50*/  PRMT R21, R29, 0x4210, R22.reuse ;  /* 0x000042101d157816 */ /* 0x100fe40000000016 */
[----:B---3--:R-:W-:Y:S01]  /*155c60*/  PRMT R18, R16, 0x5210, R22 ;  /* 0x0000521010127816 */ /* 0x008fe20000000016 */
[----:B------:R0:W-:Y:S01]  /*155c70*/  STL [R1+0x1a0], R24 ;  /* 0x0001a01801007387 */ /* 0x0001e20000100800 */
[----:B------:R-:W-:-:S03]  /*155c80*/  LOP3.LUT R16, R28, 0xffff, RZ, 0xc0, !PT ;  /* 0x0000ffff1c107812 */ /* 0x000fc600078ec0ff */
[----:B------:R-:W-:Y:S04]  /*155c90*/  STL [R1+0xd0], R23 ;  /* 0x0000d01701007387 */ /* 0x000fe80000100800 */
[----:B------:R1:W-:Y:S01]  /*155ca0*/  STL [R1+0x1a4], R21 ;  /* 0x0001a41501007387 */ /* 0x0003e20000100800 */
[----:B------:R-:W-:Y:S02]  /*155cb0*/  LOP3.LUT R25, R20, 0xffff, RZ, 0xc0, !PT ;  /* 0x0000ffff14197812 */ /* 0x000fe400078ec0ff */
[----:B0-----:R-:W-:Y:S02]  /*155cc0*/  LOP3.LUT R24, R19, 0xffff, RZ, 0xc0, !PT ;  /* 0x0000ffff13187812 */ /* 0x001fe400078ec0ff */
[----:B-1----:R-:W-:Y:S02]  /*155cd0*/  PRMT R21, R6, 0x3340, R0 ;  /* 0x0000334006157816 */ /* 0x002fe40000000000 */
[----:B------:R-:W-:-:S02]  /*155ce0*/  PRMT R22, R16, 0x3340, R24 ;  /* 0x0000334010167816 */ /* 0x000fc40000000018 */
[----:B------:R-:W-:Y:S01]  /*155cf0*/  LOP3.LUT R23, R17, 0xffff, RZ, 0xc0, !PT ;  /* 0x0000ffff11177812 */ /* 0x000fe200078ec0ff */
[----:B------:R0:W-:Y:S04]  /*155d00*/  STL [R1+0xd4], R18 ;  /* 0x0000d41201007387 */ /* 0x0001e80000100800 */
[----:B------:R-:W2:Y:S01]  /*155d10*/  LDL.LU R19, [R1+0x694] ;  /* 0x0006940001137983 */ /* 0x000ea20000300800 */
[----:B------:R-:W-:Y:S02]  /*155d20*/  PRMT R17, R22, 0x5410, R21 ;  /* 0x0000541016117816 */ /* 0x000fe40000000015 */
[----:B------:R-:W-:Y:S02]  /*155d30*/  PRMT R21, R3, 0x3340, R0 ;  /* 0x0000334003157816 */ /* 0x000fe40000000000 */
[----:B------:R-:W-:Y:S01]  /*155d40*/  PRMT R22, R25, 0x3340, R23 ;  /* 0x0000334019167816 */ /* 0x000fe20000000017 */
[----:B------:R-:W3:Y:S04]  /*155d50*/  LDL.LU R20, [R1+0x678] ;  /* 0x0006780001147983 */ /* 0x000ee80000300800 */
[----:B------:R1:W-:Y:S01]  /*155d60*/  STL [R1+0x458], R17 ;  /* 0x0004581101007387 */ /* 0x0003e20000100800 */
[----:B------:R-:W-:-:S03]  /*155d70*/  SHF.R.U32.HI R25, RZ, 0x8, R25 ;  /* 0x00000008ff197819 */ /* 0x000fc60000011619 */
[----:B0-----:R-:W4:Y:S01]  /*155d80*/  LDL.LU R18, [R1+0x65c] ;  /* 0x00065c0001127983 */ /* 0x001f220000300800 */
[----:B-1----:R-:W-:Y:S02]  /*155d90*/  PRMT R17, R22, 0x5410, R21 ;  /* 0x0000541016117816 */ /* 0x002fe40000000015 */
[----:B------:R-:W-:Y:S02]  /*155da0*/  SHF.R.U32.HI R21, RZ, 0x8, R24 ;  /* 0x00000008ff157819 */ /* 0x000fe40000011618 */
[----:B------:R-:W-:Y:S01]  /*155db0*/  SHF.R.U32.HI R22, RZ, 0x8, R16 ;  /* 0x00000008ff167819 */ /* 0x000fe20000011610 */
[----:B------:R0:W-:Y:S01]  /*155dc0*/  STL [R1+0x454], R17 ;  /* 0x0004541101007387 */ /* 0x0001e20000100800 */
[----:B------:R-:W-:-:S03]  /*155dd0*/  LOP3.LUT R21, R21, 0xffff, RZ, 0xc0, !PT ;  /* 0x0000ffff15157812 */ /* 0x000fc600078ec0ff */
[----:B------:R-:W4:Y:S01]  /*155de0*/  LDL.LU R16, [R1+0x674] ;  /* 0x0006740001107983 */ /* 0x000f220000300800 */
[----:B------:R-:W-:-:S03]  /*155df0*/  LOP3.LUT R22, R22, 0xffff, RZ, 0xc0, !PT ;  /* 0x0000ffff16167812 */ /* 0x000fc600078ec0ff */
[----:B------:R-:W4:Y:S04]  /*155e00*/  LDL.LU R29, [R1+0x5ae8] ;  /* 0x005ae800011d7983 */ /* 0x000f280000300800 */
[----:B------:R-:W4:Y:S01]  /*155e10*/  LDL.LU R28, [R1+0x5958] ;  /* 0x00595800011c7983 */ /* 0x000f220000300800 */
[----:B------:R-:W-:Y:S02]  /*155e20*/  LOP3.LUT R24, R25, 0xffff, RZ, 0xc0, !PT ;  /* 0x0000ffff19187812 */ /* 0x000fe400078ec0ff */
[----:B------:R-:W-:Y:S02]  /*155e30*/  PRMT R22, R22, 0x3340, R21 ;  /* 0x0000334016167816 */ /* 0x000fe40000000015 */
[----:B------:R-:W-:Y:S01]  /*155e40*/  SHF.R.U32.HI R23, RZ, 0x8, R23 ;  /* 0x00000008ff177819 */ /* 0x000fe20000011617 */
[----:B0-----:R-:W4:Y:S04]  /*155e50*/  LDL.LU R17, [R1+0x59d4] ;  /* 0x0059d40001117983 */ /* 0x001f280000300800 */
[----:B------:R-:W4:Y:S04]  /*155e60*/  LDL.LU R25, [R1+0x19cc] ;  /* 0x0019cc0001197983 */ /* 0x000f280000300800 */
[----:B------:R-:W2:Y:S01]  /*155e70*/  LDL.LU R21, [R1+0x58b4] ;  /* 0x0058b40001157983 */ /* 0x000ea20000300800 */
[----:B------:R-:W-:-:S03]  /*155e80*/  LOP3.LUT R23, R23, 0xffff, RZ, 0xc0, !PT ;  /* 0x0000ffff17177812 */ /* 0x000fc600078ec0ff */
[----:B------:R0:W-:Y:S01]  /*155e90*/  STL [R1+0x3e8], R22 ;  /* 0x0003e81601007387 */ /* 0x0001e20000100800 */
[----:B------:R-:W-:-:S03]  /*155ea0*/  PRMT R23, R24, 0x3340, R23 ;  /* 0x0000334018177816 */ /* 0x000fc60000000017 */
[----:B0-----:R-:W3:Y:S04]  /*155eb0*/  LDL.LU R22, [R1+0x1a40] ;  /* 0x001a400001167983 */ /* 0x001ee80000300800 */
[----:B------:R-:W4:Y:S04]  /*155ec0*/  LDL.LU R24, [R1+0x224] ;  /* 0x0002240001187983 */ /* 0x000f280000300800 */
[----:B------:R0:W-:Y:S04]  /*155ed0*/  STL [R1+0x3e4], R23 ;  /* 0x0003e41701007387 */ /* 0x0001e80000100800 */
[----:B0-----:R-:W4:Y:S01]  /*155ee0*/  LDL.LU R23, [R1+0x1a44] ;  /* 0x001a440001177983 */ /* 0x001f220000300800 */
[----:B--2---:R-:W-:-:S04]  /*155ef0*/  LOP3.LUT R21, R21, 0xffff, RZ, 0xc0, !PT ;  /* 0x0000ffff15157812 */ /* 0x004fc800078ec0ff */
[----:B------:R-:W-:-:S05]  /*155f00*/  PRMT R19, R19, 0x4210, R21 ;  /* 0x0000421013137816 */ /* 0x000fca0000000015 */
[----:B------:R0:W-:Y:S01]  /*155f10*/  STL [R1+0x1a8], R19 ;  /* 0x0001a81301007387 */ /* 0x0001e20000100800 */
[----:B---3--:R-:W-:Y:S02]  /*155f20*/  LOP3.LUT R22, R22, 0xffff, RZ, 0xc0, !PT ;  /* 0x0000ffff16167812 */ /* 0x008fe400078ec0ff */
[----:B----4-:R-:W-:Y:S02]  /*155f30*/  PRMT R24, R24, 0x5210, R21 ;  /* 0x0000521018187816 */ /* 0x010fe40000000015 */
[--C-:B------:R-:W-:Y:S01]  /*155f40*/  PRMT R21, R20, 0x4210, R22.reuse ;  /* 0x0000421014157816 */ /* 0x100fe20000000016 */
[----:B0-----:R-:W2:Y:S04]  /*155f50*/  LDL.LU R19, [R1+0x5904] ;  /* 0x0059040001137983 */ /* 0x001ea80000300800 */
[----:B------:R-:W3:Y:S01]  /*155f60*/  LDL.LU R20, [R1+0x664] ;  /* 0x0006640001147983 */ /* 0x000ee20000300800 */
[----:B------:R-:W-:-:S03]  /*155f70*/  PRMT R22, R9, 0x5210, R22 ;  /* 0x0000521009167816 */ /* 0x000fc60000000016 */
[----:B------:R-:W-:Y:S04]  /*155f80*/  STL [R1+0xd8], R24 ;  /* 0x0000d81801007387 */ /* 0x000fe80000100800 */
[----:B------:R0:W-:Y:S04]  /*155f90*/  STL [R1+0x190], R21 ;  /* 0x0001901501007387 */ /* 0x0001e80000100800 */
[----:B------:R-:W4:Y:S01]  /*155fa0*/  LDL.LU R9, [R1+0x6040] ;  /* 0x0060400001097983 */ /* 0x000f220000300800 */
[----:B0-----:R-:W-:-:S03]  /*155fb0*/  SHF.R.U32.HI R21, RZ, 0x8, R3 ;  /* 0x00000008ff157819 */ /* 0x001fc60000011603 */
[----:B------:R-:W4:Y:S04]  /*155fc0*/  LDL.LU R3, [R1+0x603c] ;  /* 0x00603c0001037983 */ /* 0x000f280000300800 */
[----:B------:R0:W-:Y:S02]  /*155fd0*/  STL [R1+0xc0], R22 ;  /* 0x0000c01601007387 */ /* 0x0001e40000100800 */
[----:B0-----:R-:W-:Y:S02]  /*155fe0*/  SHF.R.U32.HI R22, RZ, 0x8, R6 ;  /* 0x00000008ff167819 */ /* 0x001fe40000011606 */
[----:B------:R-:W4:Y:S01]  /*155ff0*/  LDL.LU R6, [R1+0x5908] ;  /* 0x0059080001067983 */ /* 0x000f220000300800 */
[----:B------:R-:W-:-:S04]  /*156000*/  LOP3.LUT R21, R21, 0xffff, RZ, 0xc0, !PT ;  /* 0x0000ffff15157812 */ /* 0x000fc800078ec0ff */
[----:B------:R-:W-:Y:S02]  /*156010*/  PRMT R21, R21, 0x3340, R0 ;  /* 0x0000334015157816 */ /* 0x000fe40000000000 */
[----:B------:R-:W-:-:S03]  /*156020*/  LOP3.LUT R22, R22, 0xffff, RZ, 0xc0, !PT ;  /* 0x0000ffff16167812 */ /* 0x000fc600078ec0ff */
[----:B------:R0:W-:Y:S01]  /*156030*/  STL [R1+0x278], R21 ;  /* 0x0002781501007387 */ /* 0x0001e20000100800 */
[----:B------:R-:W-:Y:S02]  /*156040*/  PRMT R24, R22, 0x3340, R0 ;  /* 0x0000334016187816 */ /* 0x000fe40000000000 */
[----:B------:R-:W-:Y:S02]  /*156050*/  LOP3.LUT R22, R25, 0xffff, RZ, 0xc0, !PT ;  /* 0x0000ffff19167812 */ /* 0x000fe400078ec0ff */
[----:B0-----:R-:W-:-:S04]  /*156060*/  LOP3.LUT R21, R23, 0xffff, RZ, 0xc0, !PT ;  /* 0x0000ffff17157812 */ /* 0x001fc800078ec0ff */
[--C-:B------:R-:W-:Y:S01]  /*156070*/  PRMT R23, R18, 0x4210, R21.reuse ;  /* 0x0000421012177816 */ /* 0x100fe20000000015 */
[----:B------:R0:W-:Y:S01]  /*156080*/  STL [R1+0x288], R24 ;  /* 0x0002881801007387 */ /* 0x0001e20000100800 */
[----:B------:R-:W-:Y:S02]  /*156090*/  LOP3.LUT R25, R28, 0xffff, RZ, 0xc0, !PT ;  /* 0x0000ffff1c197812 */ /* 0x000fe400078ec0ff */
[----:B------:R-:W-:Y:S01]  /*1560a0*/  PRMT R18, R26, 0x5210, R21 ;  /* 0x000052101a127816 */ /* 0x000fe20000000015 */
[----:B------:R1:W-:Y:S01]  /*1560b0*/  STL [R1+0x194], R23 ;  /* 0x0001941701007387 */ /* 0x0003e20000100800 */
[--C-:B------:R-:W-:Y:S02]  /*1560c0*/  PRMT R16, R16, 0x4210, R22.reuse ;  /* 0x0000421010107816 */ /* 0x100fe40000000016 */
[----:B------:R-:W-:Y:S02]  /*1560d0*/  PRMT R14, R14, 0x5210, R22 ;  /* 0x000052100e0e7816 */ /* 0x000fe40000000016 */
[----:B0-----:R-:W-:-:S02]  /*1560e0*/  LOP3.LUT R24, R29, 0xffff, RZ, 0xc0, !PT ;  /* 0x0000ffff1d187812 */ /* 0x001fc400078ec0ff */
[----:B-1----:R-:W-:Y:S02]  /*1560f0*/  LOP3.LUT R23, R17, 0xffff, RZ, 0xc0, !PT ;  /* 0x0000ffff11177812 */ /* 0x002fe400078ec0ff */
[----:B------:R-:W-:Y:S01]  /*156100*/  PRMT R21, R25, 0x3340, R0 ;  /* 0x0000334019157816 */ /* 0x000fe20000000000 */
[----:B------:R-:W-:Y:S01]  /*156110*/  STL [R1+0xc4], R18 ;  /* 0x0000c41201007387 */ /* 0x000fe20000100800 */
[----:B------:R-:W-:-:S03]  /*156120*/  PRMT R22, R24, 0x3340, R23 ;  /* 0x0000334018167816 */ /* 0x000fc60000000017 */
[----:B------:R0:W-:Y:S04]  /*156130*/  STL [R1+0x198], R16 ;  /* 0x0001981001007387 */ /* 0x0001e80000100800 */
[----:B------:R1:W-:Y:S01]  /*156140*/  STL [R1+0xc8], R14 ;  /* 0x0000c80e01007387 */ /* 0x0003e20000100800 */
[----:B0-----:R-:W-:Y:S02]  /*156150*/  PRMT R16, R22, 0x5410, R21 ;  /* 0x0000541016107816 */ /* 0x001fe40000000015 */
[----:B------:R-:W-:Y:S02]  /*156160*/  SHF.R.U32.HI R22, RZ, 0x8, R24 ;  /* 0x00000008ff167819 */ /* 0x000fe40000011618 */
[----:B------:R-:W-:Y:S01]  /*156170*/  SHF.R.U32.HI R21, RZ, 0x8, R23 ;  /* 0x00000008ff157819 */ /* 0x000fe20000011617 */
[----:B-1----:R-:W4:Y:S04]  /*156180*/  LDL.LU R14, [R1+0x5e8] ;  /* 0x0005e800010e7983 */ /* 0x002f280000300800 */
[----:B------:R-:W4:Y:S01]  /*156190*/  LDL.LU R17, [R1+0x5aa4] ;  /* 0x005aa40001117983 */ /* 0x000f220000300800 */
[----:B------:R-:W-:-:S02]  /*1561a0*/  LOP3.LUT R22, R22, 0xffff, RZ, 0xc0, !PT ;  /* 0x0000ffff16167812 */ /* 0x000fc400078ec0ff */
[----:B------:R-:W-:Y:S01]  /*1561b0*/  LOP3.LUT R21, R21, 0xffff, RZ, 0xc0, !PT ;  /* 0x0000ffff15157812 */ /* 0x000fe200078ec0ff */
[----:B------:R0:W-:Y:S04]  /*1561c0*/  STL [R1+0x448], R16 ;  /* 0x0004481001007387 */ /* 0x0001e80000100800 */
[----:B------:R-:W4:Y:S01]  /*1561d0*/  LDL.LU R26, [R1+0x5928] ;  /* 0x00592800011a7983 */ /* 0x000f220000300800 */
[----:B------:R-:W-:-:S05]  /*1561e0*/  PRMT R18, R22, 0x3340, R21 ;  /* 0x0000334016127816 */ /* 0x000fca0000000015 */
[----:B------:R3:W-:Y:S04]  /*1561f0*/  STL [R1+0x5e20], R18 ;  /* 0x005e201201007387 */ /* 0x0007e80000100800 */
[----:B0-----:R-:W4:Y:S01]  /*156200*/  LDL.LU R16, [R1+0x5ab0] ;  /* 0x005ab00001107983 */ /* 0x001f220000300800 */
[----:B--2---:R-:W-:-:S04]  /*156210*/  LOP3.LUT R23, R19, 0xffff, RZ, 0xc0, !PT ;  /* 0x0000ffff13177812 */ /* 0x004fc800078ec0ff */
[--C-:B---3--:R-:W-:Y:S02]  /*156220*/  PRMT R18, R20, 0x4210, R23.reuse ;  /* 0x0000421014127816 */ /* 0x108fe40000000017 */
[----:B------:R-:W-:-:S03]  /*156230*/  PRMT R11, R11, 0x5210, R23 ;  /* 0x000052100b0b7816 */ /* 0x000fc60000000017 */
[----:B------:R-:W-:Y:S04]  /*156240*/  STL [R1+0x170], R18 ;  /* 0x0001701201007387 */ /* 0x000fe80000100800 */
[----:B------:R-:W2:Y:S04]  /*156250*/  LDL.LU R29, [R1+0x5998] ;  /* 0x00599800011d7983 */ /* 0x000ea80000300800 */
[----:B------:R-:W3:Y:S04]  /*156260*/  LDL.LU R20, [R1+0x5abc] ;  /* 0x005abc0001147983 */ /* 0x000ee80000300800 */
[----:B------:R0:W-:Y:S04]  /*156270*/  STL [R1+0xb0], R11 ;  /* 0x0000b00b01007387 */ /* 0x0001e80000100800 */
[----:B0-----:R-:W2:Y:S01]  /*156280*/  LDL.LU R11, [R1+0x5938] ;  /* 0x00593800010b7983 */ /* 0x001ea20000300800 */
[----:B----4-:R-:W-:-:S03]  /*156290*/  LOP3.LUT R21, R6, 0xffff, RZ, 0xc0, !PT ;  /* 0x0000ffff06157812 */ /* 0x010fc600078ec0ff */
[----:B------:R-:W4:Y:S01]  /*1562a0*/  LDL.LU R6, [R1+0x59ac] ;  /* 0x0059ac0001067983 */ /* 0x000f220000300800 */
[----:B------:R-:W-:-:S03]  /*1562b0*/  PRMT R18, R3, 0x4210, R21 ;  /* 0x0000421003127816 */ /* 0x000fc60000000015 */
[----:B------:R-:W3:Y:S01]  /*1562c0*/  LDL.LU R3, [R1+0x6038] ;  /* 0x0060380001037983 */ /* 0x000ee20000300800 */
[----:B------:R-:W-:Y:S02]  /*1562d0*/  SHF.R.U32.HI R25, RZ, 0x8, R25 ;  /* 0x00000008ff197819 */ /* 0x000fe40000011619 */
[----:B------:R-:W-:Y:S01]  /*1562e0*/  PRMT R15, R15, 0x5210, R21 ;  /* 0x000052100f0f7816 */ /* 0x000fe20000000015 */
[----:B------:R-:W-:Y:S01]  /*1562f0*/  STL [R1+0x174], R18 ;  /* 0x0001741201007387 */ /* 0x000fe20000100800 */
[----:B------:R-:W-:-:S03]  /*156300*/  LOP3.LUT R21, R25, 0xffff, RZ, 0xc0, !PT ;  /* 0x0000ffff19157812 */ /* 0x000fc600078ec0ff */
[----:B------:R0:W-:Y:S01]  /*156310*/  STL [R1+0xb4], R15 ;  /* 0x0000b40f01007387 */ /* 0x0001e20000100800 */
[----:B------:R-:W-:-:S03]  /*156320*/  SHF.R.U32.HI R22, RZ, 0x8, R13 ;  /* 0x00000008ff167819 */ /* 0x000fc6000001160d */
[----:B------:R-:W4:Y:S04]  /*156330*/  LDL.LU R28, [R1+0x5ac8] ;  /* 0x005ac800011c7983 */ /* 0x000f280000300800 */
[----:B------:R-:W4:Y:S01]  /*156340*/  LDL.LU R13, [R1+0x593c] ;  /* 0x00593c00010d7983 */ /* 0x000f220000300800 */
[----:B0-----:R-:W-:Y:S02]  /*156350*/  PRMT R15, R21, 0x3340, R0 ;  /* 0x00003340150f7816 */ /* 0x001fe40000000000 */
[----:B------:R-:W-:-:S03]  /*156360*/  LOP3.LUT R21, R22, 0xffff, RZ, 0xc0, !PT ;  /* 0x0000ffff16157812 */ /* 0x000fc600078ec0ff */
[----:B------:R0:W-:Y:S04]  /*156370*/  STL [R1+0x284], R15 ;  /* 0x0002840f01007387 */ /* 0x0001e80000100800 */
[----:B------:R-:W4:Y:S01]  /*156380*/  LDL.LU R19, [R1+0x59b4] ;  /* 0x0059b40001137983 */ /* 0x000f220000300800 */
[----:B------:R-:W-:-:S03]  /*156390*/  PRMT R21, R21, 0x3340, R0 ;  /* 0x0000334015157816 */ /* 0x000fc60000000000 */
[----:B0-----:R-:W4:Y:S01]  /*1563a0*/  LDL.LU R15, [R1+0x5ad8] ;  /* 0x005ad800010f7983 */ /* 0x001f220000300800 */
[----:B---3--:R-:W-:-:S03]  /*1563b0*/  LOP3.LUT R22, R3, 0xffff, RZ, 0xc0, !PT ;  /* 0x0000ffff03167812 */ /* 0x008fc600078ec0ff */
[----:B------:R-:W3:Y:S01]  /*1563c0*/  LDL.LU R3, [R1+0x6034] ;  /* 0x0060340001037983 */ /* 0x000ee20000300800 */
[----:B------:R-:W-:-:S03]  /*1563d0*/  PRMT R18, R14, 0x4210, R22 ;  /* 0x000042100e127816 */ /* 0x000fc60000000016 */
[----:B------:R-:W3:Y:S04]  /*1563e0*/  LDL.LU R14, [R1+0x5948] ;  /* 0x00594800010e7983 */ /* 0x000ee80000300800 */
[----:B------:R0:W-:Y:S04]  /*1563f0*/  STL [R1+0x280], R21 ;  /* 0x0002801501007387 */ /* 0x0001e80000100800 */
[----:B------:R1:W-:Y:S01]  /*156400*/  STL [R1+0x178], R18 ;  /* 0x0001781201007387 */ /* 0x0003e20000100800 */
[----:B0-----:R-:W-:-:S03]  /*156410*/  PRMT R21, R5, 0x5210, R22 ;  /* 0x0000521005157816 */ /* 0x001fc60000000016 */
[----:B------:R-:W3:Y:S01]  /*156420*/  LDL.LU R5, [R1+0x6030] ;  /* 0x0060300001057983 */ /* 0x000ee20000300800 */
[----:B-1----:R-:W-:-:S03]  /*156430*/  LOP3.LUT R18, R17, 0xffff, RZ, 0xc0, !PT ;  /* 0x0000ffff11127812 */ /* 0x002fc600078ec0ff */
[----:B------:R-:W3:Y:S04]  /*156440*/  LDL.LU R17, [R1+0x59c4] ;  /* 0x0059c40001117983 */ /* 0x000ee80000300800 */
[----:B------:R0:W-:Y:S04]  /*156450*/  STL [R1+0xb8], R21 ;  /* 0x0000b81501007387 */ /* 0x0001e80000100800 */
[----:B------:R-:W-:Y:S01]  /*156460*/  STL [R1+0x424], R18 ;  /* 0x0004241201007387 */ /* 0x000fe20000100800 */
[----:B0-----:R-:W-:-:S05]  /*156470*/  LOP3.LUT R21, R26, 0xffff, RZ, 0xc0, !PT ;  /* 0x0000ffff1a157812 */ /* 0x001fca00078ec0ff */
[----:B------:R0:W-:Y:S02]  /*156480*/  STL [R1+0x5e8], R21 ;  /* 0x0005e81501007387 */ /* 0x0001e40000100800 */
[----:B0-----:R-:W-:Y:S02]  /*156490*/  PRMT R21, R21, 0x3340, R0 ;  /* 0x0000334015157816 */ /* 0x001fe40000000000 */
[----:B------:R-:W-:Y:S02]  /*1564a0*/  LOP3.LUT R20, R20, 0xffff, RZ, 0xc0, !PT ;  /* 0x0000ffff14147812 */ /* 0x000fe400078ec0ff */
[----:B--2---:R-:W-:Y:S02]  /*1564b0*/  LOP3.LUT R11, R11, 0xffff, RZ, 0xc0, !PT ;  /* 0x0000ffff0b0b7812 */ /* 0x004fe400078ec0ff */
[----:B----4-:R-:W-:Y:S02]  /*1564c0*/  LOP3.LUT R6, R6, 0xffff, RZ, 0xc0, !PT ;  /* 0x0000ffff06067812 */ /* 0x010fe400078ec0ff */
[----:B------:R-:W-:-:S02]  /*1564d0*/  LOP3.LUT R26, R15, 0xffff, RZ, 0xc0, !PT ;  /* 0x0000ffff0f1a7812 */ /* 0x000fc400078ec0ff */
[----:B---3--:R-:W-:-:S04]  /*1564e0*/  LOP3.LUT R3, R3, 0xffff, RZ, 0xc0, !PT ;  /* 0x0000ffff03037812 */ /* 0x008fc800078ec0ff */
[----:B------:R-:W-:-:S04]  /*1564f0*/  PRMT R22, R18, 0x3340, R3 ;  /* 0x0000334012167816 */ /* 0x000fc80000000003 */
[----:B------:R-:W-:Y:S01]  /*156500*/  PRMT R18, R22, 0x5410, R21 ;  /* 0x0000541016127816 */ /* 0x000fe20000000015 */
[----:B------:R0:W-:Y:S04]  /*156510*/  STL [R1+0x5f98], R3 ;  /* 0x005f980301007387 */ /* 0x0001e80000100800 */
[----:B------:R1:W-:Y:S04]  /*156520*/  STL [R1+0x1808], R18 ;  /* 0x0018081201007387 */ /* 0x0003e80000100800 */
[----:B------:R-:W2:Y:S04]  /*156530*/  LDL.LU R23, [R1+0x3a4] ;  /* 0x0003a40001177983 */ /* 0x000ea80000300800 */
[----:B------:R-:W2:Y:S01]  /*156540*/  LDL.LU R24, [R1+0x630] ;  /* 0x0006300001187983 */ /* 0x000ea20000300800 */
[----:B------:R-:W-:-:S02]  /*156550*/  LOP3.LUT R5, R5, 0xffff, RZ, 0xc0, !PT ;  /* 0x0000ffff05057812 */ /* 0x000fc400078ec0ff */
[----:B0-----:R-:W-:Y:S02]  /*156560*/  LOP3.LUT R3, R16, 0xffff, RZ, 0xc0, !PT ;  /* 0x0000ffff10037812 */ /* 0x001fe400078ec0ff */
[----:B-1----:R-:W-:Y:S02]  /*156570*/  LOP3.LUT R18, R29, 0xffff, RZ, 0xc0, !PT ;  /* 0x0000ffff1d127812 */ /* 0x002fe400078ec0ff */
[----:B------:R-:W-:Y:S02]  /*156580*/  PRMT R21, R5, 0x3340, R0 ;  /* 0x0000334005157816 */ /* 0x000fe40000000000 */
[----:B------:R-:W-:-:S04]  /*156590*/  PRMT R22, R3, 0x3340, R18 ;  /* 0x0000334003167816 */ /* 0x000fc80000000012 */
[----:B------:R-:W-:Y:S02]  /*1565a0*/  PRMT R16, R22, 0x5410, R21 ;  /* 0x0000541016107816 */ /* 0x000fe40000000015 */
[----:B------:R-:W-:Y:S02]  /*1565b0*/  PRMT R21, R11, 0x3340, R0 ;  /* 0x000033400b157816 */ /* 0x000fe40000000000 */
[----:B------:R-:W-:Y:S01]  /*1565c0*/  PRMT R22, R20, 0x3340, R6 ;  /* 0x0000334014167816 */ /* 0x000fe20000000006 */
[----:B------:R0:W-:Y:S01]  /*1565d0*/  STL [R1+0x99c], R16 ;  /* 0x00099c1001007387 */ /* 0x0001e20000100800 */
[----:B------:R-:W-:Y:S02]  /*1565e0*/  LOP3.LUT R29, R28, 0xffff, RZ, 0xc0, !PT ;  /* 0x0000ffff1c1d7812 */ /* 0x000fe400078ec0ff */
[----:B0-----:R-:W-:-:S05]  /*1565f0*/  PRMT R16, R22, 0x5410, R21 ;  /* 0x0000541016107816 */ /* 0x001fca0000000015 */
[----:B------:R0:W-:Y:S04]  /*156600*/  STL [R1+0x998], R16 ;  /* 0x0009981001007387 */ /* 0x0001e80000100800 */
[----:B0-----:R-:W3:Y:S04]  /*156610*/  LDL.LU R16, [R1+0x5b00] ;  /* 0x005b000001107983 */ /* 0x001ee80000300800 */
[----:B------:R-:W4:Y:S04]  /*156620*/  LDL.LU R28, [R1+0x5964] ;  /* 0x00596400011c7983 */ /* 0x000f280000300800 */
[----:B------:R-:W4:Y:S01]  /*156630*/  LDL.LU R15, [R1+0x59f4] ;  /* 0x0059f400010f7983 */ /* 0x000f220000300800 */
[----:B------:R-:W-:-:S02]  /*156640*/  LOP3.LUT R13, R13, 0xffff, RZ, 0xc0, !PT ;  /* 0x0000ffff0d0d7812 */ /* 0x000fc400078ec0ff */
        /* <DEDUP_REMOVED lines=9> */
[----:B------:R-:W-:Y:S01]  /*1566e0*/  STL [R1+0x98c], R25 ;  /* 0x00098c1901007387 */ /* 0x000fe20000100800 */
[----:B------:R-:W-:-:S03]  /*1566f0*/  SHF.R.U32.HI R21, RZ, 0x8, R4 ;  /* 0x00000008ff157819 */ /* 0x000fc60000011604 */
[----:B------:R-:W4:Y:S04]  /*156700*/  LDL.LU R4, [R1+0x602c] ;  /* 0x00602c0001047983 */ /* 0x000f280000300800 */
[----:B------:R0:W-:Y:S01]  /*156710*/  STL [R1+0x97c], R22 ;  /* 0x00097c1601007387 */ /* 0x0001e20000100800 */
[----:B------:R-:W-:Y:S02]  /*156720*/  LOP3.LUT R21, R21, 0xffff, RZ, 0xc0, !PT ;  /* 0x0000ffff15157812 */ /* 0x000fe400078ec0ff */
[----:B0-----:R-:W-:Y:S02]  /*156730*/  SHF.R.U32.HI R22, RZ, 0x8, R2 ;  /* 0x00000008ff167819 */ /* 0x001fe40000011602 */
[----:B------:R-:W-:Y:S01]  /*156740*/  PRMT R25, R21, 0x3340, R0 ;  /* 0x0000334015197816 */ /* 0x000fe20000000000 */
[----:B------:R-:W4:Y:S01]  /*156750*/  LDL.LU R2, [R1+0x6028] ;  /* 0x0060280001027983 */ /* 0x000f220000300800 */
[----:B------:R-:W-:-:S02]  /*156760*/  LOP3.LUT R22, R22, 0xffff, RZ, 0xc0, !PT ;  /* 0x0000ffff16167812 */ /* 0x000fc400078ec0ff */
[----:B------:R-:W-:Y:S02]  /*156770*/  SHF.R.U32.HI R21, RZ, 0x8, R12 ;  /* 0x00000008ff157819 */ /* 0x000fe4000001160c */
[----:B------:R-:W-:Y:S01]  /*156780*/  PRMT R22, R22, 0x3340, R0 ;  /* 0x0000334016167816 */ /* 0x000fe20000000000 */
[----:B------:R-:W-:Y:S04]  /*156790*/  STL [R1+0x26c], R25 ;  /* 0x00026c1901007387 */ /* 0x000fe80000100800 */
[----:B------:R-:W4:Y:S04]  /*1567a0*/  LDL.LU R12, [R1+0x6024] ;  /* 0x00602400010c7983 */ /* 0x000f280000300800 */
[----:B------:R0:W-:Y:S01]  /*1567b0*/  STL [R1+0x268], R22 ;  /* 0x0002681601007387 */ /* 0x0001e20000100800 */
[----:B------:R-:W-:-:S02]  /*1567c0*/  LOP3.LUT R21, R21, 0xffff, RZ, 0xc0, !PT ;  /* 0x0000ffff15157812 */ /* 0x000fc400078ec0ff */
[----:B0-----:R-:W-:Y:S02]  /*1567d0*/  SHF.R.U32.HI R22, RZ, 0x8, R10 ;  /* 0x00000008ff167819 */ /* 0x001fe4000001160a */
[----:B------:R-:W-:Y:S01]  /*1567e0*/  PRMT R21, R21, 0x3340, R0 ;  /* 0x0000334015157816 */ /* 0x000fe20000000000 */
[----:B------:R-:W4:Y:S01]  /*1567f0*/  LDL.LU R10, [R1+0x6020] ;  /* 0x00602000010a7983 */ /* 0x000f220000300800 */
[----:B------:R-:W-:-:S04]  /*156800*/  LOP3.LUT R22, R22, 0xffff, RZ, 0xc0, !PT ;  /* 0x0000ffff16167812 */ /* 0x000fc800078ec0ff */
[----:B------:R-:W-:Y:S01]  /*156810*/  PRMT R25, R22, 0x3340, R0 ;  /* 0x0000334016197816 */ /* 0x000fe20000000000 */
[----:B------:R0:W-:Y:S04]  /*156820*/  STL [R1+0x264], R21 ;  /* 0x0002641501007387 */ /* 0x0001e80000100800 */
[----:B------:R-:W-:Y:S01]  /*156830*/  STL [R1+0x260], R25 ;  /* 0x0002601901007387 */ /* 0x000fe20000100800 */
[----:B0-----:R-:W-:-:S03]  /*156840*/  SHF.R.U32.HI R21, RZ, 0x8, R8 ;  /* 0x00000008ff157819 */ /* 0x001fc60000011608 */
[----:B------:R-:W4:Y:S01]  /*156850*/  LDL.LU R8, [R1+0x601c] ;  /* 0x00601c0001087983 */ /* 0x000f220000300800 */
[----:B------:R-:W-:-:S04]  /*156860*/  LOP3.LUT R21, R21, 0xffff, RZ, 0xc0, !PT ;  /* 0x0000ffff15157812 */ /* 0x000fc800078ec0ff */
[----:B------:R-:W-:Y:S02]  /*156870*/  PRMT R21, R21, 0x3340, R0 ;  /* 0x0000334015157816 */ /* 0x000fe40000000000 */
[----:B--2---:R-:W-:-:S05]  /*156880*/  PRMT R22, R24, 0x5410, R23 ;  /* 0x0000541018167816 */ /* 0x004fca0000000017 */
[----:B------:R0:W-:Y:S02]  /*156890*/  STL [R1+0x7bc], R22 ;  /* 0x0007bc1601007387 */ /* 0x0001e40000100800 */
[----:B0-----:R-:W-:-:S04]  /*1568a0*/  SHF.R.U32.HI R22, RZ, 0x8, R27 ;  /* 0x00000008ff167819 */ /* 0x001fc8000001161b */
[----:B------:R-:W-:-:S04]  /*1568b0*/  LOP3.LUT R22, R22, 0xffff, RZ, 0xc0, !PT ;  /* 0x0000ffff16167812 */ /* 0x000fc800078ec0ff */
[----:B------:R-:W-:-:S05]  /*1568c0*/  PRMT R27, R22, 0x3340, R0 ;  /* 0x00003340161b7816 */ /* 0x000fca0000000000 */
[----:B------:R0:W-:Y:S04]  /*1568d0*/  STL [R1+0x5e24], R27 ;  /* 0x005e241b01007387 */ /* 0x0001e80000100800 */
[----:B------:R1:W-:Y:S04]  /*1568e0*/  STL [R1+0x25c], R21 ;  /* 0x00025c1501007387 */ /* 0x0003e80000100800 */
[----:B0-----:R-:W2:Y:S01]  /*1568f0*/  LDL.LU R27, [R1+0x596c] ;  /* 0x00596c00011b7983 */ /* 0x001ea20000300800 */
[----:B---3--:R-:W-:Y:S02]  /*156900*/  LOP3.LUT R25, R16, 0xffff, RZ, 0xc0, !PT ;  /* 0x0000ffff10197812 */ /* 0x008fe400078ec0ff */
[----:B----4-:R-:W-:-:S02]  /*156910*/  LOP3.LUT R23, R28, 0xffff, RZ, 0xc0, !PT ;  /* 0x0000ffff1c177812 */ /* 0x010fc400078ec0ff */
[----:B------:R-:W-:Y:S01]  /*156920*/  LOP3.LUT R24, R15, 0xffff, RZ, 0xc0, !PT ;  /* 0x0000ffff0f187812 */ /* 0x000fe200078ec0ff */
[----:B------:R-:W3:Y:S01]  /*156930*/  LDL.LU R28, [R1+0x5a04] ;  /* 0x005a0400011c7983 */ /* 0x000ee20000300800 */
[----:B-1----:R-:W-:Y:S02]  /*156940*/  PRMT R21, R23, 0x3340, R0 ;  /* 0x0000334017157816 */ /* 0x002fe40000000000 */
[----:B------:R-:W-:-:S04]  /*156950*/  PRMT R22, R25, 0x3340, R24 ;  /* 0x0000334019167816 */ /* 0x000fc80000000018 */
[----:B------:R-:W-:Y:S02]  /*156960*/  PRMT R15, R22, 0x5410, R21 ;  /* 0x00005410160f7816 */ /* 0x000fe40000000015 */
[----:B------:R-:W-:Y:S02]  /*156970*/  SHF.R.U32.HI R22, RZ, 0x8, R25 ;  /* 0x00000008ff167819 */ /* 0x000fe40000011619 */
[----:B------:R-:W-:Y:S02]  /*156980*/  SHF.R.U32.HI R21, RZ, 0x8, R24 ;  /* 0x00000008ff157819 */ /* 0x000fe40000011618 */
[----:B------:R-:W-:Y:S02]  /*156990*/  LOP3.LUT R22, R22, 0xffff, RZ, 0xc0, !PT ;  /* 0x0000ffff16167812 */ /* 0x000fe400078ec0ff */
[----:B------:R-:W-:Y:S01]  /*1569a0*/  LOP3.LUT R21, R21, 0xffff, RZ, 0xc0, !PT ;  /* 0x0000ffff15157812 */ /* 0x000fe200078ec0ff */
[----:B------:R0:W-:Y:S04]  /*1569b0*/  STL [R1+0x4f0], R15 ;  /* 0x0004f00f01007387 */ /* 0x0001e80000100800 */
[----:B------:R-:W4:Y:S04]  /*1569c0*/  LDL.LU R25, [R1+0x5b10] ;  /* 0x005b100001197983 */ /* 0x000f280000300800 */
[----:B------:R-:W2:Y:S01]  /*1569d0*/  LDL.LU R24, [R1+0x62c] ;  /* 0x00062c0001187983 */ /* 0x000ea20000300800 */
[----:B0-----:R-:W-:-:S03]  /*1569e0*/  PRMT R15, R22, 0x3340, R21 ;  /* 0x00003340160f7816 */ /* 0x001fc60000000015 */
[----:B------:R-:W3:Y:S04]  /*1569f0*/  LDL.LU R22, [R1+0x408] ;  /* 0x0004080001167983 */ /* 0x000ee80000300800 */
[----:B------:R-:W2:Y:S04]  /*156a00*/  LDL.LU R21, [R1+0x398] ;  /* 0x0003980001157983 */ /* 0x000ea80000300800 */
[----:B------:R0:W-:Y:S04]  /*156a10*/  STL [R1+0x5e28], R15 ;  /* 0x005e280f01007387 */ /* 0x0001e80000100800 */
[----:B0-----:R-:W3:Y:S01]  /*156a20*/  LDL.LU R15, [R1+0x39c] ;  /* 0x00039c00010f7983 */ /* 0x001ee20000300800 */
[----:B------:R-:W-:-:S04]  /*156a30*/  SHF.R.U32.HI R23, RZ, 0x8, R23 ;  /* 0x00000008ff177819 */ /* 0x000fc80000011617 */
[----:B------:R-:W-:-:S04]  /*156a40*/  LOP3.LUT R23, R23, 0xffff, RZ, 0xc0, !PT ;  /* 0x0000ffff17177812 */ /* 0x000fc800078ec0ff */
[----:B------:R-:W-:-:S05]  /*156a50*/  PRMT R16, R23, 0x3340, R0 ;  /* 0x0000334017107816 */ /* 0x000fca0000000000 */
[----:B------:R3:W-:Y:S02]  /*156a60*/  STL [R1+0x5e2c], R16 ;  /* 0x005e2c1001007387 */ /* 0x0007e40000100800 */
[----:B---3--:R-:W-:Y:S02]  /*156a70*/  PRMT R16, R22, 0x5410, R15 ;  /* 0x0000541016107816 */ /* 0x008fe4000000000f */
[----:B--2---:R-:W-:Y:S02]  /*156a80*/  PRMT R15, R24, 0x5410, R21 ;  /* 0x00005410180f7816 */ /* 0x004fe40000000015 */
[----:B------:R-:W-:Y:S01]  /*156a90*/  SHF.R.U32.HI R21, RZ, 0x8, R7 ;  /* 0x00000008ff157819 */ /* 0x000fe20000011607 */
[----:B------:R0:W-:Y:S04]  /*156aa0*/  STL [R1+0x7ac], R16 ;  /* 0x0007ac1001007387 */ /* 0x0001e80000100800 */
[----:B------:R-:W2:Y:S04]  /*156ab0*/  LDL.LU R7, [R1+0x6018] ;  /* 0x0060180001077983 */ /* 0x000ea80000300800 */
[----:B------:R1:W-:Y:S01]  /*156ac0*/  STL [R1+0x78c], R15 ;  /* 0x00078c0f01007387 */ /* 0x0003e20000100800 */
[----:B------:R-:W-:-:S03]  /*156ad0*/  SHF.R.U32.HI R22, RZ, 0x8, R9 ;  /* 0x00000008ff167819 */ /* 0x000fc60000011609 */
[----:B------:R-:W3:Y:S01]  /*156ae0*/  LDL.LU R9, [R1+0x6014] ;  /* 0x0060140001097983 */ /* 0x000ee20000300800 */
[----:B------:R-:W-:Y:S02]  /*156af0*/  LOP3.LUT R21, R21, 0xffff, RZ, 0xc0, !PT ;  /* 0x0000ffff15157812 */ /* 0x000fe400078ec0ff */
[----:B------:R-:W-:Y:S02]  /*156b00*/  LOP3.LUT R22, R22, 0xffff, RZ, 0xc0, !PT ;  /* 0x0000ffff16167812 */ /* 0x000fe400078ec0ff */
[--C-:B0-----:R-:W-:Y:S02]  /*156b10*/  PRMT R16, R21, 0x3340, R0.reuse ;  /* 0x0000334015107816 */ /* 0x101fe40000000000 */
[----:B-1----:R-:W-:Y:S02]  /*156b20*/  PRMT R15, R22, 0x3340, R0 ;  /* 0x00003340160f7816 */ /* 0x002fe40000000000 */
[----:B------:R-:W-:Y:S01]  /*156b30*/  SHF.R.U32.HI R21, RZ, 0x8, R4 ;  /* 0x00000008ff157819 */ /* 0x000fe20000011604 */
[----:B------:R0:W-:Y:S04]  /*156b40*/  STL [R1+0x250], R16 ;  /* 0x0002501001007387 */ /* 0x0001e80000100800 */
[----:B------:R-:W3:Y:S04]  /*156b50*/  LDL.LU R4, [R1+0x6010] ;  /* 0x0060100001047983 */ /* 0x000ee80000300800 */
[----:B------:R1:W-:Y:S01]  /*156b60*/  STL [R1+0x24c], R15 ;  /* 0x00024c0f01007387 */ /* 0x0003e20000100800 */
[----:B------:R-:W-:-:S02]  /*156b70*/  SHF.R.U32.HI R22, RZ, 0x8, R2 ;  /* 0x00000008ff167819 */ /* 0x000fc40000011602 */
[----:B------:R-:W-:Y:S01]  /*156b80*/  LOP3.LUT R21, R21, 0xffff, RZ, 0xc0, !PT ;  /* 0x0000ffff15157812 */ /* 0x000fe200078ec0ff */
[----:B------:R-:W3:Y:S01]  /*156b90*/  LDL.LU R2, [R1+0x600c] ;  /* 0x00600c0001027983 */ /* 0x000ee20000300800 */
[----:B------:R-:W-:Y:S02]  /*156ba0*/  LOP3.LUT R22, R22, 0xffff, RZ, 0xc0, !PT ;  /* 0x0000ffff16167812 */ /* 0x000fe400078ec0ff */
[--C-:B0-----:R-:W-:Y:S02]  /*156bb0*/  PRMT R16, R21, 0x3340, R0.reuse ;  /* 0x0000334015107816 */ /* 0x101fe40000000000 */
[----:B-1----:R-:W-:Y:S02]  /*156bc0*/  PRMT R15, R22, 0x3340, R0 ;  /* 0x00003340160f7816 */ /* 0x002fe40000000000 */
[----:B------:R-:W-:Y:S01]  /*156bd0*/  SHF.R.U32.HI R21, RZ, 0x8, R12 ;  /* 0x00000008ff157819 */ /* 0x000fe2000001160c */
[----:B------:R0:W-:Y:S04]  /*156be0*/  STL [R1+0x248], R16 ;  /* 0x0002481001007387 */ /* 0x0001e80000100800 */
[----:B------:R-:W3:Y:S04]  /*156bf0*/  LDL.LU R12, [R1+0x6008] ;  /* 0x00600800010c7983 */ /* 0x000ee80000300800 */
[----:B------:R1:W-:Y:S01]  /*156c00*/  STL [R1+0x244], R15 ;  /* 0x0002440f01007387 */ /* 0x0003e20000100800 */
[----:B------:R-:W-:-:S03]  /*156c10*/  SHF.R.U32.HI R22, RZ, 0x8, R10 ;  /* 0x00000008ff167819 */ /* 0x000fc6000001160a */
[----:B------:R-:W3:Y:S01]  /*156c20*/  LDL.LU R10, [R1+0x6004] ;  /* 0x00600400010a7983 */ /* 0x000ee20000300800 */
[----:B------:R-:W-:Y:S02]  /*156c30*/  LOP3.LUT R21, R21, 0xffff, RZ, 0xc0, !PT ;  /* 0x0000ffff15157812 */ /* 0x000fe400078ec0ff */
[----:B------:R-:W-:Y:S02]  /*156c40*/  LOP3.LUT R22, R22, 0xffff, RZ, 0xc0, !PT ;  /* 0x0000ffff16167812 */ /* 0x000fe400078ec0ff */
[----:B----4-:R-:W-:Y:S02]  /*156c50*/  LOP3.LUT R24, R25, 0xffff, RZ, 0xc0, !PT ;  /* 0x0000ffff19187812 */ /* 0x010fe400078ec0ff */
[----:B------:R-:W-:Y:S02]  /*156c60*/  LOP3.LUT R25, R27, 0xffff, RZ, 0xc0, !PT ;  /* 0x0000ffff1b197812 */ /* 0x000fe400078ec0ff */
[----:B------:R-:W-:Y:S02]  /*156c70*/  LOP3.LUT R23, R28, 0xffff, RZ, 0xc0, !PT ;  /* 0x0000ffff1c177812 */ /* 0x000fe400078ec0ff */
[----:B0-----:R-:W-:-:S02]  /*156c80*/  PRMT R16, R21, 0x3340, R0 ;  /* 0x0000334015107816 */ /* 0x001fc40000000000 */
[--C-:B-1----:R-:W-:Y:S02]  /*156c90*/  PRMT R15, R22, 0x3340, R0.reuse ;  /* 0x00003340160f7816 */ /* 0x102fe40000000000 */
[----:B------:R-:W-:Y:S02]  /*156ca0*/  PRMT R21, R25, 0x3340, R0 ;  /* 0x0000334019157816 */ /* 0x000fe40000000000 */
[----:B------:R-:W-:Y:S01]  /*156cb0*/  PRMT R22, R24, 0x3340, R23 ;  /* 0x0000334018167816 */ /* 0x000fe20000000017 */
[----:B------:R-:W-:Y:S04]  /*156cc0*/  STL [R1+0x240], R16 ;  /* 0x0002401001007387 */ /* 0x000fe80000100800 */
[----:B------:R0:W-:Y:S02]  /*156cd0*/  STL [R1+0x23c], R15 ;  /* 0x00023c0f01007387 */ /* 0x0001e40000100800 */
[----:B0-----:R-:W-:-:S02]  /*156ce0*/  PRMT R15, R22, 0x5410, R21 ;  /* 0x00005410160f7816 */ /* 0x001fc40000000015 */
[----:B------:R-:W-:Y:S02]  /*156cf0*/  SHF.R.U32.HI R21, RZ, 0x8, R8 ;  /* 0x00000008ff157819 */ /* 0x000fe40000011608 */
[----:B------:R-:W4:Y:S04]  /*156d00*/  LDL.LU R8, [R1+0x6000] ;  /* 0x0060000001087983 */ /* 0x000f280000300800 */
[----:B------:R0:W-:Y:S04]  /*156d10*/  STL [R1+0x81c], R15 ;  /* 0x00081c0f01007387 */ /* 0x0001e80000100800 */
        /* <DEDUP_REMOVED lines=9> */
[----:B------:R-:W-:-:S02]  /*156db0*/  SHF.R.U32.HI R21, RZ, 0x8, R25 ;  /* 0x00000008ff157819 */ /* 0x000fc40000011619 */
[----:B------:R-:W-:Y:S01]  /*156dc0*/  PRMT R16, R23, 0x3340, R22 ;  /* 0x0000334017107816 */ /* 0x000fe20000000016 */
[----:B------:R-:W-:Y:S01]  /*156dd0*/  STL [R1+0x238], R24 ;  /* 0x0002381801007387 */ /* 0x000fe20000100800 */
[----:B------:R-:W-:-:S03]  /*156de0*/  LOP3.LUT R21, R21, 0xffff, RZ, 0xc0, !PT ;  /* 0x0000ffff15157812 */ /* 0x000fc600078ec0ff */
[----:B------:R0:W-:Y:S01]  /*156df0*/  STL [R1+0x3e0], R16 ;  /* 0x0003e01001007387 */ /* 0x0001e20000100800 */
[----:B------:R-:W-:Y:S02]  /*156e00*/  PRMT R23, R21, 0x3340, R0 ;  /* 0x0000334015177816 */ /* 0x000fe40000000000 */
[----:B--2---:R-:W-:Y:S02]  /*156e10*/  SHF.R.U32.HI R22, RZ, 0x8, R7 ;  /* 0x00000008ff167819 */ /* 0x004fe40000011607 */
[----:B------:R-:W2:Y:S04]  /*156e20*/  LDL.LU R7, [R1+0x5ffc] ;  /* 0x005ffc0001077983 */ /* 0x000ea80000300800 */
[----:B------:R1:W-:Y:S01]  /*156e30*/  STL [R1+0x234], R23 ;  /* 0x0002341701007387 */ /* 0x0003e20000100800 */
[----:B---3--:R-:W-:-:S03]  /*156e40*/  SHF.R.U32.HI R21, RZ, 0x8, R9 ;  /* 0x00000008ff157819 */ /* 0x008fc60000011609 */
[----:B------:R-:W3:Y:S01]  /*156e50*/  LDL.LU R9, [R1+0x5ff8] ;  /* 0x005ff80001097983 */ /* 0x000ee20000300800 */
[----:B------:R-:W-:Y:S02]  /*156e60*/  LOP3.LUT R22, R22, 0xffff, RZ, 0xc0, !PT ;  /* 0x0000ffff16167812 */ /* 0x000fe400078ec0ff */
[----:B------:R-:W-:Y:S02]  /*156e70*/  LOP3.LUT R21, R21, 0xffff, RZ, 0xc0, !PT ;  /* 0x0000ffff15157812 */ /* 0x000fe400078ec0ff */
[--C-:B0-----:R-:W-:Y:S02]  /*156e80*/  PRMT R16, R22, 0x3340, R0.reuse ;  /* 0x0000334016107816 */ /* 0x101fe40000000000 */
[----:B-1----:R-:W-:Y:S02]  /*156e90*/  PRMT R23, R21, 0x3340, R0 ;  /* 0x0000334015177816 */ /* 0x002fe40000000000 */
[----:B------:R-:W-:Y:S01]  /*156ea0*/  SHF.R.U32.HI R22, RZ, 0x8, R4 ;  /* 0x00000008ff167819 */ /* 0x000fe20000011604 */
[----:B------:R0:W-:Y:S04]  /*156eb0*/  STL [R1+0x230], R16 ;  /* 0x0002301001007387 */ /* 0x0001e80000100800 */
[----:B------:R-:W3:Y:S01]  /*156ec0*/  LDL.LU R4, [R1+0x5ff4] ;  /* 0x005ff40001047983 */ /* 0x000ee20000300800 */
[----:B------:R-:W-:-:S02]  /*156ed0*/  SHF.R.U32.HI R21, RZ, 0x8, R2 ;  /* 0x00000008ff157819 */ /* 0x000fc40000011602 */
[----:B------:R-:W-:Y:S02]  /*156ee0*/  LOP3.LUT R22, R22, 0xffff, RZ, 0xc0, !PT ;  /* 0x0000ffff16167812 */ /* 0x000fe400078ec0ff */
[----:B------:R-:W-:Y:S01]  /*156ef0*/  LOP3.LUT R21, R21, 0xffff, RZ, 0xc0, !PT ;  /* 0x0000ffff15157812 */ /* 0x000fe200078ec0ff */
[----:B------:R1:W-:Y:S04]  /*156f00*/  STL [R1+0x22c], R23 ;  /* 0x00022c1701007387 */ /* 0x0003e80000100800 */
[----:B------:R-:W3:Y:S01]  /*156f10*/  LDL.LU R2, [R1+0x5ff0] ;  /* 0x005ff00001027983 */ /* 0x000ee20000300800 */
[----:B0-----:R-:W-:Y:S02]  /*156f20*/  PRMT R16, R22, 0x3340, R0 ;  /* 0x0000334016107816 */ /* 0x001fe40000000000 */
[----:B------:R-:W-:-:S03]  /*156f30*/  SHF.R.U32.HI R22, RZ, 0x8, R12 ;  /* 0x00000008ff167819 */ /* 0x000fc6000001160c */
[----:B------:R0:W-:Y:S04]  /*156f40*/  STL [R1+0x228], R16 ;  /* 0x0002281001007387 */ /* 0x0001e80000100800 */
[----:B------:R-:W3:Y:S01]  /*156f50*/  LDL.LU R12, [R1+0x5fec] ;  /* 0x005fec00010c7983 */ /* 0x000ee20000300800 */
[----:B-1----:R-:W-:Y:S02]  /*156f60*/  PRMT R23, R21, 0x3340, R0 ;  /* 0x0000334015177816 */ /* 0x002fe40000000000 */
[----:B------:R-:W-:-:S03]  /*156f70*/  SHF.R.U32.HI R21, RZ, 0x8, R10 ;  /* 0x00000008ff157819 */ /* 0x000fc6000001160a */
[----:B------:R-:W-:Y:S04]  /*156f80*/  STL [R1+0x224], R23 ;  /* 0x0002241701007387 */ /* 0x000fe80000100800 */
[----:B------:R-:W3:Y:S01]  /*156f90*/  LDL.LU R10, [R1+0x5fe8] ;  /* 0x005fe800010a7983 */ /* 0x000ee20000300800 */
[----:B------:R-:W-:Y:S02]  /*156fa0*/  LOP3.LUT R22, R22, 0xffff, RZ, 0xc0, !PT ;  /* 0x0000ffff16167812 */ /* 0x000fe400078ec0ff */
[----:B------:R-:W-:Y:S02]  /*156fb0*/  LOP3.LUT R21, R21, 0xffff, RZ, 0xc0, !PT ;  /* 0x0000ffff15157812 */ /* 0x000fe400078ec0ff */
[--C-:B0-----:R-:W-:Y:S02]  /*156fc0*/  PRMT R16, R22, 0x3340, R0.reuse ;  /* 0x0000334016107816 */ /* 0x101fe40000000000 */
[----:B------:R-:W-:-:S03]  /*156fd0*/  PRMT R21, R21, 0x3340, R0 ;  /* 0x0000334015157816 */ /* 0x000fc60000000000 */
[----:B------:R0:W-:Y:S01]  /*156fe0*/  STL [R1+0x220], R16 ;  /* 0x0002201001007387 */ /* 0x0001e20000100800 */
[----:B----4-:R-:W-:-:S03]  /*156ff0*/  SHF.R.U32.HI R22, RZ, 0x8, R8 ;  /* 0x00000008ff167819 */ /* 0x010fc60000011608 */
[----:B------:R-:W4:Y:S01]  /*157000*/  LDL.LU R8, [R1+0x5fe4] ;  /* 0x005fe40001087983 */ /* 0x000f220000300800 */
[----:B------:R-:W-:-:S03]  /*157010*/  LOP3.LUT R22, R22, 0xffff, RZ, 0xc0, !PT ;  /* 0x0000ffff16167812 */ /* 0x000fc600078ec0ff */
[----:B------:R1:W-:Y:S01]  /*157020*/  STL [R1+0x21c], R21 ;  /* 0x00021c1501007387 */ /* 0x0003e20000100800 */
[--C-:B0-----:R-:W-:Y:S02]  /*157030*/  PRMT R16, R22, 0x3340, R0.reuse ;  /* 0x0000334016107816 */ /* 0x101fe40000000000 */
[----:B------:R-:W-:Y:S02]  /*157040*/  LOP3.LUT R25, R15, 0xffff, RZ, 0xc0, !PT ;  /* 0x0000ffff0f197812 */ /* 0x000fe400078ec0ff */
[----:B------:R-:W-:Y:S02]  /*157050*/  LOP3.LUT R23, R27, 0xffff, RZ, 0xc0, !PT ;  /* 0x0000ffff1b177812 */ /* 0x000fe400078ec0ff */
[----:B------:R-:W-:Y:S02]  /*157060*/  LOP3.LUT R24, R28, 0xffff, RZ, 0xc0, !PT ;  /* 0x0000ffff1c187812 */ /* 0x000fe400078ec0ff */
[----:B-1----:R-:W-:Y:S02]  /*157070*/  PRMT R21, R23, 0x3340, R0 ;  /* 0x0000334017157816 */ /* 0x002fe40000000000 */
[----:B------:R-:W-:-:S04]  /*157080*/  PRMT R22, R25, 0x3340, R24 ;  /* 0x0000334019167816 */ /* 0x000fc80000000018 */
[----:B------:R-:W-:Y:S02]  /*157090*/  PRMT R15, R22, 0x5410, R21 ;  /* 0x00005410160f7816 */ /* 0x000fe40000000015 */
[----:B------:R-:W-:Y:S02]  /*1570a0*/  SHF.R.U32.HI R22, RZ, 0x8, R25 ;  /* 0x00000008ff167819 */ /* 0x000fe40000011619 */
[----:B------:R-:W-:Y:S02]  /*1570b0*/  SHF.R.U32.HI R21, RZ, 0x8, R24 ;  /* 0x00000008ff157819 */ /* 0x000fe40000011618 */
[----:B------:R-:W-:Y:S02]  /*1570c0*/  LOP3.LUT R22, R22, 0xffff, RZ, 0xc0, !PT ;  /* 0x0000ffff16167812 */ /* 0x000fe400078ec0ff */
[----:B------:R-:W-:Y:S01]  /*1570d0*/  LOP3.LUT R21, R21, 0xffff, RZ, 0xc0, !PT ;  /* 0x0000ffff15157812 */ /* 0x000fe200078ec0ff */
[----:B------:R0:W-:Y:S01]  /*1570e0*/  STL [R1+0x20c], R16 ;  /* 0x00020c1001007387 */ /* 0x0001e20000100800 */
[----:B------:R-:W-:-:S03]  /*1570f0*/  SHF.R.U32.HI R23, RZ, 0x8, R23 ;  /* 0x00000008ff177819 */ /* 0x000fc60000011617 */
[----:B------:R1:W-:Y:S01]  /*157100*/  STL [R1+0x89c], R15 ;  /* 0x00089c0f01007387 */ /* 0x0003e20000100800 */
[----:B------:R-:W-:Y:S02]  /*157110*/  LOP3.LUT R23, R23, 0xffff, RZ, 0xc0, !PT ;  /* 0x0000ffff17177812 */ /* 0x000fe400078ec0ff */
[----:B0-----:R-:W-:Y:S02]  /*157120*/  PRMT R16, R22, 0x3340, R21 ;  /* 0x0000334016107816 */ /* 0x001fe40000000015 */
[----:B-1----:R-:W-:-:S03]  /*157130*/  PRMT R15, R23, 0x3340, R0 ;  /* 0x00003340170f7816 */ /* 0x002fc60000000000 */
[----:B------:R0:W-:Y:S01]  /*157140*/  STL [R1+0x3ec], R16 ;  /* 0x0003ec1001007387 */ /* 0x0001e20000100800 */
[----:B--2---:R-:W-:-:S03]  /*157150*/  SHF.R.U32.HI R21, RZ, 0x8, R7 ;  /* 0x00000008ff157819 */ /* 0x004fc60000011607 */
[----:B------:R-:W2:Y:S04]  /*157160*/  LDL.LU R7, [R1+0x5fe0] ;  /* 0x005fe00001077983 */ /* 0x000ea80000300800 */
[----:B------:R1:W-:Y:S01]  /*157170*/  STL [R1+0x1cc], R15 ;  /* 0x0001cc0f01007387 */ /* 0x0003e20000100800 */
[----:B---3--:R-:W-:-:S03]  /*157180*/  SHF.R.U32.HI R22, RZ, 0x8, R9 ;  /* 0x00000008ff167819 */ /* 0x008fc60000011609 */
[----:B------:R-:W3:Y:S01]  /*157190*/  LDL.LU R9, [R1+0x5fdc] ;  /* 0x005fdc0001097983 */ /* 0x000ee20000300800 */
[----:B------:R-:W-:-:S04]  /*1571a0*/  LOP3.LUT R21, R21, 0xffff, RZ, 0xc0, !PT ;  /* 0x0000ffff15157812 */ /* 0x000fc800078ec0ff */
[----:B0-----:R-:W-:Y:S02]  /*1571b0*/  PRMT R16, R21, 0x3340, R0 ;  /* 0x0000334015107816 */ /* 0x001fe40000000000 */
[----:B------:R-:W-:-:S03]  /*1571c0*/  SHF.R.U32.HI R21, RZ, 0x8, R4 ;  /* 0x00000008ff157819 */ /* 0x000fc60000011604 */
[----:B------:R0:W-:Y:S04]  /*1571d0*/  STL [R1+0x1bc], R16 ;  /* 0x0001bc1001007387 */ /* 0x0001e80000100800 */
[----:B------:R-:W3:Y:S01]  /*1571e0*/  LDL.LU R4, [R1+0x5fd8] ;  /* 0x005fd80001047983 */ /* 0x000ee20000300800 */
[----:B------:R-:W-:-:S04]  /*1571f0*/  LOP3.LUT R22, R22, 0xffff, RZ, 0xc0, !PT ;  /* 0x0000ffff16167812 */ /* 0x000fc800078ec0ff */
[----:B-1----:R-:W-:-:S05]  /*157200*/  PRMT R15, R22, 0x3340, R0 ;  /* 0x00003340160f7816 */ /* 0x002fca0000000000 */
[----:B------:R1:W-:Y:S01]  /*157210*/  STL [R1+0x1ac], R15 ;  /* 0x0001ac0f01007387 */ /* 0x0003e20000100800 */
[----:B------:R-:W-:-:S03]  /*157220*/  SHF.R.U32.HI R22, RZ, 0x8, R10 ;  /* 0x00000008ff167819 */ /* 0x000fc6000001160a */
[----:B------:R-:W3:Y:S01]  /*157230*/  LDL.LU R10, [R1+0x5fd4] ;  /* 0x005fd400010a7983 */ /* 0x000ee20000300800 */
[----:B------:R-:W-:-:S04]  /*157240*/  LOP3.LUT R21, R21, 0xffff, RZ, 0xc0, !PT ;  /* 0x0000ffff15157812 */ /* 0x000fc800078ec0ff */
[----:B0-----:R-:W-:Y:S02]  /*157250*/  PRMT R16, R21, 0x3340, R0 ;  /* 0x0000334015107816 */ /* 0x001fe40000000000 */
[----:B------:R-:W-:-:S03]  /*157260*/  LOP3.LUT R22, R22, 0xffff, RZ, 0xc0, !PT ;  /* 0x0000ffff16167812 */ /* 0x000fc600078ec0ff */
[----:B------:R0:W-:Y:S01]  /*157270*/  STL [R1+0x19c], R16 ;  /* 0x00019c1001007387 */ /* 0x0001e20000100800 */
[----:B-1----:R-:W-:Y:S02]  /*157280*/  PRMT R15, R22, 0x3340, R0 ;  /* 0x00003340160f7816 */ /* 0x002fe40000000000 */
[----:B----4-:R-:W-:Y:S02]  /*157290*/  SHF.R.U32.HI R21, RZ, 0x8, R8 ;  /* 0x00000008ff157819 */ /* 0x010fe40000011608 */
[----:B------:R-:W4:Y:S02]  /*1572a0*/  LDL.LU R8, [R1+0x5fd0] ;  /* 0x005fd00001087983 */ /* 0x000f240000300800 */
[----:B------:R-:W-:Y:S02]  /*1572b0*/  LOP3.LUT R21, R21, 0xffff, RZ, 0xc0, !PT ;  /* 0x0000ffff15157812 */ /* 0x000fe400078ec0ff */
[----:B------:R1:W-:Y:S02]  /*1572c0*/  STL [R1+0x18c], R15 ;  /* 0x00018c0f01007387 */ /* 0x0003e40000100800 */
[----:B0-----:R-:W-:-:S02]  /*1572d0*/  PRMT R16, R21, 0x3340, R0 ;  /* 0x0000334015107816 */ /* 0x001fc40000000000 */
[----:B------:R-:W-:-:S04]  /*1572e0*/  SHF.R.U32.HI R23, RZ, 0x8, R26 ;  /* 0x00000008ff177819 */ /* 0x000fc8000001161a */
[----:B------:R-:W-:Y:S02]  /*1572f0*/  LOP3.LUT R23, R23, 0xffff, RZ, 0xc0, !PT ;  /* 0x0000ffff17177812 */ /* 0x000fe400078ec0ff */
[----:B--2---:R-:W-:Y:S02]  /*157300*/  SHF.R.U32.HI R22, RZ, 0x8, R7 ;  /* 0x00000008ff167819 */ /* 0x004fe40000011607 */
[----:B------:R-:W2:Y:S02]  /*157310*/  LDL.LU R7, [R1+0x5fcc] ;  /* 0x005fcc0001077983 */ /* 0x000ea40000300800 */
[----:B------:R-:W-:Y:S02]  /*157320*/  LOP3.LUT R22, R22, 0xffff, RZ, 0xc0, !PT ;  /* 0x0000ffff16167812 */ /* 0x000fe400078ec0ff */
[----:B---3--:R-:W-:Y:S01]  /*157330*/  SHF.R.U32.HI R21, RZ, 0x8, R9 ;  /* 0x00000008ff157819 */ /* 0x008fe20000011609 */
[----:B------:R0:W-:Y:S04]  /*157340*/  STL [R1+0x17c], R16 ;  /* 0x00017c1001007387 */ /* 0x0001e80000100800 */
[----:B------:R-:W3:Y:S01]  /*157350*/  LDL.LU R9, [R1+0x5fc8] ;  /* 0x005fc80001097983 */ /* 0x000ee20000300800 */
[----:B-1----:R-:W-:-:S02]  /*157360*/  PRMT R15, R22, 0x3340, R0 ;  /* 0x00003340160f7816 */ /* 0x002fc40000000000 */
[----:B------:R-:W-:Y:S02]  /*157370*/  SHF.R.U32.HI R22, RZ, 0x8, R17 ;  /* 0x00000008ff167819 */ /* 0x000fe40000011611 */
[----:B------:R-:W-:Y:S02]  /*157380*/  LOP3.LUT R21, R21, 0xffff, RZ, 0xc0, !PT ;  /* 0x0000ffff15157812 */ /* 0x000fe400078ec0ff */
[----:B------:R-:W-:Y:S01]  /*157390*/  LOP3.LUT R22, R22, 0xffff, RZ, 0xc0, !PT ;  /* 0x0000ffff16167812 */ /* 0x000fe200078ec0ff */
[----:B------:R1:W-:Y:S01]  /*1573a0*/  STL [R1+0x16c], R15 ;  /* 0x00016c0f01007387 */ /* 0x0003e20000100800 */
[----:B0-----:R-:W-:Y:S02]  /*1573b0*/  PRMT R16, R21, 0x3340, R0 ;  /* 0x0000334015107816 */ /* 0x001fe40000000000 */
[----:B------:R-:W-:Y:S02]  /*1573c0*/  SHF.R.U32.HI R21, RZ, 0x8, R14 ;  /* 0x00000008ff157819 */ /* 0x000fe4000001160e */
[----:B-1----:R-:W-:Y:S01]  /*1573d0*/  PRMT R15, R23, 0x3340, R22 ;  /* 0x00003340170f7816 */ /* 0x002fe20000000016 */
[----:B------:R-:W-:Y:S01]  /*1573e0*/  STL [R1+0x15c], R16 ;  /* 0x00015c1001007387 */ /* 0x000fe20000100800 */
[----:B------:R-:W-:-:S03]  /*1573f0*/  SHF.R.U32.HI R22, RZ, 0x8, R4 ;  /* 0x00000008ff167819 */ /* 0x000fc60000011604 */
[----:B------:R0:W-:Y:S04]  /*157400*/  STL [R1+0x3fc], R15 ;  /* 0x0003fc0f01007387 */ /* 0x0001e80000100800 */
[----:B------:R-:W3:Y:S01]  /*157410*/  LDL.LU R4, [R1+0x5fc4] ;  /* 0x005fc40001047983 */ /* 0x000ee20000300800 */
[----:B------:R-:W-:-:S04]  /*157420*/  LOP3.LUT R21, R21, 0xffff, RZ, 0xc0, !PT ;  /* 0x0000ffff15157812 */ /* 0x000fc800078ec0ff */
[----:B0-----:R-:W-:Y:S02]  /*157430*/  PRMT R15, R21, 0x3340, R0 ;  /* 0x00003340150f7816 */ /* 0x001fe40000000000 */
[----:B------:R-:W-:-:S03]  /*157440*/  SHF.R.U32.HI R21, RZ, 0x8, R10 ;  /* 0x00000008ff157819 */ /* 0x000fc6000001160a */
[----:B------:R-:W-:Y:S04]  /*157450*/  STL [R1+0x14c], R15 ;  /* 0x00014c0f01007387 */ /* 0x000fe80000100800 */
[----:B------:R-:W3:Y:S01]  /*157460*/  LDL.LU R10, [R1+0x5fc0] ;  /* 0x005fc000010a7983 */ /* 0x000ee20000300800 */
[----:B------:R-:W-:-:S04]  /*157470*/  LOP3.LUT R22, R22, 0xffff, RZ, 0xc0, !PT ;  /* 0x0000ffff16167812 */ /* 0x000fc800078ec0ff */
[----:B------:R-:W-:Y:S02]  /*157480*/  PRMT R14, R22, 0x3340, R0 ;  /* 0x00003340160e7816 */ /* 0x000fe40000000000 */
[----:B------:R-:W-:-:S03]  /*157490*/  LOP3.LUT R21, R21, 0xffff, RZ, 0xc0, !PT ;  /* 0x0000ffff15157812 */ /* 0x000fc600078ec0ff */
[----:B------:R0:W-:Y:S01]  /*1574a0*/  STL [R1+0x13c], R14 ;  /* 0x00013c0e01007387 */ /* 0x0001e20000100800 */
[----:B----4-:R-:W-:-:S03]  /*1574b0*/  SHF.R.U32.HI R22, RZ, 0x8, R8 ;  /* 0x00000008ff167819 */ /* 0x010fc60000011608 */
[----:B------:R-:W4:Y:S01]  /*1574c0*/  LDL.LU R8, [R1+0x5fbc] ;  /* 0x005fbc0001087983 */ /* 0x000f220000300800 */
[----:B------:R-:W-:Y:S02]  /*1574d0*/  PRMT R16, R21, 0x3340, R0 ;  /* 0x0000334015107816 */ /* 0x000fe40000000000 */
[----:B------:R-:W-:Y:S02]  /*1574e0*/  LOP3.LUT R22, R22, 0xffff, RZ, 0xc0, !PT ;  /* 0x0000ffff16167812 */ /* 0x000fe400078ec0ff */
[----:B0-----:R-:W-:Y:S01]  /*1574f0*/  PRMT R14, R12, 0x5410, R2 ;  /* 0x000054100c0e7816 */ /* 0x001fe20000000002 */
[----:B------:R-:W-:Y:S04]  /*157500*/  STL [R1+0x12c], R16 ;  /* 0x00012c1001007387 */ /* 0x000fe80000100800 */
[----:B------:R-:W4:Y:S01]  /*157510*/  LDL.LU R2, [R1+0x5fb8] ;  /* 0x005fb80001027983 */ /* 0x000f220000300800 */
[----:B------:R-:W-:-:S05]  /*157520*/  PRMT R15, R22, 0x3340, R0 ;  /* 0x00003340160f7816 */ /* 0x000fca0000000000 */
[----:B------:R-:W-:Y:S04]  /*157530*/  STL [R1+0x11c], R15 ;  /* 0x00011c0f01007387 */ /* 0x000fe80000100800 */
[----:B------:R-:W4:Y:S01]  /*157540*/  LDL.LU R12, [R1+0x5fb4] ;  /* 0x005fb400010c7983 */ /* 0x000f220000300800 */
[----:B--2---:R-:W-:-:S03]  /*157550*/  SHF.R.U32.HI R21, RZ, 0x8, R7 ;  /* 0x00000008ff157819 */ /* 0x004fc60000011607 */
[----:B------:R-:W2:Y:S01]  /*157560*/  LDL.LU R7, [R1+0x5fb0] ;  /* 0x005fb00001077983 */ /* 0x000ea20000300800 */
[----:B---3--:R-:W-:Y:S02]  /*157570*/  SHF.R.U32.HI R22, RZ, 0x8, R9 ;  /* 0x00000008ff167819 */ /* 0x008fe40000011609 */
[----:B------:R-:W-:Y:S02]  /*157580*/  LOP3.LUT R21, R21, 0xffff, RZ, 0xc0, !PT ;  /* 0x0000ffff15157812 */ /* 0x000fe400078ec0ff */
[----:B------:R-:W-:Y:S01]  /*157590*/  LOP3.LUT R22, R22, 0xffff, RZ, 0xc0, !PT ;  /* 0x0000ffff16167812 */ /* 0x000fe200078ec0ff */
[----:B------:R0:W-:Y:S01]  /*1575a0*/  STL [R1+0x74c], R14 ;  /* 0x00074c0e01007387 */ /* 0x0001e20000100800 */
[----:B------:R-:W-:-:S03]  /*1575b0*/  PRMT R26, R21, 0x3340, R0 ;  /* 0x00003340151a7816 */ /* 0x000fc60000000000 */
[----:B------:R-:W3:Y:S04]  /*1575c0*/  LDL.LU R9, [R1+0x5fac] ;  /* 0x005fac0001097983 */ /* 0x000ee80000300800 */
[----:B------:R-:W-:Y:S01]  /*1575d0*/  STL [R1+0x5d44], R26 ;  /* 0x005d441a01007387 */ /* 0x000fe20000100800 */
[----:B0-----:R-:W-:-:S05]  /*1575e0*/  PRMT R14, R22, 0x3340, R0 ;  /* 0x00003340160e7816 */ /* 0x001fca0000000000 */
[----:B------:R-:W-:Y:S01]  /*1575f0*/  STL [R1+0x5d48], R14 ;  /* 0x005d480e01007387 */ /* 0x000fe20000100800 */
[----:B------:R-:W-:-:S03]  /*157600*/  SHF.R.U32.HI R21, RZ, 0x8, R4 ;  /* 0x00000008ff157819 */ /* 0x000fc60000011604 */
[----:B------:R-:W3:Y:S01]  /*157610*/  LDL.LU R4, [R1+0x5fa8] ;  /* 0x005fa80001047983 */ /* 0x000ee20000300800 */
[----:B------:R-:W-:-:S03]  /*157620*/  SHF.R.U32.HI R22, RZ, 0x8, R10 ;  /* 0x00000008ff167819 */ /* 0x000fc6000001160a */
[----:B------:R-:W3:Y:S01]  /*157630*/  LDL.LU R10, [R1+0x5fa4] ;  /* 0x005fa400010a7983 */ /* 0x000ee20000300800 */
[----:B------:R-:W-:Y:S02]  /*157640*/  LOP3.LUT R21, R21, 0xffff, RZ, 0xc0, !PT ;  /* 0x0000ffff15157812 */ /* 0x000fe400078ec0ff */
[----:B------:R-:W-:Y:S02]  /*157650*/  LOP3.LUT R22, R22, 0xffff, RZ, 0xc0, !PT ;  /* 0x0000ffff16167812 */ /* 0x000fe400078ec0ff */
[----:B------:R-:W-:Y:S02]  /*157660*/  SHF.R.U32.HI R23, RZ, 0x8, R13 ;  /* 0x00000008ff177819 */ /* 0x000fe4000001160d */
[--C-:B------:R-:W-:Y:S02]  /*157670*/  PRMT R28, R21, 0x3340, R0.reuse ;  /* 0x00003340151c7816 */ /* 0x100fe40000000000 */
[----:B------:R-:W-:Y:S02]  /*157680*/  PRMT R17, R22, 0x3340, R0 ;  /* 0x0000334016117816 */ /* 0x000fe40000000000 */
[----:B------:R-:W-:-:S02]  /*157690*/  SHF.R.U32.HI R22, RZ, 0x8, R29 ;  /* 0x00000008ff167819 */ /* 0x000fc4000001161d */
[----:B------:R-:W-:Y:S02]  /*1576a0*/  SHF.R.U32.HI R21, RZ, 0x8, R19 ;  /* 0x00000008ff157819 */ /* 0x000fe40000011613 */
[----:B------:R-:W-:Y:S02]  /*1576b0*/  LOP3.LUT R23, R23, 0xffff, RZ, 0xc0, !PT ;  /* 0x0000ffff17177812 */ /* 0x000fe400078ec0ff */
[----:B------:R-:W-:Y:S02]  /*1576c0*/  LOP3.LUT R22, R22, 0xffff, RZ, 0xc0, !PT ;  /* 0x0000ffff16167812 */ /* 0x000fe400078ec0ff */
[----:B------:R-:W-:Y:S02]  /*1576d0*/  LOP3.LUT R21, R21, 0xffff, RZ, 0xc0, !PT ;  /* 0x0000ffff15157812 */ /* 0x000fe400078ec0ff */
[----:B------:R-:W-:Y:S02]  /*1576e0*/  PRMT R19, R23, 0x3340, R0 ;  /* 0x0000334017137816 */ /* 0x000fe40000000000 */
[----:B------:R-:W-:-:S02]  /*1576f0*/  SHF.R.U32.HI R23, RZ, 0x8, R20 ;  /* 0x00000008ff177819 */ /* 0x000fc40000011614 */
[----:B------:R-:W-:Y:S02]  /*157700*/  PRMT R13, R22, 0x3340, R21 ;  /* 0x00003340160d7816 */ /* 0x000fe40000000015 */
[----:B----4-:R-:W-:Y:S02]  /*157710*/  SHF.R.U32.HI R21, RZ, 0x8, R8 ;  /* 0x00000008ff157819 */ /* 0x010fe40000011608 */
[----:B------:R-:W-:Y:S02]  /*157720*/  SHF.R.U32.HI R22, RZ, 0x8, R6 ;  /* 0x00000008ff167819 */ /* 0x000fe40000011606 */
[----:B------:R-:W-:Y:S02]  /*157730*/  LOP3.LUT R23, R23, 0xffff, RZ, 0xc0, !PT ;  /* 0x0000ffff17177812 */ /* 0x000fe400078ec0ff */
[----:B------:R-:W-:Y:S02]  /*157740*/  LOP3.LUT R21, R21, 0xffff, RZ, 0xc0, !PT ;  /* 0x0000ffff15157812 */ /* 0x000fe400078ec0ff */
[----:B------:R-:W-:-:S02]  /*157750*/  LOP3.LUT R22, R22, 0xffff, RZ, 0xc0, !PT ;  /* 0x0000ffff16167812 */ /* 0x000fc400078ec0ff */
[----:B------:R-:W-:Y:S02]  /*157760*/  PRMT R20, R21, 0x3340, R0 ;  /* 0x0000334015147816 */ /* 0x000fe40000000000 */
[----:B------:R-:W-:Y:S02]  /*157770*/  PRMT R6, R23, 0x3340, R22 ;  /* 0x0000334017067816 */ /* 0x000fe40000000016 */
[----:B------:R-:W-:Y:S02]  /*157780*/  SHF.R.U32.HI R21, RZ, 0x8, R11 ;  /* 0x00000008ff157819 */ /* 0x000fe4000001160b */
[----:B------:R-:W-:Y:S02]  /*157790*/  SHF.R.U32.HI R22, RZ, 0x8, R2 ;  /* 0x00000008ff167819 */ /* 0x000fe40000011602 */
[----:B------:R-:W-:Y:S02]  /*1577a0*/  LOP3.LUT R21, R21, 0xffff, RZ, 0xc0, !PT ;  /* 0x0000ffff15157812 */ /* 0x000fe400078ec0ff */
[----:B------:R-:W-:-:S02]  /*1577b0*/  LOP3.LUT R22, R22, 0xffff, RZ, 0xc0, !PT ;  /* 0x0000ffff16167812 */ /* 0x000fc400078ec0ff */
[--C-:B------:R-:W-:Y:S02]  /*1577c0*/  PRMT R11, R21, 0x3340, R0.reuse ;  /* 0x00003340150b7816 */ /* 0x100fe40000000000 */
[----:B------:R-:W-:Y:S02]  /*1577d0*/  PRMT R2, R22, 0x3340, R0 ;  /* 0x0000334016027816 */ /* 0x000fe40000000000 */
[----:B------:R-:W-:Y:S01]  /*1577e0*/  SHF.R.U32.HI R21, RZ, 0x8, R12 ;  /* 0x00000008ff157819 */ /* 0x000fe2000001160c */
[----:B------:R-:W-:Y:S03]  /*1577f0*/  STL [R1+0x5d4c], R28 ;  /* 0x005d4c1c01007387 */ /* 0x000fe60000100800 */
[----:B------:R-:W-:Y:S01]  /*157800*/  LOP3.LUT R21, R21, 0xffff, RZ, 0xc0, !PT ;  /* 0x0000ffff15157812 */ /* 0x000fe200078ec0ff */
[----:B------:R-:W-:Y:S04]  /*157810*/  STL [R1+0x5d50], R17 ;  /* 0x005d501101007387 */ /* 0x000fe80000100800 */
[----:B------:R-:W-:Y:S04]  /*157820*/  STL [R1+0x5d54], R13 ;  /* 0x005d540d01007387 */ /* 0x000fe80000100800 */
[----:B------:R-:W-:Y:S01]  /*157830*/  STL [R1+0x5d58], R19 ;  /* 0x005d581301007387 */ /* 0x000fe20000100800 */
[----:B------:R-:W-:-:S03]  /*157840*/  PRMT R12, R21, 0x3340, R0 ;  /* 0x00003340150c7816 */ /* 0x000fc60000000000 */
[----:B------:R-:W4:Y:S04]  /*157850*/  LDL.LU R8, [R1+0x5fa0] ;  /* 0x005fa00001087983 */ /* 0x000f280000300800 */
[----:B------:R-:W4:Y:S04]  /*157860*/  LDL.LU R25, [R1+0x3cc] ;  /* 0x0003cc0001197983 */ /* 0x000f280000300800 */
[----:B------:R-:W4:Y:S04]  /*157870*/  LDL.LU R29, [R1+0x650] ;  /* 0x00065000011d7983 */ /* 0x000f280000300800 */
[----:B------:R-:W-:Y:S04]  /*157880*/  STL [R1+0x5d5c], R20 ;  /* 0x005d5c1401007387 */ /* 0x000fe80000100800 */
[----:B------:R-:W-:Y:S04]  /*157890*/  STL [R1+0x5d60], R6 ;  /* 0x005d600601007387 */ /* 0x000fe80000100800 */
[----:B------:R-:W4:Y:S04]  /*1578a0*/  LDL.LU R16, [R1+0x3c4] ;  /* 0x0003c40001107983 */ /* 0x000f280000300800 */
[----:B------:R-:W4:Y:S04]  /*1578b0*/  LDL.LU R15, [R1+0x684] ;  /* 0x00068400010f7983 */ /* 0x000f280000300800 */
[----:B------:R-:W4:Y:S04]  /*1578c0*/  LDL.LU R27, [R1+0x201c] ;  /* 0x00201c00011b7983 */ /* 0x000f280000300800 */
[----:B------:R-:W-:Y:S04]  /*1578d0*/  STL [R1+0x5d64], R11 ;  /* 0x005d640b01007387 */ /* 0x000fe80000100800 */
[----:B------:R0:W-:Y:S04]  /*1578e0*/  STL [R1+0x5d68], R2 ;  /* 0x005d680201007387 */ /* 0x0001e80000100800 */
[----:B------:R-:W-:Y:S01]  /*1578f0*/  STL [R1+0x5d6c], R12 ;  /* 0x005d6c0c01007387 */ /* 0x000fe20000100800 */
[----:B--2---:R-:W-:-:S04]  /*157900*/  SHF.R.U32.HI R22, RZ, 0x8, R7 ;  /* 0x00000008ff167819 */ /* 0x004fc80000011607 */
[----:B------:R-:W-:-:S04]  /*157910*/  LOP3.LUT R22, R22, 0xffff, RZ, 0xc0, !PT ;  /* 0x0000ffff16167812 */ /* 0x000fc800078ec0ff */
[----:B------:R-:W-:Y:S02]  /*157920*/  PRMT R7, R22, 0x3340, R0 ;  /* 0x0000334016077816 */ /* 0x000fe40000000000 */
[----:B---3--:R-:W-:-:S04]  /*157930*/  SHF.R.U32.HI R21, RZ, 0x8, R9 ;  /* 0x00000008ff157819 */ /* 0x008fc80000011609 */
[----:B------:R-:W-:Y:S01]  /*157940*/  LOP3.LUT R21, R21, 0xffff, RZ, 0xc0, !PT ;  /* 0x0000ffff15157812 */ /* 0x000fe200078ec0ff */
[----:B------:R-:W-:Y:S01]  /*157950*/  STL [R1+0x5d70], R7 ;  /* 0x005d700701007387 */ /* 0x000fe20000100800 */
[----:B------:R-:W-:Y:S02]  /*157960*/  SHF.R.U32.HI R22, RZ, 0x8, R4 ;  /* 0x00000008ff167819 */ /* 0x000fe40000011604 */
[----:B------:R-:W-:Y:S02]  /*157970*/  PRMT R4, R21, 0x3340, R0 ;  /* 0x0000334015047816 */ /* 0x000fe40000000000 */
[----:B------:R-:W-:-:S04]  /*157980*/  LOP3.LUT R22, R22, 0xffff, RZ, 0xc0, !PT ;  /* 0x0000ffff16167812 */ /* 0x000fc800078ec0ff */
[----:B------:R-:W-:Y:S01]  /*157990*/  PRMT R9, R22, 0x3340, R0 ;  /* 0x0000334016097816 */ /* 0x000fe20000000000 */
[----:B------:R-:W-:Y:S04]  /*1579a0*/  STL [R1+0x5d74], R4 ;  /* 0x005d740401007387 */ /* 0x000fe80000100800 */
[----:B------:R-:W-:Y:S01]  /*1579b0*/  STL [R1+0x5d78], R9 ;  /* 0x005d780901007387 */ /* 0x000fe20000100800 */
[----:B------:R-:W-:-:S03]  /*1579c0*/  SHF.R.U32.HI R21, RZ, 0x8, R10 ;  /* 0x00000008ff157819 */ /* 0x000fc6000001160a */
[----:B------:R-:W2:Y:S01]  /*1579d0*/  LDL.LU R10, [R1+0x5f9c] ;  /* 0x005f9c00010a7983 */ /* 0x000ea20000300800 */
[----:B------:R-:W-:Y:S02]  /*1579e0*/  LOP3.LUT R21, R21, 0xffff, RZ, 0xc0, !PT ;  /* 0x0000ffff15157812 */ /* 0x000fe400078ec0ff */
[----:B----4-:R-:W-:Y:S02]  /*1579f0*/  SHF.R.U32.HI R22, RZ, 0x8, R8 ;  /* 0x00000008ff167819 */ /* 0x010fe40000011608 */
[--C-:B------:R-:W-:Y:S02]  /*157a00*/  PRMT R8, R21, 0x3340, R0.reuse ;  /* 0x0000334015087816 */ /* 0x100fe40000000000 */
[----:B0-----:R-:W-:Y:S02]  /*157a10*/  PRMT R2, R29, 0x5410, R25 ;  /* 0x000054101d027816 */ /* 0x001fe40000000019 */
[----:B------:R-:W-:Y:S02]  /*157a20*/  LOP3.LUT R22, R22, 0xffff, RZ, 0xc0, !PT ;  /* 0x0000ffff16167812 */ /* 0x000fe400078ec0ff */
[----:B------:R-:W-:Y:S01]  /*157a30*/  SHF.R.U32.HI R21, RZ, 0x8, R27 ;  /* 0x00000008ff157819 */ /* 0x000fe2000001161b */
[----:B------:R0:W-:Y:S01]  /*157a40*/  STL [R1+0x75c], R2 ;  /* 0x00075c0201007387 */ /* 0x0001e20000100800 */
[----:B------:R-:W-:-:S03]  /*157a50*/  PRMT R29, R22, 0x3340, R0 ;  /* 0x00003340161d7816 */ /* 0x000fc60000000000 */
[----:B------:R-:W3:Y:S01]  /*157a60*/  LDL.LU R17, [R1+0x2024] ;  /* 0x0020240001117983 */ /* 0x000ee20000300800 */
[----:B------:R-:W-:-:S03]  /*157a70*/  LOP3.LUT R21, R21, 0xffff, RZ, 0xc0, !PT ;  /* 0x0000ffff15157812 */ /* 0x000fc600078ec0ff */
[----:B------:R-:W4:Y:S04]  /*157a80*/  LDL.LU R28, [R1+0x424] ;  /* 0x00042400011c7983 */ /* 0x000f280000300800 */
[----:B------:R-:W-:Y:S04]  /*157a90*/  STL [R1+0x5d7c], R8 ;  /* 0x005d7c0801007387 */ /* 0x000fe80000100800 */
[----:B------:R-:W-:Y:S01]  /*157aa0*/  STL [R1+0x5d80], R29 ;  /* 0x005d801d01007387 */ /* 0x000fe20000100800 */
[----:B0-----:R-:W-:Y:S02]  /*157ab0*/  PRMT R2, R15, 0x5410, R16 ;  /* 0x000054100f027816 */ /* 0x001fe40000000010 */
[----:B------:R-:W-:-:S03]  /*157ac0*/  SHF.R.U32.HI R22, RZ, 0x8, R3 ;  /* 0x00000008ff167819 */ /* 0x000fc60000011603 */
[----:B------:R0:W-:Y:S04]  /*157ad0*/  STL [R1+0x73c], R2 ;  /* 0x00073c0201007387 */ /* 0x0001e80000100800 */
[----:B------:R-:W4:Y:S04]  /*157ae0*/  LDL.LU R14, [R1+0x5e8] ;  /* 0x0005e800010e7983 */ /* 0x000f280000300800 */
[----:B------:R-:W4:Y:S01]  /*157af0*/  LDL.LU R26, [R1+0x2028] ;  /* 0x00202800011a7983 */ /* 0x000f220000300800 */
[----:B--2---:R-:W-:Y:S02]  /*157b00*/  SHF.R.U32.HI R25, RZ, 0x8, R10 ;  /* 0x00000008ff197819 */ /* 0x004fe4000001160a */
[----:B------:R-:W-:-:S02]  /*157b10*/  PRMT R10, R21, 0x3340, R0 ;  /* 0x00003340150a7816 */ /* 0x000fc40000000000 */
[----:B------:R-:W-:-:S04]  /*157b20*/  LOP3.LUT R25, R25, 0xffff, RZ, 0xc0, !PT ;  /* 0x0000ffff19197812 */ /* 0x000fc800078ec0ff */
[----:B------:R-:W-:Y:S01]  /*157b30*/  PRMT R25, R25, 0x3340, R0 ;  /* 0x0000334019197816 */ /* 0x000fe20000000000 */
[----:B------:R-:W-:Y:S04]  /*157b40*/  STL [R1+0x5d84], R10 ;  /* 0x005d840a01007387 */ /* 0x000fe80000100800 */
[----:B------:R-:W-:Y:S04]  /*157b50*/  STL [R1+0x5d88], R25 ;  /* 0x005d881901007387 */ /* 0x000fe80000100800 */
[----:B------:R-:W2:Y:S04]  /*157b60*/  LDL.LU R3, [R1+0x5f98] ;  /* 0x005f980001037983 */ /* 0x000ea80000300800 */
[----:B------:R-:W2:Y:S04]  /*157b70*/  LDL.LU R16, [R1+0x658] ;  /* 0x0006580001107983 */ /* 0x000ea80000300800 */
[----:B------:R-:W0:Y:S01]  /*157b80*/  LDL.LU R15, [R1+0x202c] ;  /* 0x00202c00010f7983 */ /* 0x000e220000300800 */
[----:B------:R-:W-:-:S02]  /*157b90*/  SHF.R.U32.HI R21, RZ, 0x8, R18 ;  /* 0x00000008ff157819 */ /* 0x000fc40000011612 */
[----:B------:R-:W-:Y:S02]  /*157ba0*/  LOP3.LUT R22, R22, 0xffff, RZ, 0xc0, !PT ;  /* 0x0000ffff16167812 */ /* 0x000fe400078ec0ff */
[----:B------:R-:W-:Y:S01]  /*157bb0*/  SHF.R.U32.HI R24, RZ, 0x8, R5 ;  /* 0x00000008ff187819 */ /* 0x000fe20000011605 */
[----:B------:R-:W2:Y:S01]  /*157bc0*/  LDL.LU R27, [R1+0x660] ;  /* 0x00066000011b7983 */ /* 0x000ea20000300800 */
[----:B------:R-:W-:-:S03]  /*157bd0*/  LOP3.LUT R21, R21, 0xffff, RZ, 0xc0, !PT ;  /* 0x0000ffff15157812 */ /* 0x000fc600078ec0ff */
[----:B------:R-:W2:Y:S01]  /*157be0*/  LDL.LU R18, [R1+0x2030] ;  /* 0x0020300001127983 */ /* 0x000ea20000300800 */
[----:B------:R-:W-:Y:S02]  /*157bf0*/  PRMT R5, R22, 0x3340, R21 ;  /* 0x0000334016057816 */ /* 0x000fe40000000015 */
[----:B------:R-:W-:-:S04]  /*157c00*/  LOP3.LUT R24, R24, 0xffff, RZ, 0xc0, !PT ;  /* 0x0000ffff18187812 */ /* 0x000fc800078ec0ff */
[----:B------:R-:W-:Y:S01]  /*157c10*/  PRMT R24, R24, 0x3340, R0 ;  /* 0x0000334018187816 */ /* 0x000fe20000000000 */
[----:B------:R-:W-:Y:S04]  /*157c20*/  STL [R1+0x5d8c], R5 ;  /* 0x005d8c0501007387 */ /* 0x000fe80000100800 */
[----:B------:R-:W-:Y:S01]  /*157c30*/  STL [R1+0x5d90], R24 ;  /* 0x005d901801007387 */ /* 0x000fe20000100800 */
[----:B---3--:R-:W-:Y:S02]  /*157c40*/  SHF.R.U32.HI R23, RZ, 0x8, R17 ;  /* 0x00000008ff177819 */ /* 0x008fe40000011611 */
[----:B----4-:R-:W-:Y:S02]  /*157c50*/  SHF.R.U32.HI R22, RZ, 0x8, R28 ;  /* 0x00000008ff167819 */ /* 0x010fe4000001161c */
[----:B------:R-:W-:-:S02]  /*157c60*/  LOP3.LUT R23, R23, 0xffff, RZ, 0xc0, !PT ;  /* 0x0000ffff17177812 */ /* 0x000fc400078ec0ff */
[----:B------:R-:W-:Y:S02]  /*157c70*/  LOP3.LUT R22, R22, 0xffff, RZ, 0xc0, !PT ;  /* 0x0000ffff16167812 */ /* 0x000fe400078ec0ff */
[----:B------:R-:W-:-:S05]  /*157c80*/  PRMT R23, R23, 0x3340, R0 ;  /* 0x0000334017177816 */ /* 0x000fca0000000000 */
[----:B------:R-:W-:Y:S01]  /*157c90*/  STL [R1+0x5d94], R23 ;  /* 0x005d941701007387 */ /* 0x000fe20000100800 */
[----:B--2---:R-:W-:-:S04]  /*157ca0*/  SHF.R.U32.HI R21, RZ, 0x8, R3 ;  /* 0x00000008ff157819 */ /* 0x004fc80000011603 */
[----:B------:R-:W-:-:S04]  /*157cb0*/  LOP3.LUT R21, R21, 0xffff, RZ, 0xc0, !PT ;  /* 0x0000ffff15157812 */ /* 0x000fc800078ec0ff */
[----:B------:R-:W-:Y:S02]  /*157cc0*/  PRMT R3, R22, 0x3340, R21 ;  /* 0x0000334016037816 */ /* 0x000fe40000000015 */
[----:B------:R-:W-:Y:S02]  /*157cd0*/  SHF.R.U32.HI R22, RZ, 0x8, R14 ;  /* 0x00000008ff167819 */ /* 0x000fe4000001160e */
[----:B------:R-:W-:Y:S02]  /*157ce0*/  SHF.R.U32.HI R21, RZ, 0x8, R26 ;  /* 0x00000008ff157819 */ /* 0x000fe4000001161a */
[----:B0-----:R-:W-:Y:S01]  /*157cf0*/  SHF.R.U32.HI R2, RZ, 0x8, R15 ;  /* 0x00000008ff027819 */ /* 0x001fe2000001160f */
[----:B------:R0:W-:Y:S01]  /*157d00*/  STL [R1+0x5d98], R3 ;  /* 0x005d980301007387 */ /* 0x0001e20000100800 */
[----:B------:R-:W-:Y:S02]  /*157d10*/  LOP3.LUT R22, R22, 0xffff, RZ, 0xc0, !PT ;  /* 0x0000ffff16167812 */ /* 0x000fe400078ec0ff */
[----:B------:R-:W-:-:S02]  /*157d20*/  LOP3.LUT R21, R21, 0xffff, RZ, 0xc0, !PT ;  /* 0x0000ffff15157812 */ /* 0x000fc400078ec0ff */
[----:B------:R-:W-:Y:S02]  /*157d30*/  LOP3.LUT R2, R2, 0xffff, RZ, 0xc0, !PT ;  /* 0x0000ffff02027812 */ /* 0x000fe400078ec0ff */
[----:B0-----:R-:W-:Y:S02]  /*157d40*/  SHF.R.U32.HI R3, RZ, 0x8, R16 ;  /* 0x00000008ff037819 */ /* 0x001fe40000011610 */
[--C-:B------:R-:W-:Y:S02]  /*157d50*/  PRMT R22, R22, 0x3340, R0.reuse ;  /* 0x0000334016167816 */ /* 0x100fe40000000000 */
[----:B------:R-:W-:Y:S02]  /*157d60*/  LOP3.LUT R3, R3, 0xffff, RZ, 0xc0, !PT ;  /* 0x0000ffff03037812 */ /* 0x000fe400078ec0ff */
[--C-:B------:R-:W-:Y:S02]  /*157d70*/  PRMT R21, R21, 0x3340, R0.reuse ;  /* 0x0000334015157816 */ /* 0x100fe40000000000 */
[----:B------:R-:W-:-:S02]  /*157d80*/  PRMT R4, R2, 0x3340, R0 ;  /* 0x0000334002047816 */ /* 0x000fc40000000000 */
[----:B------:R-:W-:Y:S01]  /*157d90*/  PRMT R3, R3, 0x3340, R0 ;  /* 0x0000334003037816 */ /* 0x000fe20000000000 */
[----:B------:R-:W-:Y:S04]  /*157da0*/  STL [R1+0x5d9c], R22 ;  /* 0x005d9c1601007387 */ /* 0x000fe80000100800 */
[----:B------:R0:W-:Y:S04]  /*157db0*/  STL [R1+0x5da0], R21 ;  /* 0x005da01501007387 */ /* 0x0001e80000100800 */
[----:B------:R-:W-:Y:S04]  /*157dc0*/  STL [R1+0x1fc], R3 ;  /* 0x0001fc0301007387 */ /* 0x000fe80000100800 */
[----:B------:R-:W-:Y:S04]  /*157dd0*/  STL [R1+0x1ec], R4 ;  /* 0x0001ec0401007387 */ /* 0x000fe80000100800 */
[----:B0-----:R-:W2:Y:S04]  /*157de0*/  LDL.LU R21, [R1+0x38c] ;  /* 0x00038c0001157983 */ /* 0x001ea80000300800 */
[----:B--2---:R0:W-:Y:S04]  /*157df0*/  STL [R1+0x5f34], R21 ;  /* 0x005f341501007387 */ /* 0x0041e80000100800 */
        /* <DEDUP_REMOVED lines=23> */
[----:B--2---:R-:W-:Y:S04]  /*157f70*/  STL [R1+0x5f90], R21 ;  /* 0x005f901501007387 */ /* 0x004fe80000100800 */
[----:B------:R-:W2:Y:S04]  /*157f80*/  LDL.LU R22, [R1+0x60c] ;  /* 0x00060c0001167983 */ /* 0x000ea80000300800 */
        /* <DEDUP_REMOVED lines=19> */
[----:B0-----:R-:W2:Y:S01]  /*1580c0*/  LDL.LU R22, [R1+0x3d0] ;  /* 0x0003d00001167983 */ /* 0x001ea20000300800 */
[----:B------:R-:W-:-:S03]  /*1580d0*/  SHF.R.U32.HI R3, RZ, 0x8, R18 ;  /* 0x00000008ff037819 */ /* 0x000fc60000011612 */
[----:B--2---:R0:W-:Y:S04]  /*1580e0*/  STL [R1+0x5f8c], R22 ;  /* 0x005f8c1601007387 */ /* 0x0041e80000100800 */
[----:B0-----:R-:W2:Y:S01]  /*1580f0*/  LDL.LU R22, [R1+0x3d4] ;  /* 0x0003d40001167983 */ /* 0x001ea20000300800 */
[----:B------:R-:W-:Y:S01]  /*158100*/  IMAD.MOV.U32 R21, RZ, RZ, R3 ;  /* 0x000000ffff157224 */ /* 0x000fe200078e0003 */
[----:B------:R-:W-:-:S04]  /*158110*/  SHF.R.U32.HI R2, RZ, 0x8, R27 ;  /* 0x00000008ff027819 */ /* 0x000fc8000001161b */
[----:B------:R-:W-:-:S04]  /*158120*/  LOP3.LUT R21, R21, 0xffff, RZ, 0xc0, !PT ;  /* 0x0000ffff15157812 */ /* 0x000fc800078ec0ff */
[----:B------:R-:W-:Y:S01]  /*158130*/  PRMT R21, R21, 0x3340, R0 ;  /* 0x0000334015157816 */ /* 0x000fe20000000000 */
[----:B--2---:R0:W-:Y:S04]  /*158140*/  STL [R1+0x5f94], R22 ;  /* 0x005f941601007387 */ /* 0x0041e80000100800 */
        /* <DEDUP_REMOVED lines=8> */
[----:B------:R-:W4:Y:S04]  /*1581d0*/  LDL.LU R9, [R1+0x378] ;  /* 0x0003780001097983 */ /* 0x000f280000300800 */
[----:B------:R-:W4:Y:S04]  /*1581e0*/  LDL.LU R4, [R1+0x5f0] ;  /* 0x0005f00001047983 */ /* 0x000f280000300800 */
[----:B------:R-:W4:Y:S01]  /*1581f0*/  LDL.LU R7, [R1+0x374] ;  /* 0x0003740001077983 */ /* 0x000f220000300800 */
[----:B0-----:R-:W-:-:S03]  /*158200*/  IMAD.MOV.U32 R22, RZ, RZ, R2 ;  /* 0x000000ffff167224 */ /* 0x001fc600078e0002 */
        /* <DEDUP_REMOVED lines=11> */
[----:B------:R-:W4:Y:S01]  /*1582c0*/  LDL.LU R26, [R1+0x59c] ;  /* 0x00059c00011a7983 */ /* 0x000f220000300800 */
[----:B------:R-:W-:-:S03]  /*1582d0*/  PRMT R22, R22, 0x3340, R0 ;  /* 0x0000334016167816 */ /* 0x000fc60000000000 */
[----:B------:R-:W4:Y:S04]  /*1582e0*/  LDL.LU R16, [R1+0x35c] ;  /* 0x00035c0001107983 */ /* 0x000f280000300800 */
[----:B------:R-:W4:Y:S04]  /*1582f0*/  LDL.LU R15, [R1+0x58c] ;  /* 0x00058c00010f7983 */ /* 0x000f280000300800 */
[----:B------:R-:W4:Y:S04]  /*158300*/  LDL.LU R27, [R1+0x358] ;  /* 0x00035800011b7983 */ /* 0x000f280000300800 */
[----:B------:R-:W4:Y:S04]  /*158310*/  LDL.LU R18, [R1+0x580] ;  /* 0x0005800001127983 */ /* 0x000f280000300800 */
[----:B------:R0:W-:Y:S04]  /*158320*/  STL [R1+0x1dc], R22 ;  /* 0x0001dc1601007387 */ /* 0x0001e80000100800 */
[----:B0-----:R-:W3:Y:S04]  /*158330*/  LDL.LU R22, [R1+0x5f94] ;  /* 0x005f940001167983 */ /* 0x001ee80000300800 */
[----:B------:R0:W-:Y:S04]  /*158340*/  STL [R1+0x270], R21 ;  /* 0x0002701501007387 */ /* 0x0001e80000100800 */
[----:B0-----:R-:W3:Y:S04]  /*158350*/  LDL.LU R21, [R1+0x5f90] ;  /* 0x005f900001157983 */ /* 0x001ee80000300800 */
[----:B------:R0:W-:Y:S04]  /*158360*/  STL [R1+0x5da4], R0 ;  /* 0x005da40001007387 */ /* 0x0001e80000100800 */
[----:B0-----:R-:W2:Y:S01]  /*158370*/  LDL.LU R0, [R1+0x614] ;  /* 0x0006140001007983 */ /* 0x001ea20000300800 */
[----:B---3--:R-:W-:-:S03]  /*158380*/  PRMT R21, R21, 0x5410, R22 ;  /* 0x0000541015157816 */ /* 0x008fc60000000016 */
[----:B------:R-:W3:Y:S04]  /*158390*/  LDL.LU R22, [R1+0x5f8c] ;  /* 0x005f8c0001167983 */ /* 0x000ee80000300800 */
[----:B------:R0:W-:Y:S04]  /*1583a0*/  STL [R1+0x3cc], R21 ;  /* 0x0003cc1501007387 */ /* 0x0001e80000100800 */
[----:B0-----:R-:W3:Y:S02]  /*1583b0*/  LDL.LU R21, [R1+0x5f88] ;  /* 0x005f880001157983 */ /* 0x001ee40000300800 */
[----:B---3--:R-:W-:-:S02]  /*1583c0*/  PRMT R21, R21, 0x5410, R22 ;  /* 0x0000541015157816 */ /* 0x008fc40000000016 */
        /* <DEDUP_REMOVED lines=38> */
[----:B0-----:R-:W2:Y:S02]  /*158630*/  LDL.LU R21, [R1+0x5f38] ;  /* 0x005f380001157983 */ /* 0x001ea40000300800 */
[----:B--2---:R-:W-:-:S02]  /*158640*/  PRMT R0, R0, 0x5410, R21 ;  /* 0x0000541000007816 */ /* 0x004fc40000000015 */
[----:B------:R-:W3:Y:S04]  /*158650*/  LDL.LU R21, [R1+0x5f34] ;  /* 0x005f340001157983 */ /* 0x000ee80000300800 */
[----:B------:R0:W-:Y:S02]  /*158660*/  STL [R1+0x394], R0 ;  /* 0x0003940001007387 */ /* 0x0001e40000100800 */
[----:B0-----:R-:W-:Y:S02]  /*158670*/  PRMT R0, R5, 0x5410, R24 ;  /* 0x0000541005007816 */ /* 0x001fe40000000018 */
[----:B------:R-:W-:Y:S02]  /*158680*/  PRMT R5, R8, 0x5410, R29 ;  /* 0x0000541008057816 */ /* 0x000fe4000000001d */
[----:B----4-:R-:W-:-:S02]  /*158690*/  PRMT R2, R11, 0x5410, R2 ;  /* 0x000054100b027816 */ /* 0x010fc40000000002 */
[----:B---3--:R-:W-:Y:S02]  /*1586a0*/  PRMT R22, R22, 0x5410, R21 ;  /* 0x0000541016167816 */ /* 0x008fe40000000015 */
[----:B------:R-:W-:Y:S02]  /*1586b0*/  PRMT R21, R23, 0x5410, R3 ;  /* 0x0000541017157816 */ /* 0x000fe40000000003 */
[----:B------:R-:W-:Y:S01]  /*1586c0*/  PRMT R3, R10, 0x5410, R25 ;  /* 0x000054100a037816 */ /* 0x000fe20000000019 */
[----:B------:R-:W-:Y:S04]  /*1586d0*/  STL [R1+0x38c], R22 ;  /* 0x00038c1601007387 */ /* 0x000fe80000100800 */
[----:B------:R-:W-:Y:S04]  /*1586e0*/  STL [R1+0x390], R21 ;  /* 0x0003901501007387 */ /* 0x000fe80000100800 */
[----:B------:R0:W-:Y:S04]  /*1586f0*/  STL [R1+0x388], R0 ;  /* 0x0003880001007387 */ /* 0x0001e80000100800 */
[----:B------:R1:W-:Y:S04]  /*158700*/  STL [R1+0x380], R3 ;  /* 0x0003800301007387 */ /* 0x0003e80000100800 */
[----:B------:R-:W-:Y:S01]  /*158710*/  STL [R1+0x384], R5 ;  /* 0x0003840501007387 */ /* 0x000fe20000100800 */
[----:B0-----:R-:W-:-:S02]  /*158720*/  PRMT R0, R4, 0x5410, R9 ;  /* 0x0000541004007816 */ /* 0x001fc40000000009 */
[----:B-1----:R-:W-:-:S03]  /*158730*/  PRMT R3, R12, 0x5410, R7 ;  /* 0x000054100c037816 */ /* 0x002fc60000000007 */
[----:B------:R0:W-:Y:S04]  /*158740*/  STL [R1+0x37c], R0 ;  /* 0x00037c0001007387 */ /* 0x0001e80000100800 */
[----:B------:R1:W-:Y:S04]  /*158750*/  STL [R1+0x374], R3 ;  /* 0x0003740301007387 */ /* 0x0003e80000100800 */
[----:B------:R2:W-:Y:S01]  /*158760*/  STL [R1+0x378], R2 ;  /* 0x0003780201007387 */ /* 0x0005e20000100800 */
[----:B0-----:R-:W-:Y:S02]  /*158770*/  PRMT R0, R20, 0x5410, R6 ;  /* 0x0000541014007816 */ /* 0x001fe40000000006 */
[----:B-1----:R-:W-:-:S02]  /*158780*/  PRMT R3, R13, 0x5410, R19 ;  /* 0x000054100d037816 */ /* 0x002fc40000000013 */
[----:B--2---:R-:W-:Y:S01]  /*158790*/  PRMT R2, R28, 0x5410, R17 ;  /* 0x000054101c027816 */ /* 0x004fe20000000011 */
[----:B------:R0:W-:Y:S04]  /*1587a0*/  STL [R1+0x370], R0 ;  /* 0x0003700001007387 */ /* 0x0001e80000100800 */
[----:B------:R-:W-:Y:S04]  /*1587b0*/  STL [R1+0x368], R3 ;  /* 0x0003680301007387 */ /* 0x000fe80000100800 */
[----:B------:R-:W-:Y:S01]  /*1587c0*/  STL [R1+0x36c], R2 ;  /* 0x00036c0201007387 */ /* 0x000fe20000100800 */
[----:B0-----:R-:W-:-:S05]  /*1587d0*/  PRMT R0, R26, 0x5410, R14 ;  /* 0x000054101a007816 */ /* 0x001fca000000000e */
[----:B------:R0:W-:Y:S04]  /*1587e0*/  STL [R1+0x364], R0 ;  /* 0x0003640001007387 */ /* 0x0001e80000100800 */
[----:B0-----:R-:W2:Y:S01]  /*1587f0*/  LDL.LU R0, [R1+0x50c] ;  /* 0x00050c0001007983 */ /* 0x001ea20000300800 */
[----:B------:R-:W-:Y:S02]  /*158800*/  PRMT R3, R15, 0x5410, R16 ;  /* 0x000054100f037816 */ /* 0x000fe40000000010 */
[----:B------:R-:W-:-:S03]  /*158810*/  PRMT R2, R18, 0x5410, R27 ;  /* 0x0000541012027816 */ /* 0x000fc6000000001b */
        /* <DEDUP_REMOVED lines=34> */
[----:B------:R-:W3:Y:S04]  /*158a40*/  LDL.LU R21, [R1+0x310] ;  /* 0x0003100001157983 */ /* 0x000ee80000300800 */
[----:B---3--:R0:W-:Y:S04]  /*158a50*/  STL [R1+0x5eb0], R21 ;  /* 0x005eb01501007387 */ /* 0x0081e80000100800 */
[----:B0-----:R-:W3:Y:S04]  /*158a60*/  LDL.LU R21, [R1+0x314] ;  /* 0x0003140001157983 */ /* 0x001ee80000300800 */
        /* <DEDUP_REMOVED lines=31> */
[----:B0-----:R-:W2:Y:S04]  /*158c60*/  LDL.LU R21, [R1+0x354] ;  /* 0x0003540001157983 */ /* 0x001ea80000300800 */
[----:B------:R-:W3:Y:S04]  /*158c70*/  LDL.LU R22, [R1+0x500] ;  /* 0x0005000001167983 */ /* 0x000ee80000300800 */
[----:B------:R-:W4:Y:S04]  /*158c80*/  LDL.LU R3, [R1+0x30c] ;  /* 0x00030c0001037983 */ /* 0x000f280000300800 */
        /* <DEDUP_REMOVED lines=25> */
[----:B--2---:R-:W-:-:S03]  /*158e20*/  PRMT R0, R0, 0x5410, R21 ;  /* 0x0000541000007816 */ /* 0x004fc60000000015 */
[----:B------:R-:W2:Y:S04]  /*158e30*/  LDL.LU R21, [R1+0x5f30] ;  /* 0x005f300001157983 */ /* 0x000ea80000300800 */
[----:B------:R0:W-:Y:S04]  /*158e40*/  STL [R1+0x358], R0 ;  /* 0x0003580001007387 */ /* 0x0001e80000100800 */
[----:B0-----:R-:W2:Y:S02]  /*158e50*/  LDL.LU R0, [R1+0x5f2c] ;  /* 0x005f2c0001007983 */ /* 0x001ea40000300800 */
[----:B--2---:R-:W-:-:S02]  /*158e60*/  PRMT R0, R0, 0x5410, R21 ;  /* 0x0000541000007816 */ /* 0x004fc40000000015 */
        /* <DEDUP_REMOVED lines=61> */
[----:B------:R4:W-:Y:S02]  /*159240*/  STL [R1+0x314], R0 ;  /* 0x0003140001007387 */ /* 0x0009e40000100800 */
[----:B----4-:R-:W-:Y:S02]  /*159250*/  PRMT R0, R23, 0x5410, R3 ;  /* 0x0000541017007816 */ /* 0x010fe40000000003 */
[----:B---3--:R-:W-:Y:S02]  /*159260*/  PRMT R3, R5, 0x5410, R24 ;  /* 0x0000541005037816 */ /* 0x008fe40000000018 */
[----:B------:R-:W-:-:S02]  /*159270*/  PRMT R5, R10, 0x5410, R25 ;  /* 0x000054100a057816 */ /* 0x000fc40000000019 */
[----:B--2---:R-:W-:-:S05]  /*159280*/  PRMT R21, R22, 0x5410, R21 ;  /* 0x0000541016157816 */ /* 0x004fca0000000015 */
[----:B------:R-:W-:Y:S04]  /*159290*/  STL [R1+0x318], R21 ;  /* 0x0003181501007387 */ /* 0x000fe80000100800 */
[----:B------:R0:W-:Y:S04]  /*1592a0*/  STL [R1+0x310], R0 ;  /* 0x0003100001007387 */ /* 0x0001e80000100800 */
[----:B------:R1:W-:Y:S04]  /*1592b0*/  STL [R1+0x30c], R3 ;  /* 0x00030c0301007387 */ /* 0x0003e80000100800 */
[----:B------:R-:W-:Y:S01]  /*1592c0*/  STL [R1+0x308], R5 ;  /* 0x0003080501007387 */ /* 0x000fe20000100800 */
[----:B0-----:R-:W-:-:S02]  /*1592d0*/  PRMT R0, R8, 0x5410, R29 ;  /* 0x0000541008007816 */ /* 0x001fc4000000001d */
[----:B-1----:R-:W-:Y:S02]  /*1592e0*/  PRMT R3, R4, 0x5410, R9 ;  /* 0x0000541004037816 */ /* 0x002fe40000000009 */
[----:B------:R-:W-:Y:S01]  /*1592f0*/  PRMT R4, R12, 0x5410, R7 ;  /* 0x000054100c047816 */ /* 0x000fe20000000007 */
        /* <DEDUP_REMOVED lines=8> */
[----:B------:R2:W-:Y:S01]  /*159380*/  STL [R1+0x2f4], R2 ;  /* 0x0002f40201007387 */ /* 0x0005e20000100800 */
[----:B0-----:R-:W-:-:S02]  /*159390*/  PRMT R0, R28, 0x5410, R17 ;  /* 0x000054101c007816 */ /* 0x001fc40000000011 */
[----:B-1----:R-:W-:Y:S02]  /*1593a0*/  PRMT R3, R26, 0x5410, R14 ;  /* 0x000054101a037816 */ /* 0x002fe4000000000e */
[----:B--2---:R-:W-:Y:S01]  /*1593b0*/  PRMT R2, R15, 0x5410, R16 ;  /* 0x000054100f027816 */ /* 0x004fe20000000010 */
[----:B------:R0:W-:Y:S04]  /*1593c0*/  STL [R1+0x2ec], R0 ;  /* 0x0002ec0001007387 */ /* 0x0001e80000100800 */
[----:B------:R-:W-:Y:S04]  /*1593d0*/  STL [R1+0x2e8], R3 ;  /* 0x0002e80301007387 */ /* 0x000fe80000100800 */
[----:B------:R-:W2:Y:S04]  /*1593e0*/  LDL.LU R16, [R1+0x298] ;  /* 0x0002980001107983 */ /* 0x000ea80000300800 */
[----:B------:R-:W-:Y:S01]  /*1593f0*/  STL [R1+0x2e4], R2 ;  /* 0x0002e40201007387 */ /* 0x000fe20000100800 */
[----:B0-----:R-:W-:-:S03]  /*159400*/  PRMT R0, R18, 0x5410, R27 ;  /* 0x0000541012007816 */ /* 0x001fc6000000001b */
        /* <DEDUP_REMOVED lines=156> */
[----:B0-----:R-:W2:Y:S01]  /*159dd0*/  LDL.LU R16, [R1+0x5e30] ;  /* 0x005e300001107983 */ /* 0x001ea20000300800 */
[----:B---3--:R-:W-:Y:S02]  /*159de0*/  PRMT R18, R18, 0x5410, R27 ;  /* 0x0000541012127816 */ /* 0x008fe4000000001b */
[----:B----4-:R-:W-:-:S02]  /*159df0*/  PRMT R0, R21, 0x5410, R0 ;  /* 0x0000541015007816 */ /* 0x010fc40000000000 */
[----:B--2---:R-:W-:Y:S02]  /*159e00*/  PRMT R15, R15, 0x5410, R16 ;  /* 0x000054100f0f7816 */ /* 0x004fe40000000010 */
[----:B------:R-:W2:Y:S04]  /*159e10*/  LDL.LU R16, [R1+0x5e2c] ;  /* 0x005e2c0001107983 */ /* 0x000ea80000300800 */
[----:B------:R0:W-:Y:S04]  /*159e20*/  STL [R1+0x2a0], R15 ;  /* 0x0002a00f01007387 */ /* 0x0001e80000100800 */
[----:B0-----:R-:W2:Y:S04]  /*159e30*/  LDL.LU R15, [R1+0x5e28] ;  /* 0x005e2800010f7983 */ /* 0x001ea80000300800 */
[----:B------:R-:W3:Y:S04]  /*159e40*/  LDL.LU R27, [R1+0x5e24] ;  /* 0x005e2400011b7983 */ /* 0x000ee80000300800 */
[----:B------:R0:W-:Y:S04]  /*159e50*/  STL [R1+0x298], R18 ;  /* 0x0002981201007387 */ /* 0x0001e80000100800 */
[----:B0-----:R-:W4:Y:S01]  /*159e60*/  LDL.LU R18, [R1+0x5e20] ;  /* 0x005e200001127983 */ /* 0x001f220000300800 */
[----:B------:R-:W-:-:S02]  /*159e70*/  PRMT R21, R3, 0x5410, R22 ;  /* 0x0000541003157816 */ /* 0x000fc40000000016 */
[----:B------:R-:W-:Y:S01]  /*159e80*/  PRMT R3, R24, 0x5410, R23 ;  /* 0x0000541018037816 */ /* 0x000fe20000000017 */
[----:B------:R0:W-:Y:S04]  /*159e90*/  STL [R1+0x294], R0 ;  /* 0x0002940001007387 */ /* 0x0001e80000100800 */
[----:B------:R-:W-:Y:S04]  /*159ea0*/  STL [R1+0x28c], R21 ;  /* 0x00028c1501007387 */ /* 0x000fe80000100800 */
[----:B------:R1:W-:Y:S01]  /*159eb0*/  STL [R1+0x290], R3 ;  /* 0x0002900301007387 */ /* 0x0003e20000100800 */
[----:B0-----:R-:W-:-:S02]  /*159ec0*/  PRMT R0, R25, 0x5410, R5 ;  /* 0x0000541019007816 */ /* 0x001fc40000000005 */
[----:B------:R-:W-:Y:S02]  /*159ed0*/  PRMT R5, R29, 0x5410, R10 ;  /* 0x000054101d057816 */ /* 0x000fe4000000000a */
[----:B-1----:R-:W-:Y:S01]  /*159ee0*/  PRMT R3, R9, 0x5410, R8 ;  /* 0x0000541009037816 */ /* 0x002fe20000000008 */
[----:B------:R4:W-:Y:S04]  /*159ef0*/  STL [R1+0x274], R0 ;  /* 0x0002740001007387 */ /* 0x0009e80000100800 */
[----:B------:R-:W-:Y:S01]  /*159f00*/  STL [R1+0x27c], R5 ;  /* 0x00027c0501007387 */ /* 0x000fe20000100800 */
[----:B------:R-:W-:Y:S02]  /*159f10*/  PRMT R2, R11, 0x5410, R2 ;  /* 0x000054100b027816 */ /* 0x000fe40000000002 */
[----:B----4-:R-:W-:-:S02]  /*159f20*/  PRMT R0, R18, 0x5410, R4 ;  /* 0x0000541012007816 */ /* 0x010fc40000000004 */
[----:B------:R-:W3:Y:S04]  /*159f30*/  LDL.LU R18, [R1+0x5e1c] ;  /* 0x005e1c0001127983 */ /* 0x000ee80000300800 */
[----:B------:R0:W-:Y:S04]  /*159f40*/  STL [R1+0x278], R3 ;  /* 0x0002780301007387 */ /* 0x0001e80000100800 */
[----:B------:R1:W-:Y:S01]  /*159f50*/  STL [R1+0x284], R0 ;  /* 0x0002840001007387 */ /* 0x0003e20000100800 */
[----:B0-----:R-:W-:Y:S02]  /*159f60*/  PRMT R3, R12, 0x5410, R7 ;  /* 0x000054100c037816 */ /* 0x001fe40000000007 */
[----:B-1----:R-:W-:-:S03]  /*159f70*/  PRMT R0, R20, 0x5410, R6 ;  /* 0x0000541014007816 */ /* 0x002fc60000000006 */
[----:B------:R0:W-:Y:S04]  /*159f80*/  STL [R1+0x280], R3 ;  /* 0x0002800301007387 */ /* 0x0001e80000100800 */
[----:B------:R1:W-:Y:S04]  /*159f90*/  STL [R1+0x26c], R2 ;  /* 0x00026c0201007387 */ /* 0x0003e80000100800 */
[----:B------:R4:W-:Y:S01]  /*159fa0*/  STL [R1+0x268], R0 ;  /* 0x0002680001007387 */ /* 0x0009e20000100800 */
[----:B0-----:R-:W-:Y:S02]  /*159fb0*/  PRMT R3, R13, 0x5410, R19 ;  /* 0x000054100d037816 */ /* 0x001fe40000000013 */
[----:B-1----:R-:W-:-:S02]  /*159fc0*/  PRMT R2, R28, 0x5410, R17 ;  /* 0x000054101c027816 */ /* 0x002fc40000000011 */
[----:B----4-:R-:W-:Y:S01]  /*159fd0*/  PRMT R0, R26, 0x5410, R14 ;  /* 0x000054101a007816 */ /* 0x010fe2000000000e */
[----:B------:R-:W-:Y:S04]  /*159fe0*/  STL [R1+0x264], R3 ;  /* 0x0002640301007387 */ /* 0x000fe80000100800 */
[----:B------:R-:W-:Y:S04]  /*159ff0*/  STL [R1+0x260], R2 ;  /* 0x0002600201007387 */ /* 0x000fe80000100800 */
[----:B------:R0:W-:Y:S04]  /*15a000*/  STL [R1+0x25c], R0 ;  /* 0x00025c0001007387 */ /* 0x0001e80000100800 */
[----:B0-----:R-:W4:Y:S01]  /*15a010*/  LDL.LU R0, [R1+0x628] ;  /* 0x0006280001007983 */ /* 0x001f220000300800 */
[----:B--2---:R-:W-:-:S02]  /*15a020*/  PRMT R2, R15, 0x5410, R16 ;  /* 0x000054100f027816 */ /* 0x004fc40000000010 */
[----:B---3--:R-:W-:-:S05]  /*15a030*/  PRMT R3, R18, 0x5410, R27 ;  /* 0x0000541012037816 */ /* 0x008fca000000001b */
[----:B------:R-:W-:Y:S04]  /*15a040*/  STL [R1+0x258], R3 ;  /* 0x0002580301007387 */ /* 0x000fe80000100800 */
[----:B----4-:R0:W-:Y:S04]  /*15a050*/  STL [R1+0x5dac], R0 ;  /* 0x005dac0001007387 */ /* 0x0101e80000100800 */
        /* <DEDUP_REMOVED lines=144> */
[----:B------:R0:W-:Y:S01]  /*15a960*/  STL [R1+0x20c], R0 ;  /* 0x00020c0001007387 */ /* 0x0001e20000100800 */
[----:B----4-:R-:W-:Y:S02]  /*15a970*/  PRMT R23, R23, 0x5410, R3 ;  /* 0x0000541017177816 */ /* 0x010fe40000000003 */
[----:B---3--:R-:W-:Y:S02]  /*15a980*/  PRMT R5, R5, 0x5410, R24 ;  /* 0x0000541005057816 */ /* 0x008fe40000000018 */
[----:B------:R-:W-:Y:S01]  /*15a990*/  PRMT R10, R10, 0x5410, R25 ;  /* 0x000054100a0a7816 */ /* 0x000fe20000000019 */
[----:B0-----:R-:W3:Y:S01]  /*15a9a0*/  LDL.LU R0, [R1+0x5da4] ;  /* 0x005da40001007983 */ /* 0x001ee20000300800 */
[----:B------:R-:W-:-:S02]  /*15a9b0*/  PRMT R8, R8, 0x5410, R29 ;  /* 0x0000541008087816 */ /* 0x000fc4000000001d */
[----:B------:R-:W-:Y:S02]  /*15a9c0*/  PRMT R4, R4, 0x5410, R9 ;  /* 0x0000541004047816 */ /* 0x000fe40000000009 */
[----:B------:R-:W-:Y:S02]  /*15a9d0*/  PRMT R12, R12, 0x5410, R7 ;  /* 0x000054100c0c7816 */ /* 0x000fe40000000007 */
[----:B------:R-:W-:Y:S02]  /*15a9e0*/  PRMT R11, R11, 0x5410, R2 ;  /* 0x000054100b0b7816 */ /* 0x000fe40000000002 */
[----:B------:R-:W-:Y:S02]  /*15a9f0*/  PRMT R20, R20, 0x5410, R6 ;  /* 0x0000541014147816 */ /* 0x000fe40000000006 */
[----:B------:R-:W-:Y:S02]  /*15aa00*/  PRMT R13, R13, 0x5410, R19 ;  /* 0x000054100d0d7816 */ /* 0x000fe40000000013 */
[----:B------:R-:W-:-:S02]  /*15aa10*/  PRMT R28, R28, 0x5410, R17 ;  /* 0x000054101c1c7816 */ /* 0x000fc40000000011 */
[----:B------:R-:W-:Y:S02]  /*15aa20*/  PRMT R26, R26, 0x5410, R14 ;  /* 0x000054101a1a7816 */ /* 0x000fe4000000000e */
[----:B--2---:R-:W-:Y:S02]  /*15aa30*/  PRMT R22, R22, 0x5410, R21 ;  /* 0x0000541016167816 */ /* 0x004fe40000000015 */
[----:B------:R-:W2:Y:S04]  /*15aa40*/  LDL.LU R21, [R1+0x5da0] ;  /* 0x005da00001157983 */ /* 0x000ea80000300800 */
[----:B------:R0:W-:Y:S04]  /*15aa50*/  STL [R1+0x1cc], R22 ;  /* 0x0001cc1601007387 */ /* 0x0001e80000100800 */
[----:B0-----:R-:W4:Y:S04]  /*15aa60*/  LDL.LU R22, [R1+0x5d9c] ;  /* 0x005d9c0001167983 */ /* 0x001f280000300800 */
[----:B------:R-:W4:Y:S04]  /*15aa70*/  LDL.LU R3, [R1+0x5d98] ;  /* 0x005d980001037983 */ /* 0x000f280000300800 */
[----:B------:R0:W-:Y:S04]  /*15aa80*/  STL [R1+0x1bc], R23 ;  /* 0x0001bc1701007387 */ /* 0x0001e80000100800 */
[----:B0-----:R-:W3:Y:S04]  /*15aa90*/  LDL.LU R23, [R1+0x5d94] ;  /* 0x005d940001177983 */ /* 0x001ee80000300800 */
[----:B------:R-:W2:Y:S04]  /*15aaa0*/  LDL.LU R24, [R1+0x5d90] ;  /* 0x005d900001187983 */ /* 0x000ea80000300800 */
[----:B------:R0:W-:Y:S04]  /*15aab0*/  STL [R1+0x1ac], R5 ;  /* 0x0001ac0501007387 */ /* 0x0001e80000100800 */
[----:B0-----:R-:W2:Y:S04]  /*15aac0*/  LDL.LU R5, [R1+0x5d8c] ;  /* 0x005d8c0001057983 */ /* 0x001ea80000300800 */
[----:B------:R-:W4:Y:S04]  /*15aad0*/  LDL.LU R25, [R1+0x5d88] ;  /* 0x005d880001197983 */ /* 0x000f280000300800 */
[----:B------:R0:W-:Y:S04]  /*15aae0*/  STL [R1+0x19c], R10 ;  /* 0x00019c0a01007387 */ /* 0x0001e80000100800 */
[----:B0-----:R-:W3:Y:S04]  /*15aaf0*/  LDL.LU R10, [R1+0x5d84] ;  /* 0x005d8400010a7983 */ /* 0x001ee80000300800 */
[----:B------:R-:W4:Y:S04]  /*15ab00*/  LDL.LU R29, [R1+0x5d80] ;  /* 0x005d8000011d7983 */ /* 0x000f280000300800 */
[----:B------:R0:W-:Y:S04]  /*15ab10*/  STL [R1+0x18c], R8 ;  /* 0x00018c0801007387 */ /* 0x0001e80000100800 */
[----:B0-----:R-:W2:Y:S04]  /*15ab20*/  LDL.LU R8, [R1+0x5d7c] ;  /* 0x005d7c0001087983 */ /* 0x001ea80000300800 */
[----:B------:R-:W3:Y:S04]  /*15ab30*/  LDL.LU R9, [R1+0x5d78] ;  /* 0x005d780001097983 */ /* 0x000ee80000300800 */
[----:B------:R0:W-:Y:S04]  /*15ab40*/  STL [R1+0x17c], R4 ;  /* 0x00017c0401007387 */ /* 0x0001e80000100800 */
[----:B0-----:R-:W4:Y:S04]  /*15ab50*/  LDL.LU R4, [R1+0x5d74] ;  /* 0x005d740001047983 */ /* 0x001f280000300800 */
[----:B------:R-:W2:Y:S04]  /*15ab60*/  LDL.LU R7, [R1+0x5d70] ;  /* 0x005d700001077983 */ /* 0x000ea80000300800 */
[----:B------:R0:W-:Y:S04]  /*15ab70*/  STL [R1+0x16c], R12 ;  /* 0x00016c0c01007387 */ /* 0x0001e80000100800 */
[----:B0-----:R-:W3:Y:S04]  /*15ab80*/  LDL.LU R12, [R1+0x5d6c] ;  /* 0x005d6c00010c7983 */ /* 0x001ee80000300800 */
[----:B------:R-:W4:Y:S04]  /*15ab90*/  LDL.LU R2, [R1+0x5d68] ;  /* 0x005d680001027983 */ /* 0x000f280000300800 */
[----:B------:R0:W-:Y:S04]  /*15aba0*/  STL [R1+0x15c], R11 ;  /* 0x00015c0b01007387 */ /* 0x0001e80000100800 */
[----:B0-----:R-:W2:Y:S04]  /*15abb0*/  LDL.LU R11, [R1+0x5d64] ;  /* 0x005d6400010b7983 */ /* 0x001ea80000300800 */
[----:B------:R-:W2:Y:S04]  /*15abc0*/  LDL.LU R6, [R1+0x5d60] ;  /* 0x005d600001067983 */ /* 0x000ea80000300800 */
[----:B------:R0:W-:Y:S04]  /*15abd0*/  STL [R1+0x14c], R20 ;  /* 0x00014c1401007387 */ /* 0x0001e80000100800 */
[----:B0-----:R-:W3:Y:S04]  /*15abe0*/  LDL.LU R20, [R1+0x5d5c] ;  /* 0x005d5c0001147983 */ /* 0x001ee80000300800 */
[----:B------:R-:W4:Y:S04]  /*15abf0*/  LDL.LU R19, [R1+0x5d58] ;  /* 0x005d580001137983 */ /* 0x000f280000300800 */
[----:B------:R0:W-:Y:S04]  /*15ac00*/  STL [R1+0x13c], R13 ;  /* 0x00013c0d01007387 */ /* 0x0001e80000100800 */
[----:B0-----:R-:W4:Y:S04]  /*15ac10*/  LDL.LU R13, [R1+0x5d54] ;  /* 0x005d5400010d7983 */ /* 0x001f280000300800 */
[----:B------:R-:W2:Y:S04]  /*15ac20*/  LDL.LU R17, [R1+0x5d50] ;  /* 0x005d500001117983 */ /* 0x000ea80000300800 */
[----:B------:R0:W-:Y:S04]  /*15ac30*/  STL [R1+0x12c], R28 ;  /* 0x00012c1c01007387 */ /* 0x0001e80000100800 */
[----:B0-----:R-:W3:Y:S04]  /*15ac40*/  LDL.LU R28, [R1+0x5d4c] ;  /* 0x005d4c00011c7983 */ /* 0x001ee80000300800 */
[----:B------:R-:W3:Y:S04]  /*15ac50*/  LDL.LU R14, [R1+0x5d48] ;  /* 0x005d4800010e7983 */ /* 0x000ee80000300800 */
[----:B------:R0:W-:Y:S04]  /*15ac60*/  STL [R1+0x11c], R26 ;  /* 0x00011c1a01007387 */ /* 0x0001e80000100800 */
[----:B0-----:R-:W3:Y:S01]  /*15ac70*/  LDL.LU R26, [R1+0x5d44] ;  /* 0x005d4400011a7983 */ /* 0x001ee20000300800 */
[----:B--2---:R-:W-:-:S02]  /*15ac80*/  PRMT R18, R18, 0x5410, R17 ;  /* 0x0000541012127816 */ /* 0x004fc40000000011 */
[----:B----4-:R-:W-:Y:S02]  /*15ac90*/  PRMT R13, R13, 0x5410, R19 ;  /* 0x000054100d0d7816 */ /* 0x010fe40000000013 */
[----:B---3--:R-:W-:Y:S02]  /*15aca0*/  PRMT R16, R16, 0x5410, R14 ;  /* 0x0000541010107816 */ /* 0x008fe4000000000e */
[----:B------:R-:W-:Y:S02]  /*15acb0*/  PRMT R15, R15, 0x5410, R28 ;  /* 0x000054100f0f7816 */ /* 0x000fe4000000001c */
[----:B------:R-:W-:Y:S02]  /*15acc0*/  PRMT R27, R27, 0x5410, R26 ;  /* 0x000054101b1b7816 */ /* 0x000fe4000000001a */
[----:B------:R-:W2:Y:S04]  /*15acd0*/  LDL.LU R26, [R1+0x5d40] ;  /* 0x005d4000011a7983 */ /* 0x000ea80000300800 */
[----:B------:R0:W-:Y:S04]  /*15ace0*/  STL [R1+0x288], R27 ;  /* 0x0002881b01007387 */ /* 0x0001e80000100800 */
[----:B0-----:R-:W3:Y:S04]  /*15acf0*/  LDL.LU R27, [R1+0x5d3c] ;  /* 0x005d3c00011b7983 */ /* 0x001ee80000300800 */
[----:B------:R-:W4:Y:S04]  /*15ad00*/  LDL.LU R14, [R1+0x5d38] ;  /* 0x005d3800010e7983 */ /* 0x000f280000300800 */
[----:B------:R0:W-:Y:S04]  /*15ad10*/  STL [R1+0x72c], R16 ;  /* 0x00072c1001007387 */ /* 0x0001e80000100800 */
[----:B0-----:R-:W2:Y:S04]  /*15ad20*/  LDL.LU R16, [R1+0x5d34] ;  /* 0x005d340001107983 */ /* 0x001ea80000300800 */
[----:B------:R-:W3:Y:S04]  /*15ad30*/  LDL.LU R28, [R1+0x5d30] ;  /* 0x005d3000011c7983 */ /* 0x000ee80000300800 */
[----:B------:R0:W-:Y:S04]  /*15ad40*/  STL [R1+0x76c], R15 ;  /* 0x00076c0f01007387 */ /* 0x0001e80000100800 */
[----:B0-----:R-:W2:Y:S04]  /*15ad50*/  LDL.LU R15, [R1+0x5d2c] ;  /* 0x005d2c00010f7983 */ /* 0x001ea80000300800 */
[----:B------:R-:W3:Y:S04]  /*15ad60*/  LDL.LU R17, [R1+0x5d28] ;  /* 0x005d280001117983 */ /* 0x000ee80000300800 */
[----:B------:R0:W-:Y:S04]  /*15ad70*/  STL [R1+0x77c], R18 ;  /* 0x00077c1201007387 */ /* 0x0001e80000100800 */
[----:B0-----:R-:W3:Y:S04]  /*15ad80*/  LDL.LU R18, [R1+0x5d24] ;  /* 0x005d240001127983 */ /* 0x001ee80000300800 */
[----:B------:R-:W3:Y:S04]  /*15ad90*/  LDL.LU R19, [R1+0x5d20] ;  /* 0x005d200001137983 */ /* 0x000ee80000300800 */
[----:B------:R0:W-:Y:S04]  /*15ada0*/  STL [R1+0x79c], R13 ;  /* 0x00079c0d01007387 */ /* 0x0001e80000100800 */
[----:B0-----:R-:W4:Y:S01]  /*15adb0*/  LDL.LU R13, [R1+0x5d1c] ;  /* 0x005d1c00010d7983 */ /* 0x001f220000300800 */
[----:B------:R-:W-:-:S02]  /*15adc0*/  PRMT R6, R6, 0x5410, R11 ;  /* 0x0000541006067816 */ /* 0x000fc4000000000b */
[----:B----4-:R-:W-:Y:S02]  /*15add0*/  PRMT R13, R13, 0x5410, R20 ;  /* 0x000054100d0d7816 */ /* 0x010fe40000000014 */
[----:B------:R-:W4:Y:S04]  /*15ade0*/  LDL.LU R20, [R1+0x5d18] ;  /* 0x005d180001147983 */ /* 0x000f280000300800 */
[----:B------:R0:W-:Y:S04]  /*15adf0*/  STL [R1+0x7ec], R13 ;  /* 0x0007ec0d01007387 */ /* 0x0001e80000100800 */
[----:B0-----:R-:W2:Y:S04]  /*15ae00*/  LDL.LU R13, [R1+0x5d14] ;  /* 0x005d1400010d7983 */ /* 0x001ea80000300800 */
[----:B------:R-:W3:Y:S04]  /*15ae10*/  LDL.LU R11, [R1+0x5d10] ;  /* 0x005d1000010b7983 */ /* 0x000ee80000300800 */
[----:B------:R0:W-:Y:S04]  /*15ae20*/  STL [R1+0x7fc], R6 ;  /* 0x0007fc0601007387 */ /* 0x0001e80000100800 */
[----:B0-----:R-:W4:Y:S01]  /*15ae30*/  LDL.LU R6, [R1+0x5d0c] ;  /* 0x005d0c0001067983 */ /* 0x001f220000300800 */
[----:B--2---:R-:W-:-:S03]  /*15ae40*/  PRMT R13, R13, 0x5410, R2 ;  /* 0x000054100d0d7816 */ /* 0x004fc60000000002 */
[----:B------:R-:W2:Y:S04]  /*15ae50*/  LDL.LU R2, [R1+0x5d08] ;  /* 0x005d080001027983 */ /* 0x000ea80000300800 */
[----:B------:R0:W-:Y:S01]  /*15ae60*/  STL [R1+0x82c], R13 ;  /* 0x00082c0d01007387 */ /* 0x0001e20000100800 */
[----:B---3--:R-:W-:-:S03]  /*15ae70*/  PRMT R11, R11, 0x5410, R12 ;  /* 0x000054100b0b7816 */ /* 0x008fc6000000000c */
[----:B0-----:R-:W3:Y:S01]  /*15ae80*/  LDL.LU R13, [R1+0x5d04] ;  /* 0x005d0400010d7983 */ /* 0x001ee20000300800 */
[----:B----4-:R-:W-:-:S03]  /*15ae90*/  PRMT R6, R6, 0x5410, R7 ;  /* 0x0000541006067816 */ /* 0x010fc60000000007 */
[----:B------:R-:W4:Y:S04]  /*15aea0*/  LDL.LU R12, [R1+0x5d00] ;  /* 0x005d0000010c7983 */ /* 0x000f280000300800 */
[----:B------:R0:W-:Y:S04]  /*15aeb0*/  STL [R1+0x83c], R11 ;  /* 0x00083c0b01007387 */ /* 0x0001e80000100800 */
[----:B0-----:R-:W4:Y:S04]  /*15aec0*/  LDL.LU R11, [R1+0x5cfc] ;  /* 0x005cfc00010b7983 */ /* 0x001f280000300800 */
[----:B------:R-:W4:Y:S04]  /*15aed0*/  LDL.LU R7, [R1+0x5cf8] ;  /* 0x005cf80001077983 */ /* 0x000f280000300800 */
[----:B------:R0:W-:Y:S04]  /*15aee0*/  STL [R1+0x85c], R6 ;  /* 0x00085c0601007387 */ /* 0x0001e80000100800 */
[----:B0-----:R-:W4:Y:S01]  /*15aef0*/  LDL.LU R6, [R1+0x5cf4] ;  /* 0x005cf40001067983 */ /* 0x001f220000300800 */
[----:B--2---:R-:W-:-:S03]  /*15af00*/  PRMT R2, R2, 0x5410, R4 ;  /* 0x0000541002027816 */ /* 0x004fc60000000004 */
[----:B------:R-:W2:Y:S04]  /*15af10*/  LDL.LU R4, [R1+0x5cf0] ;  /* 0x005cf00001047983 */ /* 0x000ea80000300800 */
[----:B------:R0:W-:Y:S04]  /*15af20*/  STL [R1+0x87c], R2 ;  /* 0x00087c0201007387 */ /* 0x0001e80000100800 */
[----:B0-----:R-:W2:Y:S01]  /*15af30*/  LDL.LU R2, [R1+0x5cec] ;  /* 0x005cec0001027983 */ /* 0x001ea20000300800 */
[----:B---3--:R-:W-:Y:S02]  /*15af40*/  PRMT R13, R13, 0x5410, R9 ;  /* 0x000054100d0d7816 */ /* 0x008fe40000000009 */
[----:B----4-:R-:W-:Y:S01]  /*15af50*/  PRMT R12, R12, 0x5410, R8 ;  /* 0x000054100c0c7816 */ /* 0x010fe20000000008 */
[----:B------:R-:W3:Y:S04]  /*15af60*/  LDL.LU R9, [R1+0x5ce8] ;  /* 0x005ce80001097983 */ /* 0x000ee80000300800 */
[----:B------:R0:W-:Y:S01]  /*15af70*/  STL [R1+0x88c], R13 ;  /* 0x00088c0d01007387 */ /* 0x0001e20000100800 */
[----:B------:R-:W-:-:S02]  /*15af80*/  PRMT R5, R5, 0x5410, R24 ;  /* 0x0000541005057816 */ /* 0x000fc40000000018 */
[----:B------:R-:W-:Y:S02]  /*15af90*/  PRMT R29, R11, 0x5410, R29 ;  /* 0x000054100b1d7816 */ /* 0x000fe4000000001d */
[----:B------:R-:W-:Y:S01]  /*15afa0*/  PRMT R7, R7, 0x5410, R10 ;  /* 0x0000541007077816 */ /* 0x000fe2000000000a */
[----:B0-----:R-:W4:Y:S04]  /*15afb0*/  LDL.LU R13, [R1+0x5ce4] ;  /* 0x005ce400010d7983 */ /* 0x001f280000300800 */
[----:B------:R-:W4:Y:S04]  /*15afc0*/  LDL.LU R8, [R1+0x5ce0] ;  /* 0x005ce00001087983 */ /* 0x000f280000300800 */
[----:B------:R0:W-:Y:S01]  /*15afd0*/  STL [R1+0x8a8], R12 ;  /* 0x0008a80c01007387 */ /* 0x0001e20000100800 */
[----:B------:R-:W-:-:S03]  /*15afe0*/  PRMT R6, R6, 0x5410, R25 ;  /* 0x0000541006067816 */ /* 0x000fc60000000019 */
[----:B0-----:R-:W4:Y:S04]  /*15aff0*/  LDL.LU R12, [R1+0x5cdc] ;  /* 0x005cdc00010c7983 */ /* 0x001f280000300800 */
[----:B------:R-:W4:Y:S04]  /*15b000*/  LDL.LU R11, [R1+0x5cd8] ;  /* 0x005cd800010b7983 */ /* 0x000f280000300800 */
[----:B------:R0:W-:Y:S04]  /*15b010*/  STL [R1+0x8ac], R29 ;  /* 0x0008ac1d01007387 */ /* 0x0001e80000100800 */
[----:B------:R1:W-:Y:S04]  /*15b020*/  STL [R1+0x8c], R7 ;  /* 0x00008c0701007387 */ /* 0x0003e80000100800 */
[----:B------:R1:W-:Y:S04]  /*15b030*/  STL [R1+0x94c], R6 ;  /* 0x00094c0601007387 */ /* 0x0003e80000100800 */
[----:B------:R1:W-:Y:S04]  /*15b040*/  STL [R1+0x96c], R5 ;  /* 0x00096c0501007387 */ /* 0x0003e80000100800 */
[----:B0-----:R-:W4:Y:S04]  /*15b050*/  LDL.LU R29, [R1+0x5b64] ;  /* 0x005b6400011d7983 */ /* 0x001f280000300800 */
[----:B-1----:R-:W4:Y:S04]  /*15b060*/  LDL.LU R7, [R1+0x5b68] ;  /* 0x005b680001077983 */ /* 0x002f280000300800 */
[----:B------:R-:W4:Y:S04]  /*15b070*/  LDL R25, [R1+0x2ed0] ;  /* 0x002ed00001197983 */ /* 0x000f280000100800 */
[----:B------:R-:W4:Y:S04]  /*15b080*/  LDL R24, [R1+0x2ed4] ;  /* 0x002ed40001187983 */ /* 0x000f280000100800 */
[----:B------:R-:W4:Y:S04]  /*15b090*/  LDL R10, [R1+0x1468] ;  /* 0x00146800010a7983 */ /* 0x000f280000100800 */
[----:B------:R-:W4:Y:S04]  /*15b0a0*/  LDL R6, [R1+0x146c] ;  /* 0x00146c0001067983 */ /* 0x000f280000100800 */
[----:B------:R-:W4:Y:S01]  /*15b0b0*/  LDL R5, [R1+0x2ec0] ;  /* 0x002ec00001057983 */ /* 0x000f220000100800 */
[----:B------:R-:W-:-:S03]  /*15b0c0*/  PRMT R22, R3, 0x5410, R22 ;  /* 0x0000541003167816 */ /* 0x000fc60000000016 */
[----:B------:R-:W4:Y:S01]  /*15b0d0*/  LDL R3, [R1+0x2ec8] ;  /* 0x002ec80001037983 */ /* 0x000f220000100800 */
[----:B--2---:R-:W-:-:S03]  /*15b0e0*/  PRMT R21, R2, 0x5410, R21 ;  /* 0x0000541002157816 */ /* 0x004fc60000000015 */
[----:B------:R-:W2:Y:S01]  /*15b0f0*/  LDL R2, [R1+0x2ecc] ;  /* 0x002ecc0001027983 */ /* 0x000ea20000100800 */
[----:B------:R-:W-:-:S03]  /*15b100*/  PRMT R23, R4, 0x5410, R23 ;  /* 0x0000541004177816 */ /* 0x000fc60000000017 */
[----:B------:R-:W2:Y:S01]  /*15b110*/  LDL R4, [R1+0x2ec4] ;  /* 0x002ec40001047983 */ /* 0x000ea20000100800 */
[----:B---3--:R-:W-:Y:S02]  /*15b120*/  LOP3.LUT R9, R9, 0xffffffef, RZ, 0xc0, !PT ;  /* 0xffffffef09097812 */ /* 0x008fe400078ec0ff */
[----:B----4-:R-:W-:Y:S02]  /*15b130*/  ISETP.LT.AND P2, PT, R25, UR10, !P0 ;  /* 0x0000000a19007c0c */ /* 0x010fe4000c741270 */
[----:B------:R-:W-:Y:S02]  /*15b140*/  ISETP.LT.AND P1, PT, R24, UR51, !P0 ;  /* 0x0000003318007c0c */ /* 0x000fe4000c721270 */
[----:B------:R-:W-:Y:S01]  /*15b150*/  ISETP.LT.AND P0, PT, R10, UR11, !P0 ;  /* 0x0000000b0a007c0c */ /* 0x000fe2000c701270 */
[----:B------:R-:W-:Y:S01]  /*15b160*/  ULDC.64 UR10, c[0x0][0x228] ;  /* 0x00008a00000a7ab9 */ /* 0x000fe20000000a00 */
[----:B------:R-:W-:Y:S02]  /*15b170*/  LOP3.LUT R14, R14, 0xdfffffff, RZ, 0xc0, !PT ;  /* 0xdfffffff0e0e7812 */ /* 0x000fe400078ec0ff */
[----:B------:R-:W-:Y:S01]  /*15b180*/  LOP3.LUT R15, R15, 0xdfffffff, RZ, 0xc0, !PT ;  /* 0xdfffffff0f0f7812 */ /* 0x000fe200078ec0ff */
[----:B------:R-:W-:-:S04]  /*15b190*/  ULDC UR51, c[0x0][0x228] ;  /* 0x00008a0000337ab9 */ /* 0x000fc80000000800 */
[----:B------:R-:W-:-:S04]  /*15b1a0*/  @P2 LOP3.LUT R9, R9, 0x10, RZ, 0xfc, !PT ;  /* 0x0000001009092812 */ /* 0x000fc800078efcff */
[----:B------:R-:W-:-:S04]  /*15b1b0*/  LOP3.LUT R9, R9, 0xfffffff7, RZ, 0xc0, !PT ;  /* 0xfffffff709097812 */ /* 0x000fc800078ec0ff */
[----:B------:R-:W-:-:S04]  /*15b1c0*/  @P1 LOP3.LUT R9, R9, 0x8, RZ, 0xfc, !PT ;  /* 0x0000000809091812 */ /* 0x000fc800078efcff */
[----:B------:R-:W-:-:S04]  /*15b1d0*/  LOP3.LUT R9, R9, 0xfffffffb, RZ, 0xc0, !PT ;  /* 0xfffffffb09097812 */ /* 0x000fc800078ec0ff */
[----:B------:R-:W-:Y:S02]  /*15b1e0*/  @P0 LOP3.LUT R9, R9, 0x4, RZ, 0xfc, !PT ;  /* 0x0000000409090812 */ /* 0x000fe400078efcff */
[----:B------:R-:W-:Y:S02]  /*15b1f0*/  ISETP.GE.AND P0, PT, R29, UR43, PT ;  /* 0x0000002b1d007c0c */ /* 0x000fe4000bf06270 */
[----:B------:R-:W-:Y:S02]  /*15b200*/  LOP3.LUT R16, R16, 0xdfffffff, RZ, 0xc0, !PT ;  /* 0xdfffffff10107812 */ /* 0x000fe400078ec0ff */
[----:B------:R-:W-:Y:S02]  /*15b210*/  LOP3.LUT R17, R17, 0xdfffffff, RZ, 0xc0, !PT ;  /* 0xdfffffff11117812 */ /* 0x000fe400078ec0ff */
[----:B------:R-:W-:Y:S02]  /*15b220*/  LOP3.LUT R9, R9, 0xfffffffd, RZ, 0xc0, !PT ;  /* 0xfffffffd09097812 */ /* 0x000fe400078ec0ff */
[----:B------:R-:W-:-:S02]  /*15b230*/  ISETP.LT.AND P3, PT, R6, UR9, !P0 ;  /* 0x0000000906007c0c */ /* 0x000fc4000c761270 */
[----:B------:R-:W-:Y:S01]  /*15b240*/  ISETP.LT.AND P2, PT, R5, UR12, !P0 ;  /* 0x0000000c05007c0c */ /* 0x000fe2000c741270 */
[----:B------:R-:W-:Y:S01]  /*15b250*/  ULDC UR9, c[0x0][0x228] ;  /* 0x00008a0000097ab9 */ /* 0x000fe20000000800 */
[----:B------:R-:W-:-:S09]  /*15b260*/  ULDC UR43, c[0x0][0x228] ;  /* 0x00008a00002b7ab9 */ /* 0x000fd20000000800 */
[----:B------:R-:W-:Y:S02]  /*15b270*/  @P3 LOP3.LUT R9, R9, 0x2, RZ, 0xfc, !PT ;  /* 0x0000000209093812 */ /* 0x000fe400078efcff */
[----:B------:R-:W-:Y:S01]  /*15b280*/  ISETP.LT.AND P3, PT, R3, UR8, !P0 ;  /* 0x0000000803007c0c */ /* 0x000fe2000c761270 */
[----:B------:R-:W-:Y:S01]  /*15b290*/  ULDC UR8, c[0x0][0x228] ;  /* 0x00008a0000087ab9 */ /* 0x000fe20000000800 */
[----:B------:R-:W-:-:S04]  /*15b2a0*/  LOP3.LUT R9, R9, 0xfffffffe, RZ, 0xc0, !PT ;  /* 0xfffffffe09097812 */ /* 0x000fc800078ec0ff */
[----:B------:R-:W-:Y:S02]  /*15b2b0*/  @P2 LOP3.LUT R9, R9, 0x1, RZ, 0xfc, !PT ;  /* 0x0000000109092812 */ /* 0x000fe400078efcff */
[----:B------:R-:W-:Y:S01]  /*15b2c0*/  ISETP.LT.AND P2, PT, R25, UR5, !P0 ;  /* 0x0000000519007c0c */ /* 0x000fe2000c741270 */
[----:B------:R-:W-:Y:S01]  /*15b2d0*/  ULDC UR5, c[0x0][0x228] ;  /* 0x00008a0000057ab9 */ /* 0x000fe20000000800 */
[----:B--2---:R-:W-:Y:S01]  /*15b2e0*/  ISETP.LT.AND P1, PT, R2, UR10, !P0 ;  /* 0x0000000a02007c0c */ /* 0x004fe2000c721270 */
[----:B------:R-:W-:-:S12]  /*15b2f0*/  ULDC UR10, c[0x0][0x228] ;  /* 0x00008a00000a7ab9 */ /* 0x000fd80000000800 */
[----:B------:R-:W-:Y:S02]  /*15b300*/  @P1 LOP3.LUT R14, R14, 0x20000000, RZ, 0xfc, !PT ;  /* 0x200000000e0e1812 */ /* 0x000fe400078efcff */
[----:B------:R-:W-:Y:S01]  /*15b310*/  ISETP.LT.AND P1, PT, R4, UR13, !P0 ;  /* 0x0000000d04007c0c */ /* 0x000fe2000c721270 */
[----:B------:R-:W-:Y:S01]  /*15b320*/  ULDC.64 UR12, c[0x0][0x228] ;  /* 0x00008a00000c7ab9 */ /* 0x000fe20000000a00 */
[----:B------:R-:W-:-:S11]  /*15b330*/  LOP3.LUT R14, R14, 0x7fffffff, RZ, 0xc0, !PT ;  /* 0x7fffffff0e0e7812 */ /* 0x000fd600078ec0ff */
[----:B------:R-:W-:-:S04]  /*15b340*/  @P1 LOP3.LUT R14, R14, 0x80000000, RZ, 0xfc, !PT ;  /* 0x800000000e0e1812 */ /* 0x000fc800078efcff */
[----:B------:R-:W-:Y:S02]  /*15b350*/  LOP3.LUT R14, R14, 0xbfffffff, RZ, 0xc0, !PT ;  /* 0xbfffffff0e0e7812 */ /* 0x000fe400078ec0ff */
[----:B------:R-:W-:Y:S02]  /*15b360*/  ISETP.LT.AND P1, PT, R24, UR61, !P0 ;  /* 0x0000003d18007c0c */ /* 0x000fe4000c721270 */
[----:B------:R-:W-:Y:S01]  /*15b370*/  @P3 LOP3.LUT R14, R14, 0x40000000, RZ, 0xfc, !PT ;  /* 0x400000000e0e3812 */ /* 0x000fe200078efcff */
[----:B------:R-:W-:-:S03]  /*15b380*/  ULDC UR61, c[0x0][0x228] ;  /* 0x00008a00003d7ab9 */ /* 0x000fc60000000800 */
        /* <DEDUP_REMOVED lines=8> */
[----:B------:R-:W-:Y:S01]  /*15b410*/  ISETP.GE.AND P0, PT, R7, UR45, PT ;  /* 0x0000002d07007c0c */ /* 0x000fe2000bf06270 */
[----:B------:R-:W-:Y:S01]  /*15b420*/  ULDC UR45, c[0x0][0x228] ;  /* 0x00008a00002d7ab9 */ /* 0x000fe20000000800 */
[----:B------:R-:W2:Y:S02]  /*15b430*/  LDL.LU R7, [R1+0x5b6c] ;  /* 0x005b6c0001077983 */ /* 0x000ea40000300800 */
[----:B------:R-:W-:Y:S02]  /*15b440*/  ISETP.LT.AND P1, PT, R2, UR12, !P0 ;  /* 0x0000000c02007c0c */ /* 0x000fe4000c721270 */
[----:B------:R-:W-:Y:S02]  /*15b450*/  ISETP.LT.AND P3, PT, R6, UR17, !P0 ;  /* 0x0000001106007c0c */ /* 0x000fe4000c761270 */
[----:B------:R-:W-:-:S02]  /*15b460*/  LOP3.LUT R14, R14, 0xffdfffff, RZ, 0xc0, !PT ;  /* 0xffdfffff0e0e7812 */ /* 0x000fc400078ec0ff */
[----:B------:R-:W-:Y:S01]  /*15b470*/  ISETP.LT.AND P2, PT, R5, UR18, !P0 ;  /* 0x0000001205007c0c */ /* 0x000fe2000c741270 */
[----:B------:R-:W-:Y:S01]  /*15b480*/  ULDC UR18, c[0x0][0x228] ;  /* 0x00008a0000127ab9 */ /* 0x000fe20000000800 */
[----:B------:R-:W-:Y:S01]  /*15b490*/  ULDC UR17, c[0x0][0x228] ;  /* 0x00008a0000117ab9 */ /* 0x000fe20000000800 */
[----:B------:R-:W-:-:S04]  /*15b4a0*/  ULDC UR12, c[0x0][0x228] ;  /* 0x00008a00000c7ab9 */ /* 0x000fc80000000800 */
[----:B------:R-:W-:-:S04]  /*15b4b0*/  @P1 LOP3.LUT R14, R14, 0x200000, RZ, 0xfc, !PT ;  /* 0x002000000e0e1812 */ /* 0x000fc800078efcff */
[----:B------:R-:W-:Y:S02]  /*15b4c0*/  LOP3.LUT R14, R14, 0xfdffffff, RZ, 0xc0, !PT ;  /* 0xfdffffff0e0e7812 */ /* 0x000fe400078ec0ff */
[----:B------:R-:W-:Y:S02]  /*15b4d0*/  ISETP.LT.AND P1, PT, R4, UR20, !P0 ;  /* 0x0000001404007c0c */ /* 0x000fe4000c721270 */
[----:B------:R-:W-:-:S04]  /*15b4e0*/  @P3 LOP3.LUT R14, R14, 0x2000000, RZ, 0xfc, !PT ;  /* 0x020000000e0e3812 */ /* 0x000fc800078efcff */
[----:B------:R-:W-:Y:S02]  /*15b4f0*/  LOP3.LUT R14, R14, 0xfeffffff, RZ, 0xc0, !PT ;  /* 0xfeffffff0e0e7812 */ /* 0x000fe400078ec0ff */
[----:B------:R-:W-:Y:S01]  /*15b500*/  ISETP.LT.AND P3, PT, R3, UR21, !P0 ;  /* 0x0000001503007c0c */ /* 0x000fe2000c761270 */
[----:B------:R-:W-:Y:S01]  /*15b510*/  ULDC.64 UR20, c[0x0][0x228] ;  /* 0x00008a0000147ab9 */ /* 0x000fe20000000a00 */
        /* <DEDUP_REMOVED lines=17> */
[----:B--2---:R-:W-:Y:S02]  /*15b630*/  ISETP.GE.AND P0, PT, R7, UR11, PT ;  /* 0x0000000b07007c0c */ /* 0x004fe4000bf06270 */
[----:B------:R-:W-:Y:S01]  /*15b640*/  LOP3.LUT R14, R14, 0xffffdfff, RZ, 0xc0, !PT ;  /* 0xffffdfff0e0e7812 */ /* 0x000fe200078ec0ff */
[----:B------:R-:W2:Y:S01]  /*15b650*/  LDL.LU R7, [R1+0x5b70] ;  /* 0x005b700001077983 */ /* 0x000ea20000300800 */
[----:B------:R-:W-:Y:S01]  /*15b660*/  ULDC UR11, c[0x0][0x228] ;  /* 0x00008a00000b7ab9 */ /* 0x000fe20000000800 */
[----:B------:R-:W-:Y:S02]  /*15b670*/  ISETP.LT.AND P1, PT, R2, UR20, !P0 ;  /* 0x0000001402007c0c */ /* 0x000fe4000c721270 */
[----:B------:R-:W-:Y:S02]  /*15b680*/  ISETP.LT.AND P3, PT, R6, UR19, !P0 ;  /* 0x0000001306007c0c */ /* 0x000fe4000c761270 */
[----:B------:R-:W-:Y:S01]  /*15b690*/  ISETP.LT.AND P2, PT, R5, UR25, !P0 ;  /* 0x0000001905007c0c */ /* 0x000fe2000c741270 */
[----:B------:R-:W-:Y:S01]  /*15b6a0*/  ULDC UR19, c[0x0][0x228] ;  /* 0x00008a0000137ab9 */ /* 0x000fe20000000800 */
[----:B------:R-:W-:Y:S01]  /*15b6b0*/  ULDC UR25, c[0x0][0x228] ;  /* 0x00008a0000197ab9 */ /* 0x000fe20000000800 */
[----:B------:R-:W-:-:S06]  /*15b6c0*/  ULDC UR20, c[0x0][0x228] ;  /* 0x00008a0000147ab9 */ /* 0x000fcc0000000800 */
        /* <DEDUP_REMOVED lines=12> */
[----:B------:R-:W-:Y:S02]  /*15b790*/  LOP3.LUT R14, R14, 0xffffbfff, RZ, 0xc0, !PT ;  /* 0xffffbfff0e0e7812 */ /* 0x000fe400078ec0ff */
[----:B------:R-:W-:Y:S02]  /*15b7a0*/  ISETP.LT.AND P1, PT, R24, UR32, !P0 ;  /* 0x0000002018007c0c */ /* 0x000fe4000c721270 */
[----:B------:R-:W-:Y:S01]  /*15b7b0*/  @P3 LOP3.LUT R14, R14, 0x4000, RZ, 0xfc, !PT ;  /* 0x000040000e0e3812 */ /* 0x000fe200078efcff */
[----:B------:R-:W-:-:S03]  /*15b7c0*/  ULDC.64 UR32, c[0x0][0x228] ;  /* 0x00008a0000207ab9 */ /* 0x000fc60000000a00 */
        /* <DEDUP_REMOVED lines=16> */
[----:B------:R-:W-:-:S07]  /*15b8d0*/  ULDC UR58, c[0x0][0x228] ;  /* 0x00008a00003a7ab9 */ /* 0x000fce0000000800 */
        /* <DEDUP_REMOVED lines=33> */
[----:B------:R-:W-:Y:S02]  /*15baf0*/  @P1 LOP3.LUT R15, R15, 0x20000000, RZ, 0xfc, !PT ;  /* 0x200000000f0f1812 */ /* 0x000fe400078efcff */
[----:B------:R-:W-:Y:S02]  /*15bb00*/  ISETP.LT.AND P1, PT, R4, UR35, !P0 ;  /* 0x0000002304007c0c */ /* 0x000fe4000c721270 */
[----:B------:R-:W-:Y:S02]  /*15bb10*/  @P3 LOP3.LUT R14, R14, 0x2, RZ, 0xfc, !PT ;  /* 0x000000020e0e3812 */ /* 0x000fe400078efcff */
[----:B------:R-:W-:Y:S02]  /*15bb20*/  ISETP.LT.AND P3, PT, R3, UR34, !P0 ;  /* 0x0000002203007c0c */ /* 0x000fe4000c761270 */
[----:B------:R-:W-:Y:S01]  /*15bb30*/  LOP3.LUT R15, R15, 0x7fffffff, RZ, 0xc0, !PT ;  /* 0x7fffffff0f0f7812 */ /* 0x000fe200078ec0ff */
[----:B------:R-:W-:Y:S01]  /*15bb40*/  ULDC.64 UR34, c[0x0][0x228] ;  /* 0x00008a0000227ab9 */ /* 0x000fe20000000a00 */
[----:B------:R-:W-:-:S04]  /*15bb50*/  LOP3.LUT R14, R14, 0xfffffffe, RZ, 0xc0, !PT ;  /* 0xfffffffe0e0e7812 */ /* 0x000fc800078ec0ff */
[----:B------:R-:W-:Y:S02]  /*15bb60*/  @P2 LOP3.LUT R14, R14, 0x1, RZ, 0xfc, !PT ;  /* 0x000000010e0e2812 */ /* 0x000fe400078efcff */
        /* <DEDUP_REMOVED lines=18> */
[----:B------:R-:W-:Y:S01]  /*15bc90*/  ULDC.64 UR32, c[0x0][0x228] ;  /* 0x00008a0000207ab9 */ /* 0x000fe20000000a00 */
        /* <DEDUP_REMOVED lines=100> */
[----:B--2---:R-:W-:Y:S01]  /*15c2e0*/  ISETP.GE.AND P0, PT, R7, UR33, PT ;  /* 0x0000002107007c0c */ /* 0x004fe2000bf06270 */
[----:B------:R-:W-:Y:S01]  /*15c2f0*/  ULDC UR33, c[0x0][0x228] ;  /* 0x00008a0000217ab9 */ /* 0x000fe20000000800 */
[----:B------:R-:W2:Y:S02]  /*15c300*/  LDL.LU R7, [R1+0x5b88] ;  /* 0x005b880001077983 */ /* 0x000ea40000300800 */
[----:B------:R-:W-:Y:S02]  /*15c310*/  ISETP.LT.AND P1, PT, R2, UR34, !P0 ;  /* 0x0000002202007c0c */ /* 0x000fe4000c721270 */
[----:B------:R-:W-:Y:S02]  /*15c320*/  ISETP.LT.AND P3, PT, R6, UR33, !P0 ;  /* 0x0000002106007c0c */ /* 0x000fe4000c761270 */
[----:B------:R-:W-:-:S02]  /*15c330*/  ISETP.LT.AND P2, PT, R5, UR54, !P0 ;  /* 0x0000003605007c0c */ /* 0x000fc4000c741270 */
[----:B------:R-:W-:Y:S01]  /*15c340*/  LOP3.LUT R15, R15, 0xfffffffd, RZ, 0xc0, !PT ;  /* 0xfffffffd0f0f7812 */ /* 0x000fe200078ec0ff */
[----:B------:R-:W-:Y:S01]  /*15c350*/  ULDC UR54, c[0x0][0x228] ;  /* 0x00008a0000367ab9 */ /* 0x000fe20000000800 */
[----:B------:R-:W-:Y:S01]  /*15c360*/  LOP3.LUT R18, R18, 0xdfffffff, RZ, 0xc0, !PT ;  /* 0xdfffffff12127812 */ /* 0x000fe200078ec0ff */
[----:B------:R-:W-:Y:S01]  /*15c370*/  ULDC UR34, c[0x0][0x228] ;  /* 0x00008a0000227ab9 */ /* 0x000fe20000000800 */
[----:B------:R-:W-:-:S03]  /*15c380*/  ULDC UR33, c[0x0][0x228] ;  /* 0x00008a0000217ab9 */ /* 0x000fc60000000800 */
[----:B------:R-:W-:Y:S02]  /*15c390*/  @P1 LOP3.LUT R16, R16, 0x20000000, RZ, 0xfc, !PT ;  /* 0x2000000010101812 */ /* 0x000fe400078efcff */
[----:B------:R-:W-:Y:S02]  /*15c3a0*/  ISETP.LT.AND P1, PT, R4, UR55, !P0 ;  /* 0x0000003704007c0c */ /* 0x000fe4000c721270 */
[----:B------:R-:W-:Y:S02]  /*15c3b0*/  @P3 LOP3.LUT R15, R15, 0x2, RZ, 0xfc, !PT ;  /* 0x000000020f0f3812 */ /* 0x000fe400078efcff */
[----:B------:R-:W-:Y:S02]  /*15c3c0*/  ISETP.LT.AND P3, PT, R3, UR5, !P0 ;  /* 0x0000000503007c0c */ /* 0x000fe4000c761270 */
[----:B------:R-:W-:Y:S01]  /*15c3d0*/  LOP3.LUT R16, R16, 0x7fffffff, RZ, 0xc0, !PT ;  /* 0x7fffffff10107812 */ /* 0x000fe200078ec0ff */
[----:B------:R-:W-:Y:S01]  /*15c3e0*/  ULDC UR55, c[0x0][0x228] ;  /* 0x00008a0000377ab9 */ /* 0x000fe20000000800 */
[----:B------:R-:W-:Y:S01]  /*15c3f0*/  LOP3.LUT R15, R15, 0xfffffffe, RZ, 0xc0, !PT ;  /* 0xfffffffe0f0f7812 */ /* 0x000fe200078ec0ff */
[----:B------:R-:W-:-:S03]  /*15c400*/  ULDC UR5, c[0x0][0x228] ;  /* 0x00008a0000057ab9 */ /* 0x000fc60000000800 */
[----:B------:R-:W-:Y:S02]  /*15c410*/  @P2 LOP3.LUT R15, R15, 0x1, RZ, 0xfc, !PT ;  /* 0x000000010f0f2812 */ /* 0x000fe400078efcff */
        /* <DEDUP_REMOVED lines=16> */
[----:B------:R-:W2:Y:S04]  /*15c520*/  LDL.LU R7, [R1+0x5b8c] ;  /* 0x005b8c0001077983 */ /* 0x000ea80000300800 */
[----:B------:R-:W3:Y:S01]  /*15c530*/  LDL.LU R29, [R1+0x5b90] ;  /* 0x005b9000011d7983 */ /* 0x000ee20000300800 */
[----:B------:R-:W-:Y:S02]  /*15c540*/  ISETP.LT.AND P1, PT, R2, UR8, !P0 ;  /* 0x0000000802007c0c */ /* 0x000fe4000c721270 */
[----:B------:R-:W-:-:S02]  /*15c550*/  ISETP.LT.AND P3, PT, R6, UR37, !P0 ;  /* 0x0000002506007c0c */ /* 0x000fc4000c761270 */
[----:B------:R-:W-:Y:S02]  /*15c560*/  LOP3.LUT R16, R16, 0xffdfffff, RZ, 0xc0, !PT ;  /* 0xffdfffff10107812 */ /* 0x000fe400078ec0ff */
[----:B------:R-:W-:Y:S01]  /*15c570*/  ISETP.LT.AND P2, PT, R5, UR54, !P0 ;  /* 0x0000003605007c0c */ /* 0x000fe2000c741270 */
[----:B------:R-:W-:Y:S01]  /*15c580*/  ULDC UR54, c[0x0][0x228] ;  /* 0x00008a0000367ab9 */ /* 0x000fe20000000800 */
[----:B------:R-:W-:-:S05]  /*15c590*/  ULDC UR37, c[0x0][0x228] ;  /* 0x00008a0000257ab9 */ /* 0x000fca0000000800 */
        /* <DEDUP_REMOVED lines=23> */
[----:B------:R-:W-:-:S04]  /*15c710*/  @P0 LOP3.LUT R16, R16, 0x40000, RZ, 0xfc, !PT ;  /* 0x0004000010100812 */ /* 0x000fc800078efcff */
[----:B------:R-:W-:Y:S02]  /*15c720*/  LOP3.LUT R16, R16, 0xffffdfff, RZ, 0xc0, !PT ;  /* 0xffffdfff10107812 */ /* 0x000fe400078ec0ff */
        /* <DEDUP_REMOVED lines=34> */
[----:B---3--:R-:W-:Y:S01]  /*15c950*/  ISETP.GE.AND P0, PT, R29, UR9, PT ;  /* 0x000000091d007c0c */ /* 0x008fe2000bf06270 */
[----:B------:R-:W-:-:S03]  /*15c960*/  ULDC.64 UR8, c[0x0][0x228] ;  /* 0x00008a0000087ab9 */ /* 0x000fc60000000a00 */
[----:B------:R-:W-:Y:S02]  /*15c970*/  ISETP.LT.AND P1, PT, R2, UR18, !P0 ;  /* 0x0000001202007c0c */ /* 0x000fe4000c721270 */
[----:B------:R-:W-:Y:S02]  /*15c980*/  ISETP.LT.AND P3, PT, R6, UR61, !P0 ;  /* 0x0000003d06007c0c */ /* 0x000fe4000c761270 */
[----:B------:R-:W-:Y:S02]  /*15c990*/  LOP3.LUT R16, R16, 0xffffffdf, RZ, 0xc0, !PT ;  /* 0xffffffdf10107812 */ /* 0x000fe400078ec0ff */
[----:B------:R-:W-:Y:S01]  /*15c9a0*/  ISETP.LT.AND P2, PT, R5, UR60, !P0 ;  /* 0x0000003c05007c0c */ /* 0x000fe2000c741270 */
        /* <DEDUP_REMOVED lines=20> */
[----:B------:R-:W-:Y:S02]  /*15caf0*/  ISETP.LT.AND P0, PT, R10, UR13, !P0 ;  /* 0x0000000d0a007c0c */ /* 0x000fe4000c701270 */
        /* <DEDUP_REMOVED lines=15> */
[----:B------:R-:W-:Y:S02]  /*15cbf0*/  @P1 LOP3.LUT R17, R17, 0x20000000, RZ, 0xfc, !PT ;  /* 0x2000000011111812 */ /* 0x000fe400078efcff */
[----:B------:R-:W-:Y:S02]  /*15cc00*/  ISETP.LT.AND P1, PT, R4, UR12, !P0 ;  /* 0x0000000c04007c0c */ /* 0x000fe4000c721270 */
[----:B------:R-:W-:Y:S02]  /*15cc10*/  @P3 LOP3.LUT R16, R16, 0x2, RZ, 0xfc, !PT ;  /* 0x0000000210103812 */ /* 0x000fe400078efcff */
[----:B------:R-:W-:Y:S02]  /*15cc20*/  ISETP.LT.AND P3, PT, R3, UR24, !P0 ;  /* 0x0000001803007c0c */ /* 0x000fe4000c761270 */
[----:B------:R-:W-:Y:S01]  /*15cc30*/  LOP3.LUT R17, R17, 0x7fffffff, RZ, 0xc0, !PT ;  /* 0x7fffffff11117812 */ /* 0x000fe200078ec0ff */
[----:B------:R-:W-:Y:S01]  /*15cc40*/  ULDC.64 UR12, c[0x0][0x228] ;  /* 0x00008a00000c7ab9 */ /* 0x000fe20000000a00 */
        /* <DEDUP_REMOVED lines=58> */
[----:B------:R-:W-:Y:S01]  /*15cff0*/  ULDC.64 UR38, c[0x0][0x228] ;  /* 0x00008a0000267ab9 */ /* 0x000fe20000000a00 */
        /* <DEDUP_REMOVED lines=8> */
[----:B------:R-:W-:Y:S02]  /*15d080*/  ISETP.LT.AND P3, PT, R3, UR47, !P0 ;  /* 0x0000002f03007c0c */ /* 0x000fe4000c761270 */
[----:B------:R-:W-:Y:S01]  /*15d090*/  LOP3.LUT R20, R20, 0xdfffffff, RZ, 0xc0, !PT ;  /* 0xdfffffff14147812 */ /* 0x000fe200078ec0ff */
        /* <DEDUP_REMOVED lines=43> */
[----:B------:R-:W-:Y:S02]  /*15d350*/  @P3 LOP3.LUT R17, R17, 0x40, RZ, 0xfc, !PT ;  /* 0x0000004011113812 */ /* 0x000fe400078efcff */
[----:B------:R-:W-:Y:S01]  /*15d360*/  LOP3.LUT R13, R13, 0xdfffffff, RZ, 0xc0, !PT ;  /* 0xdfffffff0d0d7812 */ /* 0x000fe200078ec0ff */
[----:B------:R-:W-:Y:S01]  /*15d370*/  ULDC UR51, c[0x0][0x228] ;  /* 0x00008a0000337ab9 */ /* 0x000fe20000000800 */
        /* <DEDUP_REMOVED lines=97> */
[----:B------:R-:W-:Y:S01]  /*15d990*/  @P3 LOP3.LUT R18, R18, 0x4000, RZ, 0xfc, !PT ;  /* 0x0000400012123812 */ /* 0x000fe200078efcff */
[----:B------:R-:W-:-:S03]  /*15d9a0*/  ULDC UR25, c[0x0][0x228] ;  /* 0x00008a0000197ab9 */ /* 0x000fc60000000800 */
[----:B------:R-:W-:Y:S02]  /*15d9b0*/  LOP3.LUT R18, R18, 0xffffefff, RZ, 0xc0, !PT ;  /* 0xffffefff12127812 */ /* 0x000fe400078ec0ff */
[----:B------:R-:W-:Y:S01]  /*15d9c0*/  ISETP.LT.AND P0, PT, R10, UR26, !P0 ;  /* 0x0000001a0a007c0c */ /* 0x000fe2000c701270 */
        /* <DEDUP_REMOVED lines=30> */
[----:B------:R-:W-:Y:S02]  /*15dbb0*/  ISETP.LT.AND P1, PT, R24, UR18, !P0 ;  /* 0x0000001218007c0c */ /* 0x000fe4000c721270 */
        /* <DEDUP_REMOVED lines=18> */
[----:B------:R-:W-:Y:S01]  /*15dce0*/  LOP3.LUT R8, R8, 0xefffffff, RZ, 0xc0, !PT ;  /* 0xefffffff08087812 */ /* 0x000fe200078ec0ff */
[----:B------:R-:W-:-:S05]  /*15dcf0*/  ULDC UR52, c[0x0][0x228] ;  /* 0x00008a0000347ab9 */ /* 0x000fca0000000800 */
[----:B------:R-:W-:Y:S02]  /*15dd00*/  @P1 LOP3.LUT R19, R19, 0x20000000, RZ, 0xfc, !PT ;  /* 0x2000000013131812 */ /* 0x000fe400078efcff */
[----:B------:R-:W-:Y:S02]  /*15dd10*/  ISETP.LT.AND P1, PT, R4, UR50, !P0 ;  /* 0x0000003204007c0c */ /* 0x000fe4000c721270 */
[----:B------:R-:W-:Y:S02]  /*15dd20*/  @P3 LOP3.LUT R18, R18, 0x2, RZ, 0xfc, !PT ;  /* 0x0000000212123812 */ /* 0x000fe400078efcff */
[----:B------:R-:W-:Y:S02]  /*15dd30*/  ISETP.LT.AND P3, PT, R3, UR8, !P0 ;  /* 0x0000000803007c0c */ /* 0x000fe4000c761270 */
[----:B------:R-:W-:Y:S01]  /*15dd40*/  LOP3.LUT R19, R19, 0x7fffffff, RZ, 0xc0, !PT ;  /* 0x7fffffff13137812 */ /* 0x000fe200078ec0ff */
[----:B------:R-:W-:Y:S01]  /*15dd50*/  ULDC UR50, c[0x0][0x228] ;  /* 0x00008a0000327ab9 */ /* 0x000fe20000000800 */
[----:B------:R-:W-:-:S04]  /*15dd60*/  LOP3.LUT R18, R18, 0xfffffffe, RZ, 0xc0, !PT ;  /* 0xfffffffe12127812 */ /* 0x000fc800078ec0ff */
[----:B------:R-:W-:Y:S02]  /*15dd70*/  @P2 LOP3.LUT R18, R18, 0x1, RZ, 0xfc, !PT ;  /* 0x0000000112122812 */ /* 0x000fe400078efcff */
        /* <DEDUP_REMOVED lines=192> */
[----:B------:R-:W-:Y:S01]  /*15e980*/  ULDC.64 UR20, c[0x0][0x228] ;  /* 0x00008a0000147ab9 */ /* 0x000fe20000000a00 */
        /* <DEDUP_REMOVED lines=63> */
[----:B------:R-:W2:Y:S04]  /*15ed80*/  LDL.LU R7, [R1+0x5bd8] ;  /* 0x005bd80001077983 */ /* 0x000ea80000300800 */
[----:B------:R-:W3:Y:S01]  /*15ed90*/  LDL.LU R29, [R1+0x5bdc] ;  /* 0x005bdc00011d7983 */ /* 0x000ee20000300800 */
[----:B------:R-:W-:Y:S02]  /*15eda0*/  ISETP.LT.AND P1, PT, R2, UR38, !P0 ;  /* 0x0000002602007c0c */ /* 0x000fe4000c721270 */
[----:B------:R-:W-:-:S02]  /*15edb0*/  ISETP.LT.AND P3, PT, R6, UR20, !P0 ;  /* 0x0000001406007c0c */ /* 0x000fc4000c761270 */
[----:B------:R-:W-:Y:S02]  /*15edc0*/  ISETP.LT.AND P2, PT, R5, UR22, !P0 ;  /* 0x0000001605007c0c */ /* 0x000fe4000c741270 */
[----:B------:R-:W-:Y:S01]  /*15edd0*/  LOP3.LUT R20, R20, 0xfffffffd, RZ, 0xc0, !PT ;  /* 0xfffffffd14147812 */ /* 0x000fe200078ec0ff */
[----:B------:R-:W-:Y:S01]  /*15ede0*/  ULDC.64 UR22, c[0x0][0x228] ;  /* 0x00008a0000167ab9 */ /* 0x000fe20000000a00 */
[----:B------:R-:W-:Y:S01]  /*15edf0*/  ULDC UR20, c[0x0][0x228] ;  /* 0x00008a0000147ab9 */ /* 0x000fe20000000800 */
[----:B------:R-:W-:-:S04]  /*15ee00*/  ULDC UR38, c[0x0][0x228] ;  /* 0x00008a0000267ab9 */ /* 0x000fc80000000800 */
        /* <DEDUP_REMOVED lines=22> */
[----:B------:R-:W-:-:S04]  /*15ef70*/  @P0 LOP3.LUT R13, R13, 0x4000000, RZ, 0xfc, !PT ;  /* 0x040000000d0d0812 */ /* 0x000fc800078efcff */
[----:B------:R-:W-:Y:S02]  /*15ef80*/  LOP3.LUT R13, R13, 0xffdfffff, RZ, 0xc0, !PT ;  /* 0xffdfffff0d0d7812 */ /* 0x000fe400078ec0ff */
[----:B--2---:R-:W-:Y:S02]  /*15ef90*/  ISETP.GE.AND P0, PT, R7, UR21, PT ;  /* 0x0000001507007c0c */ /* 0x004fe4000bf06270 */
[----:B------:R-:W2:Y:S02]  /*15efa0*/  LDL.LU R7, [R1+0x5be0] ;  /* 0x005be00001077983 */ /* 0x000ea40000300800 */
        /* <DEDUP_REMOVED lines=30> */
[----:B---3--:R-:W-:Y:S01]  /*15f190*/  ISETP.GE.AND P0, PT, R29, UR39, PT ;  /* 0x000000271d007c0c */ /* 0x008fe2000bf06270 */
[----:B------:R-:W-:-:S03]  /*15f1a0*/  ULDC UR39, c[0x0][0x228] ;  /* 0x00008a0000277ab9 */ /* 0x000fc60000000800 */
        /* <DEDUP_REMOVED lines=78> */
[----:B------:R-:W-:Y:S02]  /*15f690*/  LOP3.LUT R8, R8, 0x7fffffff, RZ, 0xc0, !PT ;  /* 0x7fffffff08087812 */ /* 0x000fe400078ec0ff */
[----:B------:R-:W-:Y:S01]  /*15f6a0*/  ISETP.LT.AND P3, PT, R3, UR19, !P0 ;  /* 0x0000001303007c0c */ /* 0x000fe2000c761270 */
[----:B------:R-:W-:Y:S01]  /*15f6b0*/  ULDC UR19, c[0x0][0x228] ;  /* 0x00008a0000137ab9 */ /* 0x000fe20000000800 */
        /* <DEDUP_REMOVED lines=122> */
[----:B------:R-:W-:-:S02]  /*15fe60*/  ISETP.LT.AND P3, PT, R6, UR46, !P0 ;  /* 0x0000002e06007c0c */ /* 0x000fc4000c761270 */
[----:B------:R-:W-:Y:S01]  /*15fe70*/  LOP3.LUT R8, R8, 0xfffffffe, RZ, 0xc0, !PT ;  /* 0xfffffffe08087812 */ /* 0x000fe200078ec0ff */
[----:B------:R-:W-:Y:S01]  /*15fe80*/  ULDC UR46, c[0x0][0x228] ;  /* 0x00008a00002e7ab9 */ /* 0x000fe20000000800 */
[----:B------:R-:W-:Y:S01]  /*15fe90*/  ULDC UR32, c[0x0][0x228] ;  /* 0x00008a0000207ab9 */ /* 0x000fe20000000800 */
[----:B------:R-:W-:-:S04]  /*15fea0*/  ULDC UR60, c[0x0][0x228] ;  /* 0x00008a00003c7ab9 */ /* 0x000fc80000000800 */
        /* <DEDUP_REMOVED lines=27> */
[----:B------:R-:W3:Y:S01]  /*160060*/  LDL.LU R29, [R1+0x5c00] ;  /* 0x005c0000011d7983 */ /* 0x000ee20000300800 */
[----:B------:R-:W-:-:S02]  /*160070*/  ISETP.LT.AND P1, PT, R2, UR24, !P0 ;  /* 0x0000001802007c0c */ /* 0x000fc4000c721270 */
[----:B------:R-:W-:Y:S02]  /*160080*/  ISETP.LT.AND P3, PT, R6, UR36, !P0 ;  /* 0x0000002406007c0c */ /* 0x000fe4000c761270 */
[----:B------:R-:W-:Y:S01]  /*160090*/  ISETP.LT.AND P2, PT, R5, UR47, !P0 ;  /* 0x0000002f05007c0c */ /* 0x000fe2000c741270 */
[----:B------:R-:W-:Y:S01]  /*1600a0*/  ULDC UR36, c[0x0][0x228] ;  /* 0x00008a0000247ab9 */ /* 0x000fe20000000800 */
[----:B------:R-:W-:Y:S01]  /*1600b0*/  ULDC UR47, c[0x0][0x228] ;  /* 0x00008a00002f7ab9 */ /* 0x000fe20000000800 */
[----:B------:R-:W-:Y:S01]  /*1600c0*/  ULDC UR24, c[0x0][0x228] ;  /* 0x00008a0000187ab9 */ /* 0x000fe20000000800 */
[----:B------:R-:W-:-:S05]  /*1600d0*/  ULDC.64 UR44, c[0x0][0x228] ;  /* 0x00008a00002c7ab9 */ /* 0x000fca0000000a00 */
        /* <DEDUP_REMOVED lines=20> */
[----:B------:R-:W-:-:S04]  /*160220*/  LOP3.LUT R12, R12, 0xfffbffff, RZ, 0xc0, !PT ;  /* 0xfffbffff0c0c7812 */ /* 0x000fc800078ec0ff */
[----:B------:R-:W-:-:S04]  /*160230*/  @P1 LOP3.LUT R12, R12, 0x40000, RZ, 0xfc, !PT ;  /* 0x000400000c0c1812 */ /* 0x000fc800078efcff */
[----:B------:R-:W-:-:S04]  /*160240*/  LOP3.LUT R12, R12, 0xfffdffff, RZ, 0xc0, !PT ;  /* 0xfffdffff0c0c7812 */ /* 0x000fc800078ec0ff */
[----:B------:R-:W-:-:S04]  /*160250*/  @P0 LOP3.LUT R12, R12, 0x20000, RZ, 0xfc, !PT ;  /* 0x000200000c0c0812 */ /* 0x000fc800078efcff */
[----:B------:R-:W-:Y:S02]  /*160260*/  LOP3.LUT R12, R12, 0xffffefff, RZ, 0xc0, !PT ;  /* 0xffffefff0c0c7812 */ /* 0x000fe400078ec0ff */
[----:B--2---:R-:W-:Y:S01]  /*160270*/  ISETP.GE.AND P0, PT, R7, UR33, PT ;  /* 0x0000002107007c0c */ /* 0x004fe2000bf06270 */
[----:B------:R-:W-:Y:S01]  /*160280*/  ULDC UR33, c[0x0][0x228] ;  /* 0x00008a0000217ab9 */ /* 0x000fe20000000800 */
[----:B------:R-:W2:Y:S02]  /*160290*/  LDL.LU R7, [R1+0x5c04] ;  /* 0x005c040001077983 */ /* 0x000ea40000300800 */
[----:B------:R-:W-:Y:S01]  /*1602a0*/  ISETP.LT.AND P1, PT, R2, UR28, !P0 ;  /* 0x0000001c02007c0c */ /* 0x000fe2000c721270 */
[----:B------:R-:W-:Y:S01]  /*1602b0*/  ULDC UR28, c[0x0][0x228] ;  /* 0x00008a00001c7ab9 */ /* 0x000fe20000000800 */
[----:B------:R-:W-:Y:S01]  /*1602c0*/  ISETP.LT.AND P2, PT, R5, UR33, !P0 ;  /* 0x0000002105007c0c */ /* 0x000fe2000c741270 */
        /* <DEDUP_REMOVED lines=16> */
[----:B------:R-:W-:-:S04]  /*1603d0*/  @P2 LOP3.LUT R12, R12, 0x2000, RZ, 0xfc, !PT ;  /* 0x000020000c0c2812 */ /* 0x000fc800078efcff */
[----:B------:R-:W-:Y:S02]  /*1603e0*/  LOP3.LUT R12, R12, 0xfffff7ff, RZ, 0xc0, !PT ;  /* 0xfffff7ff0c0c7812 */ /* 0x000fe400078ec0ff */
[----:B------:R-:W-:Y:S01]  /*1603f0*/  ISETP.LT.AND P2, PT, R24, UR24, !P0 ;  /* 0x0000001818007c0c */ /* 0x000fe2000c741270 */
[----:B------:R-:W-:Y:S01]  /*160400*/  ULDC UR24, c[0x0][0x228] ;  /* 0x00008a0000187ab9 */ /* 0x000fe20000000800 */
[----:B------:R-:W-:Y:S02]  /*160410*/  @P1 LOP3.LUT R12, R12, 0x800, RZ, 0xfc, !PT ;  /* 0x000008000c0c1812 */ /* 0x000fe400078efcff */
[----:B------:R-:W-:Y:S02]  /*160420*/  ISETP.LT.AND P1, PT, R10, UR33, !P0 ;  /* 0x000000210a007c0c */ /* 0x000fe4000c721270 */
[----:B---3--:R-:W-:Y:S02]  /*160430*/  ISETP.GE.AND P0, PT, R29, UR25, PT ;  /* 0x000000191d007c0c */ /* 0x008fe4000bf06270 */
[----:B------:R-:W3:Y:S01]  /*160440*/  LDL.LU R29, [R1+0x5c08] ;  /* 0x005c0800011d7983 */ /* 0x000ee20000300800 */
        /* <DEDUP_REMOVED lines=17> */
[----:B------:R-:W-:Y:S02]  /*160560*/  LOP3.LUT R12, R12, 0xffffffdf, RZ, 0xc0, !PT ;  /* 0xffffffdf0c0c7812 */ /* 0x000fe400078ec0ff */
[----:B------:R-:W-:Y:S02]  /*160570*/  ISETP.LT.AND P3, PT, R25, UR23, !P0 ;  /* 0x0000001719007c0c */ /* 0x000fe4000c761270 */
[----:B------:R-:W-:Y:S02]  /*160580*/  ISETP.LT.AND P2, PT, R24, UR22, !P0 ;  /* 0x0000001618007c0c */ /* 0x000fe4000c741270 */
[----:B------:R-:W-:Y:S02]  /*160590*/  @P1 LOP3.LUT R12, R12, 0x20, RZ, 0xfc, !PT ;  /* 0x000000200c0c1812 */ /* 0x000fe400078efcff */
[----:B------:R-:W-:Y:S02]  /*1605a0*/  ISETP.LT.AND P1, PT, R10, UR20, !P0 ;  /* 0x000000140a007c0c */ /* 0x000fe4000c721270 */
[----:B------:R-:W-:-:S02]  /*1605b0*/  LOP3.LUT R12, R12, 0xfffffff7, RZ, 0xc0, !PT ;  /* 0xfffffff70c0c7812 */ /* 0x000fc400078ec0ff */
[----:B--2---:R-:W-:Y:S02]  /*1605c0*/  ISETP.GE.AND P0, PT, R7, UR29, PT ;  /* 0x0000001d07007c0c */ /* 0x004fe4000bf06270 */
[----:B------:R-:W2:Y:S01]  /*1605d0*/  LDL.LU R7, [R1+0x5c0c] ;  /* 0x005c0c0001077983 */ /* 0x000ea20000300800 */
[----:B------:R-:W-:-:S04]  /*1605e0*/  @P3 LOP3.LUT R12, R12, 0x8, RZ, 0xfc, !PT ;  /* 0x000000080c0c3812 */ /* 0x000fc800078efcff */
[----:B------:R-:W-:Y:S02]  /*1605f0*/  LOP3.LUT R12, R12, 0xfffffffb, RZ, 0xc0, !PT ;  /* 0xfffffffb0c0c7812 */ /* 0x000fe400078ec0ff */
[----:B------:R-:W-:Y:S02]  /*160600*/  ISETP.LT.AND P3, PT, R2, UR40, !P0 ;  /* 0x0000002802007c0c */ /* 0x000fe4000c761270 */
[----:B------:R-:W-:-:S04]  /*160610*/  @P2 LOP3.LUT R12, R12, 0x4, RZ, 0xfc, !PT ;  /* 0x000000040c0c2812 */ /* 0x000fc800078efcff */
[----:B------:R-:W-:-:S04]  /*160620*/  LOP3.LUT R12, R12, 0xfffffffd, RZ, 0xc0, !PT ;  /* 0xfffffffd0c0c7812 */ /* 0x000fc800078ec0ff */
[----:B------:R-:W-:Y:S02]  /*160630*/  @P1 LOP3.LUT R12, R12, 0x2, RZ, 0xfc, !PT ;  /* 0x000000020c0c1812 */ /* 0x000fe400078efcff */
[----:B------:R-:W-:Y:S02]  /*160640*/  ISETP.LT.AND P1, PT, R5, UR16, !P0 ;  /* 0x0000001005007c0c */ /* 0x000fe4000c721270 */
[----:B------:R-:W-:Y:S02]  /*160650*/  @P3 LOP3.LUT R11, R11, 0x10000000, RZ, 0xfc, !PT ;  /* 0x100000000b0b3812 */ /* 0x000fe400078efcff */
[----:B------:R-:W-:Y:S02]  /*160660*/  ISETP.LT.AND P2, PT, R6, UR18, !P0 ;  /* 0x0000001206007c0c */ /* 0x000fe4000c741270 */
[----:B------:R-:W-:Y:S02]  /*160670*/  ISETP.LT.AND P3, PT, R4, UR8, !P0 ;  /* 0x0000000804007c0c */ /* 0x000fe4000c761270 */
[----:B------:R-:W-:-:S02]  /*160680*/  LOP3.LUT R11, R11, 0x7fffffff, RZ, 0xc0, !PT ;  /* 0x7fffffff0b0b7812 */ /* 0x000fc400078ec0ff */
[----:B------:R-:W-:-:S03]  /*160690*/  LOP3.LUT R12, R12, 0xfffffffe, RZ, 0xc0, !PT ;  /* 0xfffffffe0c0c7812 */ /* 0x000fc600078ec0ff */
[----:B------:R-:W-:-:S04]  /*1606a0*/  @P1 LOP3.LUT R11, R11, 0x80000000, RZ, 0xfc, !PT ;  /* 0x800000000b0b1812 */ /* 0x000fc800078efcff */
[----:B------:R-:W-:Y:S02]  /*1606b0*/  @P2 LOP3.LUT R12, R12, 0x1, RZ, 0xfc, !PT ;  /* 0x000000010c0c2812 */ /* 0x000fe400078efcff */
[----:B------:R-:W-:Y:S02]  /*1606c0*/  LOP3.LUT R11, R11, 0xbfffffff, RZ, 0xc0, !PT ;  /* 0xbfffffff0b0b7812 */ /* 0x000fe400078ec0ff */
[----:B------:R-:W-:Y:S02]  /*1606d0*/  ISETP.LT.AND P2, PT, R3, UR43, !P0 ;  /* 0x0000002b03007c0c */ /* 0x000fe4000c741270 */
[----:B------:R-:W-:Y:S02]  /*1606e0*/  @P3 LOP3.LUT R11, R11, 0x40000000, RZ, 0xfc, !PT ;  /* 0x400000000b0b3812 */ /* 0x000fe400078efcff */
[----:B------:R-:W-:Y:S02]  /*1606f0*/  ISETP.LT.AND P1, PT, R25, UR39, !P0 ;  /* 0x0000002719007c0c */ /* 0x000fe4000c721270 */
[----:B------:R-:W-:-:S04]  /*160700*/  LOP3.LUT R11, R11, 0xf7ffffff, RZ, 0xc0, !PT ;  /* 0xf7ffffff0b0b7812 */ /* 0x000fc800078ec0ff */
[----:B------:R-:W-:-:S04]  /*160710*/  LOP3.LUT R11, R11, 0xdfffffff, RZ, 0xc0, !PT ;  /* 0xdfffffff0b0b7812 */ /* 0x000fc800078ec0ff */
[----:B------:R-:W-:Y:S02]  /*160720*/  @P2 LOP3.LUT R11, R11, 0x20000000, RZ, 0xfc, !PT ;  /* 0x200000000b0b2812 */ /* 0x000fe400078efcff */
[----:B------:R-:W-:Y:S02]  /*160730*/  ISETP.LT.AND P2, PT, R24, UR35, !P0 ;  /* 0x0000002318007c0c */ /* 0x000fe4000c741270 */
        /* <DEDUP_REMOVED lines=26> */
[----:B------:R-:W-:-:S05]  /*1608e0*/  LOP3.LUT R11, R11, 0xfff7ffff, RZ, 0xc0, !PT ;  /* 0xfff7ffff0b0b7812 */ /* 0x000fca00078ec0ff */
[----:B------:R-:W-:-:S04]  /*1608f0*/  @P3 LOP3.LUT R11, R11, 0x80000, RZ, 0xfc, !PT ;  /* 0x000800000b0b3812 */ /* 0x000fc800078efcff */
[----:B------:R-:W-:Y:S02]  /*160900*/  LOP3.LUT R11, R11, 0xfffbffff, RZ, 0xc0, !PT ;  /* 0xfffbffff0b0b7812 */ /* 0x000fe400078ec0ff */
[----:B--2---:R-:W-:Y:S02]  /*160910*/  ISETP.GE.AND P0, PT, R7, UR41, PT ;  /* 0x0000002907007c0c */ /* 0x004fe4000bf06270 */
[----:B------:R-:W2:Y:S01]  /*160920*/  LDL R7, [R1+0x1464] ;  /* 0x0014640001077983 */ /* 0x000ea20000100800 */
        /* <DEDUP_REMOVED lines=24> */
[----:B---3--:R-:W-:Y:S02]  /*160ab0*/  ISETP.GE.AND P0, PT, R29, UR45, PT ;  /* 0x0000002d1d007c0c */ /* 0x008fe4000bf06270 */
[----:B------:R-:W-:Y:S01]  /*160ac0*/  @P2 LOP3.LUT R11, R11, 0x400, RZ, 0xfc, !PT ;  /* 0x000004000b0b2812 */ /* 0x000fe200078efcff */
[----:B------:R-:W3:Y:S01]  /*160ad0*/  LDL.LU R29, [R1+0x5cd4] ;  /* 0x005cd400011d7983 */ /* 0x000ee20000300800 */
        /* <DEDUP_REMOVED lines=21> */
[----:B------:R-:W4:Y:S01]  /*160c30*/  LDL.LU R10, [R1+0x5cd0] ;  /* 0x005cd000010a7983 */ /* 0x000f220000300800 */
        /* <DEDUP_REMOVED lines=8> */
[----:B------:R-:W-:Y:S01]  /*160cc0*/  ISETP.LT.AND P1, PT, R5, UR57, !P6 ;  /* 0x0000003905007c0c */ /* 0x000fe2000f721270 */
[----:B------:R-:W3:Y:S04]  /*160cd0*/  LDL.LU R6, [R1+0x5cc8] ;  /* 0x005cc80001067983 */ /* 0x000ee80000300800 */
[----:B------:R-:W3:Y:S01]  /*160ce0*/  LDL.LU R5, [R1+0x5cc4] ;  /* 0x005cc40001057983 */ /* 0x000ee20000300800 */
[----:B------:R-:W-:-:S02]  /*160cf0*/  ISETP.LT.AND P2, PT, R4, UR32, !P6 ;  /* 0x0000002004007c0c */ /* 0x000fc4000f741270 */
[----:B------:R-:W-:Y:S01]  /*160d00*/  ISETP.LT.AND P3, PT, R3, UR38, !P6 ;  /* 0x0000002603007c0c */ /* 0x000fe2000f761270 */
[----:B------:R-:W3:Y:S04]  /*160d10*/  LDL.LU R4, [R1+0x5cc0] ;  /* 0x005cc00001047983 */ /* 0x000ee80000300800 */
[----:B------:R-:W3:Y:S01]  /*160d20*/  LDL.LU R3, [R1+0x5cbc] ;  /* 0x005cbc0001037983 */ /* 0x000ee20000300800 */
[----:B------:R-:W-:-:S03]  /*160d30*/  ISETP.LT.AND P4, PT, R2, UR58, !P6 ;  /* 0x0000003a02007c0c */ /* 0x000fc6000f781270 */
[----:B------:R-:W3:Y:S01]  /*160d40*/  LDL.LU R2, [R1+0x5cb8] ;  /* 0x005cb80001027983 */ /* 0x000ee20000300800 */
[----:B------:R-:W-:Y:S02]  /*160d50*/  ISETP.LT.AND P5, PT, R25, UR59, !P6 ;  /* 0x0000003b19007c0c */ /* 0x000fe4000f7a1270 */
[----:B------:R-:W-:Y:S01]  /*160d60*/  ISETP.LT.AND P6, PT, R24, UR60, !P6 ;  /* 0x0000003c18007c0c */ /* 0x000fe2000f7c1270 */
[----:B------:R-:W0:Y:S01]  /*160d70*/  S2R R25, SR_TID.X ;  /* 0x0000000000197919 */ /* 0x000e220000002100 */
[----:B------:R-:W1:Y:S01]  /*160d80*/  S2R R24, SR_TID.X ;  /* 0x0000000000187919 */ /* 0x000e620000002100 */
[----:B0-----:R-:W-:Y:S02]  /*160d90*/  IMAD.SHL.U32 R25, R25, 0x20, RZ ;  /* 0x0000002019197824 */ /* 0x001fe400078e00ff */
[----:B-1----:R-:W-:-:S03]  /*160da0*/  IMAD.SHL.U32 R24, R24, 0x10, RZ ;  /* 0x0000001018187824 */ /* 0x002fc600078e00ff */
[----:B------:R-:W-:Y:S02]  /*160db0*/  LOP3.LUT R25, R25, 0x200, RZ, 0xc0, !PT ;  /* 0x0000020019197812 */ /* 0x000fe400078ec0ff */
[----:B------:R-:W-:Y:S01]  /*160dc0*/  LOP3.LUT R24, R24, 0xf0, RZ, 0xc0, !PT ;  /* 0x000000f018187812 */ /* 0x000fe200078ec0ff */
[----:B------:R0:W-:Y:S01]  /*160dd0*/  STL [R1+0x6590], R26 ;  /* 0x0065901a01007387 */ /* 0x0001e20000100800 */
[----:B----4-:R-:W-:Y:S01]  /*160de0*/  LOP3.LUT R10, R10, 0xdfffffff, RZ, 0xc0, !PT ;  /* 0xdfffffff0a0a7812 */ /* 0x010fe200078ec0ff */
[----:B------:R-:W-:Y:S01]  /*160df0*/  ULDC.64 UR26, c[0x0][0x228] ;  /* 0x00008a00001a7ab9 */ /* 0x000fe20000000a00 */
[----:B------:R-:W-:Y:S01]  /*160e00*/  IADD3 R25, R25, UR4, R24 ;  /* 0x0000000419197c10 */ /* 0x000fe2000fffe018 */
[----:B------:R-:W-:Y:S01]  /*160e10*/  ULDC UR8, c[0x0][0x22c] ;  /* 0x00008b0000087ab9 */ /* 0x000fe20000000800 */
        /* <DEDUP_REMOVED lines=9> */
[----:B------:R0:W-:Y:S04]  /*160eb0*/  STL [R1+0x6548], R12 ;  /* 0x0065480c01007387 */ /* 0x0001e80000100800 */
[----:B0-----:R-:W4:Y:S04]  /*160ec0*/  LDL.LU R12, [R1+0x458] ;  /* 0x00045800010c7983 */ /* 0x001f280000300800 */
[----:B------:R0:W-:Y:S04]  /*160ed0*/  STL [R1+0x6520], R8 ;  /* 0x0065200801007387 */ /* 0x0001e80000100800 */
[----:B0-----:R-:W4:Y:S04]  /*160ee0*/  LDL.LU R8, [R1+0x1f7c] ;  /* 0x001f7c0001087983 */ /* 0x001f280000300800 */
[----:B------:R0:W-:Y:S04]  /*160ef0*/  STL [R1+0x64ec], R13 ;  /* 0x0064ec0d01007387 */ /* 0x0001e80000100800 */
[----:B0-----:R-:W4:Y:S04]  /*160f00*/  LDL.LU R13, [R1+0x1fc] ;  /* 0x0001fc00010d7983 */ /* 0x001f280000300800 */
[----:B------:R0:W-:Y:S04]  /*160f10*/  STL [R1+0x64d0], R20 ;  /* 0x0064d01401007387 */ /* 0x0001e80000100800 */
[----:B0-----:R-:W4:Y:S04]  /*160f20*/  LDL.LU R20, [R1+0x5b48] ;  /* 0x005b480001147983 */ /* 0x001f280000300800 */
[----:B------:R0:W-:Y:S04]  /*160f30*/  STL.64 [R1+0x6ad8], R22 ;  /* 0x006ad81601007387 */ /* 0x0001e80000100a00 */
[----:B0-----:R-:W4:Y:S04]  /*160f40*/  LDL R23, [R1+0x58] ;  /* 0x0000580001177983 */ /* 0x001f280000100800 */
[----:B------:R0:W-:Y:S04]  /*160f50*/  STL [R1+0x6ad0], R21 ;  /* 0x006ad01501007387 */ /* 0x0001e80000100800 */
[----:B0-----:R-:W4:Y:S04]  /*160f60*/  LDL.LU R21, [R1+0x46c] ;  /* 0x00046c0001157983 */ /* 0x001f280000300800 */
[----:B------:R-:W-:Y:S04]  /*160f70*/  STL [R1+0x64a0], R19 ;  /* 0x0064a01301007387 */ /* 0x000fe80000100800 */
        /* <DEDUP_REMOVED lines=8> */
[----:B------:R0:W-:Y:S04]  /*161000*/  STL [R1+0x6390], R9 ;  /* 0x0063900901007387 */ /* 0x0001e80000100800 */
[----:B0-----:R-:W4:Y:S04]  /*161010*/  LDL.LU R9, [R1+0x59dc] ;  /* 0x0059dc0001097983 */ /* 0x001f280000300800 */
[----:B--2---:R-:W-:Y:S04]  /*161020*/  STL [R1+0x6358], R7 ;  /* 0x0063580701007387 */ /* 0x004fe80000100800 */
[----:B---3--:R-:W-:Y:S04]  /*161030*/  STL [R1+0x6340], R6 ;  /* 0x0063400601007387 */ /* 0x008fe80000100800 */
[----:B------:R0:W-:Y:S01]  /*161040*/  STL [R1+0x62f0], R5 ;  /* 0x0062f00501007387 */ /* 0x0001e20000100800 */
[----:B------:R-:W-:-:S03]  /*161050*/  @P0 LOP3.LUT R10, R10, 0x20000000, RZ, 0xfc, !PT ;  /* 0x200000000a0a0812 */ /* 0x000fc600078efcff */
[----:B0-----:R-:W2:Y:S04]  /*161060*/  LDL.LU R5, [R1+0x1f90] ;  /* 0x001f900001057983 */ /* 0x001ea80000300800 */
[----:B------:R0:W-:Y:S04]  /*161070*/  STL [R1+0x62b8], R4 ;  /* 0x0062b80401007387 */ /* 0x0001e80000100800 */
[----:B0-----:R-:W2:Y:S04]  /*161080*/  LDL.LU R4, [R1+0x1dc] ;  /* 0x0001dc0001047983 */ /* 0x001ea80000300800 */
[----:B------:R0:W-:Y:S04]  /*161090*/  STL [R1+0x6278], R3 ;  /* 0x0062780301007387 */ /* 0x0001e80000100800 */
[----:B0-----:R-:W3:Y:S04]  /*1610a0*/  LDL.LU R3, [R1+0x1ec] ;  /* 0x0001ec0001037983 */ /* 0x001ee80000300800 */
[----:B------:R-:W-:Y:S04]  /*1610b0*/  STL [R1+0x6250], R2 ;  /* 0x0062500201007387 */ /* 0x000fe80000100800 */
[----:B------:R-:W-:Y:S04]  /*1610c0*/  STL [R1+0x6218], R0 ;  /* 0x0062180001007387 */ /* 0x000fe80000100800 */
[----:B------:R-:W-:Y:S04]  /*1610d0*/  STL [R1+0x5cc0], R27 ;  /* 0x005cc01b01007387 */ /* 0x000fe80000100800 */
[----:B------:R4:W-:Y:S04]  /*1610e0*/  STL [R1+0x5cbc], R29 ;  /* 0x005cbc1d01007387 */ /* 0x0009e80000100800 */
[----:B------:R-:W-:Y:S01]  /*1610f0*/  STL [R1+0x5cb8], R28 ;  /* 0x005cb81c01007387 */ /* 0x000fe20000100800 */
[----:B----4-:R-:W-:-:S02]  /*161100*/  PRMT R29, R8, 0x5410, R13 ;  /* 0x00005410081d7816 */ /* 0x010fc4000000000d */
[----:B------:R-:W-:Y:S01]  /*161110*/  LOP3.LUT R24, R20, 0x100, RZ, 0xc0, !PT ;  /* 0x0000010014187812 */ /* 0x000fe200078ec0ff */
[----:B------:R-:W-:Y:S01]  /*161120*/  BAR.SYNC.DEFER_BLOCKING 0x0 ;  /* 0x0000000000007b1d */ /* 0x000fe20000010000 */
[----:B------:R-:W-:-:S05]  /*161130*/  LOP3.LUT P0, RZ, R23, 0x200, RZ, 0xc0, !PT ;  /* 0x0000020017ff7812 */ /* 0x000fca000780c0ff */
        /* <DEDUP_REMOVED lines=10> */
[----:B------:R-:W-:-:S03]  /*1611e0*/  IMAD.IADD R24, R25, 0x1, R24 ;  /* 0x0000000119187824 */ /* 0x000fc600078e0218 */
[----:B------:R4:W-:Y:S01]  /*1611f0*/  STL.64 [R1+0x6b48], R10 ;  /* 0x006b480a01007387 */ /* 0x0009e20000100a00 */
[----:B------:R-:W-:Y:S02]  /*161200*/  LOP3.LUT R0, R16, 0xffff, RZ, 0xc0, !PT ;  /* 0x0000ffff10007812 */ /* 0x000fe400078ec0ff */
[----:B------:R-:W-:Y:S02]  /*161210*/  LOP3.LUT R2, R14, 0xffff, RZ, 0xc0, !PT ;  /* 0x0000ffff0e027812 */ /* 0x000fe400078ec0ff */
[----:B------:R-:W-:Y:S02]  /*161220*/  LOP3.LUT R25, R9, 0xffff, RZ, 0xc0, !PT ;  /* 0x0000ffff09197812 */ /* 0x000fe400078ec0ff */
[----:B------:R-:W-:Y:S02]  /*161230*/  PRMT R9, R12, 0x4210, R2 ;  /* 0x000042100c097816 */ /* 0x000fe40000000002 */
[----:B--2---:R-:W-:Y:S02]  /*161240*/  PRMT R27, R5, 0x5410, R4 ;  /* 0x00005410051b7816 */ /* 0x004fe40000000004 */
[----:B------:R-:W-:-:S02]  /*161250*/  LOP3.LUT R4, R18, 0xffff, RZ, 0xc0, !PT ;  /* 0x0000ffff12047812 */ /* 0x000fc400078ec0ff */
[----:B---3--:R-:W-:Y:S02]  /*161260*/  PRMT R26, R26, 0x5410, R3 ;  /* 0x000054101a1a7816 */ /* 0x008fe40000000003 */
[----:B----4-:R-:W-:Y:S02]  /*161270*/  PRMT R10, R23, 0x4210, R0 ;  /* 0x00004210170a7816 */ /* 0x010fe40000000000 */
[----:B------:R-:W-:Y:S02]  /*161280*/  PRMT R11, R20, 0x4210, R4 ;  /* 0x00004210140b7816 */ /* 0x000fe40000000004 */
[----:B------:R-:W-:Y:S01]  /*161290*/  PRMT R28, R7, 0x5410, R6 ;  /* 0x00005410071c7816 */ /* 0x000fe20000000006 */
[----:B------:R0:W-:Y:S04]  /*1612a0*/  STL [R1+0x6b40], R8 ;  /* 0x006b400801007387 */ /* 0x0001e80000100800 */
[----:B------:R-:W-:Y:S04]  /*1612b0*/  STL [R1+0x6878], R29 ;  /* 0x0068781d01007387 */ /* 0x000fe80000100800 */
[----:B------:R-:W-:Y:S01]  /*1612c0*/  STL [R1+0x687c], R26 ;  /* 0x00687c1a01007387 */ /* 0x000fe20000100800 */
[----:B0-----:R-:W-:-:S03]  /*1612d0*/  PRMT R8, R21, 0x4210, R25 ;  /* 0x0000421015087816 */ /* 0x001fc60000000019 */
[----:B------:R-:W-:Y:S04]  /*1612e0*/  STL [R1+0x68a8], R27 ;  /* 0x0068a81b01007387 */ /* 0x000fe80000100800 */
[----:B------:R-:W2:Y:S04]  /*1612f0*/  LDL.LU R14, [R1+0x1b64] ;  /* 0x001b6400010e7983 */ /* 0x000ea80000300800 */
[----:B------:R-:W3:Y:S04]  /*161300*/  LDL.LU R16, [R1+0x1b60] ;  /* 0x001b600001107983 */ /* 0x000ee80000300800 */
[----:B------:R-:W4:Y:S04]  /*161310*/  LDL.LU R12, [R1+0x488] ;  /* 0x00048800010c7983 */ /* 0x000f280000300800 */
[----:B------:R-:W3:Y:S04]  /*161320*/  LDL.LU R18, [R1+0x484] ;  /* 0x0004840001127983 */ /* 0x000ee80000300800 */
[----:B------:R-:W4:Y:S01]  /*161330*/  LDL.LU R21, [R1+0x47c] ;  /* 0x00047c0001157983 */ /* 0x000f220000300800 */
[----:B------:R-:W-:-:S03]  /*161340*/  PRMT R0, R22, 0x5210, R0 ;  /* 0x0000521016007816 */ /* 0x000fc60000000000 */
[----:B------:R-:W3:Y:S01]  /*161350*/  LDL.LU R23, [R1+0x470] ;  /* 0x0004700001177983 */ /* 0x000ee20000300800 */
[----:B------:R-:W-:-:S03]  /*161360*/  LOP3.LUT R7, R13, 0xffff, RZ, 0xc0, !PT ;  /* 0x0000ffff0d077812 */ /* 0x000fc600078ec0ff */
[----:B------:R-:W3:Y:S01]  /*161370*/  LDL.LU R20, [R1+0x284] ;  /* 0x0002840001147983 */ /* 0x000ee20000300800 */
[----:B------:R-:W-:-:S03]  /*161380*/  ISETP.LT.AND P0, PT, R15, UR27, !P0 ;  /* 0x0000001b0f007c0c */ /* 0x000fc6000c701270 */
[----:B------:R0:W-:Y:S04]  /*161390*/  STSM.16.M88.4 [R24], R8 ;  /* 0x0000000818007844 */ /* 0x0001e80000000200 */
[----:B0-----:R-:W4:Y:S04]  /*1613a0*/  LDL.LU.64 R10, [R1+0x6b48] ;  /* 0x006b4800010a7983 */ /* 0x001f280000300a00 */
[----:B------:R-:W2:Y:S01]  /*1613b0*/  LDL.LU R8, [R1+0x6b40] ;  /* 0x006b400001087983 */ /* 0x000ea20000300800 */
[----:B------:R-:W-:Y:S02]  /*1613c0*/  PRMT R5, R17, 0x5210, R25 ;  /* 0x0000521011057816 */ /* 0x000fe40000000019 */
[----:B------:R-:W-:Y:S01]  /*1613d0*/  PRMT R2, R19, 0x5210, R2 ;  /* 0x0000521013027816 */ /* 0x000fe20000000002 */
[----:B------:R-:W3:Y:S04]  /*1613e0*/  LDL.LU R22, [R1+0x28c] ;  /* 0x00028c0001167983 */ /* 0x000ee80000300800 */
[----:B------:R-:W4:Y:S01]  /*1613f0*/  LDL.LU R13, [R1+0x294] ;  /* 0x00029400010d7983 */ /* 0x000f220000300800 */
[----:B------:R-:W0:Y:S01]  /*161400*/  S2R R15, SR_TID.X ;  /* 0x00000000000f7919 */ /* 0x000e220000002100 */
[----:B------:R-:W-:Y:S01]  /*161410*/  BAR.SYNC.DEFER_BLOCKING 0x0 ;  /* 0x0000000000007b1d */ /* 0x000fe20000010000 */
[----:B--2---:R-:W-:-:S05]  /*161420*/  LOP3.LUT R3, R8, 0xffff, RZ, 0xc0, !PT ;  /* 0x0000ffff08037812 */ /* 0x004fca00078ec0ff */
[----:B----4-:R-:W-:Y:S04]  /*161430*/  STL [R1+0x6b28], R13 ;  /* 0x006b280d01007387 */ /* 0x010fe80000100800 */
[----:B------:R-:W2:Y:S04]  /*161440*/  LDL.LU R17, [R1+0x290] ;  /* 0x0002900001117983 */ /* 0x000ea80000300800 */
[----:B------:R-:W4:Y:S01]  /*161450*/  LDL.LU R8, [R1+0x280] ;  /* 0x0002800001087983 */ /* 0x000f220000300800 */
[----:B------:R-:W-:Y:S01]  /*161460*/  IMAD.MOV.U32 R9, RZ, RZ, R2 ;  /* 0x000000ffff097224 */ /* 0x000fe200078e0002 */
[----:B------:R-:W-:-:S02]  /*161470*/  LOP3.LUT R2, R14, 0xffff, RZ, 0xc0, !PT ;  /* 0x0000ffff0e027812 */ /* 0x000fc400078ec0ff */
[----:B------:R1:W-:Y:S01]  /*161480*/  STL.64 [R1+0x6b20], R10 ;  /* 0x006b200a01007387 */ /* 0x0003e20000100a00 */
[----:B0-----:R-:W-:Y:S02]  /*161490*/  LOP3.LUT R25, R15, 0x3f, RZ, 0xc0, !PT ;  /* 0x0000003f0f197812 */ /* 0x001fe400078ec0ff */
[----:B------:R-:W-:Y:S02]  /*1614a0*/  PRMT R14, R21, 0x4210, R2 ;  /* 0x00004210150e7816 */ /* 0x000fe40000000002 */
[----:B------:R-:W-:Y:S01]  /*1614b0*/  PRMT R12, R12, 0x4210, R7 ;  /* 0x000042100c0c7816 */ /* 0x000fe20000000007 */
[----:B-1----:R-:W-:Y:S01]  /*1614c0*/  IMAD.MOV.U32 R10, RZ, RZ, R0 ;  /* 0x000000ffff0a7224 */ /* 0x002fe200078e0000 */
[----:B---3--:R-:W-:Y:S02]  /*1614d0*/  LOP3.LUT R0, R16, 0xffff, RZ, 0xc0, !PT ;  /* 0x0000ffff10007812 */ /* 0x008fe400078ec0ff */
[----:B------:R-:W-:Y:S02]  /*1614e0*/  PRMT R13, R18, 0x4210, R3 ;  /* 0x00004210120d7816 */ /* 0x000fe40000000003 */
[----:B------:R-:W-:-:S02]  /*1614f0*/  PRMT R15, R23, 0x4210, R0 ;  /* 0x00004210170f7816 */ /* 0x000fc40000000000 */
[----:B------:R-:W-:Y:S01]  /*161500*/  LEA R25, R25, UR4, 0x4 ;  /* 0x0000000419197c11 */ /* 0x000fe2000f8e20ff */
[----:B------:R-:W-:Y:S01]  /*161510*/  ULDC.64 UR4, c[0x0][0x228] ;  /* 0x00008a0000047ab9 */ /* 0x000fe20000000a00 */
[----:B------:R-:W-:Y:S01]  /*161520*/  PRMT R11, R20, 0x5210, R4 ;  /* 0x00005210140b7816 */ /* 0x000fe20000000004 */
[----:B----4-:R-:W-:Y:S04]  /*161530*/  STL [R1+0x6b18], R8 ;  /* 0x006b180801007387 */ /* 0x010fe80000100800 */
[----:B------:R-:W3:Y:S04]  /*161540*/  LDL.LU R19, [R1+0x59f8] ;  /* 0x0059f80001137983 */ /* 0x000ee80000300800 */
[----:B------:R-:W-:Y:S04]  /*161550*/  STL.64 [R1+0x6b38], R14 ;  /* 0x006b380e01007387 */ /* 0x000fe80000100a00 */
[----:B------:R-:W-:Y:S04]  /*161560*/  STL.64 [R1+0x6b30], R12 ;  /* 0x006b300c01007387 */ /* 0x000fe80000100a00 */
[----:B------:R-:W0:Y:S04]  /*161570*/  LDS.128 R12, [R25] ;  /* 0x00000000190c7984 */ /* 0x000e280000000c00 */
[----:B------:R-:W4:Y:S04]  /*161580*/  LDL.LU R4, [R1+0x59f0] ;  /* 0x0059f00001047983 */ /* 0x000f280000300800 */
[----:B------:R-:W4:Y:S04]  /*161590*/  LDL.LU R18, [R1+0x59a8] ;  /* 0x0059a80001127983 */ /* 0x000f280000300800 */
[----:B------:R-:W4:Y:S04]  /*1615a0*/  LDL.LU R21, [R1+0x59a0] ;  /* 0x0059a00001157983 */ /* 0x000f280000300800 */
[----:B------:R-:W4:Y:S04]  /*1615b0*/  LDL.LU R20, [R1+0x4bc] ;  /* 0x0004bc0001147983 */ /* 0x000f280000300800 */
[----:B0-----:R-:W-:Y:S04]  /*1615c0*/  STL.64 [R1+0x700], R12 ;  /* 0x0007000c01007387 */ /* 0x001fe80000100a00 */
[----:B------:R0:W-:Y:S04]  /*1615d0*/  STL.64 [R1+0x708], R14 ;  /* 0x0007080e01007387 */ /* 0x0001e80000100a00 */
[----:B0-----:R-:W2:Y:S04]  /*1615e0*/  LDL.LU.64 R14, [R1+0x6b38] ;  /* 0x006b3800010e7983 */ /* 0x001ea80000300a00 */
[----:B------:R-:W2:Y:S01]  /*1615f0*/  LDL.LU.64 R12, [R1+0x6b30] ;  /* 0x006b3000010c7983 */ /* 0x000ea20000300a00 */
[----:B------:R-:W-:Y:S01]  /*161600*/  BAR.SYNC.DEFER_BLOCKING 0x0 ;  /* 0x0000000000007b1d */ /* 0x000fe20000010000 */
[----:B------:R-:W-:-:S05]  /*161610*/  IMAD.MOV.U32 R8, RZ, RZ, R5 ;  /* 0x000000ffff087224 */ /* 0x000fca00078e0005 */
[----:B------:R-:W4:Y:S04]  /*161620*/  LDL.LU R5, [R1+0x4b4] ;  /* 0x0004b40001057983 */ /* 0x000f280000300800 */
[----:B------:R-:W4:Y:S04]  /*161630*/  LDL.LU R6, [R1+0x4ac] ;  /* 0x0004ac0001067983 */ /* 0x000f280000300800 */
[----:B------:R-:W4:Y:S01]  /*161640*/  LDL.LU R23, [R1+0x4a8] ;  /* 0x0004a80001177983 */ /* 0x000f220000300800 */
[----:B------:R-:W-:-:S03]  /*161650*/  PRMT R22, R22, 0x5210, R7 ;  /* 0x0000521016167816 */ /* 0x000fc60000000007 */
[----:B--2---:R-:W-:Y:S01]  /*161660*/  STSM.16.M88.4 [R24], R12 ;  /* 0x0000000c18007844 */ /* 0x004fe20000000200 */
[----:B------:R-:W-:Y:S06]  /*161670*/  BAR.SYNC.DEFER_BLOCKING 0x0 ;  /* 0x0000000000007b1d */ /* 0x000fec0000010000 */
[----:B------:R-:W0:Y:S02]  /*161680*/  LDS.128 R12, [R25] ;  /* 0x00000000190c7984 */ /* 0x000e240000000c00 */
[----:B------:R-:W-:Y:S06]  /*161690*/  BAR.SYNC.DEFER_BLOCKING 0x0 ;  /* 0x0000000000007b1d */ /* 0x000fec0000010000 */
[----:B------:R-:W-:Y:S04]  /*1616a0*/  STSM.16.M88.4 [R24], R8 ;  /* 0x0000000818007844 */ /* 0x000fe80000000200 */
[----:B0-----:R0:W-:Y:S04]  /*1616b0*/  STL [R1+0x6f0], R12 ;  /* 0x0006f00c01007387 */ /* 0x0011e80000100800 */
[----:B------:R-:W-:Y:S01]  /*1616c0*/  STL.64 [R1+0x6f8], R14 ;  /* 0x0006f80e01007387 */ /* 0x000fe20000100a00 */
[----:B0-----:R-:W-:-:S03]  /*1616d0*/  IMAD.MOV.U32 R12, RZ, RZ, R13 ;  /* 0x000000ffff0c7224 */ /* 0x001fc600078e000d */
[----:B------:R-:W2:Y:S04]  /*1616e0*/  LDL.LU R13, [R1+0x6b28] ;  /* 0x006b2800010d7983 */ /* 0x000ea80000300800 */
[----:B------:R0:W-:Y:S04]  /*1616f0*/  STL [R1+0x654c], R12 ;  /* 0x00654c0c01007387 */ /* 0x0001e80000100800 */
[----:B------:R-:W3:Y:S04]  /*161700*/  LDL.LU.64 R10, [R1+0x6b20] ;  /* 0x006b2000010a7983 */ /* 0x000ee80000300a00 */
[----:B------:R-:W4:Y:S04]  /*161710*/  LDL.LU R8, [R1+0x6b18] ;  /* 0x006b180001087983 */ /* 0x000f280000300800 */
[----:B------:R-:W2:Y:S01]  /*161720*/  LDL.LU R7, [R1+0x29c] ;  /* 0x00029c0001077983 */ /* 0x000ea20000300800 */
[----:B------:R-:W-:Y:S06]  /*161730*/  BAR.SYNC.DEFER_BLOCKING 0x0 ;  /* 0x0000000000007b1d */ /* 0x000fec0000010000 */
[----:B--2---:R1:W-:Y:S04]  /*161740*/  STL [R1+0x6af0], R7 ;  /* 0x006af00701007387 */ /* 0x0043e80000100800 */
[----:B------:R-:W2:Y:S04]  /*161750*/  LDL.LU R9, [R1+0x298] ;  /* 0x0002980001097983 */ /* 0x000ea80000300800 */
[----:B---3--:R-:W-:Y:S01]  /*161760*/  STL.64 [R1+0x6b10], R10 ;  /* 0x006b100a01007387 */ /* 0x008fe20000100a00 */
[----:B------:R-:W-:-:S02]  /*161770*/  PRMT R13, R13, 0x5210, R3 ;  /* 0x000052100d0d7816 */ /* 0x000fc40000000003 */
[----:B0-----:R-:W-:Y:S02]  /*161780*/  PRMT R12, R17, 0x5210, R2 ;  /* 0x00005210110c7816 */ /* 0x001fe40000000002 */
[----:B------:R-:W-:Y:S01]  /*161790*/  LOP3.LUT R3, R19, 0xffff, RZ, 0xc0, !PT ;  /* 0x0000ffff13037812 */ /* 0x000fe200078ec0ff */
[----:B--2---:R-:W-:Y:S04]  /*1617a0*/  STL [R1+0x6b08], R9 ;  /* 0x006b080901007387 */ /* 0x004fe80000100800 */
[----:B------:R-:W2:Y:S04]  /*1617b0*/  LDL.LU R14, [R1+0x2a0] ;  /* 0x0002a000010e7983 */ /* 0x000ea80000300800 */
[----:B------:R-:W3:Y:S04]  /*1617c0*/  LDL.LU R15, [R1+0x1bdc] ;  /* 0x001bdc00010f7983 */ /* 0x000ee80000300800 */
[----:B------:R-:W2:Y:S04]  /*1617d0*/  LDL.LU R16, [R1+0x1bd8] ;  /* 0x001bd80001107983 */ /* 0x000ea80000300800 */
[----:B------:R-:W2:Y:S04]  /*1617e0*/  LDL.LU R17, [R1+0x1b84] ;  /* 0x001b840001117983 */ /* 0x000ea80000300800 */
[----:B------:R-:W3:Y:S01]  /*1617f0*/  LDL.LU R19, [R1+0x1b80] ;  /* 0x001b800001137983 */ /* 0x000ee20000300800 */
[----:B----4-:R-:W-:-:S02]  /*161800*/  PRMT R8, R8, 0x5210, R0 ;  /* 0x0000521008087816 */ /* 0x010fc40000000000 */
[----:B------:R-:W-:Y:S02]  /*161810*/  LOP3.LUT R0, R18, 0xffff, RZ, 0xc0, !PT ;  /* 0x0000ffff12007812 */ /* 0x000fe400078ec0ff */
[----:B------:R-:W-:Y:S02]  /*161820*/  LOP3.LUT R18, R21, 0xffff, RZ, 0xc0, !PT ;  /* 0x0000ffff15127812 */ /* 0x000fe400078ec0ff */
[----:B------:R-:W-:Y:S02]  /*161830*/  LOP3.LUT R2, R4, 0xffff, RZ, 0xc0, !PT ;  /* 0x0000ffff04027812 */ /* 0x000fe400078ec0ff */
[----:B------:R-:W-:Y:S02]  /*161840*/  PRMT R4, R20, 0x4210, R3 ;  /* 0x0000421014047816 */ /* 0x000fe40000000003 */
[----:B------:R-:W4:Y:S04]  /*161850*/  LDL.LU R20, [R1+0x4e0] ;  /* 0x0004e00001147983 */ /* 0x000f280000300800 */
[----:B------:R-:W4:Y:S01]  /*161860*/  LDL.LU R21, [R1+0x4dc] ;  /* 0x0004dc0001157983 */ /* 0x000f220000300800 */
[----:B-1----:R-:W-:-:S03]  /*161870*/  PRMT R7, R23, 0x4210, R18 ;  /* 0x0000421017077816 */ /* 0x002fc60000000012 */
[----:B---3--:R0:W-:Y:S02]  /*161880*/  STL.64 [R1+0x6b00], R18 ;  /* 0x006b001201007387 */ /* 0x0081e40000100a00 */
[----:B0-----:R-:W-:Y:S02]  /*161890*/  IMAD.MOV.U32 R19, RZ, RZ, R8 ;  /* 0x000000ffff137224 */ /* 0x001fe400078e0008 */
[----:B------:R-:W0:Y:S04]  /*1618a0*/  LDS.128 R8, [R25] ;  /* 0x0000000019087984 */ /* 0x000e280000000c00 */
[----:B--2---:R1:W-:Y:S02]  /*1618b0*/  STL.64 [R1+0x6af8], R16 ;  /* 0x006af81001007387 */ /* 0x0043e40000100a00 */
[----:B-1----:R-:W-:-:S02]  /*1618c0*/  IMAD.MOV.U32 R16, RZ, RZ, R22 ;  /* 0x000000ffff107224 */ /* 0x002fc400078e0016 */
[----:B------:R-:W2:Y:S04]  /*1618d0*/  LDL.LU R22, [R1+0x4d8] ;  /* 0x0004d80001167983 */ /* 0x000ea80000300800 */
[----:B0-----:R0:W-:Y:S04]  /*1618e0*/  STL.64 [R1+0x6e0], R8 ;  /* 0x0006e00801007387 */ /* 0x0011e80000100a00 */
[----:B------:R1:W-:Y:S01]  /*1618f0*/  STL [R1+0x6e8], R10 ;  /* 0x0006e80a01007387 */ /* 0x0003e20000100800 */
[----:B0-----:R-:W-:-:S03]  /*161900*/  IMAD.MOV.U32 R8, RZ, RZ, R11 ;  /* 0x000000ffff087224 */ /* 0x001fc600078e000b */
[----:B-1----:R-:W3:Y:S01]  /*161910*/  LDL.LU.64 R10, [R1+0x6b10] ;  /* 0x006b1000010a7983 */ /* 0x002ee20000300a00 */
[----:B------:R-:W-:Y:S02]  /*161920*/  IMAD.MOV.U32 R17, RZ, RZ, R13 ;  /* 0x000000ffff117224 */ /* 0x000fe400078e000d */
[----:B------:R-:W-:Y:S01]  /*161930*/  IMAD.MOV.U32 R18, RZ, RZ, R12 ;  /* 0x000000ffff127224 */ /* 0x000fe200078e000c */
[----:B------:R-:W-:Y:S01]  /*161940*/  BAR.SYNC.DEFER_BLOCKING 0x0 ;  /* 0x0000000000007b1d */ /* 0x000fe20000010000 */
[----:B------:R-:W-:Y:S02]  /*161950*/  PRMT R5, R5, 0x4210, R2 ;  /* 0x0000421005057816 */ /* 0x000fe40000000002 */
[----:B------:R-:W-:-:S03]  /*161960*/  PRMT R6, R6, 0x4210, R0 ;  /* 0x0000421006067816 */ /* 0x000fc60000000000 */
[----:B------:R-:W4:Y:S04]  /*161970*/  LDL.LU R9, [R1+0x6b08] ;  /* 0x006b080001097983 */ /* 0x000f280000300800 */
[----:B------:R-:W2:Y:S04]  /*161980*/  LDL.LU R23, [R1+0x4cc] ;  /* 0x0004cc0001177983 */ /* 0x000ea80000300800 */
[----:B------:R-:W2:Y:S04]  /*161990*/  LDL.LU R13, [R1+0x26c] ;  /* 0x00026c00010d7983 */ /* 0x000ea80000300800 */
[----:B------:R-:W-:Y:S01]  /*1619a0*/  STSM.16.M88.4 [R24], R16 ;  /* 0x0000001018007844 */ /* 0x000fe20000000200 */
[----:B------:R-:W-:Y:S06]  /*1619b0*/  BAR.SYNC.DEFER_BLOCKING 0x0 ;  /* 0x0000000000007b1d */ /* 0x000fec0000010000 */
[----:B------:R-:W0:Y:S02]  /*1619c0*/  LDS.128 R16, [R25] ;  /* 0x0000000019107984 */ /* 0x000e240000000c00 */
[----:B------:R-:W-:Y:S06]  /*1619d0*/  BAR.SYNC.DEFER_BLOCKING 0x0 ;  /* 0x0000000000007b1d */ /* 0x000fec0000010000 */
[----:B------:R-:W-:Y:S01]  /*1619e0*/  STSM.16.M88.4 [R24], R4 ;  /* 0x0000000418007844 */ /* 0x000fe20000000200 */
[----:B0-----:R-:W-:Y:S01]  /*1619f0*/  IMAD.MOV.U32 R12, RZ, RZ, R16 ;  /* 0x000000ffff0c7224 */ /* 0x001fe200078e0010 */
[----:B------:R-:W-:Y:S06]  /*161a00*/  BAR.SYNC.DEFER_BLOCKING 0x0 ;  /* 0x0000000000007b1d */ /* 0x000fec0000010000 */
[----:B---3--:R-:W-:Y:S04]  /*161a10*/  STL.64 [R1+0x69f8], R10 ;  /* 0x0069f80a01007387 */ /* 0x008fe80000100a00 */
[----:B------:R-:W-:Y:S04]  /*161a20*/  STL [R1+0x69f0], R8 ;  /* 0x0069f00801007387 */ /* 0x000fe80000100800 */
[----:B------:R-:W-:Y:S04]  /*161a30*/  STL [R1+0x6d4], R17 ;  /* 0x0006d41101007387 */ /* 0x000fe80000100800 */
[----:B------:R0:W-:Y:S04]  /*161a40*/  STL.64 [R1+0x6d8], R18 ;  /* 0x0006d81201007387 */ /* 0x0001e80000100a00 */
[----:B0-----:R-:W3:Y:S04]  /*161a50*/  LDL.LU.64 R18, [R1+0x6b00] ;  /* 0x006b000001127983 */ /* 0x001ee80000300a00 */
[----:B------:R-:W2:Y:S04]  /*161a60*/  LDL.LU.64 R16, [R1+0x6af8] ;  /* 0x006af80001107983 */ /* 0x000ea80000300a00 */
[----:B------:R-:W4:Y:S04]  /*161a70*/  LDL.LU R7, [R1+0x6af0] ;  /* 0x006af00001077983 */ /* 0x000f280000300800 */
[----:B------:R-:W3:Y:S04]  /*161a80*/  LDL.LU R29, [R1+0x2a8] ;  /* 0x0002a800011d7983 */ /* 0x000ee80000300800 */
[----:B------:R-:W3:Y:S04]  /*161a90*/  LDL.LU R4, [R1+0x2a4] ;  /* 0x0002a40001047983 */ /* 0x000ee80000300800 */
[----:B------:R-:W3:Y:S04]  /*161aa0*/  LDL.LU R5, [R1+0x2ac] ;  /* 0x0002ac0001057983 */ /* 0x000ee80000300800 */
[----:B------:R-:W3:Y:S01]  /*161ab0*/  LDL.LU R6, [R1+0x268] ;  /* 0x0002680001067983 */ /* 0x000ee20000300800 */
[----:B----4-:R-:W-:-:S03]  /*161ac0*/  PRMT R27, R7, 0x5210, R3 ;  /* 0x00005210071b7816 */ /* 0x010fc60000000003 */
[----:B------:R-:W4:Y:S01]  /*161ad0*/  LDL.LU R7, [R1+0x5a14] ;  /* 0x005a140001077983 */ /* 0x000f220000300800 */
[----:B------:R-:W-:Y:S02]  /*161ae0*/  PRMT R26, R9, 0x5210, R2 ;  /* 0x00005210091a7816 */ /* 0x000fe40000000002 */
[----:B------:R-:W-:Y:S02]  /*161af0*/  PRMT R11, R14, 0x5210, R0 ;  /* 0x000052100e0b7816 */ /* 0x000fe40000000000 */
[----:B------:R-:W-:Y:S02]  /*161b00*/  LOP3.LUT R8, R15, 0xffff, RZ, 0xc0, !PT ;  /* 0x0000ffff0f087812 */ /* 0x000fe400078ec0ff */
[----:B--2---:R-:W-:Y:S02]  /*161b10*/  LOP3.LUT R3, R16, 0xffff, RZ, 0xc0, !PT ;  /* 0x0000ffff10037812 */ /* 0x004fe400078ec0ff */
[----:B------:R-:W-:Y:S02]  /*161b20*/  LOP3.LUT R2, R17, 0xffff, RZ, 0xc0, !PT ;  /* 0x0000ffff11027812 */ /* 0x000fe400078ec0ff */
[----:B---3--:R-:W-:-:S02]  /*161b30*/  LOP3.LUT R0, R19, 0xffff, RZ, 0xc0, !PT ;  /* 0x0000ffff13007812 */ /* 0x008fc400078ec0ff */
[----:B------:R-:W-:Y:S02]  /*161b40*/  PRMT R20, R20, 0x4210, R8 ;  /* 0x0000421014147816 */ /* 0x000fe40000000008 */
[----:B------:R-:W-:Y:S02]  /*161b50*/  PRMT R21, R21, 0x4210, R3 ;  /* 0x0000421015157816 */ /* 0x000fe40000000003 */
[----:B------:R-:W-:Y:S02]  /*161b60*/  PRMT R22, R22, 0x4210, R2 ;  /* 0x0000421016167816 */ /* 0x000fe40000000002 */
[----:B------:R-:W-:Y:S02]  /*161b70*/  PRMT R23, R23, 0x4210, R0 ;  /* 0x0000421017177816 */ /* 0x000fe40000000000 */
[----:B------:R-:W-:Y:S01]  /*161b80*/  PRMT R10, R13, 0x5210, R18 ;  /* 0x000052100d0a7816 */ /* 0x000fe20000000012 */
[----:B----4-:R-:W-:Y:S04]  /*161b90*/  STL.64 [R1+0x6ae8], R6 ;  /* 0x006ae80601007387 */ /* 0x010fe80000100a00 */
[----:B------:R-:W-:Y:S04]  /*161ba0*/  STL.64 [R1+0x6ae0], R4 ;  /* 0x006ae00401007387 */ /* 0x000fe80000100a00 */
[----:B------:R-:W0:Y:S01]  /*161bb0*/  LDS.128 R4, [R25] ;  /* 0x0000000019047984 */ /* 0x000e220000000c00 */
[----:B------:R-:W-:Y:S06]  /*161bc0*/  BAR.SYNC.DEFER_BLOCKING 0x0 ;  /* 0x0000000000007b1d */ /* 0x000fec0000010000 */
[----:B------:R-:W2:Y:S04]  /*161bd0*/  LDL.LU R16, [R1+0x5a10] ;  /* 0x005a100001107983 */ /* 0x000ea80000300800 */
[----:B------:R-:W3:Y:S04]  /*161be0*/  LDL.LU R9, [R1+0x59bc] ;  /* 0x0059bc0001097983 */ /* 0x000ee80000300800 */
[----:B------:R-:W4:Y:S04]  /*161bf0*/  LDL.LU R14, [R1+0x59b8] ;  /* 0x0059b800010e7983 */ /* 0x000f280000300800 */
[----:B------:R-:W4:Y:S04]  /*161c00*/  LDL.LU R15, [R1+0x510] ;  /* 0x00051000010f7983 */ /* 0x000f280000300800 */
[----:B------:R-:W-:Y:S01]  /*161c10*/  STSM.16.M88.4 [R24], R20 ;  /* 0x0000001418007844 */ /* 0x000fe20000000200 */
[----:B------:R-:W-:Y:S06]  /*161c20*/  BAR.SYNC.DEFER_BLOCKING 0x0 ;  /* 0x0000000000007b1d */ /* 0x000fec0000010000 */
[----:B------:R-:W4:Y:S01]  /*161c30*/  LDL.LU R17, [R1+0x4fc] ;  /* 0x0004fc0001117983 */ /* 0x000f220000300800 */
[----:B0-----:R-:W-:-:S03]  /*161c40*/  IMAD.MOV.U32 R13, RZ, RZ, R6 ;  /* 0x000000ffff0d7224 */ /* 0x001fc600078e0006 */
[----:B------:R-:W4:Y:S04]  /*161c50*/  LDL.LU R18, [R1+0x4f8] ;  /* 0x0004f80001127983 */ /* 0x000f280000300800 */
[----:B------:R-:W4:Y:S04]  /*161c60*/  LDL.LU R19, [R1+0x4f4] ;  /* 0x0004f40001137983 */ /* 0x000f280000300800 */
[----:B------:R-:W0:Y:S04]  /*161c70*/  LDS.128 R20, [R25] ;  /* 0x0000000019147984 */ /* 0x000e280000000c00 */
[----:B------:R-:W-:Y:S04]  /*161c80*/  STL.64 [R1+0x6c0], R4 ;  /* 0x0006c00401007387 */ /* 0x000fe80000100a00 */
[----:B------:R1:W-:Y:S04]  /*161c90*/  STL [R1+0x6cc], R7 ;  /* 0x0006cc0701007387 */ /* 0x0003e80000100800 */
[----:B-1----:R-:W2:Y:S04]  /*161ca0*/  LDL.LU.64 R6, [R1+0x6ae8] ;  /* 0x006ae80001067983 */ /* 0x002ea80000300a00 */
[----:B------:R-:W3:Y:S04]  /*161cb0*/  LDL.LU.64 R4, [R1+0x6ae0] ;  /* 0x006ae00001047983 */ /* 0x000ee80000300a00 */
[----:B------:R-:W-:Y:S04]  /*161cc0*/  STL [R1+0x64f0], R13 ;  /* 0x0064f00d01007387 */ /* 0x000fe80000100800 */
[----:B0-----:R0:W-:Y:S04]  /*161cd0*/  STL.64 [R1+0x6b0], R20 ;  /* 0x0006b01401007387 */ /* 0x0011e80000100a00 */
[----:B------:R1:W-:Y:S01]  /*161ce0*/  STL [R1+0x6b8], R22 ;  /* 0x0006b81601007387 */ /* 0x0003e20000100800 */
[----:B0-----:R-:W-:-:S03]  /*161cf0*/  IMAD.MOV.U32 R20, RZ, RZ, R23 ;  /* 0x000000ffff147224 */ /* 0x001fc600078e0017 */
[----:B-1----:R-:W4:Y:S04]  /*161d00*/  LDL.LU.64 R22, [R1+0x6ad8] ;  /* 0x006ad80001167983 */ /* 0x002f280000300a00 */
[----:B------:R-:W2:Y:S04]  /*161d10*/  LDL.LU R21, [R1+0x6ad0] ;  /* 0x006ad00001157983 */ /* 0x000ea80000300800 */
[----:B------:R0:W-:Y:S02]  /*161d20*/  STL [R1+0x64d4], R20 ;  /* 0x0064d41401007387 */ /* 0x0001e40000100800 */
[----:B0-----:R-:W-:Y:S01]  /*161d30*/  IMAD.MOV.U32 R20, RZ, RZ, R27 ;  /* 0x000000ffff147224 */ /* 0x001fe200078e001b */
[----:B------:R-:W-:Y:S06]  /*161d40*/  BAR.SYNC.DEFER_BLOCKING 0x0 ;  /* 0x0000000000007b1d */ /* 0x000fec0000010000 */
[----:B----4-:R0:W-:Y:S04]  /*161d50*/  STL.64 [R1+0x6ab8], R22 ;  /* 0x006ab81601007387 */ /* 0x0101e80000100a00 */
[----:B--2---:R1:W-:Y:S01]  /*161d60*/  STL [R1+0x6ab0], R21 ;  /* 0x006ab01501007387 */ /* 0x0043e20000100800 */
[----:B0-----:R-:W-:-:S02]  /*161d70*/  IMAD.MOV.U32 R22, RZ, RZ, R11 ;  /* 0x000000ffff167224 */ /* 0x001fc400078e000b */
[----:B-1----:R-:W-:Y:S02]  /*161d80*/  IMAD.MOV.U32 R21, RZ, RZ, R26 ;  /* 0x000000ffff157224 */ /* 0x002fe400078e001a */
[----:B------:R-:W-:-:S05]  /*161d90*/  IMAD.MOV.U32 R23, RZ, RZ, R10 ;  /* 0x000000ffff177224 */ /* 0x000fca00078e000a */
[----:B------:R3:W-:Y:S02]  /*161da0*/  STSM.16.M88.4 [R24], R20 ;  /* 0x0000001418007844 */ /* 0x0007e40000000200 */
[----:B---3--:R-:W-:Y:S02]  /*161db0*/  PRMT R22, R5, 0x5210, R2 ;  /* 0x0000521005167816 */ /* 0x008fe40000000002 */
[----:B------:R-:W-:Y:S02]  /*161dc0*/  PRMT R23, R6, 0x5210, R0 ;  /* 0x0000521006177816 */ /* 0x000fe40000000000 */
[----:B------:R-:W-:Y:S02]  /*161dd0*/  PRMT R20, R29, 0x5210, R8 ;  /* 0x000052101d147816 */ /* 0x000fe40000000008 */
[----:B------:R-:W-:Y:S01]  /*161de0*/  PRMT R21, R4, 0x5210, R3 ;  /* 0x0000521004157816 */ /* 0x000fe20000000003 */
[----:B------:R-:W-:Y:S04]  /*161df0*/  STL.64 [R1+0x6ac8], R22 ;  /* 0x006ac81601007387 */ /* 0x000fe80000100a00 */
[----:B------:R-:W-:Y:S01]  /*161e00*/  STL.64 [R1+0x6ac0], R20 ;  /* 0x006ac01401007387 */ /* 0x000fe20000100a00 */
[----:B------:R-:W-:Y:S06]  /*161e10*/  BAR.SYNC.DEFER_BLOCKING 0x0 ;  /* 0x0000000000007b1d */ /* 0x000fec0000010000 */
[----:B------:R-:W0:Y:S01]  /*161e20*/  LDS.128 R20, [R25] ;  /* 0x0000000019147984 */ /* 0x000e220000000c00 */
[----:B------:R-:W-:-:S02]  /*161e30*/  LOP3.LUT R2, R16, 0xffff, RZ, 0xc0, !PT ;  /* 0x0000ffff10027812 */ /* 0x000fc400078ec0ff */
[----:B------:R-:W-:Y:S01]  /*161e40*/  LOP3.LUT R3, R7, 0xffff, RZ, 0xc0, !PT ;  /* 0x0000ffff07037812 */ /* 0x000fe200078ec0ff */
[----:B------:R-:W2:Y:S01]  /*161e50*/  LDL.LU R16, [R1+0x2b4] ;  /* 0x0002b40001107983 */ /* 0x000ea20000300800 */
[----:B------:R-:W-:-:S03]  /*161e60*/  LOP3.LUT R0, R9, 0xffff, RZ, 0xc0, !PT ;  /* 0x0000ffff09007812 */ /* 0x000fc600078ec0ff */
[----:B------:R-:W3:Y:S01]  /*161e70*/  LDL.LU R6, [R1+0x2b0] ;  /* 0x0002b00001067983 */ /* 0x000ee20000300800 */
[----:B------:R-:W-:-:S03]  /*161e80*/  LOP3.LUT R10, R14, 0xffff, RZ, 0xc0, !PT ;  /* 0x0000ffff0e0a7812 */ /* 0x000fc600078ec0ff */
[----:B------:R-:W4:Y:S04]  /*161e90*/  LDL.LU R7, [R1+0x2b8] ;  /* 0x0002b80001077983 */ /* 0x000f280000300800 */
[----:B------:R-:W4:Y:S04]  /*161ea0*/  LDL.LU R9, [R1+0x1be4] ;  /* 0x001be40001097983 */ /* 0x000f280000300800 */
[----:B------:R-:W4:Y:S04]  /*161eb0*/  LDL.LU R14, [R1+0x1be0] ;  /* 0x001be000010e7983 */ /* 0x000f280000300800 */
[----:B0-----:R-:W-:Y:S01]  /*161ec0*/  STL [R1+0x6a0], R20 ;  /* 0x0006a01401007387 */ /* 0x001fe20000100800 */
[----:B------:R-:W-:-:S03]  /*161ed0*/  IMAD.MOV.U32 R13, RZ, RZ, R21 ;  /* 0x000000ffff0d7224 */ /* 0x000fc600078e0015 */
[----:B------:R0:W-:Y:S04]  /*161ee0*/  STL.64 [R1+0x6a8], R22 ;  /* 0x0006a81601007387 */ /* 0x0001e80000100a00 */
[----:B0-----:R-:W2:Y:S04]  /*161ef0*/  LDL.LU.64 R22, [R1+0x6ac8] ;  /* 0x006ac80001167983 */ /* 0x001ea80000300a00 */
[----:B------:R-:W2:Y:S01]  /*161f00*/  LDL.LU.64 R20, [R1+0x6ac0] ;  /* 0x006ac00001147983 */ /* 0x000ea20000300a00 */
[----:B------:R-:W-:Y:S01]  /*161f10*/  BAR.SYNC.DEFER_BLOCKING 0x0 ;  /* 0x0000000000007b1d */ /* 0x000fe20000010000 */
[----:B------:R-:W-:-:S02]  /*161f20*/  PRMT R8, R17, 0x4210, R2 ;  /* 0x0000421011087816 */ /* 0x000fc40000000002 */
[----:B------:R-:W-:Y:S02]  /*161f30*/  PRMT R5, R18, 0x4210, R0 ;  /* 0x0000421012057816 */ /* 0x000fe40000000000 */
[----:B------:R-:W-:Y:S01]  /*161f40*/  PRMT R4, R19, 0x4210, R10 ;  /* 0x0000421013047816 */ /* 0x000fe2000000000a */
[----:B------:R-:W-:Y:S04]  /*161f50*/  STL [R1+0x6508], R13 ;  /* 0x0065080d01007387 */ /* 0x000fe80000100800 */
[----:B------:R-:W4:Y:S04]  /*161f60*/  LDL.LU R17, [R1+0x1b8c] ;  /* 0x001b8c0001117983 */ /* 0x000f280000300800 */
[----:B------:R-:W4:Y:S04]  /*161f70*/  LDL.LU R18, [R1+0x1b88] ;  /* 0x001b880001127983 */ /* 0x000f280000300800 */
[----:B------:R-:W4:Y:S04]  /*161f80*/  LDL.LU R19, [R1+0x530] ;  /* 0x0005300001137983 */ /* 0x000f280000300800 */
[----:B--2---:R-:W-:Y:S01]  /*161f90*/  STSM.16.M88.4 [R24], R20 ;  /* 0x0000001418007844 */ /* 0x004fe20000000200 */
[----:B------:R-:W-:Y:S06]  /*161fa0*/  BAR.SYNC.DEFER_BLOCKING 0x0 ;  /* 0x0000000000007b1d */ /* 0x000fec0000010000 */
[----:B------:R-:W0:Y:S04]  /*161fb0*/  LDS.128 R20, [R25] ;  /* 0x0000000019147984 */ /* 0x000e280000000c00 */
[----:B0-----:R0:W-:Y:S04]  /*161fc0*/  STL.64 [R1+0x690], R20 ;  /* 0x0006901401007387 */ /* 0x0011e80000100a00 */
[----:B------:R1:W-:Y:S01]  /*161fd0*/  STL [R1+0x69c], R23 ;  /* 0x00069c1701007387 */ /* 0x0003e20000100800 */
[----:B0-----:R-:W-:-:S03]  /*161fe0*/  IMAD.MOV.U32 R20, RZ, RZ, R22 ;  /* 0x000000ffff147224 */ /* 0x001fc600078e0016 */
[----:B-1----:R-:W2:Y:S04]  /*161ff0*/  LDL.LU.64 R22, [R1+0x6ab8] ;  /* 0x006ab80001167983 */ /* 0x002ea80000300a00 */
[----:B------:R-:W3:Y:S01]  /*162000*/  LDL.LU R21, [R1+0x6ab0] ;  /* 0x006ab00001157983 */ /* 0x000ee20000300800 */
[----:B------:R-:W-:-:S03]  /*162010*/  PRMT R15, R15, 0x4210, R3 ;  /* 0x000042100f0f7816 */ /* 0x000fc60000000003 */
[----:B------:R-:W4:Y:S04]  /*162020*/  LDL.LU R13, [R1+0x528] ;  /* 0x00052800010d7983 */ /* 0x000f280000300800 */
[----:B------:R-:W4:Y:S04]  /*162030*/  LDL.LU R11, [R1+0x524] ;  /* 0x00052400010b7983 */ /* 0x000f280000300800 */
[----:B------:R-:W4:Y:S04]  /*162040*/  LDL.LU R27, [R1+0x51c] ;  /* 0x00051c00011b7983 */ /* 0x000f280000300800 */
[----:B------:R-:W4:Y:S01]  /*162050*/  LDL.LU R26, [R1+0x264] ;  /* 0x00026400011a7983 */ /* 0x000f220000300800 */
[----:B------:R-:W-:Y:S06]  /*162060*/  BAR.SYNC.DEFER_BLOCKING 0x0 ;  /* 0x0000000000007b1d */ /* 0x000fec0000010000 */
[----:B--2---:R0:W-:Y:S04]  /*162070*/  STL.64 [R1+0x65e8], R22 ;  /* 0x0065e81601007387 */ /* 0x0041e80000100a00 */
[----:B---3--:R1:W-:Y:S04]  /*162080*/  STL.64 [R1+0x65e0], R20 ;  /* 0x0065e01401007387 */ /* 0x0083e80000100a00 */
[----:B------:R-:W2:Y:S01]  /*162090*/  LDL.LU R29, [R1+0x2c0] ;  /* 0x0002c000011d7983 */ /* 0x000ea20000300800 */
[----:B0-----:R-:W-:-:S02]  /*1620a0*/  IMAD.MOV.U32 R22, RZ, RZ, R5 ;  /* 0x000000ffff167224 */ /* 0x001fc400078e0005 */
[----:B------:R-:W-:Y:S02]  /*1620b0*/  IMAD.MOV.U32 R23, RZ, RZ, R4 ;  /* 0x000000ffff177224 */ /* 0x000fe400078e0004 */
[----:B-1----:R-:W-:Y:S01]  /*1620c0*/  IMAD.MOV.U32 R20, RZ, RZ, R15 ;  /* 0x000000ffff147224 */ /* 0x002fe200078e000f */
[----:B------:R-:W3:Y:S01]  /*1620d0*/  LDL.LU R4, [R1+0x2bc] ;  /* 0x0002bc0001047983 */ /* 0x000ee20000300800 */
[----:B------:R-:W-:-:S03]  /*1620e0*/  IMAD.MOV.U32 R21, RZ, RZ, R8 ;  /* 0x000000ffff157224 */ /* 0x000fc600078e0008 */
[----:B------:R-:W2:Y:S04]  /*1620f0*/  LDL.LU R15, [R1+0x2c4] ;  /* 0x0002c400010f7983 */ /* 0x000ea80000300800 */
[----:B------:R0:W-:Y:S02]  /*162100*/  STSM.16.M88.4 [R24], R20 ;  /* 0x0000001418007844 */ /* 0x0001e40000000200 */
[----:B0-----:R-:W-:Y:S02]  /*162110*/  PRMT R20, R16, 0x5210, R3 ;  /* 0x0000521010147816 */ /* 0x001fe40000000003 */
[----:B------:R-:W2:Y:S01]  /*162120*/  LDL.LU R16, [R1+0x260] ;  /* 0x0002600001107983 */ /* 0x000ea20000300800 */
[----:B------:R-:W-:Y:S02]  /*162130*/  PRMT R21, R6, 0x5210, R2 ;  /* 0x0000521006157816 */ /* 0x000fe40000000002 */
[----:B----4-:R-:W-:Y:S01]  /*162140*/  PRMT R22, R7, 0x5210, R0 ;  /* 0x0000521007167816 */ /* 0x010fe20000000000 */
[----:B------:R-:W3:Y:S04]  /*162150*/  LDL.LU R5, [R1+0x5a2c] ;  /* 0x005a2c0001057983 */ /* 0x000ee80000300800 */
[----:B------:R-:W4:Y:S04]  /*162160*/  LDL.LU R6, [R1+0x5a28] ;  /* 0x005a280001067983 */ /* 0x000f280000300800 */
[----:B------:R-:W4:Y:S01]  /*162170*/  LDL.LU R7, [R1+0x59cc] ;  /* 0x0059cc0001077983 */ /* 0x000f220000300800 */
[----:B------:R-:W-:-:S02]  /*162180*/  LOP3.LUT R3, R14, 0xffff, RZ, 0xc0, !PT ;  /* 0x0000ffff0e037812 */ /* 0x000fc400078ec0ff */
[----:B------:R-:W-:Y:S01]  /*162190*/  LOP3.LUT R8, R9, 0xffff, RZ, 0xc0, !PT ;  /* 0x0000ffff09087812 */ /* 0x000fe200078ec0ff */
[----:B------:R-:W-:Y:S06]  /*1621a0*/  BAR.SYNC.DEFER_BLOCKING 0x0 ;  /* 0x0000000000007b1d */ /* 0x000fec0000010000 */
[----:B----4-:R-:W-:Y:S04]  /*1621b0*/  STL.64 [R1+0x6a98], R6 ;  /* 0x006a980601007387 */ /* 0x010fe80000100a00 */
[----:B---3--:R0:W-:Y:S04]  /*1621c0*/  STL.64 [R1+0x6a90], R4 ;  /* 0x006a900401007387 */ /* 0x0081e80000100a00 */
[----:B------:R-:W2:Y:S01]  /*1621d0*/  LDL.LU R14, [R1+0x59c8] ;  /* 0x0059c800010e7983 */ /* 0x000ea20000300800 */
[----:B0-----:R-:W-:-:S02]  /*1621e0*/  PRMT R5, R13, 0x4210, R3 ;  /* 0x000042100d057816 */ /* 0x001fc40000000003 */
[----:B------:R-:W-:Y:S02]  /*1621f0*/  LOP3.LUT R2, R17, 0xffff, RZ, 0xc0, !PT ;  /* 0x0000ffff11027812 */ /* 0x000fe400078ec0ff */
[----:B------:R-:W-:Y:S02]  /*162200*/  LOP3.LUT R0, R18, 0xffff, RZ, 0xc0, !PT ;  /* 0x0000ffff12007812 */ /* 0x000fe400078ec0ff */
[----:B------:R-:W-:Y:S02]  /*162210*/  PRMT R4, R19, 0x4210, R8 ;  /* 0x0000421013047816 */ /* 0x000fe40000000008 */
[----:B------:R-:W-:Y:S02]  /*162220*/  PRMT R6, R11, 0x4210, R2 ;  /* 0x000042100b067816 */ /* 0x000fe40000000002 */
[----:B------:R-:W-:Y:S01]  /*162230*/  PRMT R7, R27, 0x4210, R0 ;  /* 0x000042101b077816 */ /* 0x000fe20000000000 */
[----:B--2---:R-:W-:Y:S04]  /*162240*/  STL.64 [R1+0x6aa8], R14 ;  /* 0x006aa80e01007387 */ /* 0x004fe80000100a00 */
[----:B------:R-:W-:Y:S04]  /*162250*/  STL [R1+0x6aa0], R12 ;  /* 0x006aa00c01007387 */ /* 0x000fe80000100800 */
[----:B------:R-:W0:Y:S01]  /*162260*/  LDS.128 R12, [R25] ;  /* 0x00000000190c7984 */ /* 0x000e220000000c00 */
[----:B------:R-:W-:Y:S06]  /*162270*/  BAR.SYNC.DEFER_BLOCKING 0x0 ;  /* 0x0000000000007b1d */ /* 0x000fec0000010000 */
[----:B------:R-:W2:Y:S04]  /*162280*/  LDL.LU R9, [R1+0x568] ;  /* 0x0005680001097983 */ /* 0x000ea80000300800 */
[----:B------:R-:W3:Y:S04]  /*162290*/  LDL.LU R17, [R1+0x558] ;  /* 0x0005580001117983 */ /* 0x000ee80000300800 */
[----:B------:R-:W4:Y:S04]  /*1622a0*/  LDL.LU R18, [R1+0x554] ;  /* 0x0005540001127983 */ /* 0x000f280000300800 */
[----:B------:R-:W2:Y:S04]  /*1622b0*/  LDL.LU R19, [R1+0x550] ;  /* 0x0005500001137983 */ /* 0x000ea80000300800 */
[----:B------:R-:W-:Y:S01]  /*1622c0*/  STSM.16.M88.4 [R24], R4 ;  /* 0x0000000418007844 */ /* 0x000fe20000000200 */
[----:B------:R-:W-:Y:S06]  /*1622d0*/  BAR.SYNC.DEFER_BLOCKING 0x0 ;  /* 0x0000000000007b1d */ /* 0x000fec0000010000 */
[----:B------:R-:W1:Y:S04]  /*1622e0*/  LDS.128 R4, [R25] ;  /* 0x0000000019047984 */ /* 0x000e680000000c00 */
[----:B0-----:R-:W-:Y:S04]  /*1622f0*/  STL.64 [R1+0x680], R12 ;  /* 0x0006800c01007387 */ /* 0x001fe80000100a00 */
[----:B------:R0:W-:Y:S04]  /*162300*/  STL.64 [R1+0x688], R14 ;  /* 0x0006880e01007387 */ /* 0x0001e80000100a00 */
[----:B0-----:R-:W3:Y:S04]  /*162310*/  LDL.LU.64 R14, [R1+0x6aa8] ;  /* 0x006aa800010e7983 */ /* 0x001ee80000300a00 */
[----:B------:R-:W4:Y:S04]  /*162320*/  LDL.LU R12, [R1+0x6aa0] ;  /* 0x006aa000010c7983 */ /* 0x000f280000300800 */
[----:B-1----:R-:W-:Y:S04]  /*162330*/  STL.64 [R1+0x670], R4 ;  /* 0x0006700401007387 */ /* 0x002fe80000100a00 */
[----:B------:R0:W-:Y:S04]  /*162340*/  STL.64 [R1+0x678], R6 ;  /* 0x0006780601007387 */ /* 0x0001e80000100a00 */
[----:B0-----:R-:W2:Y:S04]  /*162350*/  LDL.LU.64 R6, [R1+0x6a98] ;  /* 0x006a980001067983 */ /* 0x001ea80000300a00 */
[----:B------:R-:W4:Y:S01]  /*162360*/  LDL.LU.64 R4, [R1+0x6a90] ;  /* 0x006a900001047983 */ /* 0x000f220000300a00 */
[----:B------:R-:W-:Y:S01]  /*162370*/  PRMT R23, R26, 0x5210, R10 ;  /* 0x000052101a177816 */ /* 0x000fe2000000000a */
[----:B------:R-:W-:Y:S06]  /*162380*/  BAR.SYNC.DEFER_BLOCKING 0x0 ;  /* 0x0000000000007b1d */ /* 0x000fec0000010000 */
[----:B------:R0:W-:Y:S02]  /*162390*/  STSM.16.M88.4 [R24], R20 ;  /* 0x0000001418007844 */ /* 0x0001e40000000200 */
[----:B0-----:R-:W-:-:S02]  /*1623a0*/  PRMT R23, R16, 0x5210, R0 ;  /* 0x0000521010177816 */ /* 0x001fc40000000000 */
[----:B------:R-:W-:Y:S01]  /*1623b0*/  PRMT R20, R29, 0x5210, R8 ;  /* 0x000052101d147816 */ /* 0x000fe20000000008 */
[----:B------:R-:W-:Y:S01]  /*1623c0*/  BAR.SYNC.DEFER_BLOCKING 0x0 ;  /* 0x0000000000007b1d */ /* 0x000fe20000010000 */
[----:B---3--:R-:W-:-:S05]  /*1623d0*/  PRMT R22, R15, 0x5210, R2 ;  /* 0x000052100f167816 */ /* 0x008fca0000000002 */
[----:B------:R-:W-:Y:S01]  /*1623e0*/  STL.64 [R1+0x6a88], R22 ;  /* 0x006a881601007387 */ /* 0x000fe20000100a00 */
[----:B----4-:R-:W-:-:S05]  /*1623f0*/  PRMT R21, R4, 0x5210, R3 ;  /* 0x0000521004157816 */ /* 0x010fca0000000003 */
[----:B------:R-:W-:Y:S04]  /*162400*/  STL.64 [R1+0x6a80], R20 ;  /* 0x006a801401007387 */ /* 0x000fe80000100a00 */
[----:B------:R-:W0:Y:S01]  /*162410*/  LDS.128 R20, [R25] ;  /* 0x0000000019147984 */ /* 0x000e220000000c00 */
[----:B------:R-:W-:-:S03]  /*162420*/  LOP3.LUT R3, R5, 0xffff, RZ, 0xc0, !PT ;  /* 0x0000ffff05037812 */ /* 0x000fc600078ec0ff */
[----:B------:R-:W3:Y:S01]  /*162430*/  LDL.LU R15, [R1+0x2cc] ;  /* 0x0002cc00010f7983 */ /* 0x000ee20000300800 */
[----:B--2---:R-:W-:Y:S02]  /*162440*/  LOP3.LUT R0, R7, 0xffff, RZ, 0xc0, !PT ;  /* 0x0000ffff07007812 */ /* 0x004fe400078ec0ff */
[----:B------:R-:W-:Y:S01]  /*162450*/  LOP3.LUT R11, R14, 0xffff, RZ, 0xc0, !PT ;  /* 0x0000ffff0e0b7812 */ /* 0x000fe200078ec0ff */
[----:B------:R-:W2:Y:S04]  /*162460*/  LDL.LU R16, [R1+0x2c8] ;  /* 0x0002c80001107983 */ /* 0x000ea80000300800 */
[----:B------:R-:W4:Y:S01]  /*162470*/  LDL.LU R5, [R1+0x2d0] ;  /* 0x0002d00001057983 */ /* 0x000f220000300800 */
[----:B------:R-:W-:-:S03]  /*162480*/  PRMT R8, R19, 0x4210, R11 ;  /* 0x0000421013087816 */ /* 0x000fc6000000000b */
[----:B------:R-:W3:Y:S04]  /*162490*/  LDL.LU R7, [R1+0x1bec] ;  /* 0x001bec0001077983 */ /* 0x000ee80000300800 */
[----:B------:R-:W2:Y:S01]  /*1624a0*/  LDL.LU R14, [R1+0x1be8] ;  /* 0x001be800010e7983 */ /* 0x000ea20000300800 */
[----:B------:R-:W-:-:S03]  /*1624b0*/  LOP3.LUT R2, R6, 0xffff, RZ, 0xc0, !PT ;  /* 0x0000ffff06027812 */ /* 0x000fc600078ec0ff */
[----:B0-----:R-:W-:Y:S01]  /*1624c0*/  STL [R1+0x660], R20 ;  /* 0x0006601401007387 */ /* 0x001fe20000100800 */
[----:B------:R-:W-:-:S03]  /*1624d0*/  IMAD.MOV.U32 R19, RZ, RZ, R21 ;  /* 0x000000ffff137224 */ /* 0x000fc600078e0015 */
[----:B------:R0:W-:Y:S04]  /*1624e0*/  STL.64 [R1+0x668], R22 ;  /* 0x0006681601007387 */ /* 0x0001e80000100a00 */
[----:B0-----:R-:W4:Y:S04]  /*1624f0*/  LDL.LU.64 R22, [R1+0x6a88] ;  /* 0x006a880001167983 */ /* 0x001f280000300a00 */
[----:B------:R-:W4:Y:S04]  /*162500*/  LDL.LU.64 R20, [R1+0x6a80] ;  /* 0x006a800001147983 */ /* 0x000f280000300a00 */
[----:B------:R-:W3:Y:S01]  /*162510*/  LDL.LU R6, [R1+0x1b94] ;  /* 0x001b940001067983 */ /* 0x000ee20000300800 */
[----:B------:R-:W-:Y:S01]  /*162520*/  BAR.SYNC.DEFER_BLOCKING 0x0 ;  /* 0x0000000000007b1d */ /* 0x000fe20000010000 */
[----:B------:R-:W-:-:S02]  /*162530*/  PRMT R4, R9, 0x4210, R3 ;  /* 0x0000421009047816 */ /* 0x000fc40000000003 */
[----:B------:R-:W-:Y:S02]  /*162540*/  PRMT R9, R18, 0x4210, R0 ;  /* 0x0000421012097816 */ /* 0x000fe40000000000 */
[----:B------:R-:W-:Y:S01]  /*162550*/  PRMT R10, R17, 0x4210, R2 ;  /* 0x00004210110a7816 */ /* 0x000fe20000000002 */
[----:B----4-:R-:W-:Y:S04]  /*162560*/  STSM.16.M88.4 [R24], R20 ;  /* 0x0000001418007844 */ /* 0x010fe80000000200 */
[----:B---3--:R0:W-:Y:S04]  /*162570*/  STL.64 [R1+0x6a68], R6 ;  /* 0x006a680601007387 */ /* 0x0081e80000100a00 */
[----:B------:R1:W-:Y:S01]  /*162580*/  STL [R1+0x6a64], R5 ;  /* 0x006a640501007387 */ /* 0x0003e20000100800 */
[----:B0-----:R-:W-:-:S02]  /*162590*/  IMAD.MOV.U32 R6, RZ, RZ, R9 ;  /* 0x000000ffff067224 */ /* 0x001fc400078e0009 */
[----:B------:R-:W-:Y:S02]  /*1625a0*/  IMAD.MOV.U32 R7, RZ, RZ, R8 ;  /* 0x000000ffff077224 */ /* 0x000fe400078e0008 */
[----:B-1----:R-:W-:-:S03]  /*1625b0*/  IMAD.MOV.U32 R5, RZ, RZ, R10 ;  /* 0x000000ffff057224 */ /* 0x002fc600078e000a */
[----:B------:R-:W-:Y:S04]  /*1625c0*/  STL.64 [R1+0x6a78], R6 ;  /* 0x006a780601007387 */ /* 0x000fe80000100a00 */
[----:B------:R-:W-:Y:S01]  /*1625d0*/  STL.64 [R1+0x6a70], R4 ;  /* 0x006a700401007387 */ /* 0x000fe20000100a00 */
[----:B------:R-:W-:Y:S06]  /*1625e0*/  BAR.SYNC.DEFER_BLOCKING 0x0 ;  /* 0x0000000000007b1d */ /* 0x000fec0000010000 */
[----:B------:R-:W3:Y:S04]  /*1625f0*/  LDL.LU R8, [R1+0x1b90] ;  /* 0x001b900001087983 */ /* 0x000ee80000300800 */
[----:B------:R-:W4:Y:S04]  /*162600*/  LDL.LU R13, [R1+0x590] ;  /* 0x00059000010d7983 */ /* 0x000f280000300800 */
[----:B------:R-:W4:Y:S04]  /*162610*/  LDL.LU R23, [R1+0x578] ;  /* 0x0005780001177983 */ /* 0x000f280000300800 */
[----:B------:R-:W4:Y:S04]  /*162620*/  LDL.LU R17, [R1+0x25c] ;  /* 0x00025c0001117983 */ /* 0x000f280000300800 */
[----:B------:R-:W0:Y:S04]  /*162630*/  LDS.128 R4, [R25] ;  /* 0x0000000019047984 */ /* 0x000e280000000c00 */
[----:B0-----:R-:W-:Y:S01]  /*162640*/  STL.64 [R1+0x650], R4 ;  /* 0x0006500401007387 */ /* 0x001fe20000100a00 */
[----:B------:R-:W-:-:S03]  /*162650*/  IMAD.MOV.U32 R18, RZ, RZ, R7 ;  /* 0x000000ffff127224 */ /* 0x000fc600078e0007 */
[----:B------:R0:W-:Y:S04]  /*162660*/  STL [R1+0x658], R6 ;  /* 0x0006580601007387 */ /* 0x0001e80000100800 */
[----:B0-----:R-:W3:Y:S04]  /*162670*/  LDL.LU.64 R6, [R1+0x6a78] ;  /* 0x006a780001067983 */ /* 0x001ee80000300a00 */
[----:B------:R-:W3:Y:S01]  /*162680*/  LDL.LU.64 R4, [R1+0x6a70] ;  /* 0x006a700001047983 */ /* 0x000ee20000300a00 */
[----:B------:R-:W-:Y:S01]  /*162690*/  BAR.SYNC.DEFER_BLOCKING 0x0 ;  /* 0x0000000000007b1d */ /* 0x000fe20000010000 */
[----:B--2---:R-:W-:-:S05]  /*1626a0*/  PRMT R21, R16, 0x5210, R2 ;  /* 0x0000521010157816 */ /* 0x004fca0000000002 */
[----:B------:R0:W-:Y:S04]  /*1626b0*/  STL.64 [R1+0x64a8], R18 ;  /* 0x0064a81201007387 */ /* 0x0001e80000100a00 */
[----:B0-----:R-:W2:Y:S04]  /*1626c0*/  LDL.LU R18, [R1+0x598] ;  /* 0x0005980001127983 */ /* 0x001ea80000300800 */
[----:B------:R-:W2:Y:S04]  /*1626d0*/  LDL.LU R19, [R1+0x588] ;  /* 0x0005880001137983 */ /* 0x000ea80000300800 */
[----:B---3--:R0:W-:Y:S04]  /*1626e0*/  STSM.16.M88.4 [R24], R4 ;  /* 0x0000000418007844 */ /* 0x0081e80000000200 */
[----:B0-----:R-:W3:Y:S04]  /*1626f0*/  LDL.LU.64 R6, [R1+0x6a68] ;  /* 0x006a680001067983 */ /* 0x001ee80000300a00 */
[----:B------:R-:W4:Y:S04]  /*162700*/  LDL.LU R5, [R1+0x6a64] ;  /* 0x006a640001057983 */ /* 0x000f280000300800 */
[----:B------:R-:W2:Y:S04]  /*162710*/  LDL.LU R9, [R1+0x2d4] ;  /* 0x0002d40001097983 */ /* 0x000ea80000300800 */
[----:B------:R-:W2:Y:S01]  /*162720*/  LDL.LU R16, [R1+0x2dc] ;  /* 0x0002dc0001107983 */ /* 0x000ea20000300800 */
[----:B------:R-:W-:-:S02]  /*162730*/  PRMT R20, R15, 0x5210, R3 ;  /* 0x000052100f147816 */ /* 0x000fc40000000003 */
[----:B------:R-:W-:Y:S01]  /*162740*/  LOP3.LUT R8, R8, 0xffff, RZ, 0xc0, !PT ;  /* 0x0000ffff08087812 */ /* 0x000fe200078ec0ff */
[----:B------:R-:W-:Y:S01]  /*162750*/  BAR.SYNC.DEFER_BLOCKING 0x0 ;  /* 0x0000000000007b1d */ /* 0x000fe20000010000 */
[----:B---3--:R-:W-:Y:S02]  /*162760*/  LOP3.LUT R10, R7, 0xffff, RZ, 0xc0, !PT ;  /* 0x0000ffff070a7812 */ /* 0x008fe400078ec0ff */
[----:B----4-:R-:W-:Y:S02]  /*162770*/  PRMT R22, R5, 0x5210, R0 ;  /* 0x0000521005167816 */ /* 0x010fe40000000000 */
[----:B------:R-:W-:Y:S01]  /*162780*/  LOP3.LUT R7, R14, 0xffff, RZ, 0xc0, !PT ;  /* 0x0000ffff0e077812 */ /* 0x000fe200078ec0ff */
[----:B--2---:R-:W-:Y:S04]  /*162790*/  STL [R1+0x6a60], R16 ;  /* 0x006a601001007387 */ /* 0x004fe80000100800 */
[----:B------:R-:W2:Y:S04]  /*1627a0*/  LDL.LU R15, [R1+0x2d8] ;  /* 0x0002d800010f7983 */ /* 0x000ea80000300800 */
[----:B------:R-:W3:Y:S04]  /*1627b0*/  LDL.LU R27, [R1+0x258] ;  /* 0x00025800011b7983 */ /* 0x000ee80000300800 */
[----:B------:R-:W4:Y:S04]  /*1627c0*/  LDL.LU R5, [R1+0x5a3c] ;  /* 0x005a3c0001057983 */ /* 0x000f280000300800 */
[----:B------:R-:W3:Y:S04]  /*1627d0*/  LDL.LU R4, [R1+0x5a38] ;  /* 0x005a380001047983 */ /* 0x000ee80000300800 */
[----:B------:R-:W3:Y:S04]  /*1627e0*/  LDL.LU R3, [R1+0x59e4] ;  /* 0x0059e40001037983 */ /* 0x000ee80000300800 */
[----:B------:R-:W2:Y:S01]  /*1627f0*/  LDL.LU R14, [R1+0x59e0] ;  /* 0x0059e000010e7983 */ /* 0x000ea20000300800 */
[----:B------:R-:W-:-:S02]  /*162800*/  LOP3.LUT R6, R6, 0xffff, RZ, 0xc0, !PT ;  /* 0x0000ffff06067812 */ /* 0x000fc400078ec0ff */
[----:B------:R-:W-:Y:S01]  /*162810*/  PRMT R13, R13, 0x4210, R7 ;  /* 0x000042100d0d7816 */ /* 0x000fe20000000007 */
[----:B--2---:R0:W-:Y:S04]  /*162820*/  STL.64 [R1+0x6a58], R14 ;  /* 0x006a580e01007387 */ /* 0x0041e80000100a00 */
[----:B------:R1:W-:Y:S04]  /*162830*/  STL [R1+0x6a50], R12 ;  /* 0x006a500c01007387 */ /* 0x0003e80000100800 */
[----:B------:R-:W2:Y:S01]  /*162840*/  LDL.LU R26, [R1+0x5b0] ;  /* 0x0005b000011a7983 */ /* 0x000ea20000300800 */
[----:B0-----:R-:W-:-:S03]  /*162850*/  PRMT R15, R23, 0x4210, R8 ;  /* 0x00004210170f7816 */ /* 0x001fc60000000008 */
[----:B------:R-:W2:Y:S01]  /*162860*/  LDL.LU R29, [R1+0x5a8] ;  /* 0x0005a800011d7983 */ /* 0x000ea20000300800 */
[----:B-1----:R-:W-:Y:S02]  /*162870*/  PRMT R12, R18, 0x4210, R10 ;  /* 0x00004210120c7816 */ /* 0x002fe4000000000a */
[----:B------:R-:W-:Y:S01]  /*162880*/  PRMT R14, R19, 0x4210, R6 ;  /* 0x00004210130e7816 */ /* 0x000fe20000000006 */
[----:B------:R-:W2:Y:S01]  /*162890*/  LDL.LU R2, [R1+0x5ac] ;  /* 0x0005ac0001027983 */ /* 0x000ea20000300800 */
[----:B------:R-:W-:-:S03]  /*1628a0*/  PRMT R23, R17, 0x5210, R11 ;  /* 0x0000521011177816 */ /* 0x000fc6000000000b */
[----:B------:R-:W0:Y:S01]  /*1628b0*/  LDS.128 R16, [R25] ;  /* 0x0000000019107984 */ /* 0x000e220000000c00 */
[----:B------:R-:W-:Y:S06]  /*1628c0*/  BAR.SYNC.DEFER_BLOCKING 0x0 ;  /* 0x0000000000007b1d */ /* 0x000fec0000010000 */
[----:B------:R-:W2:Y:S04]  /*1628d0*/  LDL.LU R0, [R1+0x4f0] ;  /* 0x0004f00001007983 */ /* 0x000ea80000300800 */
[----:B------:R-:W-:Y:S01]  /*1628e0*/  STSM.16.M88.4 [R24], R12 ;  /* 0x0000000c18007844 */ /* 0x000fe20000000200 */
[----:B------:R-:W-:Y:S06]  /*1628f0*/  BAR.SYNC.DEFER_BLOCKING 0x0 ;  /* 0x0000000000007b1d */ /* 0x000fec0000010000 */
[----:B------:R-:W1:Y:S04]  /*162900*/  LDS.128 R12, [R25] ;  /* 0x00000000190c7984 */ /* 0x000e680000000c00 */
[----:B0-----:R0:W-:Y:S04]  /*162910*/  STL [R1+0x640], R16 ;  /* 0x0006401001007387 */ /* 0x0011e80000100800 */
[----:B------:R-:W-:Y:S01]  /*162920*/  STL.64 [R1+0x648], R18 ;  /* 0x0006481201007387 */ /* 0x000fe20000100a00 */
[----:B------:R-:W-:Y:S06]  /*162930*/  BAR.SYNC.DEFER_BLOCKING 0x0 ;  /* 0x0000000000007b1d */ /* 0x000fec0000010000 */
[----:B0-----:R-:W4:Y:S04]  /*162940*/  LDL.LU R16, [R1+0x6a60] ;  /* 0x006a600001107983 */ /* 0x001f280000300800 */
[----:B-1----:R-:W-:Y:S04]  /*162950*/  STL.64 [R1+0x630], R12 ;  /* 0x0006300c01007387 */ /* 0x002fe80000100a00 */
[----:B------:R0:W-:Y:S04]  /*162960*/  STL.64 [R1+0x638], R14 ;  /* 0x0006380e01007387 */ /* 0x0001e80000100a00 */
[----:B0-----:R-:W3:Y:S01]  /*162970*/  LDL.LU.64 R14, [R1+0x6a58] ;  /* 0x006a5800010e7983 */ /* 0x001ee20000300a00 */
[----:B------:R-:W-:-:S03]  /*162980*/  PRMT R18, R9, 0x5210, R10 ;  /* 0x0000521009127816 */ /* 0x000fc6000000000a */
[----:B------:R-:W2:Y:S01]  /*162990*/  LDL.LU R12, [R1+0x6a50] ;  /* 0x006a5000010c7983 */ /* 0x000ea20000300800 */
[----:B----4-:R-:W-:Y:S02]  /*1629a0*/  PRMT R16, R16, 0x5210, R7 ;  /* 0x0000521010107816 */ /* 0x010fe40000000007 */
[----:B---3--:R-:W-:Y:S02]  /*1629b0*/  PRMT R15, R15, 0x5210, R6 ;  /* 0x000052100f0f7816 */ /* 0x008fe40000000006 */
[----:B------:R-:W3:Y:S04]  /*1629c0*/  LDL.LU R6, [R1+0x2e8] ;  /* 0x0002e80001067983 */ /* 0x000ee80000300800 */
[----:B------:R-:W3:Y:S04]  /*1629d0*/  LDL.LU R7, [R1+0x2e4] ;  /* 0x0002e40001077983 */ /* 0x000ee80000300800 */
[----:B------:R-:W4:Y:S04]  /*1629e0*/  LDL.LU R9, [R1+0x2e0] ;  /* 0x0002e00001097983 */ /* 0x000f280000300800 */
[----:B------:R-:W3:Y:S04]  /*1629f0*/  LDL.LU R10, [R1+0x1bf4] ;  /* 0x001bf400010a7983 */ /* 0x000ee80000300800 */
[----:B------:R-:W3:Y:S04]  /*162a00*/  LDL.LU R11, [R1+0x1bf0] ;  /* 0x001bf000010b7983 */ /* 0x000ee80000300800 */
[----:B------:R-:W-:Y:S01]  /*162a10*/  STSM.16.M88.4 [R24], R20 ;  /* 0x0000001418007844 */ /* 0x000fe20000000200 */
[----:B------:R-:W-:Y:S01]  /*162a20*/  BAR.SYNC.DEFER_BLOCKING 0x0 ;  /* 0x0000000000007b1d */ /* 0x000fe20000010000 */
[----:B------:R-:W-:-:S02]  /*162a30*/  LOP3.LUT R5, R5, 0xffff, RZ, 0xc0, !PT ;  /* 0x0000ffff05057812 */ /* 0x000fc400078ec0ff */
[----:B------:R-:W-:Y:S02]  /*162a40*/  LOP3.LUT R4, R4, 0xffff, RZ, 0xc0, !PT ;  /* 0x0000ffff04047812 */ /* 0x000fe400078ec0ff */
[----:B------:R-:W-:Y:S01]  /*162a50*/  PRMT R13, R27, 0x5210, R8 ;  /* 0x000052101b0d7816 */ /* 0x000fe20000000008 */
[----:B------:R-:W0:Y:S01]  /*162a60*/  LDS.128 R20, [R25] ;  /* 0x0000000019147984 */ /* 0x000e220000000c00 */
[----:B--2---:R-:W-:Y:S02]  /*162a70*/  PRMT R8, R26, 0x4210, R5 ;  /* 0x000042101a087816 */ /* 0x004fe40000000005 */
[----:B------:R-:W-:Y:S02]  /*162a80*/  PRMT R19, R29, 0x4210, R4 ;  /* 0x000042101d137816 */ /* 0x000fe40000000004 */
[----:B------:R-:W-:Y:S02]  /*162a90*/  LOP3.LUT R3, R3, 0xffff, RZ, 0xc0, !PT ;  /* 0x0000ffff03037812 */ /* 0x000fe400078ec0ff */
[----:B------:R-:W-:-:S02]  /*162aa0*/  LOP3.LUT R14, R14, 0xffff, RZ, 0xc0, !PT ;  /* 0x0000ffff0e0e7812 */ /* 0x000fc400078ec0ff */
[----:B------:R-:W-:Y:S02]  /*162ab0*/  PRMT R2, R2, 0x4210, R3 ;  /* 0x0000421002027816 */ /* 0x000fe40000000003 */
[----:B------:R-:W-:Y:S01]  /*162ac0*/  PRMT R0, R0, 0x4210, R14 ;  /* 0x0000421000007816 */ /* 0x000fe2000000000e */
[----:B------:R-:W-:Y:S06]  /*162ad0*/  BAR.SYNC.DEFER_BLOCKING 0x0 ;  /* 0x0000000000007b1d */ /* 0x000fec0000010000 */
[----:B---3--:R1:W-:Y:S04]  /*162ae0*/  STL.64 [R1+0x6a38], R10 ;  /* 0x006a380a01007387 */ /* 0x0083e80000100a00 */
[----:B----4-:R-:W-:Y:S04]  /*162af0*/  STL [R1+0x6a34], R9 ;  /* 0x006a340901007387 */ /* 0x010fe80000100800 */
[----:B------:R2:W-:Y:S04]  /*162b00*/  STL.64 [R1+0x6a48], R6 ;  /* 0x006a480601007387 */ /* 0x0005e80000100a00 */
[----:B------:R3:W-:Y:S01]  /*162b10*/  STL.64 [R1+0x6a40], R4 ;  /* 0x006a400401007387 */ /* 0x0007e20000100a00 */
[----:B-1----:R-:W-:-:S02]  /*162b20*/  IMAD.MOV.U32 R10, RZ, RZ, R2 ;  /* 0x000000ffff0a7224 */ /* 0x002fc400078e0002 */
[----:B------:R-:W-:Y:S01]  /*162b30*/  IMAD.MOV.U32 R11, RZ, RZ, R0 ;  /* 0x000000ffff0b7224 */ /* 0x000fe200078e0000 */
[----:B------:R-:W4:Y:S01]  /*162b40*/  LDL.LU R27, [R1+0x1bd4] ;  /* 0x001bd400011b7983 */ /* 0x000f220000300800 */
[----:B--2---:R-:W-:-:S03]  /*162b50*/  IMAD.MOV.U32 R6, RZ, RZ, R15 ;  /* 0x000000ffff067224 */ /* 0x004fc600078e000f */
[----:B------:R-:W2:Y:S01]  /*162b60*/  LDL.LU R2, [R1+0x1bd0] ;  /* 0x001bd00001027983 */ /* 0x000ea20000300800 */
[----:B------:R-:W-:Y:S02]  /*162b70*/  IMAD.MOV.U32 R7, RZ, RZ, R13 ;  /* 0x000000ffff077224 */ /* 0x000fe400078e000d */
[----:B---3--:R-:W-:Y:S01]  /*162b80*/  IMAD.MOV.U32 R4, RZ, RZ, R18 ;  /* 0x000000ffff047224 */ /* 0x008fe200078e0012 */
[----:B------:R-:W3:Y:S01]  /*162b90*/  LDL.LU R0, [R1+0x5c8] ;  /* 0x0005c80001007983 */ /* 0x000ee20000300800 */
[----:B------:R-:W-:-:S05]  /*162ba0*/  IMAD.MOV.U32 R5, RZ, RZ, R16 ;  /* 0x000000ffff057224 */ /* 0x000fca00078e0010 */
[----:B------:R-:W-:Y:S01]  /*162bb0*/  STSM.16.M88.4 [R24], R4 ;  /* 0x0000000418007844 */ /* 0x000fe20000000200 */
[----:B------:R-:W-:Y:S06]  /*162bc0*/  BAR.SYNC.DEFER_BLOCKING 0x0 ;  /* 0x0000000000007b1d */ /* 0x000fec0000010000 */
[----:B------:R-:W1:Y:S01]  /*162bd0*/  LDS.128 R4, [R25] ;  /* 0x0000000019047984 */ /* 0x000e620000000c00 */
[----:B------:R-:W-:Y:S01]  /*162be0*/  IMAD.MOV.U32 R9, RZ, RZ, R19 ;  /* 0x000000ffff097224 */ /* 0x000fe200078e0013 */
[----:B------:R-:W-:Y:S01]  /*162bf0*/  BAR.SYNC.DEFER_BLOCKING 0x0 ;  /* 0x0000000000007b1d */ /* 0x000fe20000010000 */
[----:B0-----:R-:W-:-:S05]  /*162c00*/  IMAD.MOV.U32 R16, RZ, RZ, R23 ;  /* 0x000000ffff107224 */ /* 0x001fca00078e0017 */
[----:B------:R-:W-:Y:S04]  /*162c10*/  STL.64 [R1+0x620], R20 ;  /* 0x0006201401007387 */ /* 0x000fe80000100a00 */
[----:B------:R-:W-:Y:S04]  /*162c20*/  STL [R1+0x628], R22 ;  /* 0x0006281601007387 */ /* 0x000fe80000100800 */
[----:B------:R-:W3:Y:S04]  /*162c30*/  LDL.LU R19, [R1+0x5c0] ;  /* 0x0005c00001137983 */ /* 0x000ee80000300800 */
[----:B------:R-:W3:Y:S04]  /*162c40*/  LDL.LU R23, [R1+0x5bc] ;  /* 0x0005bc0001177983 */ /* 0x000ee80000300800 */
[----:B------:R-:W3:Y:S04]  /*162c50*/  LDL.LU R26, [R1+0x5b8] ;  /* 0x0005b800011a7983 */ /* 0x000ee80000300800 */
[----:B------:R-:W3:Y:S04]  /*162c60*/  LDL.LU R15, [R1+0x254] ;  /* 0x00025400010f7983 */ /* 0x000ee80000300800 */
[----:B------:R-:W-:Y:S04]  /*162c70*/  STL.64 [R1+0x6450], R16 ;  /* 0x0064501001007387 */ /* 0x000fe80000100a00 */
[----:B-1----:R-:W-:Y:S04]  /*162c80*/  STL.64 [R1+0x610], R4 ;  /* 0x0006100401007387 */ /* 0x002fe80000100a00 */
[----:B------:R0:W-:Y:S04]  /*162c90*/  STL.64 [R1+0x618], R6 ;  /* 0x0006180601007387 */ /* 0x0001e80000100a00 */
[----:B------:R1:W-:Y:S04]  /*162ca0*/  STSM.16.M88.4 [R24], R8 ;  /* 0x0000000818007844 */ /* 0x0003e80000000200 */
[----:B0-----:R-:W4:Y:S04]  /*162cb0*/  LDL.LU.64 R6, [R1+0x6a48] ;  /* 0x006a480001067983 */ /* 0x001f280000300a00 */
[----:B------:R-:W4:Y:S04]  /*162cc0*/  LDL.LU.64 R4, [R1+0x6a40] ;  /* 0x006a400001047983 */ /* 0x000f280000300a00 */
[----:B-1----:R-:W2:Y:S04]  /*162cd0*/  LDL.LU.64 R10, [R1+0x6a38] ;  /* 0x006a3800010a7983 */ /* 0x002ea80000300a00 */
[----:B------:R-:W3:Y:S01]  /*162ce0*/  LDL.LU R9, [R1+0x6a34] ;  /* 0x006a340001097983 */ /* 0x000ee20000300800 */
[----:B------:R-:W-:Y:S01]  /*162cf0*/  BAR.SYNC.DEFER_BLOCKING 0x0 ;  /* 0x0000000000007b1d */ /* 0x000fe20000010000 */
[----:B----4-:R-:W-:-:S02]  /*162d00*/  PRMT R21, R7, 0x5210, R4 ;  /* 0x0000521007157816 */ /* 0x010fc40000000004 */
[----:B------:R-:W-:Y:S02]  /*162d10*/  PRMT R20, R6, 0x5210, R5 ;  /* 0x0000521006147816 */ /* 0x000fe40000000005 */
[----:B---3--:R-:W-:Y:S02]  /*162d20*/  PRMT R22, R9, 0x5210, R3 ;  /* 0x0000521009167816 */ /* 0x008fe40000000003 */
[----:B------:R-:W3:Y:S04]  /*162d30*/  LDL.LU R9, [R1+0x2f0] ;  /* 0x0002f00001097983 */ /* 0x000ee80000300800 */
[----:B------:R-:W4:Y:S04]  /*162d40*/  LDL.LU R29, [R1+0x2ec] ;  /* 0x0002ec00011d7983 */ /* 0x000f280000300800 */
[----:B------:R-:W3:Y:S04]  /*162d50*/  LDL.LU R3, [R1+0x2f4] ;  /* 0x0002f40001037983 */ /* 0x000ee80000300800 */
[----:B------:R-:W4:Y:S04]  /*162d60*/  LDL.LU R4, [R1+0x250] ;  /* 0x0002500001047983 */ /* 0x000f280000300800 */
[----:B------:R-:W4:Y:S04]  /*162d70*/  LDL.LU R5, [R1+0x5a54] ;  /* 0x005a540001057983 */ /* 0x000f280000300800 */
[----:B------:R-:W3:Y:S04]  /*162d80*/  LDL.LU R6, [R1+0x5a50] ;  /* 0x005a500001067983 */ /* 0x000ee80000300800 */
[----:B------:R-:W3:Y:S01]  /*162d90*/  LDL.LU R7, [R1+0x5a00] ;  /* 0x005a000001077983 */ /* 0x000ee20000300800 */
[----:B--2---:R-:W-:-:S02]  /*162da0*/  LOP3.LUT R16, R10, 0xffff, RZ, 0xc0, !PT ;  /* 0x0000ffff0a107812 */ /* 0x004fc400078ec0ff */
[----:B------:R-:W-:Y:S02]  /*162db0*/  LOP3.LUT R8, R11, 0xffff, RZ, 0xc0, !PT ;  /* 0x0000ffff0b087812 */ /* 0x000fe400078ec0ff */
[----:B------:R-:W-:Y:S02]  /*162dc0*/  LOP3.LUT R13, R27, 0xffff, RZ, 0xc0, !PT ;  /* 0x0000ffff1b0d7812 */ /* 0x000fe400078ec0ff */
[----:B------:R-:W-:Y:S01]  /*162dd0*/  LOP3.LUT R2, R2, 0xffff, RZ, 0xc0, !PT ;  /* 0x0000ffff02027812 */ /* 0x000fe200078ec0ff */
[----:B---3--:R-:W-:Y:S04]  /*162de0*/  STL.64 [R1+0x6a28], R6 ;  /* 0x006a280601007387 */ /* 0x008fe80000100a00 */
[----:B----4-:R0:W-:Y:S04]  /*162df0*/  STL.64 [R1+0x6a20], R4 ;  /* 0x006a200401007387 */ /* 0x0101e80000100a00 */
[----:B------:R-:W-:Y:S01]  /*162e00*/  STL [R1+0x6a30], R16 ;  /* 0x006a301001007387 */ /* 0x000fe20000100800 */
[----:B0-----:R-:W-:-:S02]  /*162e10*/  PRMT R4, R0, 0x4210, R16 ;  /* 0x0000421000047816 */ /* 0x001fc40000000010 */
[----:B------:R-:W-:Y:S01]  /*162e20*/  PRMT R5, R19, 0x4210, R8 ;  /* 0x0000421013057816 */ /* 0x000fe20000000008 */
[----:B------:R-:W2:Y:S04]  /*162e30*/  LDL.LU R0, [R1+0x59fc] ;  /* 0x0059fc0001007983 */ /* 0x000ea80000300800 */
[----:B------:R-:W0:Y:S01]  /*162e40*/  LDS.128 R16, [R25] ;  /* 0x0000000019107984 */ /* 0x000e220000000c00 */
[----:B------:R-:W-:Y:S02]  /*162e50*/  PRMT R6, R23, 0x4210, R13 ;  /* 0x0000421017067816 */ /* 0x000fe4000000000d */
[----:B------:R-:W-:Y:S01]  /*162e60*/  PRMT R7, R26, 0x4210, R2 ;  /* 0x000042101a077816 */ /* 0x000fe20000000002 */
[----:B------:R-:W-:Y:S06]  /*162e70*/  BAR.SYNC.DEFER_BLOCKING 0x0 ;  /* 0x0000000000007b1d */ /* 0x000fec0000010000 */
[----:B------:R-:W3:Y:S01]  /*162e80*/  LDL.LU R10, [R1+0x5d8] ;  /* 0x0005d800010a7983 */ /* 0x000ee20000300800 */
[----:B------:R-:W-:-:S03]  /*162e90*/  PRMT R23, R15, 0x5210, R14 ;  /* 0x000052100f177816 */ /* 0x000fc6000000000e */
[----:B------:R-:W4:Y:S04]  /*162ea0*/  LDL.LU R11, [R1+0x5d4] ;  /* 0x0005d400010b7983 */ /* 0x000f280000300800 */
[----:B------:R-:W2:Y:S04]  /*162eb0*/  LDL.LU R27, [R1+0x5d0] ;  /* 0x0005d000011b7983 */ /* 0x000ea80000300800 */
[----:B------:R-:W4:Y:S04]  /*162ec0*/  LDL.LU R15, [R1+0x5cc] ;  /* 0x0005cc00010f7983 */ /* 0x000f280000300800 */
[----:B------:R-:W-:Y:S01]  /*162ed0*/  STSM.16.M88.4 [R24], R4 ;  /* 0x0000000418007844 */ /* 0x000fe20000000200 */
[----:B------:R-:W-:Y:S06]  /*162ee0*/  BAR.SYNC.DEFER_BLOCKING 0x0 ;  /* 0x0000000000007b1d */ /* 0x000fec0000010000 */
[----:B------:R-:W1:Y:S01]  /*162ef0*/  LDS.128 R4, [R25] ;  /* 0x0000000019047984 */ /* 0x000e620000000c00 */
[----:B0-----:R-:W-:-:S03]  /*162f00*/  IMAD.MOV.U32 R14, RZ, RZ, R19 ;  /* 0x000000ffff0e7224 */ /* 0x001fc600078e0013 */
[----:B------:R0:W-:Y:S04]  /*162f10*/  STL.64 [R1+0x600], R16 ;  /* 0x0006001001007387 */ /* 0x0001e80000100a00 */
[----:B------:R-:W-:Y:S01]  /*162f20*/  STL [R1+0x608], R18 ;  /* 0x0006081201007387 */ /* 0x000fe20000100800 */
[----:B------:R-:W-:Y:S01]  /*162f30*/  PRMT R8, R29, 0x5210, R8 ;  /* 0x000052101d087816 */ /* 0x000fe20000000008 */
[----:B------:R-:W-:Y:S06]  /*162f40*/  BAR.SYNC.DEFER_BLOCKING 0x0 ;  /* 0x0000000000007b1d */ /* 0x000fec0000010000 */
[----:B0-----:R-:W3:Y:S04]  /*162f50*/  LDL.LU R16, [R1+0x6a30] ;  /* 0x006a300001107983 */ /* 0x001ee80000300800 */
[----:B------:R-:W-:Y:S04]  /*162f60*/  STL [R1+0x63d0], R14 ;  /* 0x0063d00e01007387 */ /* 0x000fe80000100800 */
[----:B-1----:R-:W-:Y:S04]  /*162f70*/  STL.64 [R1+0x5f0], R4 ;  /* 0x0005f00401007387 */ /* 0x002fe80000100a00 */
[----:B------:R0:W-:Y:S04]  /*162f80*/  STL.64 [R1+0x5f8], R6 ;  /* 0x0005f80601007387 */ /* 0x0001e80000100a00 */
[----:B0-----:R-:W2:Y:S04]  /*162f90*/  LDL.LU.64 R6, [R1+0x6a28] ;  /* 0x006a280001067983 */ /* 0x001ea80000300a00 */
[----:B------:R-:W4:Y:S04]  /*162fa0*/  LDL.LU.64 R4, [R1+0x6a20] ;  /* 0x006a200001047983 */ /* 0x000f280000300a00 */
[----:B------:R-:W3:Y:S04]  /*162fb0*/  LDL.LU R26, [R1+0x2fc] ;  /* 0x0002fc00011a7983 */ /* 0x000ee80000300800 */
[----:B------:R-:W3:Y:S04]  /*162fc0*/  LDL.LU R29, [R1+0x2f8] ;  /* 0x0002f800011d7983 */ /* 0x000ee80000300800 */
[----:B------:R0:W-:Y:S01]  /*162fd0*/  STSM.16.M88.4 [R24], R20 ;  /* 0x0000001418007844 */ /* 0x0001e20000000200 */
[----:B------:R-:W-:Y:S01]  /*162fe0*/  PRMT R3, R3, 0x5210, R13 ;  /* 0x0000521003037816 */ /* 0x000fe2000000000d */
[----:B------:R-:W-:Y:S01]  /*162ff0*/  BAR.SYNC.DEFER_BLOCKING 0x0 ;  /* 0x0000000000007b1d */ /* 0x000fe20000010000 */
[----:B--2---:R-:W-:-:S02]  /*163000*/  LOP3.LUT R17, R6, 0xffff, RZ, 0xc0, !PT ;  /* 0x0000ffff06117812 */ /* 0x004fc400078ec0ff */
[----:B----4-:R-:W-:Y:S02]  /*163010*/  LOP3.LUT R18, R5, 0xffff, RZ, 0xc0, !PT ;  /* 0x0000ffff05127812 */ /* 0x010fe400078ec0ff */
[----:B------:R-:W-:Y:S01]  /*163020*/  PRMT R2, R4, 0x5210, R2 ;  /* 0x0000521004027816 */ /* 0x000fe20000000002 */
[----:B------:R-:W2:Y:S01]  /*163030*/  LDL.LU R5, [R1+0x300] ;  /* 0x0003000001057983 */ /* 0x000ea20000300800 */
[----:B------:R-:W-:-:S03]  /*163040*/  LOP3.LUT R4, R7, 0xffff, RZ, 0xc0, !PT ;  /* 0x0000ffff07047812 */ /* 0x000fc600078ec0ff */
[----:B------:R-:W4:Y:S04]  /*163050*/  LDL.LU R6, [R1+0x1c10] ;  /* 0x001c100001067983 */ /* 0x000f280000300800 */
[----:B------:R-:W4:Y:S01]  /*163060*/  LDL.LU R7, [R1+0x1c0c] ;  /* 0x001c0c0001077983 */ /* 0x000f220000300800 */
[----:B---3--:R-:W-:Y:S02]  /*163070*/  PRMT R9, R9, 0x5210, R16 ;  /* 0x0000521009097816 */ /* 0x008fe40000000010 */
[----:B0-----:R-:W-:Y:S02]  /*163080*/  PRMT R22, R27, 0x4210, R4 ;  /* 0x000042101b167816 */ /* 0x001fe40000000004 */
[----:B------:R-:W-:Y:S02]  /*163090*/  PRMT R20, R10, 0x4210, R18 ;  /* 0x000042100a147816 */ /* 0x000fe40000000012 */
[----:B------:R-:W-:-:S02]  /*1630a0*/  PRMT R21, R11, 0x4210, R17 ;  /* 0x000042100b157816 */ /* 0x000fc40000000011 */
[----:B------:R-:W-:-:S04]  /*1630b0*/  LOP3.LUT R0, R0, 0xffff, RZ, 0xc0, !PT ;  /* 0x0000ffff00007812 */ /* 0x000fc800078ec0ff */
[----:B------:R-:W-:Y:S01]  /*1630c0*/  PRMT R23, R15, 0x4210, R0 ;  /* 0x000042100f177816 */ /* 0x000fe20000000000 */
[----:B----4-:R-:W-:Y:S04]  /*1630d0*/  STL.64 [R1+0x6a18], R6 ;  /* 0x006a180601007387 */ /* 0x010fe80000100a00 */
[----:B--2---:R0:W-:Y:S02]  /*1630e0*/  STL.64 [R1+0x6a10], R4 ;  /* 0x006a100401007387 */ /* 0x0041e40000100a00 */
[----:B0-----:R-:W-:Y:S02]  /*1630f0*/  IMAD.MOV.U32 R4, RZ, RZ, R9 ;  /* 0x000000ffff047224 */ /* 0x001fe400078e0009 */
[----:B------:R-:W-:Y:S02]  /*163100*/  IMAD.MOV.U32 R5, RZ, RZ, R8 ;  /* 0x000000ffff057224 */ /* 0x000fe400078e0008 */
[----:B------:R-:W0:Y:S01]  /*163110*/  LDS.128 R8, [R25] ;  /* 0x0000000019087984 */ /* 0x000e220000000c00 */
[----:B------:R-:W-:-:S02]  /*163120*/  IMAD.MOV.U32 R6, RZ, RZ, R3 ;  /* 0x000000ffff067224 */ /* 0x000fc400078e0003 */
[----:B------:R-:W-:Y:S01]  /*163130*/  IMAD.MOV.U32 R7, RZ, RZ, R2 ;  /* 0x000000ffff077224 */ /* 0x000fe200078e0002 */
[----:B------:R-:W-:Y:S06]  /*163140*/  BAR.SYNC.DEFER_BLOCKING 0x0 ;  /* 0x0000000000007b1d */ /* 0x000fec0000010000 */
[----:B------:R-:W-:Y:S02]  /*163150*/  STSM.16.M88.4 [R24], R4 ;  /* 0x0000000418007844 */ /* 0x000fe40000000200 */
[----:B------:R-:W-:Y:S06]  /*163160*/  BAR.SYNC.DEFER_BLOCKING 0x0 ;  /* 0x0000000000007b1d */ /* 0x000fec0000010000 */
[----:B------:R-:W1:Y:S01]  /*163170*/  LDS.128 R4, [R25] ;  /* 0x0000000019047984 */ /* 0x000e620000000c00 */
[----:B0-----:R-:W-:-:S03]  /*163180*/  IMAD.MOV.U32 R14, RZ, RZ, R10 ;  /* 0x000000ffff0e7224 */ /* 0x001fc600078e000a */
[----:B------:R0:W-:Y:S01]  /*163190*/  STL.64 [R1+0x5e0], R8 ;  /* 0x0005e00801007387 */ /* 0x0001e20000100a00 */
[----:B------:R-:W-:-:S03]  /*1631a0*/  IMAD.MOV.U32 R16, RZ, RZ, R11 ;  /* 0x000000ffff107224 */ /* 0x000fc600078e000b */
[----:B------:R-:W2:Y:S01]  /*1631b0*/  LDL.LU R13, [R1+0x1bc4] ;  /* 0x001bc400010d7983 */ /* 0x000ea20000300800 */
[----:B------:R-:W-:Y:S06]  /*1631c0*/  BAR.SYNC.DEFER_BLOCKING 0x0 ;  /* 0x0000000000007b1d */ /* 0x000fec0000010000 */
[----:B0-----:R-:W3:Y:S04]  /*1631d0*/  LDL.LU R8, [R1+0x1bc0] ;  /* 0x001bc00001087983 */ /* 0x001ee80000300800 */
[----:B------:R-:W4:Y:S04]  /*1631e0*/  LDL.LU R10, [R1+0x8bc] ;  /* 0x0008bc00010a7983 */ /* 0x000f280000300800 */
[----:B------:R-:W4:Y:S04]  /*1631f0*/  LDL.LU R9, [R1+0x8dc] ;  /* 0x0008dc0001097983 */ /* 0x000f280000300800 */
[----:B------:R-:W4:Y:S04]  /*163200*/  LDL.LU R11, [R1+0x86c] ;  /* 0x00086c00010b7983 */ /* 0x000f280000300800 */
[----:B------:R-:W4:Y:S04]  /*163210*/  LDL.LU R2, [R1+0x84c] ;  /* 0x00084c0001027983 */ /* 0x000f280000300800 */
[----:B------:R-:W4:Y:S01]  /*163220*/  LDL.LU R3, [R1+0x24c] ;  /* 0x00024c0001037983 */ /* 0x000f220000300800 */
[----:B-1----:R-:W-:-:S03]  /*163230*/  IMAD.MOV.U32 R15, RZ, RZ, R5 ;  /* 0x000000ffff0f7224 */ /* 0x002fc600078e0005 */
[----:B------:R-:W-:Y:S04]  /*163240*/  STL [R1+0x6524], R16 ;  /* 0x0065241001007387 */ /* 0x000fe80000100800 */
[----:B------:R-:W-:Y:S04]  /*163250*/  STL [R1+0x5d0], R4 ;  /* 0x0005d00401007387 */ /* 0x000fe80000100800 */
[----:B------:R0:W-:Y:S04]  /*163260*/  STL.64 [R1+0x5d8], R6 ;  /* 0x0005d80601007387 */ /* 0x0001e80000100a00 */
[----:B0-----:R-:W2:Y:S04]  /*163270*/  LDL.LU.64 R6, [R1+0x6a18] ;  /* 0x006a180001067983 */ /* 0x001ea80000300a00 */
[----:B------:R-:W3:Y:S04]  /*163280*/  LDL.LU.64 R4, [R1+0x6a10] ;  /* 0x006a100001047983 */ /* 0x000ee80000300a00 */
[----:B------:R0:W-:Y:S04]  /*163290*/  STSM.16.M88.4 [R24], R20 ;  /* 0x0000001418007844 */ /* 0x0001e80000000200 */
[----:B------:R2:W-:Y:S04]  /*1632a0*/  STL.64 [R1+0x63f0], R14 ;  /* 0x0063f00e01007387 */ /* 0x0005e80000100a00 */
[----:B------:R1:W-:Y:S01]  /*1632b0*/  STL [R1+0x68f8], R12 ;  /* 0x0068f80c01007387 */ /* 0x0003e20000100800 */
[----:B0-----:R-:W-:-:S02]  /*1632c0*/  PRMT R21, R26, 0x5210, R18 ;  /* 0x000052101a157816 */ /* 0x001fc40000000012 */
[----:B------:R-:W-:Y:S01]  /*1632d0*/  PRMT R18, R29, 0x5210, R17 ;  /* 0x000052101d127816 */ /* 0x000fe20000000011 */
[----:B------:R-:W-:Y:S01]  /*1632e0*/  BAR.SYNC.DEFER_BLOCKING 0x0 ;  /* 0x0000000000007b1d */ /* 0x000fe20000010000 */
[----:B--2---:R-:W-:Y:S02]  /*1632f0*/  LOP3.LUT R15, R6, 0xffff, RZ, 0xc0, !PT ;  /* 0x0000ffff060f7812 */ /* 0x004fe400078ec0ff */
[----:B---3--:R-:W-:-:S03]  /*163300*/  PRMT R17, R5, 0x5210, R4 ;  /* 0x0000521005117816 */ /* 0x008fc60000000004 */
[----:B------:R-:W2:Y:S01]  /*163310*/  LDL.LU R4, [R1+0x30c] ;  /* 0x00030c0001047983 */ /* 0x000ea20000300800 */
[----:B------:R-:W-:-:S03]  /*163320*/  LOP3.LUT R14, R7, 0xffff, RZ, 0xc0, !PT ;  /* 0x0000ffff070e7812 */ /* 0x000fc600078ec0ff */
[----:B------:R-:W2:Y:S04]  /*163330*/  LDL.LU R5, [R1+0x308] ;  /* 0x0003080001057983 */ /* 0x000ea80000300800 */
[----:B------:R-:W3:Y:S04]  /*163340*/  LDL.LU R6, [R1+0x304] ;  /* 0x0003040001067983 */ /* 0x000ee80000300800 */
[----:B------:R-:W3:Y:S01]  /*163350*/  LDL.LU R7, [R1+0x248] ;  /* 0x0002480001077983 */ /* 0x000ee20000300800 */
[----:B------:R-:W-:Y:S02]  /*163360*/  LOP3.LUT R13, R13, 0xffff, RZ, 0xc0, !PT ;  /* 0x0000ffff0d0d7812 */ /* 0x000fe400078ec0ff */
[----:B-1----:R-:W-:-:S02]  /*163370*/  LOP3.LUT R12, R8, 0xffff, RZ, 0xc0, !PT ;  /* 0x0000ffff080c7812 */ /* 0x002fc400078ec0ff */
[----:B----4-:R-:W-:Y:S02]  /*163380*/  PRMT R8, R10, 0x4210, R15 ;  /* 0x000042100a087816 */ /* 0x010fe4000000000f */
[----:B------:R-:W-:Y:S02]  /*163390*/  PRMT R10, R11, 0x4210, R13 ;  /* 0x000042100b0a7816 */ /* 0x000fe4000000000d */
[----:B------:R-:W-:Y:S02]  /*1633a0*/  PRMT R9, R9, 0x4210, R14 ;  /* 0x0000421009097816 */ /* 0x000fe4000000000e */
[----:B------:R-:W-:Y:S02]  /*1633b0*/  PRMT R11, R2, 0x4210, R12 ;  /* 0x00004210020b7816 */ /* 0x000fe4000000000c */
[----:B------:R-:W-:Y:S01]  /*1633c0*/  PRMT R16, R3, 0x5210, R0 ;  /* 0x0000521003107816 */ /* 0x000fe20000000000 */
[----:B---3--:R-:W-:Y:S04]  /*1633d0*/  STL.64 [R1+0x6a08], R6 ;  /* 0x006a080601007387 */ /* 0x008fe80000100a00 */
[----:B--2---:R-:W-:Y:S04]  /*1633e0*/  STL.64 [R1+0x6a00], R4 ;  /* 0x006a000401007387 */ /* 0x004fe80000100a00 */
        /* <DEDUP_REMOVED lines=8> */
[----:B------:R-:W4:Y:S04]  /*163470*/  LDL.LU R19, [R1+0x95c] ;  /* 0x00095c0001137983 */ /* 0x000f280000300800 */
[----:B------:R-:W4:Y:S04]  /*163480*/  LDL.LU R20, [R1+0x93c] ;  /* 0x00093c0001147983 */ /* 0x000f280000300800 */
[----:B------:R-:W4:Y:S04]  /*163490*/  LDL.LU R0, [R1+0x91c] ;  /* 0x00091c0001007983 */ /* 0x000f280000300800 */
[----:B------:R-:W4:Y:S04]  /*1634a0*/  LDL.LU R2, [R1+0x8fc] ;  /* 0x0008fc0001027983 */ /* 0x000f280000300800 */
[----:B------:R-:W1:Y:S04]  /*1634b0*/  LDS.128 R8, [R25] ;  /* 0x0000000019087984 */ /* 0x000e680000000c00 */
[----:B0-----:R-:W-:Y:S04]  /*1634c0*/  STL.64 [R1+0x5c0], R4 ;  /* 0x0005c00401007387 */ /* 0x001fe80000100a00 */
[----:B------:R0:W-:Y:S04]  /*1634d0*/  STL.64 [R1+0x5c8], R6 ;  /* 0x0005c80601007387 */ /* 0x0001e80000100a00 */
[----:B0-----:R-:W2:Y:S04]  /*1634e0*/  LDL.LU.64 R6, [R1+0x6a08] ;  /* 0x006a080001067983 */ /* 0x001ea80000300a00 */
[----:B------:R-:W3:Y:S04]  /*1634f0*/  LDL.LU.64 R4, [R1+0x6a00] ;  /* 0x006a000001047983 */ /* 0x000ee80000300a00 */
[----:B-1----:R-:W-:Y:S04]  /*163500*/  STL [R1+0x5b0], R8 ;  /* 0x0005b00801007387 */ /* 0x002fe80000100800 */
[----:B------:R0:W-:Y:S04]  /*163510*/  STL.64 [R1+0x5b8], R10 ;  /* 0x0005b80a01007387 */ /* 0x0001e80000100a00 */
[----:B0-----:R-:W4:Y:S04]  /*163520*/  LDL.LU.64 R10, [R1+0x69f8] ;  /* 0x0069f800010a7983 */ /* 0x001f280000300a00 */
        /* <DEDUP_REMOVED lines=9> */
[----:B------:R-:W-:Y:S01]  /*1635c0*/  STSM.16.M88.4 [R24], R8 ;  /* 0x0000000818007844 */ /* 0x000fe20000000200 */
[----:B------:R-:W-:Y:S06]  /*1635d0*/  BAR.SYNC.DEFER_BLOCKING 0x0 ;  /* 0x0000000000007b1d */ /* 0x000fec0000010000 */
[----:B------:R-:W0:Y:S01]  /*1635e0*/  LDS.128 R8, [R25] ;  /* 0x0000000019087984 */ /* 0x000e220000000c00 */
[----:B------:R-:W-:-:S03]  /*1635f0*/  PRMT R6, R6, 0x5210, R13 ;  /* 0x0000521006067816 */ /* 0x000fc6000000000d */
[----:B------:R-:W2:Y:S01]  /*163600*/  LDL.LU R13, [R1+0x314] ;  /* 0x00031400010d7983 */ /* 0x000ea20000300800 */
[----:B---3--:R-:W-:-:S03]  /*163610*/  PRMT R4, R4, 0x5210, R15 ;  /* 0x0000521004047816 */ /* 0x008fc6000000000f */
[----:B------:R-:W3:Y:S01]  /*163620*/  LDL.LU R21, [R1+0x310] ;  /* 0x0003100001157983 */ /* 0x000ee20000300800 */
[----:B------:R-:W-:Y:S02]  /*163630*/  PRMT R7, R7, 0x5210, R12 ;  /* 0x0000521007077816 */ /* 0x000fe4000000000c */
[----:B------:R-:W-:Y:S01]  /*163640*/  LOP3.LUT R15, R27, 0xffff, RZ, 0xc0, !PT ;  /* 0x0000ffff1b0f7812 */ /* 0x000fe200078ec0ff */
[----:B------:R-:W4:Y:S01]  /*163650*/  LDL.LU R22, [R1+0x318] ;  /* 0x0003180001167983 */ /* 0x000f220000300800 */
[----:B------:R-:W-:Y:S02]  /*163660*/  PRMT R5, R5, 0x5210, R14 ;  /* 0x0000521005057816 */ /* 0x000fe4000000000e */
[----:B------:R-:W-:Y:S01]  /*163670*/  LOP3.LUT R12, R26, 0xffff, RZ, 0xc0, !PT ;  /* 0x0000ffff1a0c7812 */ /* 0x000fe200078ec0ff */
[----:B------:R-:W2:Y:S01]  /*163680*/  LDL.LU R23, [R1+0x1c2c] ;  /* 0x001c2c0001177983 */ /* 0x000ea20000300800 */
[----:B------:R-:W-:-:S03]  /*163690*/  LOP3.LUT R14, R29, 0xffff, RZ, 0xc0, !PT ;  /* 0x0000ffff1d0e7812 */ /* 0x000fc600078ec0ff */
[----:B------:R-:W2:Y:S04]  /*1636a0*/  LDL.LU R27, [R1+0x1c28] ;  /* 0x001c2800011b7983 */ /* 0x000ea80000300800 */
[----:B------:R-:W2:Y:S04]  /*1636b0*/  LDL.LU R26, [R1+0x1bb4] ;  /* 0x001bb400011a7983 */ /* 0x000ea80000300800 */
[----:B------:R-:W2:Y:S01]  /*1636c0*/  LDL.LU R29, [R1+0x1bb0] ;  /* 0x001bb000011d7983 */ /* 0x000ea20000300800 */
[----:B------:R-:W-:Y:S06]  /*1636d0*/  BAR.SYNC.DEFER_BLOCKING 0x0 ;  /* 0x0000000000007b1d */ /* 0x000fec0000010000 */
[----:B0-----:R-:W-:Y:S04]  /*1636e0*/  STL.64 [R1+0x5a0], R8 ;  /* 0x0005a00801007387 */ /* 0x001fe80000100a00 */
[----:B------:R0:W-:Y:S04]  /*1636f0*/  STL.64 [R1+0x5a8], R10 ;  /* 0x0005a80a01007387 */ /* 0x0001e80000100a00 */
[----:B0-----:R-:W3:Y:S04]  /*163700*/  LDL.LU.64 R10, [R1+0x69e8] ;  /* 0x0069e800010a7983 */ /* 0x001ee80000300a00 */
[----:B------:R-:W4:Y:S04]  /*163710*/  LDL.LU R8, [R1+0x69e0] ;  /* 0x0069e00001087983 */ /* 0x000f280000300800 */
[----:B------:R-:W-:Y:S01]  /*163720*/  STSM.16.M88.4 [R24], R4 ;  /* 0x0000000418007844 */ /* 0x000fe20000000200 */
[----:B------:R-:W-:Y:S06]  /*163730*/  BAR.SYNC.DEFER_BLOCKING 0x0 ;  /* 0x0000000000007b1d */ /* 0x000fec0000010000 */
[----:B------:R-:W0:Y:S01]  /*163740*/  LDS.128 R4, [R25] ;  /* 0x0000000019047984 */ /* 0x000e220000000c00 */
[----:B------:R-:W-:-:S02]  /*163750*/  LOP3.LUT R3, R3, 0xffff, RZ, 0xc0, !PT ;  /* 0x0000ffff03037812 */ /* 0x000fc400078ec0ff */
[----:B------:R-:W-:Y:S02]  /*163760*/  PRMT R16, R19, 0x4210, R15 ;  /* 0x0000421013107816 */ /* 0x000fe4000000000f */
[----:B------:R-:W-:Y:S02]  /*163770*/  PRMT R19, R2, 0x4210, R3 ;  /* 0x0000421002137816 */ /* 0x000fe40000000003 */
[----:B------:R-:W-:Y:S01]  /*163780*/  PRMT R18, R0, 0x4210, R14 ;  /* 0x0000421000127816 */ /* 0x000fe2000000000e */
[----:B------:R-:W2:Y:S04]  /*163790*/  LDL.LU R2, [R1+0x1838] ;  /* 0x0018380001027983 */ /* 0x000ea80000300800 */
[----:B------:R-:W2:Y:S01]  /*1637a0*/  LDL.LU R0, [R1+0x1834] ;  /* 0x0018340001007983 */ /* 0x000ea20000300800 */
[----:B------:R-:W-:Y:S01]  /*1637b0*/  PRMT R17, R20, 0x4210, R12 ;  /* 0x0000421014117816 */ /* 0x000fe2000000000c */
[----:B------:R-:W-:Y:S01]  /*1637c0*/  BAR.SYNC.DEFER_BLOCKING 0x0 ;  /* 0x0000000000007b1d */ /* 0x000fe20000010000 */
[----:B0-----:R-:W-:-:S05]  /*1637d0*/  IMAD.MOV.U32 R9, RZ, RZ, R4 ;  /* 0x000000ffff097224 */ /* 0x001fca00078e0004 */
[----:B------:R0:W-:Y:S04]  /*1637e0*/  STL [R1+0x594], R5 ;  /* 0x0005940501007387 */ /* 0x0001e80000100800 */
[----:B------:R1:W-:Y:S04]  /*1637f0*/  STL [R1+0x598], R6 ;  /* 0x0005980601007387 */ /* 0x0003e80000100800 */
[----:B------:R-:W2:Y:S04]  /*163800*/  LDL.LU R4, [R1+0x1830] ;  /* 0x0018300001047983 */ /* 0x000ea80000300800 */
[----:B0-----:R-:W2:Y:S04]  /*163810*/  LDL.LU R5, [R1+0x180c] ;  /* 0x00180c0001057983 */ /* 0x001ea80000300800 */
[----:B-1----:R-:W2:Y:S04]  /*163820*/  LDL.LU R6, [R1+0x244] ;  /* 0x0002440001067983 */ /* 0x002ea80000300800 */
[----:B------:R-:W-:Y:S04]  /*163830*/  STL [R1+0x6400], R9 ;  /* 0x0064000901007387 */ /* 0x000fe80000100800 */
[----:B------:R0:W-:Y:S04]  /*163840*/  STSM.16.M88.4 [R24], R16 ;  /* 0x0000001018007844 */ /* 0x0001e80000000200 */
[----:B----4-:R-:W-:Y:S04]  /*163850*/  STL [R1+0x6550], R8 ;  /* 0x0065500801007387 */ /* 0x010fe80000100800 */
[----:B---3--:R1:W-:Y:S04]  /*163860*/  STL.64 [R1+0x6560], R10 ;  /* 0x0065600a01007387 */ /* 0x0083e80000100a00 */
[----:B------:R3:W-:Y:S04]  /*163870*/  STL [R1+0x635c], R7 ;  /* 0x00635c0701007387 */ /* 0x0007e80000100800 */
[----:B0-----:R-:W4:Y:S01]  /*163880*/  LDL.LU R19, [R1+0x31c] ;  /* 0x00031c0001137983 */ /* 0x001f220000300800 */
[----:B------:R-:W-:-:S02]  /*163890*/  PRMT R12, R21, 0x5210, R12 ;  /* 0x00005210150c7816 */ /* 0x000fc4000000000c */
[----:B-1----:R-:W-:Y:S02]  /*1638a0*/  PRMT R11, R22, 0x5210, R14 ;  /* 0x00005210160b7816 */ /* 0x002fe4000000000e */
[----:B--2---:R-:W-:Y:S02]  /*1638b0*/  LOP3.LUT R10, R23, 0xffff, RZ, 0xc0, !PT ;  /* 0x0000ffff170a7812 */ /* 0x004fe400078ec0ff */
[----:B------:R-:W-:Y:S01]  /*1638c0*/  PRMT R13, R13, 0x5210, R15 ;  /* 0x000052100d0d7816 */ /* 0x000fe2000000000f */
[----:B------:R-:W-:-:S04]  /*1638d0*/  IMAD.MOV.U32 R17, RZ, RZ, R12 ;  /* 0x000000ffff117224 */ /* 0x000fc800078e000c */
[----:B------:R-:W-:Y:S01]  /*1638e0*/  IMAD.MOV.U32 R16, RZ, RZ, R13 ;  /* 0x000000ffff107224 */ /* 0x000fe200078e000d */
[----:B------:R-:W-:Y:S01]  /*1638f0*/  BAR.SYNC.DEFER_BLOCKING 0x0 ;  /* 0x0000000000007b1d */ /* 0x000fe20000010000 */
[----:B------:R-:W-:Y:S02]  /*163900*/  LOP3.LUT R9, R27, 0xffff, RZ, 0xc0, !PT ;  /* 0x0000ffff1b097812 */ /* 0x000fe400078ec0ff */
[----:B------:R-:W-:Y:S02]  /*163910*/  LOP3.LUT R8, R26, 0xffff, RZ, 0xc0, !PT ;  /* 0x0000ffff1a087812 */ /* 0x000fe400078ec0ff */
[----:B---3--:R-:W-:Y:S01]  /*163920*/  LOP3.LUT R7, R29, 0xffff, RZ, 0xc0, !PT ;  /* 0x0000ffff1d077812 */ /* 0x008fe200078ec0ff */
[----:B------:R-:W0:Y:S04]  /*163930*/  LDS.128 R12, [R25] ;  /* 0x00000000190c7984 */ /* 0x000e280000000c00 */
[----:B----4-:R1:W-:Y:S04]  /*163940*/  STL [R1+0x69c8], R19 ;  /* 0x0069c81301007387 */ /* 0x0103e80000100800 */
[----:B------:R-:W2:Y:S04]  /*163950*/  LDL.LU R20, [R1+0x324] ;  /* 0x0003240001147983 */ /* 0x000ea80000300800 */
[----:B------:R-:W2:Y:S04]  /*163960*/  LDL.LU R21, [R1+0x320] ;  /* 0x0003200001157983 */ /* 0x000ea80000300800 */
[----:B------:R-:W3:Y:S04]  /*163970*/  LDL.LU R22, [R1+0x240] ;  /* 0x0002400001167983 */ /* 0x000ee80000300800 */
[----:B------:R-:W3:Y:S01]  /*163980*/  LDL.LU R23, [R1+0x5a80] ;  /* 0x005a800001177983 */ /* 0x000ee20000300800 */
[----:B------:R-:W-:-:S02]  /*163990*/  PRMT R2, R2, 0x4210, R10 ;  /* 0x0000421002027816 */ /* 0x000fc4000000000a */
[----:B------:R-:W-:Y:S01]  /*1639a0*/  PRMT R0, R0, 0x4210, R9 ;  /* 0x0000421000007816 */ /* 0x000fe20000000009 */
[----:B------:R-:W-:Y:S01]  /*1639b0*/  IMAD.MOV.U32 R18, RZ, RZ, R11 ;  /* 0x000000ffff127224 */ /* 0x000fe200078e000b */
[----:B-1----:R-:W-:Y:S01]  /*1639c0*/  PRMT R19, R6, 0x5210, R3 ;  /* 0x0000521006137816 */ /* 0x002fe20000000003 */
[----:B------:R-:W-:Y:S06]  /*1639d0*/  BAR.SYNC.DEFER_BLOCKING 0x0 ;  /* 0x0000000000007b1d */ /* 0x000fec0000010000 */
[----:B---3--:R1:W-:Y:S04]  /*1639e0*/  STL.64 [R1+0x69d8], R22 ;  /* 0x0069d81601007387 */ /* 0x0083e80000100a00 */
[----:B--2---:R2:W-:Y:S01]  /*1639f0*/  STL.64 [R1+0x69d0], R20 ;  /* 0x0069d01401007387 */ /* 0x0045e20000100a00 */
[----:B-1----:R-:W-:-:S02]  /*163a00*/  PRMT R22, R4, 0x4210, R8 ;  /* 0x0000421004167816 */ /* 0x002fc40000000008 */
[----:B------:R-:W-:Y:S01]  /*163a10*/  PRMT R23, R5, 0x4210, R7 ;  /* 0x0000421005177816 */ /* 0x000fe20000000007 */
[----:B--2---:R-:W-:Y:S02]  /*163a20*/  IMAD.MOV.U32 R20, RZ, RZ, R2 ;  /* 0x000000ffff147224 */ /* 0x004fe400078e0002 */
[----:B------:R-:W-:Y:S01]  /*163a30*/  IMAD.MOV.U32 R21, RZ, RZ, R0 ;  /* 0x000000ffff157224 */ /* 0x000fe200078e0000 */
[----:B------:R-:W2:Y:S04]  /*163a40*/  LDL.LU R2, [R1+0x5a7c] ;  /* 0x005a7c0001027983 */ /* 0x000ea80000300800 */
[----:B------:R-:W-:Y:S01]  /*163a50*/  STSM.16.M88.4 [R24], R20 ;  /* 0x0000001418007844 */ /* 0x000fe20000000200 */
[----:B------:R-:W-:Y:S06]  /*163a60*/  BAR.SYNC.DEFER_BLOCKING 0x0 ;  /* 0x0000000000007b1d */ /* 0x000fec0000010000 */
[----:B------:R-:W3:Y:S04]  /*163a70*/  LDL.LU R0, [R1+0x5a34] ;  /* 0x005a340001007983 */ /* 0x000ee80000300800 */
[----:B------:R-:W4:Y:S04]  /*163a80*/  LDL.LU R27, [R1+0x5a30] ;  /* 0x005a3000011b7983 */ /* 0x000f280000300800 */
[----:B------:R-:W1:Y:S01]  /*163a90*/  LDS.128 R20, [R25] ;  /* 0x0000000019147984 */ /* 0x000e620000000c00 */
[----:B------:R-:W-:Y:S06]  /*163aa0*/  BAR.SYNC.DEFER_BLOCKING 0x0 ;  /* 0x0000000000007b1d */ /* 0x000fec0000010000 */
[----:B0-----:R-:W-:Y:S04]  /*163ab0*/  STL.64 [R1+0x580], R12 ;  /* 0x0005800c01007387 */ /* 0x001fe80000100a00 */
[----:B------:R0:W-:Y:S04]  /*163ac0*/  STL.64 [R1+0x588], R14 ;  /* 0x0005880e01007387 */ /* 0x0001e80000100a00 */
[----:B0-----:R-:W2:Y:S04]  /*163ad0*/  LDL.LU R14, [R1+0x1868] ;  /* 0x00186800010e7983 */ /* 0x001ea80000300800 */
[----:B------:R-:W2:Y:S04]  /*163ae0*/  LDL.LU R13, [R1+0x1864] ;  /* 0x00186400010d7983 */ /* 0x000ea80000300800 */
[----:B------:R-:W2:Y:S04]  /*163af0*/  LDL.LU R15, [R1+0x1860] ;  /* 0x00186000010f7983 */ /* 0x000ea80000300800 */
[----:B------:R-:W2:Y:S01]  /*163b00*/  LDL.LU R26, [R1+0x183c] ;  /* 0x00183c00011a7983 */ /* 0x000ea20000300800 */
[----:B-1----:R-:W-:-:S03]  /*163b10*/  IMAD.MOV.U32 R5, RZ, RZ, R23 ;  /* 0x000000ffff057224 */ /* 0x002fc600078e0017 */
[----:B------:R-:W-:Y:S01]  /*163b20*/  STL [R1+0x570], R20 ;  /* 0x0005701401007387 */ /* 0x000fe20000100800 */
[----:B------:R-:W-:-:S03]  /*163b30*/  IMAD.MOV.U32 R6, RZ, RZ, R21 ;  /* 0x000000ffff067224 */ /* 0x000fc600078e0015 */
[----:B------:R0:W-:Y:S04]  /*163b40*/  STL [R1+0x578], R22 ;  /* 0x0005781601007387 */ /* 0x0001e80000100800 */
[----:B------:R1:W-:Y:S04]  /*163b50*/  STSM.16.M88.4 [R24], R16 ;  /* 0x0000001018007844 */ /* 0x0003e80000000200 */
[----:B0-----:R-:W3:Y:S04]  /*163b60*/  LDL.LU.64 R22, [R1+0x69d8] ;  /* 0x0069d80001167983 */ /* 0x001ee80000300a00 */
[----:B------:R-:W4:Y:S04]  /*163b70*/  LDL.LU.64 R20, [R1+0x69d0] ;  /* 0x0069d00001147983 */ /* 0x000f280000300a00 */
[----:B------:R-:W2:Y:S04]  /*163b80*/  LDL.LU R29, [R1+0x328] ;  /* 0x00032800011d7983 */ /* 0x000ea80000300800 */
[----:B------:R-:W2:Y:S04]  /*163b90*/  LDL.LU R3, [R1+0x330] ;  /* 0x0003300001037983 */ /* 0x000ea80000300800 */
[----:B------:R-:W2:Y:S04]  /*163ba0*/  LDL.LU R4, [R1+0x32c] ;  /* 0x00032c0001047983 */ /* 0x000ea80000300800 */
[----:B------:R-:W-:Y:S04]  /*163bb0*/  STL [R1+0x6344], R6 ;  /* 0x0063440601007387 */ /* 0x000fe80000100800 */
[----:B-1----:R-:W3:Y:S01]  /*163bc0*/  LDL.LU R19, [R1+0x69c8] ;  /* 0x0069c80001137983 */ /* 0x002ee20000300800 */
[----:B------:R-:W-:Y:S01]  /*163bd0*/  BAR.SYNC.DEFER_BLOCKING 0x0 ;  /* 0x0000000000007b1d */ /* 0x000fe20000010000 */
[----:B----4-:R-:W-:-:S02]  /*163be0*/  PRMT R18, R21, 0x5210, R8 ;  /* 0x0000521015127816 */ /* 0x010fc40000000008 */
[----:B------:R-:W-:Y:S02]  /*163bf0*/  PRMT R17, R20, 0x5210, R9 ;  /* 0x0000521014117816 */ /* 0x000fe40000000009 */
[----:B---3--:R-:W-:Y:S02]  /*163c00*/  PRMT R16, R19, 0x5210, R10 ;  /* 0x0000521013107816 */ /* 0x008fe4000000000a */
[----:B------:R-:W-:-:S05]  /*163c10*/  PRMT R19, R22, 0x5210, R7 ;  /* 0x0000521016137816 */ /* 0x000fca0000000007 */
[----:B------:R-:W-:Y:S04]  /*163c20*/  STL.64 [R1+0x69c0], R18 ;  /* 0x0069c01201007387 */ /* 0x000fe80000100a00 */
[----:B------:R-:W-:Y:S04]  /*163c30*/  STL.64 [R1+0x69b8], R16 ;  /* 0x0069b81001007387 */ /* 0x000fe80000100a00 */
[----:B------:R-:W0:Y:S01]  /*163c40*/  LDS.128 R16, [R25] ;  /* 0x0000000019107984 */ /* 0x000e220000000c00 */
[----:B------:R-:W-:-:S03]  /*163c50*/  LOP3.LUT R8, R23, 0xffff, RZ, 0xc0, !PT ;  /* 0x0000ffff17087812 */ /* 0x000fc600078ec0ff */
[----:B------:R-:W3:Y:S01]  /*163c60*/  LDL.LU R20, [R1+0x1ca0] ;  /* 0x001ca00001147983 */ /* 0x000ee20000300800 */
[----:B------:R-:W-:-:S03]  /*163c70*/  LOP3.LUT R7, R27, 0xffff, RZ, 0xc0, !PT ;  /* 0x0000ffff1b077812 */ /* 0x000fc600078ec0ff */
[----:B------:R-:W4:Y:S04]  /*163c80*/  LDL.LU R21, [R1+0x1c98] ;  /* 0x001c980001157983 */ /* 0x000f280000300800 */
[----:B------:R-:W3:Y:S04]  /*163c90*/  LDL.LU R22, [R1+0x1bb8] ;  /* 0x001bb80001167983 */ /* 0x000ee80000300800 */
[----:B------:R-:W3:Y:S04]  /*163ca0*/  LDL.LU R23, [R1+0x1ba4] ;  /* 0x001ba40001177983 */ /* 0x000ee80000300800 */
[----:B------:R-:W3:Y:S04]  /*163cb0*/  LDL.LU R27, [R1+0x18a8] ;  /* 0x0018a800011b7983 */ /* 0x000ee80000300800 */
[----:B0-----:R-:W-:Y:S04]  /*163cc0*/  STL.64 [R1+0x560], R16 ;  /* 0x0005601001007387 */ /* 0x001fe80000100a00 */
[----:B------:R0:W-:Y:S04]  /*163cd0*/  STL.64 [R1+0x568], R18 ;  /* 0x0005681201007387 */ /* 0x0001e80000100a00 */
[----:B0-----:R-:W4:Y:S04]  /*163ce0*/  LDL.LU.64 R18, [R1+0x69c0] ;  /* 0x0069c00001127983 */ /* 0x001f280000300a00 */
[----:B------:R-:W4:Y:S01]  /*163cf0*/  LDL.LU.64 R16, [R1+0x69b8] ;  /* 0x0069b80001107983 */ /* 0x000f220000300a00 */
[----:B------:R-:W-:Y:S01]  /*163d00*/  BAR.SYNC.DEFER_BLOCKING 0x0 ;  /* 0x0000000000007b1d */ /* 0x000fe20000010000 */
[----:B------:R-:W-:-:S02]  /*163d10*/  LOP3.LUT R0, R0, 0xffff, RZ, 0xc0, !PT ;  /* 0x0000ffff00007812 */ /* 0x000fc400078ec0ff */
[----:B--2---:R-:W-:Y:S02]  /*163d20*/  LOP3.LUT R2, R2, 0xffff, RZ, 0xc0, !PT ;  /* 0x0000ffff02027812 */ /* 0x004fe400078ec0ff */
[----:B------:R-:W-:Y:S02]  /*163d30*/  PRMT R12, R14, 0x4210, R8 ;  /* 0x000042100e0c7816 */ /* 0x000fe40000000008 */
[----:B------:R-:W-:Y:S02]  /*163d40*/  PRMT R14, R15, 0x4210, R0 ;  /* 0x000042100f0e7816 */ /* 0x000fe40000000000 */
[----:B------:R-:W-:Y:S02]  /*163d50*/  PRMT R13, R13, 0x4210, R2 ;  /* 0x000042100d0d7816 */ /* 0x000fe40000000002 */
[----:B------:R-:W-:Y:S01]  /*163d60*/  PRMT R15, R26, 0x4210, R7 ;  /* 0x000042101a0f7816 */ /* 0x000fe20000000007 */
[----:B----4-:R-:W-:Y:S01]  /*163d70*/  STSM.16.M88.4 [R24], R16 ;  /* 0x0000001018007844 */ /* 0x010fe20000000200 */
[----:B------:R-:W-:Y:S06]  /*163d80*/  BAR.SYNC.DEFER_BLOCKING 0x0 ;  /* 0x0000000000007b1d */ /* 0x000fec0000010000 */
[----:B------:R-:W0:Y:S02]  /*163d90*/  LDS.128 R16, [R25] ;  /* 0x0000000019107984 */ /* 0x000e240000000c00 */
[----:B------:R-:W-:Y:S06]  /*163da0*/  BAR.SYNC.DEFER_BLOCKING 0x0 ;  /* 0x0000000000007b1d */ /* 0x000fec0000010000 */
[----:B------:R1:W-:Y:S04]  /*163db0*/  STSM.16.M88.4 [R24], R12 ;  /* 0x0000000c18007844 */ /* 0x0003e80000000200 */
[----:B0-----:R-:W-:Y:S04]  /*163dc0*/  STL [R1+0x554], R17 ;  /* 0x0005541101007387 */ /* 0x001fe80000100800 */
[----:B------:R0:W-:Y:S01]  /*163dd0*/  STL.64 [R1+0x558], R18 ;  /* 0x0005581201007387 */ /* 0x0001e20000100a00 */
[----:B-1----:R-:W-:-:S03]  /*163de0*/  PRMT R14, R29, 0x5210, R8 ;  /* 0x000052101d0e7816 */ /* 0x002fc60000000008 */
[----:B------:R-:W2:Y:S01]  /*163df0*/  LDL.LU R26, [R1+0x18a4] ;  /* 0x0018a400011a7983 */ /* 0x000ea20000300800 */
[----:B------:R-:W-:-:S03]  /*163e00*/  PRMT R12, R4, 0x5210, R0 ;  /* 0x00005210040c7816 */ /* 0x000fc60000000000 */
[----:B------:R-:W4:Y:S04]  /*163e10*/  LDL.LU R15, [R1+0x18a0] ;  /* 0x0018a000010f7983 */ /* 0x000f280000300800 */
[----:B0-----:R-:W2:Y:S04]  /*163e20*/  LDL.LU R19, [R1+0x186c] ;  /* 0x00186c0001137983 */ /* 0x001ea80000300800 */
[----:B------:R-:W4:Y:S04]  /*163e30*/  LDL.LU R29, [R1+0x23c] ;  /* 0x00023c00011d7983 */ /* 0x000f280000300800 */
[----:B------:R-:W2:Y:S01]  /*163e40*/  LDL.LU R4, [R1+0x334] ;  /* 0x0003340001047983 */ /* 0x000ea20000300800 */
[----:B------:R-:W-:Y:S01]  /*163e50*/  IMAD.MOV.U32 R6, RZ, RZ, R16 ;  /* 0x000000ffff067224 */ /* 0x000fe200078e0010 */
[----:B------:R-:W-:-:S04]  /*163e60*/  PRMT R13, R3, 0x5210, R2 ;  /* 0x00005210030d7816 */ /* 0x000fc80000000002 */
[----:B------:R-:W-:Y:S01]  /*163e70*/  STL [R1+0x69b0], R6 ;  /* 0x0069b00601007387 */ /* 0x000fe20000100800 */
[----:B------:R-:W-:Y:S02]  /*163e80*/  LOP3.LUT R10, R21, 0xffff, RZ, 0xc0, !PT ;  /* 0x0000ffff150a7812 */ /* 0x000fe400078ec0ff */
[----:B---3--:R-:W-:Y:S02]  /*163e90*/  LOP3.LUT R9, R22, 0xffff, RZ, 0xc0, !PT ;  /* 0x0000ffff16097812 */ /* 0x008fe400078ec0ff */
[----:B------:R-:W-:Y:S01]  /*163ea0*/  LOP3.LUT R11, R20, 0xffff, RZ, 0xc0, !PT ;  /* 0x0000ffff140b7812 */ /* 0x000fe200078ec0ff */
[----:B------:R-:W-:Y:S06]  /*163eb0*/  BAR.SYNC.DEFER_BLOCKING 0x0 ;  /* 0x0000000000007b1d */ /* 0x000fec0000010000 */
[----:B--2---:R0:W-:Y:S04]  /*163ec0*/  STL.64 [R1+0x69a8], R4 ;  /* 0x0069a80401007387 */ /* 0x0041e80000100a00 */
[----:B------:R-:W2:Y:S04]  /*163ed0*/  LDL.LU R3, [R1+0x33c] ;  /* 0x00033c0001037983 */ /* 0x000ea80000300800 */
[----:B------:R-:W3:Y:S04]  /*163ee0*/  LDL.LU R2, [R1+0x338] ;  /* 0x0003380001027983 */ /* 0x000ee80000300800 */
[----:B------:R-:W2:Y:S04]  /*163ef0*/  LDL.LU R0, [R1+0x238] ;  /* 0x0002380001007983 */ /* 0x000ea80000300800 */
[----:B------:R-:W4:Y:S04]  /*163f00*/  LDL.LU R17, [R1+0x5a94] ;  /* 0x005a940001117983 */ /* 0x000f280000300800 */
[----:B------:R-:W3:Y:S01]  /*163f10*/  LDL.LU R18, [R1+0x5a90] ;  /* 0x005a900001127983 */ /* 0x000ee20000300800 */
[----:B------:R-:W-:-:S03]  /*163f20*/  LOP3.LUT R8, R23, 0xffff, RZ, 0xc0, !PT ;  /* 0x0000ffff17087812 */ /* 0x000fc600078ec0ff */
[----:B---3--:R-:W-:Y:S04]  /*163f30*/  STL [R1+0x6998], R18 ;  /* 0x0069981201007387 */ /* 0x008fe80000100800 */
[----:B----4-:R1:W-:Y:S04]  /*163f40*/  STL [R1+0x6994], R17 ;  /* 0x0069941101007387 */ /* 0x0103e80000100800 */
[----:B------:R-:W3:Y:S04]  /*163f50*/  LDL.LU R21, [R1+0x5a48] ;  /* 0x005a480001157983 */ /* 0x000ee80000300800 */
[----:B------:R-:W4:Y:S04]  /*163f60*/  LDL.LU R22, [R1+0x5a44] ;  /* 0x005a440001167983 */ /* 0x000f280000300800 */
[----:B------:R-:W4:Y:S01]  /*163f70*/  LDL.LU R23, [R1+0x18e4] ;  /* 0x0018e40001177983 */ /* 0x000f220000300800 */
[----:B0-----:R-:W-:-:S05]  /*163f80*/  PRMT R4, R27, 0x4210, R11 ;  /* 0x000042101b047816 */ /* 0x001fca000000000b */
[----:B------:R-:W-:Y:S02]  /*163f90*/  IMAD.MOV.U32 R20, RZ, RZ, R4 ;  /* 0x000000ffff147224 */ /* 0x000fe400078e0004 */
[----:B-1----:R-:W-:Y:S01]  /*163fa0*/  IMAD.MOV.U32 R17, RZ, RZ, R13 ;  /* 0x000000ffff117224 */ /* 0x002fe200078e000d */
[----:B----4-:R0:W-:Y:S02]  /*163fb0*/  STL.64 [R1+0x69a0], R22 ;  /* 0x0069a01601007387 */ /* 0x0101e40000100a00 */
[----:B0-----:R-:W-:Y:S02]  /*163fc0*/  PRMT R23, R19, 0x4210, R8 ;  /* 0x0000421013177816 */ /* 0x001fe40000000008 */
[----:B------:R-:W-:Y:S02]  /*163fd0*/  PRMT R19, R29, 0x5210, R7 ;  /* 0x000052101d137816 */ /* 0x000fe40000000007 */
[----:B------:R-:W0:Y:S04]  /*163fe0*/  LDS.128 R4, [R25] ;  /* 0x0000000019047984 */ /* 0x000e280000000c00 */
[----:B---3--:R1:W-:Y:S04]  /*163ff0*/  STL [R1+0x699c], R21 ;  /* 0x00699c1501007387 */ /* 0x0083e80000100800 */
[----:B------:R-:W3:Y:S04]  /*164000*/  LDL.LU R13, [R1+0x18ac] ;  /* 0x0018ac00010d7983 */ /* 0x000ee80000300800 */
[----:B------:R-:W4:Y:S01]  /*164010*/  LDL.LU R27, [R1+0x18e0] ;  /* 0x0018e000011b7983 */ /* 0x000f220000300800 */
[----:B-1----:R-:W-:-:S03]  /*164020*/  PRMT R21, R26, 0x4210, R10 ;  /* 0x000042101a157816 */ /* 0x002fc6000000000a */
[----:B------:R-:W3:Y:S04]  /*164030*/  LDL.LU R26, [R1+0x81c] ;  /* 0x00081c00011a7983 */ /* 0x000ee80000300800 */
[----:B0-----:R-:W-:Y:S04]  /*164040*/  STL [R1+0x540], R4 ;  /* 0x0005400401007387 */ /* 0x001fe80000100800 */
[----:B------:R0:W-:Y:S04]  /*164050*/  STL.64 [R1+0x548], R6 ;  /* 0x0005480601007387 */ /* 0x0001e80000100a00 */
[----:B0-----:R-:W4:Y:S01]  /*164060*/  LDL.LU R6, [R1+0x69b0] ;  /* 0x0069b00001067983 */ /* 0x001f220000300800 */
[----:B------:R-:W-:Y:S01]  /*164070*/  PRMT R22, R15, 0x4210, R9 ;  /* 0x000042100f167816 */ /* 0x000fe20000000009 */
[----:B------:R-:W-:Y:S06]  /*164080*/  BAR.SYNC.DEFER_BLOCKING 0x0 ;  /* 0x0000000000007b1d */ /* 0x000fec0000010000 */
[----:B------:R-:W-:Y:S02]  /*164090*/  STSM.16.M88.4 [R24], R20 ;  /* 0x0000001418007844 */ /* 0x000fe40000000200 */
[----:B------:R-:W-:Y:S06]  /*1640a0*/  BAR.SYNC.DEFER_BLOCKING 0x0 ;  /* 0x0000000000007b1d */ /* 0x000fec0000010000 */
[----:B------:R-:W0:Y:S01]  /*1640b0*/  LDS.128 R20, [R25] ;  /* 0x0000000019147984 */ /* 0x000e220000000c00 */
[----:B------:R-:W-:-:S02]  /*1640c0*/  IMAD.MOV.U32 R7, RZ, RZ, R5 ;  /* 0x000000ffff077224 */ /* 0x000fc400078e0005 */
[----:B------:R-:W-:Y:S01]  /*1640d0*/  IMAD.MOV.U32 R16, RZ, RZ, R14 ;  /* 0x000000ffff107224 */ /* 0x000fe200078e000e */
[----:B------:R-:W3:Y:S01]  /*1640e0*/  LDL.LU.64 R4, [R1+0x69a8] ;  /* 0x0069a80001047983 */ /* 0x000ee20000300a00 */
[----:B------:R-:W-:Y:S01]  /*1640f0*/  IMAD.MOV.U32 R18, RZ, RZ, R12 ;  /* 0x000000ffff127224 */ /* 0x000fe200078e000c */
[----:B------:R-:W-:Y:S06]  /*164100*/  BAR.SYNC.DEFER_BLOCKING 0x0 ;  /* 0x0000000000007b1d */ /* 0x000fec0000010000 */
[----:B------:R-:W-:Y:S01]  /*164110*/  STSM.16.M88.4 [R24], R16 ;  /* 0x0000001018007844 */ /* 0x000fe20000000200 */
[----:B--2---:R-:W-:-:S02]  /*164120*/  PRMT R0, R0, 0x5210, R8 ;  /* 0x0000521000007816 */ /* 0x004fc40000000008 */
[----:B------:R-:W-:Y:S02]  /*164130*/  PRMT R3, R3, 0x5210, R10 ;  /* 0x0000521003037816 */ /* 0x000fe4000000000a */
[----:B------:R-:W-:Y:S01]  /*164140*/  PRMT R2, R2, 0x5210, R9 ;  /* 0x0000521002027816 */ /* 0x000fe20000000009 */
[----:B----4-:R-:W-:Y:S04]  /*164150*/  STL.64 [R1+0x6370], R6 ;  /* 0x0063700601007387 */ /* 0x010fe80000100a00 */
[----:B0-----:R-:W-:Y:S04]  /*164160*/  STL.64 [R1+0x530], R20 ;  /* 0x0005301401007387 */ /* 0x001fe80000100a00 */
[----:B------:R0:W-:Y:S04]  /*164170*/  STL.64 [R1+0x538], R22 ;  /* 0x0005381601007387 */ /* 0x0001e80000100a00 */
[----:B0-----:R-:W2:Y:S04]  /*164180*/  LDL.LU.64 R22, [R1+0x69a0] ;  /* 0x0069a00001167983 */ /* 0x001ea80000300a00 */
[----:B------:R-:W4:Y:S04]  /*164190*/  LDL.LU R21, [R1+0x699c] ;  /* 0x00699c0001157983 */ /* 0x000f280000300800 */
[----:B------:R-:W2:Y:S04]  /*1641a0*/  LDL.LU R18, [R1+0x6998] ;  /* 0x0069980001127983 */ /* 0x000ea80000300800 */
[----:B------:R-:W4:Y:S04]  /*1641b0*/  LDL.LU R17, [R1+0x6994] ;  /* 0x0069940001117983 */ /* 0x000f280000300800 */
[----:B------:R-:W2:Y:S01]  /*1641c0*/  LDL.LU R19, [R1+0x344] ;  /* 0x0003440001137983 */ /* 0x000ea20000300800 */
[----:B---3--:R-:W-:Y:S01]  /*1641d0*/  PRMT R4, R4, 0x5210, R11 ;  /* 0x0000521004047816 */ /* 0x008fe2000000000b */
[----:B------:R-:W-:Y:S06]  /*1641e0*/  BAR.SYNC.DEFER_BLOCKING 0x0 ;  /* 0x0000000000007b1d */ /* 0x000fec0000010000 */
[----:B--2---:R0:W-:Y:S04]  /*1641f0*/  STL [R1+0x6984], R19 ;  /* 0x0069841301007387 */ /* 0x0041e80000100800 */
[----:B------:R-:W2:Y:S01]  /*164200*/  LDL.LU R20, [R1+0x340] ;  /* 0x0003400001147983 */ /* 0x000ea20000300800 */
[----:B----4-:R-:W-:-:S02]  /*164210*/  LOP3.LUT R8, R17, 0xffff, RZ, 0xc0, !PT ;  /* 0x0000ffff11087812 */ /* 0x010fc400078ec0ff */
[----:B------:R-:W-:Y:S02]  /*164220*/  LOP3.LUT R6, R21, 0xffff, RZ, 0xc0, !PT ;  /* 0x0000ffff15067812 */ /* 0x000fe400078ec0ff */
[----:B------:R-:W-:Y:S02]  /*164230*/  LOP3.LUT R11, R22, 0xffff, RZ, 0xc0, !PT ;  /* 0x0000ffff160b7812 */ /* 0x000fe400078ec0ff */
[----:B------:R-:W-:Y:S02]  /*164240*/  PRMT R16, R23, 0x4210, R8 ;  /* 0x0000421017107816 */ /* 0x000fe40000000008 */
[----:B------:R-:W-:Y:S02]  /*164250*/  LOP3.LUT R7, R18, 0xffff, RZ, 0xc0, !PT ;  /* 0x0000ffff12077812 */ /* 0x000fe400078ec0ff */
[----:B------:R-:W-:Y:S01]  /*164260*/  PRMT R18, R27, 0x4210, R6 ;  /* 0x000042101b127816 */ /* 0x000fe20000000006 */
[----:B------:R-:W-:Y:S01]  /*164270*/  IMAD.MOV.U32 R9, RZ, RZ, R3 ;  /* 0x000000ffff097224 */ /* 0x000fe200078e0003 */
[----:B0-----:R-:W-:Y:S01]  /*164280*/  PRMT R19, R26, 0x4210, R11 ;  /* 0x000042101a137816 */ /* 0x001fe2000000000b */
[----:B------:R-:W-:Y:S01]  /*164290*/  IMAD.MOV.U32 R10, RZ, RZ, R2 ;  /* 0x000000ffff0a7224 */ /* 0x000fe200078e0002 */
[----:B------:R-:W-:Y:S01]  /*1642a0*/  PRMT R17, R13, 0x4210, R7 ;  /* 0x000042100d117816 */ /* 0x000fe20000000007 */
[----:B--2---:R-:W-:Y:S04]  /*1642b0*/  STL [R1+0x6990], R20 ;  /* 0x0069901401007387 */ /* 0x004fe80000100800 */
[----:B------:R-:W0:Y:S04]  /*1642c0*/  LDS.128 R20, [R25] ;  /* 0x0000000019147984 */ /* 0x000e280000000c00 */
[----:B------:R-:W2:Y:S04]  /*1642d0*/  LDL.LU R29, [R1+0x348] ;  /* 0x00034800011d7983 */ /* 0x000ea80000300800 */
[----:B------:R-:W3:Y:S04]  /*1642e0*/  LDL.LU R27, [R1+0x1d54] ;  /* 0x001d5400011b7983 */ /* 0x000ee80000300800 */
[----:B------:R1:W-:Y:S04]  /*1642f0*/  STL [R1+0x698c], R11 ;  /* 0x00698c0b01007387 */ /* 0x0003e80000100800 */
[----:B------:R4:W-:Y:S04]  /*164300*/  STL [R1+0x6988], R8 ;  /* 0x0069880801007387 */ /* 0x0009e80000100800 */
[----:B------:R-:W3:Y:S01]  /*164310*/  LDL.LU R26, [R1+0x1d50] ;  /* 0x001d5000011a7983 */ /* 0x000ee20000300800 */
[----:B-1----:R-:W-:-:S03]  /*164320*/  IMAD.MOV.U32 R11, RZ, RZ, R0 ;  /* 0x000000ffff0b7224 */ /* 0x002fc600078e0000 */
[----:B------:R-:W3:Y:S01]  /*164330*/  LDL.LU R13, [R1+0x1c00] ;  /* 0x001c0000010d7983 */ /* 0x000ee20000300800 */
[----:B----4-:R-:W-:Y:S01]  /*164340*/  IMAD.MOV.U32 R8, RZ, RZ, R4 ;  /* 0x000000ffff087224 */ /* 0x010fe200078e0004 */
[----:B------:R-:W-:Y:S06]  /*164350*/  BAR.SYNC.DEFER_BLOCKING 0x0 ;  /* 0x0000000000007b1d */ /* 0x000fec0000010000 */
[----:B------:R-:W-:Y:S02]  /*164360*/  STSM.16.M88.4 [R24], R8 ;  /* 0x0000000818007844 */ /* 0x000fe40000000200 */
[----:B------:R-:W-:Y:S06]  /*164370*/  BAR.SYNC.DEFER_BLOCKING 0x0 ;  /* 0x0000000000007b1d */ /* 0x000fec0000010000 */
[----:B------:R-:W1:Y:S02]  /*164380*/  LDS.128 R8, [R25] ;  /* 0x0000000019087984 */ /* 0x000e640000000c00 */
[----:B------:R-:W-:Y:S06]  /*164390*/  BAR.SYNC.DEFER_BLOCKING 0x0 ;  /* 0x0000000000007b1d */ /* 0x000fec0000010000 */
[----:B0-----:R0:W-:Y:S04]  /*1643a0*/  STL.64 [R1+0x520], R20 ;  /* 0x0005201401007387 */ /* 0x0011e80000100a00 */
[----:B------:R4:W-:Y:S04]  /*1643b0*/  STL.64 [R1+0x528], R22 ;  /* 0x0005281601007387 */ /* 0x0009e80000100a00 */
[----:B0-----:R-:W3:Y:S04]  /*1643c0*/  LDL.LU R20, [R1+0x6990] ;  /* 0x0069900001147983 */ /* 0x001ee80000300800 */
[----:B------:R-:W3:Y:S04]  /*1643d0*/  LDL.LU R21, [R1+0x1bf8] ;  /* 0x001bf80001157983 */ /* 0x000ee80000300800 */
[----:B----4-:R-:W4:Y:S04]  /*1643e0*/  LDL.LU R22, [R1+0x192c] ;  /* 0x00192c0001167983 */ /* 0x010f280000300800 */
[----:B------:R-:W4:Y:S04]  /*1643f0*/  LDL.LU R23, [R1+0x1928] ;  /* 0x0019280001177983 */ /* 0x000f280000300800 */
[----:B------:R-:W4:Y:S01]  /*164400*/  LDL.LU R0, [R1+0x18ec] ;  /* 0x0018ec0001007983 */ /* 0x000f220000300800 */
[----:B-1----:R-:W-:-:S03]  /*164410*/  IMAD.MOV.U32 R4, RZ, RZ, R9 ;  /* 0x000000ffff047224 */ /* 0x002fc600078e0009 */
[----:B------:R-:W4:Y:S01]  /*164420*/  LDL.LU R15, [R1+0x18e8] ;  /* 0x0018e800010f7983 */ /* 0x000f220000300800 */
[----:B------:R-:W-:-:S03]  /*164430*/  IMAD.MOV.U32 R3, RZ, RZ, R11 ;  /* 0x000000ffff037224 */ /* 0x000fc600078e000b */
[----:B------:R-:W4:Y:S04]  /*164440*/  LDL.LU R2, [R1+0x234] ;  /* 0x0002340001027983 */ /* 0x000f280000300800 */
[----:B------:R0:W-:Y:S04]  /*164450*/  STL [R1+0x510], R8 ;  /* 0x0005100801007387 */ /* 0x0001e80000100800 */
[----:B------:R-:W-:Y:S04]  /*164460*/  STL [R1+0x518], R10 ;  /* 0x0005180a01007387 */ /* 0x000fe80000100800 */
[----:B------:R-:W4:Y:S04]  /*164470*/  LDL.LU R11, [R1+0x698c] ;  /* 0x00698c00010b7983 */ /* 0x000f280000300800 */
[----:B0-----:R-:W3:Y:S04]  /*164480*/  LDL.LU R8, [R1+0x6988] ;  /* 0x0069880001087983 */ /* 0x001ee80000300800 */
[----:B------:R-:W-:Y:S04]  /*164490*/  STL.64 [R1+0x62f8], R4 ;  /* 0x0062f80401007387 */ /* 0x000fe80000100a00 */
[----:B------:R0:W-:Y:S04]  /*1644a0*/  STSM.16.M88.4 [R24], R16 ;  /* 0x0000001018007844 */ /* 0x0001e80000000200 */
[----:B0-----:R-:W3:Y:S04]  /*1644b0*/  LDL.LU R19, [R1+0x6984] ;  /* 0x0069840001137983 */ /* 0x001ee80000300800 */
[----:B------:R-:W4:Y:S04]  /*1644c0*/  LDL.LU R17, [R1+0x350] ;  /* 0x0003500001117983 */ /* 0x000f280000300800 */
[----:B------:R-:W4:Y:S01]  /*1644d0*/  LDL.LU R18, [R1+0x34c] ;  /* 0x00034c0001127983 */ /* 0x000f220000300800 */
[----:B--2---:R-:W-:-:S02]  /*1644e0*/  PRMT R10, R29, 0x5210, R6 ;  /* 0x000052101d0a7816 */ /* 0x004fc40000000006 */
[----:B---3--:R-:W-:Y:S02]  /*1644f0*/  PRMT R8, R19, 0x5210, R8 ;  /* 0x0000521013087816 */ /* 0x008fe40000000008 */
[----:B------:R-:W2:Y:S01]  /*164500*/  LDL.LU R19, [R1+0x354] ;  /* 0x0003540001137983 */ /* 0x000ea20000300800 */
[----:B------:R-:W-:Y:S02]  /*164510*/  PRMT R9, R20, 0x5210, R7 ;  /* 0x0000521014097816 */ /* 0x000fe40000000007 */
[----:B------:R-:W-:Y:S02]  /*164520*/  LOP3.LUT R7, R27, 0xffff, RZ, 0xc0, !PT ;  /* 0x0000ffff1b077812 */ /* 0x000fe400078ec0ff */
[----:B------:R-:W-:Y:S02]  /*164530*/  LOP3.LUT R6, R26, 0xffff, RZ, 0xc0, !PT ;  /* 0x0000ffff1a067812 */ /* 0x000fe400078ec0ff */
[----:B------:R-:W-:Y:S02]  /*164540*/  LOP3.LUT R5, R13, 0xffff, RZ, 0xc0, !PT ;  /* 0x0000ffff0d057812 */ /* 0x000fe400078ec0ff */
[----:B------:R-:W-:-:S02]  /*164550*/  LOP3.LUT R4, R21, 0xffff, RZ, 0xc0, !PT ;  /* 0x0000ffff15047812 */ /* 0x000fc400078ec0ff */
[----:B----4-:R-:W-:Y:S01]  /*164560*/  PRMT R11, R2, 0x5210, R11 ;  /* 0x00005210020b7816 */ /* 0x010fe2000000000b */
[----:B------:R-:W-:Y:S06]  /*164570*/  BAR.SYNC.DEFER_BLOCKING 0x0 ;  /* 0x0000000000007b1d */ /* 0x000fec0000010000 */
[----:B--2---:R0:W-:Y:S04]  /*164580*/  STL.64 [R1+0x6978], R18 ;  /* 0x0069781201007387 */ /* 0x0041e80000100a00 */
[----:B------:R1:W-:Y:S04]  /*164590*/  STL [R1+0x6970], R17 ;  /* 0x0069701101007387 */ /* 0x0003e80000100800 */
[----:B------:R-:W2:Y:S04]  /*1645a0*/  LDL.LU R20, [R1+0x230] ;  /* 0x0002300001147983 */ /* 0x000ea80000300800 */
[----:B------:R-:W3:Y:S04]  /*1645b0*/  LDL.LU R29, [R1+0x5aac] ;  /* 0x005aac00011d7983 */ /* 0x000ee80000300800 */
[----:B------:R-:W4:Y:S04]  /*1645c0*/  LDL.LU R27, [R1+0x5aa8] ;  /* 0x005aa800011b7983 */ /* 0x000f280000300800 */
[----:B------:R-:W4:Y:S04]  /*1645d0*/  LDL.LU R26, [R1+0x5a5c] ;  /* 0x005a5c00011a7983 */ /* 0x000f280000300800 */
[----:B------:R-:W2:Y:S01]  /*1645e0*/  LDL.LU R13, [R1+0x5a58] ;  /* 0x005a5800010d7983 */ /* 0x000ea20000300800 */
[----:B0-----:R-:W-:-:S02]  /*1645f0*/  PRMT R19, R15, 0x4210, R4 ;  /* 0x000042100f137816 */ /* 0x001fc40000000004 */
[----:B------:R-:W-:Y:S02]  /*164600*/  PRMT R16, R22, 0x4210, R7 ;  /* 0x0000421016107816 */ /* 0x000fe40000000007 */
[----:B-1----:R-:W-:Y:S02]  /*164610*/  PRMT R17, R23, 0x4210, R6 ;  /* 0x0000421017117816 */ /* 0x002fe40000000006 */
[----:B------:R-:W-:Y:S01]  /*164620*/  PRMT R18, R0, 0x4210, R5 ;  /* 0x0000421000127816 */ /* 0x000fe20000000005 */
[----:B--2---:R-:W-:Y:S04]  /*164630*/  STL [R1+0x6980], R13 ;  /* 0x0069800d01007387 */ /* 0x004fe80000100800 */
[----:B------:R-:W0:Y:S01]  /*164640*/  LDS.128 R12, [R25] ;  /* 0x00000000190c7984 */ /* 0x000e220000000c00 */
[----:B------:R-:W-:Y:S06]  /*164650*/  BAR.SYNC.DEFER_BLOCKING 0x0 ;  /* 0x0000000000007b1d */ /* 0x000fec0000010000 */
[----:B------:R-:W2:Y:S04]  /*164660*/  LDL.LU R21, [R1+0x193c] ;  /* 0x00193c0001157983 */ /* 0x000ea80000300800 */
[----:B------:R-:W2:Y:S04]  /*164670*/  LDL.LU R22, [R1+0x1938] ;  /* 0x0019380001167983 */ /* 0x000ea80000300800 */
[----:B------:R-:W2:Y:S04]  /*164680*/  LDL.LU R23, [R1+0x1934] ;  /* 0x0019340001177983 */ /* 0x000ea80000300800 */
[----:B------:R-:W2:Y:S04]  /*164690*/  LDL.LU R0, [R1+0x1930] ;  /* 0x0019300001007983 */ /* 0x000ea80000300800 */
[----:B------:R-:W-:Y:S01]  /*1646a0*/  STSM.16.M88.4 [R24], R16 ;  /* 0x0000001018007844 */ /* 0x000fe20000000200 */
[----:B------:R-:W-:Y:S06]  /*1646b0*/  BAR.SYNC.DEFER_BLOCKING 0x0 ;  /* 0x0000000000007b1d */ /* 0x000fec0000010000 */
[----:B------:R-:W1:Y:S04]  /*1646c0*/  LDS.128 R16, [R25] ;  /* 0x0000000019107984 */ /* 0x000e680000000c00 */
[----:B0-----:R0:W-:Y:S04]  /*1646d0*/  STL.64 [R1+0x500], R12 ;  /* 0x0005000c01007387 */ /* 0x0011e80000100a00 */
[----:B------:R-:W-:Y:S01]  /*1646e0*/  STL.64 [R1+0x508], R14 ;  /* 0x0005080e01007387 */ /* 0x000fe20000100a00 */
[----:B------:R-:W-:Y:S06]  /*1646f0*/  BAR.SYNC.DEFER_BLOCKING 0x0 ;  /* 0x0000000000007b1d */ /* 0x000fec0000010000 */
[----:B0-----:R-:W2:Y:S04]  /*164700*/  LDL.LU R13, [R1+0x6980] ;  /* 0x00698000010d7983 */ /* 0x001ea80000300800 */
[----:B-1----:R-:W-:Y:S01]  /*164710*/  STL [R1+0x4f0], R16 ;  /* 0x0004f01001007387 */ /* 0x002fe20000100800 */
[----:B------:R-:W-:-:S03]  /*164720*/  IMAD.MOV.U32 R2, RZ, RZ, R17 ;  /* 0x000000ffff027224 */ /* 0x000fc600078e0011 */
[----:B------:R0:W-:Y:S04]  /*164730*/  STL.64 [R1+0x4f8], R18 ;  /* 0x0004f81201007387 */ /* 0x0001e80000100a00 */
[----:B0-----:R-:W2:Y:S04]  /*164740*/  LDL.LU.64 R18, [R1+0x6978] ;  /* 0x0069780001127983 */ /* 0x001ea80000300a00 */
[----:B------:R-:W2:Y:S04]  /*164750*/  LDL.LU R17, [R1+0x6970] ;  /* 0x0069700001117983 */ /* 0x000ea80000300800 */
[----:B------:R-:W-:Y:S04]  /*164760*/  STSM.16.M88.4 [R24], R8 ;  /* 0x0000000818007844 */ /* 0x000fe80000000200 */
[----:B------:R0:W-:Y:S02]  /*164770*/  STL [R1+0x6260], R2 ;  /* 0x0062600201007387 */ /* 0x0001e40000100800 */
[----:B0-----:R-:W-:-:S02]  /*164780*/  PRMT R2, R20, 0x5210, R4 ;  /* 0x0000521014027816 */ /* 0x001fc40000000004 */
[----:B---3--:R-:W-:Y:S02]  /*164790*/  LOP3.LUT R8, R29, 0xffff, RZ, 0xc0, !PT ;  /* 0x0000ffff1d087812 */ /* 0x008fe400078ec0ff */
[----:B------:R-:W3:Y:S01]  /*1647a0*/  LDL.LU R29, [R1+0x35c] ;  /* 0x00035c00011d7983 */ /* 0x000ee20000300800 */
[----:B----4-:R-:W-:Y:S02]  /*1647b0*/  LOP3.LUT R4, R26, 0xffff, RZ, 0xc0, !PT ;  /* 0x0000ffff1a047812 */ /* 0x010fe400078ec0ff */
[----:B--2---:R-:W-:Y:S02]  /*1647c0*/  PRMT R16, R21, 0x4210, R8 ;  /* 0x0000421015107816 */ /* 0x004fe40000000008 */
[----:B------:R-:W-:Y:S02]  /*1647d0*/  PRMT R10, R18, 0x5210, R6 ;  /* 0x00005210120a7816 */ /* 0x000fe40000000006 */
[----:B------:R-:W-:Y:S02]  /*1647e0*/  PRMT R9, R19, 0x5210, R5 ;  /* 0x0000521013097816 */ /* 0x000fe40000000005 */
[----:B------:R-:W-:-:S02]  /*1647f0*/  PRMT R11, R17, 0x5210, R7 ;  /* 0x00005210110b7816 */ /* 0x000fc40000000007 */
[----:B------:R-:W-:Y:S02]  /*164800*/  LOP3.LUT R6, R27, 0xffff, RZ, 0xc0, !PT ;  /* 0x0000ffff1b067812 */ /* 0x000fe400078ec0ff */
[----:B------:R-:W2:Y:S01]  /*164810*/  LDL.LU R27, [R1+0x358] ;  /* 0x00035800011b7983 */ /* 0x000ea20000300800 */
[----:B------:R-:W-:-:S03]  /*164820*/  LOP3.LUT R5, R13, 0xffff, RZ, 0xc0, !PT ;  /* 0x0000ffff0d057812 */ /* 0x000fc600078ec0ff */
[----:B------:R-:W4:Y:S04]  /*164830*/  LDL.LU R26, [R1+0x360] ;  /* 0x00036000011a7983 */ /* 0x000f280000300800 */
[----:B------:R-:W4:Y:S04]  /*164840*/  LDL.LU R13, [R1+0x1e10] ;  /* 0x001e1000010d7983 */ /* 0x000f280000300800 */
[----:B------:R-:W-:Y:S04]  /*164850*/  STL.64 [R1+0x6968], R10 ;  /* 0x0069680a01007387 */ /* 0x000fe80000100a00 */
[----:B------:R-:W-:Y:S01]  /*164860*/  STL.64 [R1+0x6960], R8 ;  /* 0x0069600801007387 */ /* 0x000fe20000100a00 */
[----:B------:R-:W-:Y:S06]  /*164870*/  BAR.SYNC.DEFER_BLOCKING 0x0 ;  /* 0x0000000000007b1d */ /* 0x000fec0000010000 */
[----:B------:R-:W0:Y:S01]  /*164880*/  LDS.128 R8, [R25] ;  /* 0x0000000019087984 */ /* 0x000e220000000c00 */
[----:B------:R-:W-:-:S02]  /*164890*/  PRMT R18, R23, 0x4210, R4 ;  /* 0x0000421017127816 */ /* 0x000fc40000000004 */
[----:B------:R-:W-:Y:S01]  /*1648a0*/  PRMT R15, R0, 0x4210, R5 ;  /* 0x00004210000f7816 */ /* 0x000fe20000000005 */
[----:B------:R-:W4:Y:S04]  /*1648b0*/  LDL.LU R23, [R1+0x1d7c] ;  /* 0x001d7c0001177983 */ /* 0x000f280000300800 */
[----:B0-----:R-:W-:Y:S01]  /*1648c0*/  STL.64 [R1+0x4e0], R8 ;  /* 0x0004e00801007387 */ /* 0x001fe20000100a00 */
[----:B------:R-:W-:-:S03]  /*1648d0*/  IMAD.MOV.U32 R0, RZ, RZ, R11 ;  /* 0x000000ffff007224 */ /* 0x000fc600078e000b */
[----:B------:R0:W-:Y:S04]  /*1648e0*/  STL [R1+0x4e8], R10 ;  /* 0x0004e80a01007387 */ /* 0x0001e80000100800 */
[----:B0-----:R-:W3:Y:S04]  /*1648f0*/  LDL.LU.64 R10, [R1+0x6968] ;  /* 0x00696800010a7983 */ /* 0x001ee80000300a00 */
[----:B------:R-:W2:Y:S04]  /*164900*/  LDL.LU.64 R8, [R1+0x6960] ;  /* 0x0069600001087983 */ /* 0x000ea80000300a00 */
[----:B------:R-:W4:Y:S04]  /*164910*/  LDL.LU R7, [R1+0x1c20] ;  /* 0x001c200001077983 */ /* 0x000f280000300800 */
[----:B------:R-:W3:Y:S04]  /*164920*/  LDL.LU R12, [R1+0x1c1c] ;  /* 0x001c1c00010c7983 */ /* 0x000ee80000300800 */
[----:B------:R-:W3:Y:S04]  /*164930*/  LDL.LU R14, [R1+0x1970] ;  /* 0x00197000010e7983 */ /* 0x000ee80000300800 */
[----:B------:R-:W2:Y:S01]  /*164940*/  LDL.LU R19, [R1+0x1968] ;  /* 0x0019680001137983 */ /* 0x000ea20000300800 */
[----:B------:R-:W-:Y:S01]  /*164950*/  PRMT R17, R22, 0x4210, R6 ;  /* 0x0000421016117816 */ /* 0x000fe20000000006 */
[----:B------:R-:W-:Y:S06]  /*164960*/  BAR.SYNC.DEFER_BLOCKING 0x0 ;  /* 0x0000000000007b1d */ /* 0x000fec0000010000 */
[----:B--2---:R0:W-:Y:S04]  /*164970*/  STL [R1+0x694c], R19 ;  /* 0x00694c1301007387 */ /* 0x0041e80000100800 */
[----:B----4-:R1:W-:Y:S04]  /*164980*/  STL.64 [R1+0x6958], R6 ;  /* 0x0069580601007387 */ /* 0x0103e80000100a00 */
[----:B------:R3:W-:Y:S01]  /*164990*/  STL.64 [R1+0x6950], R4 ;  /* 0x0069500401007387 */ /* 0x0007e20000100a00 */
[----:B0-----:R-:W-:-:S03]  /*1649a0*/  IMAD.MOV.U32 R19, RZ, RZ, R15 ;  /* 0x000000ffff137224 */ /* 0x001fc600078e000f */
[----:B------:R-:W2:Y:S01]  /*1649b0*/  LDL.LU R22, [R1+0x1960] ;  /* 0x0019600001167983 */ /* 0x000ea20000300800 */
[----:B-1----:R-:W-:Y:S02]  /*1649c0*/  IMAD.MOV.U32 R6, RZ, RZ, R9 ;  /* 0x000000ffff067224 */ /* 0x002fe400078e0009 */
[----:B------:R-:W-:Y:S02]  /*1649d0*/  IMAD.MOV.U32 R7, RZ, RZ, R2 ;  /* 0x000000ffff077224 */ /* 0x000fe400078e0002 */
[----:B---3--:R-:W-:Y:S02]  /*1649e0*/  IMAD.MOV.U32 R4, RZ, RZ, R11 ;  /* 0x000000ffff047224 */ /* 0x008fe400078e000b */
[----:B------:R-:W-:-:S05]  /*1649f0*/  IMAD.MOV.U32 R5, RZ, RZ, R10 ;  /* 0x000000ffff057224 */ /* 0x000fca00078e000a */
[----:B------:R-:W-:Y:S01]  /*164a00*/  STSM.16.M88.4 [R24], R4 ;  /* 0x0000000418007844 */ /* 0x000fe20000000200 */
[----:B------:R-:W-:Y:S06]  /*164a10*/  BAR.SYNC.DEFER_BLOCKING 0x0 ;  /* 0x0000000000007b1d */ /* 0x000fec0000010000 */
[----:B------:R-:W0:Y:S04]  /*164a20*/  LDS.128 R4, [R25] ;  /* 0x0000000019047984 */ /* 0x000e280000000c00 */
[----:B------:R-:W-:Y:S04]  /*164a30*/  STL [R1+0x6310], R0 ;  /* 0x0063100001007387 */ /* 0x000fe80000100800 */
[----:B------:R-:W3:Y:S04]  /*164a40*/  LDL.LU R15, [R1+0x1940] ;  /* 0x00194000010f7983 */ /* 0x000ee80000300800 */
[----:B------:R-:W4:Y:S01]  /*164a50*/  LDL.LU R11, [R1+0x22c] ;  /* 0x00022c00010b7983 */ /* 0x000f220000300800 */
[----:B------:R-:W-:Y:S06]  /*164a60*/  BAR.SYNC.DEFER_BLOCKING 0x0 ;  /* 0x0000000000007b1d */ /* 0x000fec0000010000 */
[----:B0-----:R-:W-:Y:S01]  /*164a70*/  STL [R1+0x4d4], R5 ;  /* 0x0004d40501007387 */ /* 0x001fe20000100800 */
[----:B------:R-:W-:-:S03]  /*164a80*/  IMAD.MOV.U32 R2, RZ, RZ, R4 ;  /* 0x000000ffff027224 */ /* 0x000fc600078e0004 */
[----:B------:R0:W-:Y:S04]  /*164a90*/  STL.64 [R1+0x4d8], R6 ;  /* 0x0004d80601007387 */ /* 0x0001e80000100a00 */
[----:B0-----:R-:W2:Y:S04]  /*164aa0*/  LDL.LU.64 R6, [R1+0x6958] ;  /* 0x0069580001067983 */ /* 0x001ea80000300a00 */
[----:B------:R-:W3:Y:S01]  /*164ab0*/  LDL.LU.64 R4, [R1+0x6950] ;  /* 0x0069500001047983 */ /* 0x000ee20000300a00 */
[----:B------:R-:W-:-:S03]  /*164ac0*/  PRMT R8, R29, 0x5210, R8 ;  /* 0x000052101d087816 */ /* 0x000fc60000000008 */
[----:B------:R-:W-:Y:S04]  /*164ad0*/  STL.64 [R1+0x6290], R2 ;  /* 0x0062900201007387 */ /* 0x000fe80000100a00 */
[----:B------:R0:W-:Y:S04]  /*164ae0*/  STSM.16.M88.4 [R24], R16 ;  /* 0x0000001018007844 */ /* 0x0001e80000000200 */
[----:B0-----:R-:W4:Y:S04]  /*164af0*/  LDL.LU R19, [R1+0x694c] ;  /* 0x00694c0001137983 */ /* 0x001f280000300800 */
[----:B------:R-:W4:Y:S01]  /*164b00*/  LDL.LU R29, [R1+0x368] ;  /* 0x00036800011d7983 */ /* 0x000f220000300800 */
[----:B--2---:R-:W-:-:S03]  /*164b10*/  PRMT R9, R27, 0x5210, R6 ;  /* 0x000052101b097816 */ /* 0x004fc60000000006 */
[----:B------:R-:W2:Y:S01]  /*164b20*/  LDL.LU R27, [R1+0x364] ;  /* 0x00036400011b7983 */ /* 0x000ea20000300800 */
[----:B---3--:R-:W-:-:S03]  /*164b30*/  PRMT R10, R26, 0x5210, R4 ;  /* 0x000052101a0a7816 */ /* 0x008fc60000000004 */
[----:B------:R-:W3:Y:S01]  /*164b40*/  LDL.LU R26, [R1+0x36c] ;  /* 0x00036c00011a7983 */ /* 0x000ee20000300800 */
[----:B------:R-:W-:-:S03]  /*164b50*/  LOP3.LUT R4, R13, 0xffff, RZ, 0xc0, !PT ;  /* 0x0000ffff0d047812 */ /* 0x000fc600078ec0ff */
[----:B------:R-:W3:Y:S04]  /*164b60*/  LDL.LU R16, [R1+0x228] ;  /* 0x0002280001107983 */ /* 0x000ee80000300800 */
[----:B------:R-:W2:Y:S01]  /*164b70*/  LDL.LU R13, [R1+0x5ac4] ;  /* 0x005ac400010d7983 */ /* 0x000ea20000300800 */
[----:B------:R-:W-:Y:S02]  /*164b80*/  LOP3.LUT R3, R23, 0xffff, RZ, 0xc0, !PT ;  /* 0x0000ffff17037812 */ /* 0x000fe400078ec0ff */
[----:B------:R-:W-:Y:S02]  /*164b90*/  LOP3.LUT R0, R12, 0xffff, RZ, 0xc0, !PT ;  /* 0x0000ffff0c007812 */ /* 0x000fe400078ec0ff */
[----:B------:R-:W-:Y:S02]  /*164ba0*/  LOP3.LUT R2, R7, 0xffff, RZ, 0xc0, !PT ;  /* 0x0000ffff07027812 */ /* 0x000fe400078ec0ff */
[----:B------:R-:W-:-:S02]  /*164bb0*/  PRMT R12, R14, 0x4210, R4 ;  /* 0x000042100e0c7816 */ /* 0x000fc40000000004 */
[----:B----4-:R-:W-:Y:S01]  /*164bc0*/  PRMT R11, R11, 0x5210, R5 ;  /* 0x000052100b0b7816 */ /* 0x010fe20000000005 */
[----:B------:R-:W-:Y:S01]  /*164bd0*/  BAR.SYNC.DEFER_BLOCKING 0x0 ;  /* 0x0000000000007b1d */ /* 0x000fe20000010000 */
[----:B------:R-:W-:Y:S02]  /*164be0*/  PRMT R14, R22, 0x4210, R2 ;  /* 0x00004210160e7816 */ /* 0x000fe40000000002 */
[----:B------:R-:W-:-:S03]  /*164bf0*/  PRMT R15, R15, 0x4210, R0 ;  /* 0x000042100f0f7816 */ /* 0x000fc60000000000 */
[----:B--2---:R0:W-:Y:S04]  /*164c00*/  STL [R1+0x6944], R13 ;  /* 0x0069440d01007387 */ /* 0x0041e80000100800 */
[----:B------:R-:W2:Y:S04]  /*164c10*/  LDL.LU R17, [R1+0x5ac0] ;  /* 0x005ac00001117983 */ /* 0x000ea80000300800 */
[----:B------:R-:W4:Y:S04]  /*164c20*/  LDL.LU R18, [R1+0x5a70] ;  /* 0x005a700001127983 */ /* 0x000f280000300800 */
[----:B------:R-:W4:Y:S04]  /*164c30*/  LDL.LU R20, [R1+0x5a6c] ;  /* 0x005a6c0001147983 */ /* 0x000f280000300800 */
[----:B------:R-:W4:Y:S04]  /*164c40*/  LDL.LU R21, [R1+0x19c4] ;  /* 0x0019c40001157983 */ /* 0x000f280000300800 */
[----:B------:R-:W4:Y:S04]  /*164c50*/  LDL.LU R23, [R1+0x19b0] ;  /* 0x0019b00001177983 */ /* 0x000f280000300800 */
[----:B------:R-:W-:Y:S04]  /*164c60*/  STL [R1+0x6948], R4 ;  /* 0x0069480401007387 */ /* 0x000fe80000100800 */
[----:B------:R-:W1:Y:S01]  /*164c70*/  LDS.128 R4, [R25] ;  /* 0x0000000019047984 */ /* 0x000e620000000c00 */
[--C-:B0-----:R-:W-:Y:S01]  /*164c80*/  PRMT R13, R19, 0x4210, R3.reuse ;  /* 0x00004210130d7816 */ /* 0x101fe20000000003 */
[----:B------:R-:W-:Y:S06]  /*164c90*/  BAR.SYNC.DEFER_BLOCKING 0x0 ;  /* 0x0000000000007b1d */ /* 0x000fec0000010000 */
[----:B------:R-:W4:Y:S04]  /*164ca0*/  LDL.LU R19, [R1+0x19a8] ;  /* 0x0019a80001137983 */ /* 0x000f280000300800 */
[----:B------:R-:W4:Y:S04]  /*164cb0*/  LDL.LU R22, [R1+0x1988] ;  /* 0x0019880001167983 */ /* 0x000f280000300800 */
[----:B------:R-:W-:Y:S01]  /*164cc0*/  STSM.16.M88.4 [R24], R12 ;  /* 0x0000000c18007844 */ /* 0x000fe20000000200 */
[----:B------:R-:W-:Y:S06]  /*164cd0*/  BAR.SYNC.DEFER_BLOCKING 0x0 ;  /* 0x0000000000007b1d */ /* 0x000fec0000010000 */
[----:B------:R-:W0:Y:S04]  /*164ce0*/  LDS.128 R12, [R25] ;  /* 0x00000000190c7984 */ /* 0x000e280000000c00 */
[----:B-1----:R1:W-:Y:S04]  /*164cf0*/  STL.64 [R1+0x4c0], R4 ;  /* 0x0004c00401007387 */ /* 0x0023e80000100a00 */
[----:B------:R-:W-:Y:S01]  /*164d00*/  STL.64 [R1+0x4c8], R6 ;  /* 0x0004c80601007387 */ /* 0x000fe20000100a00 */
[----:B------:R-:W-:Y:S06]  /*164d10*/  BAR.SYNC.DEFER_BLOCKING 0x0 ;  /* 0x0000000000007b1d */ /* 0x000fec0000010000 */
[----:B-1----:R-:W4:Y:S04]  /*164d20*/  LDL.LU R4, [R1+0x6948] ;  /* 0x0069480001047983 */ /* 0x002f280000300800 */
[----:B0-----:R0:W-:Y:S04]  /*164d30*/  STL.64 [R1+0x4b0], R12 ;  /* 0x0004b00c01007387 */ /* 0x0011e80000100a00 */
[----:B------:R-:W-:Y:S04]  /*164d40*/  STL.64 [R1+0x4b8], R14 ;  /* 0x0004b80e01007387 */ /* 0x000fe80000100a00 */
[----:B0-----:R-:W4:Y:S04]  /*164d50*/  LDL.LU R13, [R1+0x6944] ;  /* 0x00694400010d7983 */ /* 0x001f280000300800 */
[----:B------:R0:W-:Y:S02]  /*164d60*/  STSM.16.M88.4 [R24], R8 ;  /* 0x0000000818007844 */ /* 0x0001e40000000200 */
[----:B0-----:R-:W-:-:S02]  /*164d70*/  PRMT R9, R27, 0x5210, R3 ;  /* 0x000052101b097816 */ /* 0x001fc40000000003 */
[----:B---3--:R-:W-:Y:S02]  /*164d80*/  PRMT R10, R26, 0x5210, R2 ;  /* 0x000052101a0a7816 */ /* 0x008fe40000000002 */
[----:B------:R-:W-:Y:S02]  /*164d90*/  PRMT R11, R16, 0x5210, R0 ;  /* 0x00005210100b7816 */ /* 0x000fe40000000000 */
[----:B--2---:R-:W-:Y:S02]  /*164da0*/  LOP3.LUT R2, R17, 0xffff, RZ, 0xc0, !PT ;  /* 0x0000ffff11027812 */ /* 0x004fe400078ec0ff */
[----:B----4-:R-:W-:Y:S02]  /*164db0*/  LOP3.LUT R5, R20, 0xffff, RZ, 0xc0, !PT ;  /* 0x0000ffff14057812 */ /* 0x010fe400078ec0ff */
[----:B------:R-:W-:Y:S02]  /*164dc0*/  PRMT R17, R23, 0x4210, R2 ;  /* 0x0000421017117816 */ /* 0x000fe40000000002 */
[----:B------:R-:W-:Y:S01]  /*164dd0*/  PRMT R8, R29, 0x5210, R4 ;  /* 0x000052101d087816 */ /* 0x000fe20000000004 */
[----:B------:R-:W-:Y:S06]  /*164de0*/  BAR.SYNC.DEFER_BLOCKING 0x0 ;  /* 0x0000000000007b1d */ /* 0x000fec0000010000 */
[----:B------:R-:W2:Y:S04]  /*164df0*/  LDL.LU R29, [R1+0x374] ;  /* 0x00037400011d7983 */ /* 0x000ea80000300800 */
[----:B------:R-:W3:Y:S04]  /*164e00*/  LDL.LU R27, [R1+0x370] ;  /* 0x00037000011b7983 */ /* 0x000ee80000300800 */
[----:B------:R-:W4:Y:S01]  /*164e10*/  LDL.LU R26, [R1+0x378] ;  /* 0x00037800011a7983 */ /* 0x000f220000300800 */
[----:B------:R-:W-:-:S03]  /*164e20*/  LOP3.LUT R3, R13, 0xffff, RZ, 0xc0, !PT ;  /* 0x0000ffff0d037812 */ /* 0x000fc600078ec0ff */
[----:B------:R-:W4:Y:S01]  /*164e30*/  LDL.LU R13, [R1+0x1e30] ;  /* 0x001e3000010d7983 */ /* 0x000f220000300800 */
[----:B------:R-:W-:-:S03]  /*164e40*/  PRMT R16, R21, 0x4210, R3 ;  /* 0x0000421015107816 */ /* 0x000fc60000000003 */
[----:B------:R-:W2:Y:S04]  /*164e50*/  LDL.LU R20, [R1+0x1e1c] ;  /* 0x001e1c0001147983 */ /* 0x000ea80000300800 */
[----:B------:R-:W2:Y:S04]  /*164e60*/  LDL.LU R21, [R1+0x1c3c] ;  /* 0x001c3c0001157983 */ /* 0x000ea80000300800 */
[----:B------:R-:W3:Y:S01]  /*164e70*/  LDL.LU R23, [R1+0x1c38] ;  /* 0x001c380001177983 */ /* 0x000ee20000300800 */
[----:B------:R-:W-:-:S04]  /*164e80*/  LOP3.LUT R0, R18, 0xffff, RZ, 0xc0, !PT ;  /* 0x0000ffff12007812 */ /* 0x000fc800078ec0ff */
[----:B------:R-:W-:Y:S02]  /*164e90*/  PRMT R18, R19, 0x4210, R0 ;  /* 0x0000421013127816 */ /* 0x000fe40000000000 */
[----:B------:R-:W-:Y:S01]  /*164ea0*/  PRMT R19, R22, 0x4210, R5 ;  /* 0x0000421016137816 */ /* 0x000fe20000000005 */
[----:B---3--:R-:W-:Y:S04]  /*164eb0*/  STL [R1+0x6940], R23 ;  /* 0x0069401701007387 */ /* 0x008fe80000100800 */
[----:B--2---:R-:W-:Y:S04]  /*164ec0*/  STL.64 [R1+0x6938], R20 ;  /* 0x0069381401007387 */ /* 0x004fe80000100a00 */
[----:B------:R-:W0:Y:S01]  /*164ed0*/  LDS.128 R20, [R25] ;  /* 0x0000000019147984 */ /* 0x000e220000000c00 */
[----:B------:R-:W-:Y:S06]  /*164ee0*/  BAR.SYNC.DEFER_BLOCKING 0x0 ;  /* 0x0000000000007b1d */ /* 0x000fec0000010000 */
[----:B------:R1:W-:Y:S04]  /*164ef0*/  STSM.16.M88.4 [R24], R8 ;  /* 0x0000000818007844 */ /* 0x0003e80000000200 */
[----:B0-----:R-:W-:Y:S04]  /*164f00*/  STL.64 [R1+0x4a0], R20 ;  /* 0x0004a01401007387 */ /* 0x001fe80000100a00 */
[----:B------:R-:W-:Y:S01]  /*164f10*/  STL.64 [R1+0x4a8], R22 ;  /* 0x0004a81601007387 */ /* 0x000fe20000100a00 */
[----:B------:R-:W-:Y:S06]  /*164f20*/  BAR.SYNC.DEFER_BLOCKING 0x0 ;  /* 0x0000000000007b1d */ /* 0x000fec0000010000 */
[----:B------:R-:W2:Y:S04]  /*164f30*/  LDL.LU R12, [R1+0x1a08] ;  /* 0x001a0800010c7983 */ /* 0x000ea80000300800 */
[----:B------:R-:W3:Y:S04]  /*164f40*/  LDL.LU R7, [R1+0x19e8] ;  /* 0x0019e80001077983 */ /* 0x000ee80000300800 */
[----:B------:R-:W3:Y:S04]  /*164f50*/  LDL.LU R14, [R1+0x19f4] ;  /* 0x0019f400010e7983 */ /* 0x000ee80000300800 */
[----:B------:R-:W3:Y:S04]  /*164f60*/  LDL.LU R15, [R1+0x19c8] ;  /* 0x0019c800010f7983 */ /* 0x000ee80000300800 */
[----:B------:R-:W0:Y:S01]  /*164f70*/  LDS.128 R20, [R25] ;  /* 0x0000000019147984 */ /* 0x000e220000000c00 */
[----:B------:R-:W-:Y:S01]  /*164f80*/  BAR.SYNC.DEFER_BLOCKING 0x0 ;  /* 0x0000000000007b1d */ /* 0x000fe20000010000 */
[----:B-1----:R-:W-:-:S02]  /*164f90*/  PRMT R8, R29, 0x5210, R3 ;  /* 0x000052101d087816 */ /* 0x002fc40000000003 */
[----:B------:R-:W-:-:S03]  /*164fa0*/  PRMT R9, R27, 0x5210, R2 ;  /* 0x000052101b097816 */ /* 0x000fc60000000002 */
[----:B------:R-:W3:Y:S01]  /*164fb0*/  LDL.LU R11, [R1+0x224] ;  /* 0x00022400010b7983 */ /* 0x000ee20000300800 */
[----:B----4-:R-:W-:Y:S02]  /*164fc0*/  PRMT R10, R26, 0x5210, R0 ;  /* 0x000052101a0a7816 */ /* 0x010fe40000000000 */
[----:B------:R-:W-:Y:S01]  /*164fd0*/  LOP3.LUT R4, R13, 0xffff, RZ, 0xc0, !PT ;  /* 0x0000ffff0d047812 */ /* 0x000fe200078ec0ff */
[----:B------:R-:W-:Y:S04]  /*164fe0*/  STSM.16.M88.4 [R24], R16 ;  /* 0x0000001018007844 */ /* 0x000fe80000000200 */
[----:B0-----:R-:W-:Y:S04]  /*164ff0*/  STL.64 [R1+0x490], R20 ;  /* 0x0004901401007387 */ /* 0x001fe80000100a00 */
[----:B------:R0:W-:Y:S04]  /*165000*/  STL.64 [R1+0x498], R22 ;  /* 0x0004981601007387 */ /* 0x0001e80000100a00 */
[----:B0-----:R-:W4:Y:S04]  /*165010*/  LDL.LU R23, [R1+0x6940] ;  /* 0x0069400001177983 */ /* 0x001f280000300800 */
[----:B------:R-:W2:Y:S04]  /*165020*/  LDL.LU.64 R20, [R1+0x6938] ;  /* 0x0069380001147983 */ /* 0x000ea80000300a00 */
[----:B------:R-:W3:Y:S04]  /*165030*/  LDL.LU R29, [R1+0x380] ;  /* 0x00038000011d7983 */ /* 0x000ee80000300800 */
[----:B------:R-:W3:Y:S04]  /*165040*/  LDL.LU R27, [R1+0x37c] ;  /* 0x00037c00011b7983 */ /* 0x000ee80000300800 */
[----:B------:R-:W3:Y:S04]  /*165050*/  LDL.LU R16, [R1+0x384] ;  /* 0x0003840001107983 */ /* 0x000ee80000300800 */
[----:B------:R-:W3:Y:S04]  /*165060*/  LDL.LU R26, [R1+0x220] ;  /* 0x00022000011a7983 */ /* 0x000ee80000300800 */
[----:B------:R-:W3:Y:S04]  /*165070*/  LDL.LU R17, [R1+0x5ae0] ;  /* 0x005ae00001117983 */ /* 0x000ee80000300800 */
[----:B------:R-:W3:Y:S04]  /*165080*/  LDL.LU R18, [R1+0x5adc] ;  /* 0x005adc0001127983 */ /* 0x000ee80000300800 */
[----:B------:R-:W3:Y:S04]  /*165090*/  LDL.LU R22, [R1+0x5a88] ;  /* 0x005a880001167983 */ /* 0x000ee80000300800 */
[----:B------:R-:W4:Y:S01]  /*1650a0*/  LDL.LU R13, [R1+0x5a84] ;  /* 0x005a8400010d7983 */ /* 0x000f220000300800 */
[----:B------:R-:W-:Y:S06]  /*1650b0*/  BAR.SYNC.DEFER_BLOCKING 0x0 ;  /* 0x0000000000007b1d */ /* 0x000fec0000010000 */
[----:B----4-:R3:W-:Y:S04]  /*1650c0*/  STL [R1+0x6924], R13 ;  /* 0x0069240d01007387 */ /* 0x0107e80000100800 */
[----:B------:R-:W4:Y:S01]  /*1650d0*/  LDL.LU R19, [R1+0x1a60] ;  /* 0x001a600001137983 */ /* 0x000f220000300800 */
[----:B--2---:R-:W-:-:S02]  /*1650e0*/  LOP3.LUT R3, R20, 0xffff, RZ, 0xc0, !PT ;  /* 0x0000ffff14037812 */ /* 0x004fc400078ec0ff */
[----:B------:R-:W-:Y:S02]  /*1650f0*/  LOP3.LUT R2, R21, 0xffff, RZ, 0xc0, !PT ;  /* 0x0000ffff15027812 */ /* 0x000fe400078ec0ff */
[----:B------:R-:W-:Y:S02]  /*165100*/  LOP3.LUT R0, R23, 0xffff, RZ, 0xc0, !PT ;  /* 0x0000ffff17007812 */ /* 0x000fe400078ec0ff */
[----:B------:R-:W-:Y:S02]  /*165110*/  PRMT R12, R12, 0x4210, R4 ;  /* 0x000042100c0c7816 */ /* 0x000fe40000000004 */
[----:B---3--:R-:W-:Y:S02]  /*165120*/  PRMT R13, R7, 0x4210, R3 ;  /* 0x00004210070d7816 */ /* 0x008fe40000000003 */
[----:B------:R-:W-:Y:S02]  /*165130*/  PRMT R14, R14, 0x4210, R2 ;  /* 0x000042100e0e7816 */ /* 0x000fe40000000002 */
[----:B------:R-:W-:Y:S01]  /*165140*/  PRMT R15, R15, 0x4210, R0 ;  /* 0x000042100f0f7816 */ /* 0x000fe20000000000 */
[----:B----4-:R-:W-:Y:S04]  /*165150*/  STL.64 [R1+0x6930], R18 ;  /* 0x0069301201007387 */ /* 0x010fe80000100a00 */
[----:B------:R-:W-:Y:S04]  /*165160*/  STL.64 [R1+0x6928], R16 ;  /* 0x0069281001007387 */ /* 0x000fe80000100a00 */
[----:B------:R-:W0:Y:S04]  /*165170*/  LDS.128 R16, [R25] ;  /* 0x0000000019107984 */ /* 0x000e280000000c00 */
[----:B------:R-:W2:Y:S04]  /*165180*/  LDL.LU R20, [R1+0x1a50] ;  /* 0x001a500001147983 */ /* 0x000ea80000300800 */
[----:B------:R-:W3:Y:S04]  /*165190*/  LDL.LU R21, [R1+0x1a38] ;  /* 0x001a380001157983 */ /* 0x000ee80000300800 */
[----:B------:R-:W4:Y:S01]  /*1651a0*/  LDL.LU R23, [R1+0x1a2c] ;  /* 0x001a2c0001177983 */ /* 0x000f220000300800 */
[----:B------:R-:W-:Y:S06]  /*1651b0*/  BAR.SYNC.DEFER_BLOCKING 0x0 ;  /* 0x0000000000007b1d */ /* 0x000fec0000010000 */
[----:B0-----:R-:W-:Y:S04]  /*1651c0*/  STL.64 [R1+0x480], R16 ;  /* 0x0004801001007387 */ /* 0x001fe80000100a00 */
[----:B------:R0:W-:Y:S04]  /*1651d0*/  STL.64 [R1+0x488], R18 ;  /* 0x0004881201007387 */ /* 0x0001e80000100a00 */
[----:B0-----:R-:W2:Y:S04]  /*1651e0*/  LDL.LU.64 R18, [R1+0x6930] ;  /* 0x0069300001127983 */ /* 0x001ea80000300a00 */
[----:B------:R-:W3:Y:S04]  /*1651f0*/  LDL.LU.64 R16, [R1+0x6928] ;  /* 0x0069280001107983 */ /* 0x000ee80000300a00 */
[----:B------:R-:W-:Y:S01]  /*165200*/  STSM.16.M88.4 [R24], R12 ;  /* 0x0000000c18007844 */ /* 0x000fe20000000200 */
[----:B------:R-:W-:Y:S06]  /*165210*/  BAR.SYNC.DEFER_BLOCKING 0x0 ;  /* 0x0000000000007b1d */ /* 0x000fec0000010000 */
[----:B------:R-:W0:Y:S01]  /*165220*/  LDS.128 R12, [R25] ;  /* 0x00000000190c7984 */ /* 0x000e220000000c00 */
[----:B------:R-:W-:Y:S01]  /*165230*/  PRMT R11, R11, 0x5210, R5 ;  /* 0x000052100b0b7816 */ /* 0x000fe20000000005 */
[----:B------:R-:W-:Y:S06]  /*165240*/  BAR.SYNC.DEFER_BLOCKING 0x0 ;  /* 0x0000000000007b1d */ /* 0x000fec0000010000 */
[----:B------:R1:W-:Y:S04]  /*165250*/  STSM.16.M88.4 [R24], R8 ;  /* 0x0000000818007844 */ /* 0x0003e80000000200 */
[----:B0-----:R0:W-:Y:S04]  /*165260*/  STL.64 [R1+0x470], R12 ;  /* 0x0004700c01007387 */ /* 0x0011e80000100a00 */
[----:B------:R-:W-:Y:S01]  /*165270*/  STL.64 [R1+0x478], R14 ;  /* 0x0004780e01007387 */ /* 0x000fe20000100a00 */
[----:B-1----:R-:W-:-:S02]  /*165280*/  PRMT R8, R29, 0x5210, R4 ;  /* 0x000052101d087816 */ /* 0x002fc40000000004 */
[----:B------:R-:W-:Y:S02]  /*165290*/  PRMT R9, R27, 0x5210, R3 ;  /* 0x000052101b097816 */ /* 0x000fe40000000003 */
[----:B------:R-:W-:Y:S01]  /*1652a0*/  PRMT R11, R26, 0x5210, R0 ;  /* 0x000052101a0b7816 */ /* 0x000fe20000000000 */
[----:B0-----:R-:W4:Y:S04]  /*1652b0*/  LDL.LU R13, [R1+0x6924] ;  /* 0x00692400010d7983 */ /* 0x001f280000300800 */
[----:B------:R-:W4:Y:S04]  /*1652c0*/  LDL.LU R29, [R1+0x38c] ;  /* 0x00038c00011d7983 */ /* 0x000f280000300800 */
[----:B------:R-:W4:Y:S04]  /*1652d0*/  LDL.LU R27, [R1+0x388] ;  /* 0x00038800011b7983 */ /* 0x000f280000300800 */
[----:B------:R-:W4:Y:S01]  /*1652e0*/  LDL.LU R26, [R1+0x390] ;  /* 0x00039000011a7983 */ /* 0x000f220000300800 */
[----:B---3--:R-:W-:Y:S01]  /*1652f0*/  PRMT R10, R16, 0x5210, R2 ;  /* 0x00005210100a7816 */ /* 0x008fe20000000002 */
[----:B------:R-:W-:Y:S01]  /*165300*/  BAR.SYNC.DEFER_BLOCKING 0x0 ;  /* 0x0000000000007b1d */ /* 0x000fe20000010000 */
[----:B------:R-:W-:-:S05]  /*165310*/  LOP3.LUT R2, R22, 0xffff, RZ, 0xc0, !PT ;  /* 0x0000ffff16027812 */ /* 0x000fca00078ec0ff */
[----:B------:R-:W3:Y:S01]  /*165320*/  LDL.LU R22, [R1+0x1e90] ;  /* 0x001e900001167983 */ /* 0x000ee20000300800 */
[----:B------:R-:W-:Y:S02]  /*165330*/  LOP3.LUT R4, R17, 0xffff, RZ, 0xc0, !PT ;  /* 0x0000ffff11047812 */ /* 0x000fe400078ec0ff */
[----:B--2---:R-:W-:Y:S02]  /*165340*/  LOP3.LUT R3, R18, 0xffff, RZ, 0xc0, !PT ;  /* 0x0000ffff12037812 */ /* 0x004fe400078ec0ff */
[----:B------:R-:W-:Y:S02]  /*165350*/  PRMT R16, R19, 0x4210, R4 ;  /* 0x0000421013107816 */ /* 0x000fe40000000004 */
[----:B------:R-:W-:Y:S02]  /*165360*/  PRMT R17, R20, 0x4210, R3 ;  /* 0x0000421014117816 */ /* 0x000fe40000000003 */
[----:B------:R-:W-:Y:S02]  /*165370*/  PRMT R18, R21, 0x4210, R2 ;  /* 0x0000421015127816 */ /* 0x000fe40000000002 */
[----:B----4-:R-:W-:-:S04]  /*165380*/  LOP3.LUT R5, R13, 0xffff, RZ, 0xc0, !PT ;  /* 0x0000ffff0d057812 */ /* 0x010fc800078ec0ff */
[----:B------:R-:W-:Y:S01]  /*165390*/  PRMT R19, R23, 0x4210, R5 ;  /* 0x0000421017137816 */ /* 0x000fe20000000005 */
[----:B---3--:R-:W-:Y:S04]  /*1653a0*/  STL [R1+0x6920], R22 ;  /* 0x0069201601007387 */ /* 0x008fe80000100800 */
[----:B------:R-:W0:Y:S01]  /*1653b0*/  LDS.128 R20, [R25] ;  /* 0x0000000019147984 */ /* 0x000e220000000c00 */
[----:B------:R-:W-:Y:S06]  /*1653c0*/  BAR.SYNC.DEFER_BLOCKING 0x0 ;  /* 0x0000000000007b1d */ /* 0x000fec0000010000 */
[----:B------:R-:W2:Y:S04]  /*1653d0*/  LDL.LU R13, [R1+0x1e5c] ;  /* 0x001e5c00010d7983 */ /* 0x000ea80000300800 */
[----:B------:R1:W-:Y:S04]  /*1653e0*/  STSM.16.M88.4 [R24], R8 ;  /* 0x0000000818007844 */ /* 0x0003e80000000200 */
[----:B0-----:R-:W-:Y:S04]  /*1653f0*/  STL.64 [R1+0x460], R20 ;  /* 0x0004601401007387 */ /* 0x001fe80000100a00 */
[----:B------:R-:W-:Y:S01]  /*165400*/  STL.64 [R1+0x468], R22 ;  /* 0x0004681601007387 */ /* 0x000fe20000100a00 */
[----:B------:R-:W-:Y:S06]  /*165410*/  BAR.SYNC.DEFER_BLOCKING 0x0 ;  /* 0x0000000000007b1d */ /* 0x000fec0000010000 */
[----:B------:R-:W3:Y:S04]  /*165420*/  LDL.LU R0, [R1+0x1cac] ;  /* 0x001cac0001007983 */ /* 0x000ee80000300800 */
[----:B------:R-:W4:Y:S04]  /*165430*/  LDL.LU R6, [R1+0x1ca8] ;  /* 0x001ca80001067983 */ /* 0x000f280000300800 */
[----:B------:R-:W4:Y:S04]  /*165440*/  LDL.LU R7, [R1+0x1a90] ;  /* 0x001a900001077983 */ /* 0x000f280000300800 */
[----:B-1----:R-:W4:Y:S04]  /*165450*/  LDL.LU R11, [R1+0x1a7c] ;  /* 0x001a7c00010b7983 */ /* 0x002f280000300800 */
[----:B------:R-:W0:Y:S01]  /*165460*/  LDS.128 R20, [R25] ;  /* 0x0000000019147984 */ /* 0x000e220000000c00 */
[----:B------:R-:W-:Y:S01]  /*165470*/  BAR.SYNC.DEFER_BLOCKING 0x0 ;  /* 0x0000000000007b1d */ /* 0x000fe20000010000 */
[----:B------:R-:W-:-:S05]  /*165480*/  PRMT R8, R29, 0x5210, R4 ;  /* 0x000052101d087816 */ /* 0x000fca0000000004 */
[----:B------:R-:W4:Y:S04]  /*165490*/  LDL.LU R12, [R1+0x1a88] ;  /* 0x001a8800010c7983 */ /* 0x000f280000300800 */
[----:B------:R-:W4:Y:S04]  /*1654a0*/  LDL.LU R14, [R1+0x1a64] ;  /* 0x001a6400010e7983 */ /* 0x000f280000300800 */
[----:B------:R-:W4:Y:S01]  /*1654b0*/  LDL.LU R15, [R1+0x21c] ;  /* 0x00021c00010f7983 */ /* 0x000f220000300800 */
[----:B------:R-:W-:Y:S02]  /*1654c0*/  PRMT R9, R27, 0x5210, R3 ;  /* 0x000052101b097816 */ /* 0x000fe40000000003 */
[----:B------:R-:W-:Y:S01]  /*1654d0*/  PRMT R10, R26, 0x5210, R2 ;  /* 0x000052101a0a7816 */ /* 0x000fe20000000002 */
[----:B------:R-:W-:Y:S04]  /*1654e0*/  STSM.16.M88.4 [R24], R16 ;  /* 0x0000001018007844 */ /* 0x000fe80000000200 */
[----:B0-----:R-:W-:Y:S04]  /*1654f0*/  STL.64 [R1+0x450], R20 ;  /* 0x0004501401007387 */ /* 0x001fe80000100a00 */
[----:B------:R0:W-:Y:S04]  /*165500*/  STL.64 [R1+0x458], R22 ;  /* 0x0004581601007387 */ /* 0x0001e80000100a00 */
        /* <DEDUP_REMOVED lines=9> */
[----:B--2---:R-:W-:-:S02]  /*1655a0*/  LOP3.LUT R3, R13, 0xffff, RZ, 0xc0, !PT ;  /* 0x0000ffff0d037812 */ /* 0x004fc400078ec0ff */
[----:B---3--:R-:W-:Y:S01]  /*1655b0*/  LOP3.LUT R4, R22, 0xffff, RZ, 0xc0, !PT ;  /* 0x0000ffff16047812 */ /* 0x008fe200078ec0ff */
[----:B----4-:R-:W-:Y:S04]  /*1655c0*/  STL.64 [R1+0x6908], R18 ;  /* 0x0069081201007387 */ /* 0x010fe80000100a00 */
[----:B------:R0:W-:Y:S04]  /*1655d0*/  STL.64 [R1+0x6900], R16 ;  /* 0x0069001001007387 */ /* 0x0001e80000100a00 */
[----:B------:R-:W2:Y:S04]  /*1655e0*/  LDL.LU R20, [R1+0x1ae0] ;  /* 0x001ae00001147983 */ /* 0x000ea80000300800 */
[----:B------:R-:W2:Y:S04]  /*1655f0*/  LDL.LU R21, [R1+0x1ac8] ;  /* 0x001ac80001157983 */ /* 0x000ea80000300800 */
[----:B------:R-:W3:Y:S01]  /*165600*/  LDL.LU R22, [R1+0x1ac0] ;  /* 0x001ac00001167983 */ /* 0x000ee20000300800 */
[----:B------:R-:W-:-:S02]  /*165610*/  LOP3.LUT R2, R0, 0xffff, RZ, 0xc0, !PT ;  /* 0x0000ffff00027812 */ /* 0x000fc400078ec0ff */
[----:B------:R-:W-:Y:S02]  /*165620*/  LOP3.LUT R0, R6, 0xffff, RZ, 0xc0, !PT ;  /* 0x0000ffff06007812 */ /* 0x000fe400078ec0ff */
[----:B0-----:R-:W-:Y:S02]  /*165630*/  PRMT R16, R7, 0x4210, R4 ;  /* 0x0000421007107816 */ /* 0x001fe40000000004 */
[----:B------:R-:W-:Y:S02]  /*165640*/  PRMT R17, R11, 0x4210, R3 ;  /* 0x000042100b117816 */ /* 0x000fe40000000003 */
[----:B------:R-:W-:Y:S02]  /*165650*/  PRMT R18, R12, 0x4210, R2 ;  /* 0x000042100c127816 */ /* 0x000fe40000000002 */
[----:B------:R-:W-:Y:S01]  /*165660*/  PRMT R19, R14, 0x4210, R0 ;  /* 0x000042100e137816 */ /* 0x000fe20000000000 */
[----:B------:R-:W-:Y:S06]  /*165670*/  BAR.SYNC.DEFER_BLOCKING 0x0 ;  /* 0x0000000000007b1d */ /* 0x000fec0000010000 */
[----:B---3--:R-:W-:Y:S04]  /*165680*/  STL.64 [R1+0x6918], R22 ;  /* 0x0069181601007387 */ /* 0x008fe80000100a00 */
[----:B--2---:R-:W-:Y:S04]  /*165690*/  STL.64 [R1+0x6910], R20 ;  /* 0x0069101401007387 */ /* 0x004fe80000100a00 */
[----:B------:R-:W0:Y:S01]  /*1656a0*/  LDS.128 R20, [R25] ;  /* 0x0000000019147984 */ /* 0x000e220000000c00 */
[----:B------:R-:W-:Y:S06]  /*1656b0*/  BAR.SYNC.DEFER_BLOCKING 0x0 ;  /* 0x0000000000007b1d */ /* 0x000fec0000010000 */
[----:B------:R-:W2:Y:S04]  /*1656c0*/  LDL.LU R13, [R1+0x89c] ;  /* 0x00089c00010d7983 */ /* 0x000ea80000300800 */
[----:B------:R-:W-:Y:S01]  /*1656d0*/  STSM.16.M88.4 [R24], R16 ;  /* 0x0000001018007844 */ /* 0x000fe20000000200 */
[----:B------:R-:W-:Y:S06]  /*1656e0*/  BAR.SYNC.DEFER_BLOCKING 0x0 ;  /* 0x0000000000007b1d */ /* 0x000fec0000010000 */
[----:B------:R-:W1:Y:S04]  /*1656f0*/  LDS.128 R16, [R25] ;  /* 0x0000000019107984 */ /* 0x000e680000000c00 */
[----:B0-----:R-:W-:Y:S04]  /*165700*/  STL.64 [R1+0x440], R20 ;  /* 0x0004401401007387 */ /* 0x001fe80000100a00 */
[----:B------:R0:W-:Y:S04]  /*165710*/  STL.64 [R1+0x448], R22 ;  /* 0x0004481601007387 */ /* 0x0001e80000100a00 */
[----:B0-----:R-:W3:Y:S04]  /*165720*/  LDL.LU.64 R22, [R1+0x6918] ;  /* 0x0069180001167983 */ /* 0x001ee80000300a00 */
[----:B------:R-:W4:Y:S04]  /*165730*/  LDL.LU.64 R20, [R1+0x6910] ;  /* 0x0069100001147983 */ /* 0x000f280000300a00 */
[----:B-1----:R-:W-:Y:S04]  /*165740*/  STL.64 [R1+0x430], R16 ;  /* 0x0004301001007387 */ /* 0x002fe80000100a00 */
[----:B------:R0:W-:Y:S04]  /*165750*/  STL.64 [R1+0x438], R18 ;  /* 0x0004381201007387 */ /* 0x0001e80000100a00 */
[----:B0-----:R-:W2:Y:S04]  /*165760*/  LDL.LU.64 R18, [R1+0x6908] ;  /* 0x0069080001127983 */ /* 0x001ea80000300a00 */
[----:B------:R-:W4:Y:S01]  /*165770*/  LDL.LU.64 R16, [R1+0x6900] ;  /* 0x0069000001107983 */ /* 0x000f220000300a00 */
[----:B------:R-:W-:Y:S01]  /*165780*/  PRMT R11, R15, 0x5210, R5 ;  /* 0x000052100f0b7816 */ /* 0x000fe20000000005 */
[----:B------:R-:W-:Y:S06]  /*165790*/  BAR.SYNC.DEFER_BLOCKING 0x0 ;  /* 0x0000000000007b1d */ /* 0x000fec0000010000 */
[----:B------:R0:W-:Y:S01]  /*1657a0*/  STSM.16.M88.4 [R24], R8 ;  /* 0x0000000818007844 */ /* 0x0001e20000000200 */
[----:B------:R-:W-:-:S02]  /*1657b0*/  PRMT R6, R29, 0x5210, R4 ;  /* 0x000052101d067816 */ /* 0x000fc40000000004 */
[----:B------:R-:W-:Y:S01]  /*1657c0*/  LOP3.LUT R4, R26, 0xffff, RZ, 0xc0, !PT ;  /* 0x0000ffff1a047812 */ /* 0x000fe200078ec0ff */
[----:B------:R-:W4:Y:S01]  /*1657d0*/  LDL.LU R29, [R1+0x3b0] ;  /* 0x0003b000011d7983 */ /* 0x000f220000300800 */
[----:B0-----:R-:W-:Y:S01]  /*1657e0*/  LOP3.LUT R9, R27, 0xffff, RZ, 0xc0, !PT ;  /* 0x0000ffff1b097812 */ /* 0x001fe200078ec0ff */
[----:B------:R-:W-:Y:S01]  /*1657f0*/  BAR.SYNC.DEFER_BLOCKING 0x0 ;  /* 0x0000000000007b1d */ /* 0x000fe20000010000 */
[----:B---3--:R-:W-:-:S05]  /*165800*/  PRMT R2, R23, 0x5210, R2 ;  /* 0x0000521017027816 */ /* 0x008fca0000000002 */
[----:B------:R-:W3:Y:S04]  /*165810*/  LDL.LU R23, [R1+0x3a4] ;  /* 0x0003a40001177983 */ /* 0x000ee80000300800 */
[----:B------:R-:W3:Y:S04]  /*165820*/  LDL.LU R27, [R1+0x3ac] ;  /* 0x0003ac00011b7983 */ /* 0x000ee80000300800 */
[----:B------:R-:W3:Y:S01]  /*165830*/  LDL.LU R26, [R1+0x1ea0] ;  /* 0x001ea000011a7983 */ /* 0x000ee20000300800 */
[----:B--2---:R-:W-:-:S04]  /*165840*/  LOP3.LUT R5, R19, 0xffff, RZ, 0xc0, !PT ;  /* 0x0000ffff13057812 */ /* 0x004fc800078ec0ff */
[----:B------:R-:W-:Y:S02]  /*165850*/  PRMT R19, R13, 0x4210, R5 ;  /* 0x000042100d137816 */ /* 0x000fe40000000005 */
[----:B------:R-:W0:Y:S01]  /*165860*/  LDS.128 R12, [R25] ;  /* 0x00000000190c7984 */ /* 0x000e220000000c00 */
[----:B------:R-:W-:Y:S02]  /*165870*/  LOP3.LUT R8, R18, 0xffff, RZ, 0xc0, !PT ;  /* 0x0000ffff12087812 */ /* 0x000fe400078ec0ff */
[----:B----4-:R-:W-:Y:S02]  /*165880*/  PRMT R3, R16, 0x5210, R3 ;  /* 0x0000521010037816 */ /* 0x010fe40000000003 */
[----:B------:R-:W-:Y:S02]  /*165890*/  PRMT R0, R17, 0x5210, R0 ;  /* 0x0000521011007816 */ /* 0x000fe40000000000 */
[----:B------:R-:W-:Y:S02]  /*1658a0*/  PRMT R18, R22, 0x4210, R4 ;  /* 0x0000421016127816 */ /* 0x000fe40000000004 */
[----:B------:R-:W-:-:S02]  /*1658b0*/  PRMT R16, R20, 0x4210, R8 ;  /* 0x0000421014107816 */ /* 0x000fc40000000008 */
[----:B------:R-:W-:Y:S01]  /*1658c0*/  PRMT R17, R21, 0x4210, R9 ;  /* 0x0000421015117816 */ /* 0x000fe20000000009 */
[----:B------:R1:W-:Y:S04]  /*1658d0*/  STL.64 [R1+0x68f0], R18 ;  /* 0x0068f01201007387 */ /* 0x0003e80000100a00 */
[----:B------:R2:W-:Y:S01]  /*1658e0*/  STL.64 [R1+0x68e8], R16 ;  /* 0x0068e81001007387 */ /* 0x0005e20000100a00 */
[----:B-1----:R-:W-:Y:S02]  /*1658f0*/  IMAD.MOV.U32 R18, RZ, RZ, R2 ;  /* 0x000000ffff127224 */ /* 0x002fe400078e0002 */
[----:B------:R-:W-:Y:S02]  /*165900*/  IMAD.MOV.U32 R19, RZ, RZ, R0 ;  /* 0x000000ffff137224 */ /* 0x000fe400078e0000 */
[----:B--2---:R-:W-:-:S02]  /*165910*/  IMAD.MOV.U32 R16, RZ, RZ, R6 ;  /* 0x000000ffff107224 */ /* 0x004fc400078e0006 */
[----:B------:R-:W-:Y:S01]  /*165920*/  IMAD.MOV.U32 R17, RZ, RZ, R3 ;  /* 0x000000ffff117224 */ /* 0x000fe200078e0003 */
[----:B------:R-:W-:Y:S06]  /*165930*/  BAR.SYNC.DEFER_BLOCKING 0x0 ;  /* 0x0000000000007b1d */ /* 0x000fec0000010000 */
[----:B------:R-:W-:Y:S02]  /*165940*/  STSM.16.M88.4 [R24], R16 ;  /* 0x0000001018007844 */ /* 0x000fe40000000200 */
[----:B------:R-:W-:Y:S06]  /*165950*/  BAR.SYNC.DEFER_BLOCKING 0x0 ;  /* 0x0000000000007b1d */ /* 0x000fec0000010000 */
[----:B------:R-:W1:Y:S04]  /*165960*/  LDS.128 R16, [R25] ;  /* 0x0000000019107984 */ /* 0x000e680000000c00 */
[----:B0-----:R0:W-:Y:S04]  /*165970*/  STL.64 [R1+0x420], R12 ;  /* 0x0004200c01007387 */ /* 0x0011e80000100a00 */
[----:B------:R2:W-:Y:S04]  /*165980*/  STL.64 [R1+0x428], R14 ;  /* 0x0004280e01007387 */ /* 0x0005e80000100a00 */
[----:B0-----:R-:W4:Y:S04]  /*165990*/  LDL.LU R12, [R1+0x68f8] ;  /* 0x0068f800010c7983 */ /* 0x001f280000300800 */
[----:B------:R-:W4:Y:S04]  /*1659a0*/  LDL.LU R3, [R1+0x1e9c] ;  /* 0x001e9c0001037983 */ /* 0x000f280000300800 */
[----:B------:R-:W4:Y:S04]  /*1659b0*/  LDL.LU R2, [R1+0x1d5c] ;  /* 0x001d5c0001027983 */ /* 0x000f280000300800 */
[----:B------:R-:W4:Y:S04]  /*1659c0*/  LDL.LU R0, [R1+0x1d58] ;  /* 0x001d580001007983 */ /* 0x000f280000300800 */
[----:B------:R-:W4:Y:S04]  /*1659d0*/  LDL.LU R6, [R1+0x1b00] ;  /* 0x001b000001067983 */ /* 0x000f280000300800 */
[----:B------:R-:W4:Y:S04]  /*1659e0*/  LDL.LU R7, [R1+0x1af4] ;  /* 0x001af40001077983 */ /* 0x000f280000300800 */
[----:B--2---:R-:W2:Y:S04]  /*1659f0*/  LDL.LU R14, [R1+0x1ae8] ;  /* 0x001ae800010e7983 */ /* 0x004ea80000300800 */
[----:B------:R-:W2:Y:S04]  /*165a00*/  LDL.LU R11, [R1+0x1ad8] ;  /* 0x001ad800010b7983 */ /* 0x000ea80000300800 */
[----:B------:R-:W2:Y:S04]  /*165a10*/  LDL.LU R21, [R1+0x1cc] ;  /* 0x0001cc0001157983 */ /* 0x000ea80000300800 */
[----:B-1----:R-:W-:Y:S04]  /*165a20*/  STL.64 [R1+0x410], R16 ;  /* 0x0004101001007387 */ /* 0x002fe80000100a00 */
[----:B------:R0:W-:Y:S04]  /*165a30*/  STL.64 [R1+0x418], R18 ;  /* 0x0004181201007387 */ /* 0x0001e80000100a00 */
[----:B0-----:R-:W3:Y:S04]  /*165a40*/  LDL.LU.64 R18, [R1+0x68f0] ;  /* 0x0068f00001127983 */ /* 0x001ee80000300a00 */
[----:B------:R-:W3:Y:S01]  /*165a50*/  LDL.LU.64 R16, [R1+0x68e8] ;  /* 0x0068e80001107983 */ /* 0x000ee20000300a00 */
[----:B------:R-:W-:Y:S01]  /*165a60*/  BAR.SYNC.DEFER_BLOCKING 0x0 ;  /* 0x0000000000007b1d */ /* 0x000fe20000010000 */
[----:B------:R-:W-:-:S05]  /*165a70*/  PRMT R8, R29, 0x5210, R8 ;  /* 0x000052101d087816 */ /* 0x000fca0000000008 */
[----:B------:R-:W2:Y:S04]  /*165a80*/  LDL.LU R13, [R1+0x3bc] ;  /* 0x0003bc00010d7983 */ /* 0x000ea80000300800 */
[----:B------:R-:W2:Y:S04]  /*165a90*/  LDL.LU R29, [R1+0x3b8] ;  /* 0x0003b800011d7983 */ /* 0x000ea80000300800 */
[----:B---3--:R0:W-:Y:S04]  /*165aa0*/  STSM.16.M88.4 [R24], R16 ;  /* 0x0000001018007844 */ /* 0x0081e80000000200 */
[----:B0-----:R-:W3:Y:S04]  /*165ab0*/  LDL.LU R17, [R1+0x3b4] ;  /* 0x0003b40001117983 */ /* 0x001ee80000300800 */
[----:B------:R-:W2:Y:S01]  /*165ac0*/  LDL.LU R15, [R1+0x1bc] ;  /* 0x0001bc00010f7983 */ /* 0x000ea20000300800 */
[----:B------:R-:W-:-:S02]  /*165ad0*/  PRMT R10, R27, 0x5210, R4 ;  /* 0x000052101b0a7816 */ /* 0x000fc40000000004 */
[----:B----4-:R-:W-:Y:S02]  /*165ae0*/  LOP3.LUT R3, R3, 0xffff, RZ, 0xc0, !PT ;  /* 0x0000ffff03037812 */ /* 0x010fe400078ec0ff */
[----:B------:R-:W-:Y:S02]  /*165af0*/  LOP3.LUT R2, R2, 0xffff, RZ, 0xc0, !PT ;  /* 0x0000ffff02027812 */ /* 0x000fe400078ec0ff */
[----:B------:R-:W-:Y:S02]  /*165b00*/  LOP3.LUT R0, R0, 0xffff, RZ, 0xc0, !PT ;  /* 0x0000ffff00007812 */ /* 0x000fe400078ec0ff */
[----:B------:R-:W-:Y:S01]  /*165b10*/  PRMT R9, R23, 0x5210, R9 ;  /* 0x0000521017097816 */ /* 0x000fe20000000009 */
[----:B------:R-:W-:Y:S06]  /*165b20*/  BAR.SYNC.DEFER_BLOCKING 0x0 ;  /* 0x0000000000007b1d */ /* 0x000fec0000010000 */
[----:B--2---:R-:W-:Y:S04]  /*165b30*/  STL [R1+0x68d0], R15 ;  /* 0x0068d00f01007387 */ /* 0x004fe80000100800 */
[----:B------:R0:W-:Y:S04]  /*165b40*/  STL.64 [R1+0x68c8], R12 ;  /* 0x0068c80c01007387 */ /* 0x0001e80000100a00 */
[----:B------:R-:W3:Y:S04]  /*165b50*/  LDL.LU R16, [R1+0x5b08] ;  /* 0x005b080001107983 */ /* 0x000ee80000300800 */
[----:B------:R-:W2:Y:S04]  /*165b60*/  LDL.LU R27, [R1+0x5b04] ;  /* 0x005b0400011b7983 */ /* 0x000ea80000300800 */
[----:B------:R-:W4:Y:S04]  /*165b70*/  LDL.LU R18, [R1+0x5ab8] ;  /* 0x005ab80001127983 */ /* 0x000f280000300800 */
[----:B------:R-:W4:Y:S01]  /*165b80*/  LDL.LU R19, [R1+0x5ab4] ;  /* 0x005ab40001137983 */ /* 0x000f220000300800 */
[----:B------:R-:W-:-:S02]  /*165b90*/  LOP3.LUT R4, R26, 0xffff, RZ, 0xc0, !PT ;  /* 0x0000ffff1a047812 */ /* 0x000fc400078ec0ff */
[----:B0-----:R-:W-:Y:S02]  /*165ba0*/  PRMT R13, R7, 0x4210, R3 ;  /* 0x00004210070d7816 */ /* 0x001fe40000000003 */
[----:B------:R-:W-:Y:S02]  /*165bb0*/  PRMT R12, R6, 0x4210, R4 ;  /* 0x00004210060c7816 */ /* 0x000fe40000000004 */
[----:B------:R-:W-:Y:S02]  /*165bc0*/  PRMT R14, R14, 0x4210, R2 ;  /* 0x000042100e0e7816 */ /* 0x000fe40000000002 */
[--C-:B------:R-:W-:Y:S01]  /*165bd0*/  PRMT R15, R11, 0x4210, R0.reuse ;  /* 0x000042100b0f7816 */ /* 0x100fe20000000000 */
[----:B----4-:R-:W-:Y:S04]  /*165be0*/  STL.64 [R1+0x68e0], R18 ;  /* 0x0068e01201007387 */ /* 0x010fe80000100a00 */
[----:B---3--:R-:W-:Y:S04]  /*165bf0*/  STL.64 [R1+0x68d8], R16 ;  /* 0x0068d81001007387 */ /* 0x008fe80000100a00 */
[----:B------:R-:W0:Y:S01]  /*165c00*/  LDS.128 R16, [R25] ;  /* 0x0000000019107984 */ /* 0x000e220000000c00 */
[----:B------:R-:W-:Y:S06]  /*165c10*/  BAR.SYNC.DEFER_BLOCKING 0x0 ;  /* 0x0000000000007b1d */ /* 0x000fec0000010000 */
[----:B------:R-:W3:Y:S04]  /*165c20*/  LDL.LU R20, [R1+0x1b34] ;  /* 0x001b340001147983 */ /* 0x000ee80000300800 */
[----:B------:R-:W4:Y:S04]  /*165c30*/  LDL.LU R22, [R1+0x1b18] ;  /* 0x001b180001167983 */ /* 0x000f280000300800 */
[----:B------:R-:W4:Y:S04]  /*165c40*/  LDL.LU R23, [R1+0x1b24] ;  /* 0x001b240001177983 */ /* 0x000f280000300800 */
[----:B------:R-:W4:Y:S04]  /*165c50*/  LDL.LU R26, [R1+0x1b10] ;  /* 0x001b1000011a7983 */ /* 0x000f280000300800 */
[----:B------:R-:W-:Y:S01]  /*165c60*/  STSM.16.M88.4 [R24], R12 ;  /* 0x0000000c18007844 */ /* 0x000fe20000000200 */
[----:B------:R-:W-:Y:S06]  /*165c70*/  BAR.SYNC.DEFER_BLOCKING 0x0 ;  /* 0x0000000000007b1d */ /* 0x000fec0000010000 */
[----:B------:R-:W1:Y:S04]  /*165c80*/  LDS.128 R12, [R25] ;  /* 0x00000000190c7984 */ /* 0x000e680000000c00 */
[----:B0-----:R-:W-:Y:S04]  /*165c90*/  STL.64 [R1+0x400], R16 ;  /* 0x0004001001007387 */ /* 0x001fe80000100a00 */
[----:B------:R0:W-:Y:S04]  /*165ca0*/  STL.64 [R1+0x408], R18 ;  /* 0x0004081201007387 */ /* 0x0001e80000100a00 */
[----:B0-----:R-:W3:Y:S04]  /*165cb0*/  LDL.LU.64 R18, [R1+0x68e0] ;  /* 0x0068e00001127983 */ /* 0x001ee80000300a00 */
[----:B------:R-:W2:Y:S04]  /*165cc0*/  LDL.LU.64 R16, [R1+0x68d8] ;  /* 0x0068d80001107983 */ /* 0x000ea80000300a00 */
[----:B-1----:R-:W-:Y:S04]  /*165cd0*/  STL.64 [R1+0x3f0], R12 ;  /* 0x0003f00c01007387 */ /* 0x002fe80000100a00 */
[----:B------:R0:W-:Y:S04]  /*165ce0*/  STL.64 [R1+0x3f8], R14 ;  /* 0x0003f80e01007387 */ /* 0x0001e80000100a00 */
[----:B0-----:R-:W4:Y:S04]  /*165cf0*/  LDL.LU R15, [R1+0x68d0] ;  /* 0x0068d000010f7983 */ /* 0x001f280000300800 */
[----:B------:R-:W3:Y:S01]  /*165d00*/  LDL.LU.64 R12, [R1+0x68c8] ;  /* 0x0068c800010c7983 */ /* 0x000ee20000300a00 */
[----:B------:R-:W-:Y:S01]  /*165d10*/  PRMT R11, R21, 0x5210, R5 ;  /* 0x00005210150b7816 */ /* 0x000fe20000000005 */
[----:B------:R-:W-:Y:S06]  /*165d20*/  BAR.SYNC.DEFER_BLOCKING 0x0 ;  /* 0x0000000000007b1d */ /* 0x000fec0000010000 */
[----:B------:R-:W-:Y:S02]  /*165d30*/  STSM.16.M88.4 [R24], R8 ;  /* 0x0000000818007844 */ /* 0x000fe40000000200 */
[----:B------:R-:W-:Y:S01]  /*165d40*/  BAR.SYNC.DEFER_BLOCKING 0x0 ;  /* 0x0000000000007b1d */ /* 0x000fe20000010000 */
[----:B----4-:R-:W-:-:S02]  /*165d50*/  PRMT R15, R15, 0x5210, R0 ;  /* 0x000052100f0f7816 */ /* 0x010fc40000000000 */
[----:B---3--:R-:W-:Y:S02]  /*165d60*/  PRMT R21, R13, 0x5210, R4 ;  /* 0x000052100d157816 */ /* 0x008fe40000000004 */
[----:B------:R-:W-:Y:S02]  /*165d70*/  PRMT R13, R29, 0x5210, R3 ;  /* 0x000052101d0d7816 */ /* 0x000fe40000000003 */
[----:B------:R-:W3:Y:S04]  /*165d80*/  LDL.LU R29, [R1+0x3cc] ;  /* 0x0003cc00011d7983 */ /* 0x000ee80000300800 */
[----:B------:R-:W-:Y:S04]  /*165d90*/  STL [R1+0x68c0], R15 ;  /* 0x0068c00f01007387 */ /* 0x000fe80000100800 */
[----:B------:R-:W-:Y:S04]  /*165da0*/  STL.64 [R1+0x68b8], R12 ;  /* 0x0068b80c01007387 */ /* 0x000fe80000100a00 */
[----:B------:R-:W0:Y:S04]  /*165db0*/  LDS.128 R12, [R25] ;  /* 0x00000000190c7984 */ /* 0x000e280000000c00 */
[----:B0-----:R-:W-:Y:S04]  /*165dc0*/  STL.64 [R1+0x3e0], R12 ;  /* 0x0003e00c01007387 */ /* 0x001fe80000100a00 */
[----:B------:R0:W-:Y:S04]  /*165dd0*/  STL.64 [R1+0x3e8], R14 ;  /* 0x0003e80e01007387 */ /* 0x0001e80000100a00 */
[----:B0-----:R-:W4:Y:S04]  /*165de0*/  LDL.LU R15, [R1+0x68c0] ;  /* 0x0068c000010f7983 */ /* 0x001f280000300800 */
[----:B------:R-:W3:Y:S04]  /*165df0*/  LDL.LU.64 R12, [R1+0x68b8] ;  /* 0x0068b800010c7983 */ /* 0x000ee80000300a00 */
        /* <DEDUP_REMOVED lines=8> */
[----:B------:R-:W3:Y:S01]  /*165e80*/  LDL.LU R14, [R1+0x1b4c] ;  /* 0x001b4c00010e7983 */ /* 0x000ee20000300800 */
[----:B--2---:R-:W-:-:S02]  /*165e90*/  PRMT R17, R17, 0x5210, R2 ;  /* 0x0000521011117816 */ /* 0x004fc40000000002 */
[----:B------:R-:W-:Y:S02]  /*165ea0*/  LOP3.LUT R8, R16, 0xffff, RZ, 0xc0, !PT ;  /* 0x0000ffff10087812 */ /* 0x000fe400078ec0ff */
[----:B------:R-:W-:Y:S02]  /*165eb0*/  LOP3.LUT R27, R27, 0xffff, RZ, 0xc0, !PT ;  /* 0x0000ffff1b1b7812 */ /* 0x000fe400078ec0ff */
[----:B------:R-:W-:Y:S01]  /*165ec0*/  LOP3.LUT R5, R19, 0xffff, RZ, 0xc0, !PT ;  /* 0x0000ffff13057812 */ /* 0x000fe200078ec0ff */
[----:B------:R-:W-:Y:S06]  /*165ed0*/  BAR.SYNC.DEFER_BLOCKING 0x0 ;  /* 0x0000000000007b1d */ /* 0x000fec0000010000 */
[----:B---3--:R0:W-:Y:S04]  /*165ee0*/  STL [R1+0x68b4], R14 ;  /* 0x0068b40e01007387 */ /* 0x0081e80000100800 */
[----:B------:R1:W-:Y:S01]  /*165ef0*/  STL [R1+0x68b0], R12 ;  /* 0x0068b00c01007387 */ /* 0x0003e20000100800 */
[----:B0-----:R-:W-:-:S03]  /*165f00*/  IMAD.MOV.U32 R14, RZ, RZ, R17 ;  /* 0x000000ffff0e7224 */ /* 0x001fc600078e0011 */
[----:B------:R-:W2:Y:S01]  /*165f10*/  LDL.LU R17, [R1+0x1b38] ;  /* 0x001b380001117983 */ /* 0x000ea20000300800 */
[----:B-1----:R-:W-:-:S05]  /*165f20*/  IMAD.MOV.U32 R12, RZ, RZ, R21 ;  /* 0x000000ffff0c7224 */ /* 0x002fca00078e0015 */
[----:B----4-:R-:W-:Y:S01]  /*165f30*/  STSM.16.M88.4 [R24], R12 ;  /* 0x0000000c18007844 */ /* 0x010fe20000000200 */
[----:B------:R-:W-:Y:S06]  /*165f40*/  BAR.SYNC.DEFER_BLOCKING 0x0 ;  /* 0x0000000000007b1d */ /* 0x000fec0000010000 */
[----:B------:R-:W0:Y:S01]  /*165f50*/  LDS.128 R12, [R25] ;  /* 0x00000000190c7984 */ /* 0x000e220000000c00 */
[----:B------:R-:W-:Y:S02]  /*165f60*/  PRMT R16, R20, 0x4210, R8 ;  /* 0x0000421014107816 */ /* 0x000fe40000000008 */
[----:B------:R-:W-:-:S02]  /*165f70*/  LOP3.LUT R2, R18, 0xffff, RZ, 0xc0, !PT ;  /* 0x0000ffff12027812 */ /* 0x000fc400078ec0ff */
[----:B------:R-:W-:Y:S02]  /*165f80*/  PRMT R20, R22, 0x4210, R27 ;  /* 0x0000421016147816 */ /* 0x000fe4000000001b */
[----:B------:R-:W-:Y:S02]  /*165f90*/  PRMT R18, R23, 0x4210, R2 ;  /* 0x0000421017127816 */ /* 0x000fe40000000002 */
[----:B------:R-:W-:Y:S01]  /*165fa0*/  PRMT R19, R26, 0x4210, R5 ;  /* 0x000042101a137816 */ /* 0x000fe20000000005 */
[----:B------:R-:W-:Y:S06]  /*165fb0*/  BAR.SYNC.DEFER_BLOCKING 0x0 ;  /* 0x0000000000007b1d */ /* 0x000fec0000010000 */
[----:B--2---:R1:W-:Y:S04]  /*165fc0*/  STL [R1+0x68ac], R17 ;  /* 0x0068ac1101007387 */ /* 0x0043e80000100800 */
[----:B------:R-:W2:Y:S04]  /*165fd0*/  LDL.LU R23, [R1+0x1ac] ;  /* 0x0001ac0001177983 */ /* 0x000ea80000300800 */
[----:B0-----:R-:W-:Y:S01]  /*165fe0*/  STL.64 [R1+0x3d0], R12 ;  /* 0x0003d00c01007387 */ /* 0x001fe20000100a00 */
[----:B-1----:R-:W-:-:S03]  /*165ff0*/  IMAD.MOV.U32 R17, RZ, RZ, R20 ;  /* 0x000000ffff117224 */ /* 0x002fc600078e0014 */
[----:B------:R0:W-:Y:S04]  /*166000*/  STL.64 [R1+0x3d8], R14 ;  /* 0x0003d80e01007387 */ /* 0x0001e80000100a00 */
[----:B------:R1:W-:Y:S04]  /*166010*/  STSM.16.M88.4 [R24], R16 ;  /* 0x0000001018007844 */ /* 0x0003e80000000200 */
[----:B0-----:R-:W3:Y:S04]  /*166020*/  LDL.LU R14, [R1+0x68b4] ;  /* 0x0068b400010e7983 */ /* 0x001ee80000300800 */
[----:B------:R-:W4:Y:S04]  /*166030*/  LDL.LU R12, [R1+0x68b0] ;  /* 0x0068b000010c7983 */ /* 0x000f280000300800 */
[----:B------:R-:W4:Y:S04]  /*166040*/  LDL.LU R13, [R1+0x74c] ;  /* 0x00074c00010d7983 */ /* 0x000f280000300800 */
[----:B-1----:R-:W2:Y:S04]  /*166050*/  LDL.LU R17, [R1+0x68ac] ;  /* 0x0068ac0001117983 */ /* 0x002ea80000300800 */
[----:B------:R-:W3:Y:S04]  /*166060*/  LDL.LU R16, [R1+0x73c] ;  /* 0x00073c0001107983 */ /* 0x000ee80000300800 */
[----:B------:R-:W4:Y:S01]  /*166070*/  LDL.LU R15, [R1+0x75c] ;  /* 0x00075c00010f7983 */ /* 0x000f220000300800 */
[----:B------:R-:W-:-:S02]  /*166080*/  PRMT R10, R10, 0x5210, R2 ;  /* 0x000052100a0a7816 */ /* 0x000fc40000000002 */
[----:B------:R-:W-:Y:S02]  /*166090*/  LOP3.LUT R4, R4, 0xffff, RZ, 0xc0, !PT ;  /* 0x0000ffff04047812 */ /* 0x000fe400078ec0ff */
[----:B------:R-:W-:Y:S02]  /*1660a0*/  LOP3.LUT R3, R3, 0xffff, RZ, 0xc0, !PT ;  /* 0x0000ffff03037812 */ /* 0x000fe400078ec0ff */
[----:B------:R-:W-:Y:S02]  /*1660b0*/  PRMT R8, R29, 0x5210, R8 ;  /* 0x000052101d087816 */ /* 0x000fe40000000008 */
[----:B------:R-:W-:Y:S01]  /*1660c0*/  PRMT R9, R9, 0x5210, R27 ;  /* 0x0000521009097816 */ /* 0x000fe2000000001b */
[----:B------:R-:W-:Y:S06]  /*1660d0*/  BAR.SYNC.DEFER_BLOCKING 0x0 ;  /* 0x0000000000007b1d */ /* 0x000fec0000010000 */
[----:B----4-:R2:W-:Y:S04]  /*1660e0*/  STL [R1+0x6898], R15 ;  /* 0x0068980f01007387 */ /* 0x0105e80000100800 */
[----:B------:R0:W-:Y:S04]  /*1660f0*/  STL.64 [R1+0x6890], R12 ;  /* 0x0068900c01007387 */ /* 0x0001e80000100a00 */
[----:B------:R-:W4:Y:S04]  /*166100*/  LDL.LU R18, [R1+0x19c] ;  /* 0x00019c0001127983 */ /* 0x000f280000300800 */
[----:B------:R-:W4:Y:S01]  /*166110*/  LDL.LU R19, [R1+0x5b24] ;  /* 0x005b240001137983 */ /* 0x000f220000300800 */
[----:B------:R-:W-:-:S02]  /*166120*/  LOP3.LUT R2, R0, 0xffff, RZ, 0xc0, !PT ;  /* 0x0000ffff00027812 */ /* 0x000fc400078ec0ff */
[----:B------:R-:W-:-:S04]  /*166130*/  LOP3.LUT R0, R6, 0xffff, RZ, 0xc0, !PT ;  /* 0x0000ffff06007812 */ /* 0x000fc800078ec0ff */
[----:B--2---:R-:W-:Y:S02]  /*166140*/  PRMT R15, R17, 0x4210, R0 ;  /* 0x00004210110f7816 */ /* 0x004fe40000000000 */
[----:B0-----:R-:W-:Y:S02]  /*166150*/  PRMT R12, R7, 0x4210, R4 ;  /* 0x00004210070c7816 */ /* 0x001fe40000000004 */
[----:B------:R-:W-:Y:S02]  /*166160*/  PRMT R13, R11, 0x4210, R3 ;  /* 0x000042100b0d7816 */ /* 0x000fe40000000003 */
[----:B---3--:R-:W-:Y:S01]  /*166170*/  PRMT R14, R14, 0x4210, R2 ;  /* 0x000042100e0e7816 */ /* 0x008fe20000000002 */
[----:B----4-:R-:W-:Y:S04]  /*166180*/  STL.64 [R1+0x68a0], R18 ;  /* 0x0068a01201007387 */ /* 0x010fe80000100a00 */
[----:B------:R-:W-:Y:S04]  /*166190*/  STL [R1+0x689c], R16 ;  /* 0x00689c1001007387 */ /* 0x000fe80000100800 */
        /* <DEDUP_REMOVED lines=10> */
[----:B------:R-:W1:Y:S04]  /*166240*/  LDS.128 R12, [R25] ;  /* 0x00000000190c7984 */ /* 0x000e680000000c00 */
[----:B0-----:R-:W-:Y:S04]  /*166250*/  STL.64 [R1+0x3c0], R16 ;  /* 0x0003c01001007387 */ /* 0x001fe80000100a00 */
[----:B------:R0:W-:Y:S04]  /*166260*/  STL.64 [R1+0x3c8], R18 ;  /* 0x0003c81201007387 */ /* 0x0001e80000100a00 */
[----:B0-----:R-:W2:Y:S04]  /*166270*/  LDL.LU.64 R18, [R1+0x68a0] ;  /* 0x0068a00001127983 */ /* 0x001ea80000300a00 */
[----:B------:R-:W3:Y:S04]  /*166280*/  LDL.LU R16, [R1+0x689c] ;  /* 0x00689c0001107983 */ /* 0x000ee80000300800 */
[----:B-1----:R-:W-:Y:S04]  /*166290*/  STL.64 [R1+0x3b0], R12 ;  /* 0x0003b00c01007387 */ /* 0x002fe80000100a00 */
[----:B------:R0:W-:Y:S04]  /*1662a0*/  STL.64 [R1+0x3b8], R14 ;  /* 0x0003b80e01007387 */ /* 0x0001e80000100a00 */
[----:B0-----:R-:W4:Y:S04]  /*1662b0*/  LDL.LU R15, [R1+0x6898] ;  /* 0x00689800010f7983 */ /* 0x001f280000300800 */
[----:B------:R-:W2:Y:S01]  /*1662c0*/  LDL.LU.64 R12, [R1+0x6890] ;  /* 0x00689000010c7983 */ /* 0x000ea20000300a00 */
[----:B------:R-:W-:Y:S01]  /*1662d0*/  PRMT R11, R23, 0x5210, R5 ;  /* 0x00005210170b7816 */ /* 0x000fe20000000005 */
[----:B------:R-:W-:Y:S06]  /*1662e0*/  BAR.SYNC.DEFER_BLOCKING 0x0 ;  /* 0x0000000000007b1d */ /* 0x000fec0000010000 */
[----:B------:R-:W3:Y:S04]  /*1662f0*/  LDL.LU R23, [R1+0x1ba8] ;  /* 0x001ba80001177983 */ /* 0x000ee80000300800 */
[----:B------:R0:W-:Y:S01]  /*166300*/  STSM.16.M88.4 [R24], R8 ;  /* 0x0000000818007844 */ /* 0x0001e20000000200 */
[----:B------:R-:W-:Y:S01]  /*166310*/  BAR.SYNC.DEFER_BLOCKING 0x0 ;  /* 0x0000000000007b1d */ /* 0x000fe20000010000 */
[----:B--2---:R-:W-:-:S05]  /*166320*/  PRMT R17, R13, 0x5210, R4 ;  /* 0x000052100d117816 */ /* 0x004fca0000000004 */
[----:B------:R-:W2:Y:S04]  /*166330*/  LDL.LU R13, [R1+0x1b74] ;  /* 0x001b7400010d7983 */ /* 0x000ea80000300800 */
[----:B0-----:R-:W2:Y:S04]  /*166340*/  LDL.LU R8, [R1+0x7bc] ;  /* 0x0007bc0001087983 */ /* 0x001ea80000300800 */
[----:B------:R-:W2:Y:S04]  /*166350*/  LDL.LU R9, [R1+0x78c] ;  /* 0x00078c0001097983 */ /* 0x000ea80000300800 */
[----:B------:R-:W2:Y:S04]  /*166360*/  LDL.LU R10, [R1+0x7ac] ;  /* 0x0007ac00010a7983 */ /* 0x000ea80000300800 */
[----:B------:R-:W2:Y:S04]  /*166370*/  LDL.LU R4, [R1+0x1ed4] ;  /* 0x001ed40001047983 */ /* 0x000ea80000300800 */
[----:B------:R-:W2:Y:S04]  /*166380*/  LDL.LU R6, [R1+0x1ed0] ;  /* 0x001ed00001067983 */ /* 0x000ea80000300800 */
[----:B------:R-:W2:Y:S04]  /*166390*/  LDL.LU R7, [R1+0x1e38] ;  /* 0x001e380001077983 */ /* 0x000ea80000300800 */
[----:B------:R-:W2:Y:S01]  /*1663a0*/  LDL.LU R11, [R1+0x1e34] ;  /* 0x001e3400010b7983 */ /* 0x000ea20000300800 */
[----:B----4-:R-:W-:-:S02]  /*1663b0*/  PRMT R15, R15, 0x5210, R2 ;  /* 0x000052100f0f7816 */ /* 0x010fc40000000002 */
[----:B------:R-:W-:Y:S02]  /*1663c0*/  PRMT R14, R18, 0x5210, R0 ;  /* 0x00005210120e7816 */ /* 0x000fe40000000000 */
[----:B---3--:R-:W-:Y:S02]  /*1663d0*/  PRMT R16, R16, 0x5210, R3 ;  /* 0x0000521010107816 */ /* 0x008fe40000000003 */
[----:B------:R-:W-:Y:S01]  /*1663e0*/  LOP3.LUT R3, R19, 0xffff, RZ, 0xc0, !PT ;  /* 0x0000ffff13037812 */ /* 0x000fe200078ec0ff */
[----:B--2---:R0:W-:Y:S04]  /*1663f0*/  STL.64 [R1+0x6870], R10 ;  /* 0x0068700a01007387 */ /* 0x0041e80000100a00 */
[----:B------:R1:W-:Y:S01]  /*166400*/  STL.64 [R1+0x6868], R8 ;  /* 0x0068680801007387 */ /* 0x0003e20000100a00 */
[----:B0-----:R-:W-:-:S02]  /*166410*/  IMAD.MOV.U32 R10, RZ, RZ, R15 ;  /* 0x000000ffff0a7224 */ /* 0x001fc400078e000f */
[----:B------:R-:W-:Y:S02]  /*166420*/  IMAD.MOV.U32 R11, RZ, RZ, R14 ;  /* 0x000000ffff0b7224 */ /* 0x000fe400078e000e */
[----:B-1----:R-:W-:Y:S02]  /*166430*/  IMAD.MOV.U32 R8, RZ, RZ, R17 ;  /* 0x000000ffff087224 */ /* 0x002fe400078e0011 */
[----:B------:R-:W-:Y:S01]  /*166440*/  IMAD.MOV.U32 R9, RZ, RZ, R16 ;  /* 0x000000ffff097224 */ /* 0x000fe200078e0010 */
[----:B------:R-:W-:Y:S04]  /*166450*/  STL.64 [R1+0x6888], R10 ;  /* 0x0068880a01007387 */ /* 0x000fe80000100a00 */
[----:B------:R-:W-:Y:S04]  /*166460*/  STL.64 [R1+0x6880], R8 ;  /* 0x0068800801007387 */ /* 0x000fe80000100a00 */
[----:B------:R-:W0:Y:S04]  /*166470*/  LDS.128 R8, [R25] ;  /* 0x0000000019087984 */ /* 0x000e280000000c00 */
[----:B------:R-:W2:Y:S04]  /*166480*/  LDL.LU R16, [R1+0x1cc0] ;  /* 0x001cc00001107983 */ /* 0x000ea80000300800 */
[----:B------:R-:W3:Y:S04]  /*166490*/  LDL.LU R17, [R1+0x1c90] ;  /* 0x001c900001117983 */ /* 0x000ee80000300800 */
[----:B------:R-:W4:Y:S04]  /*1664a0*/  LDL.LU R18, [R1+0x1c9c] ;  /* 0x001c9c0001127983 */ /* 0x000f280000300800 */
[----:B------:R-:W4:Y:S04]  /*1664b0*/  LDL.LU R14, [R1+0x1c18] ;  /* 0x001c1800010e7983 */ /* 0x000f280000300800 */
[----:B------:R-:W4:Y:S04]  /*1664c0*/  LDL.LU R15, [R1+0x18c] ;  /* 0x00018c00010f7983 */ /* 0x000f280000300800 */
[----:B0-----:R-:W-:Y:S04]  /*1664d0*/  STL.64 [R1+0x3a0], R8 ;  /* 0x0003a00801007387 */ /* 0x001fe80000100a00 */
[----:B------:R0:W-:Y:S04]  /*1664e0*/  STL.64 [R1+0x3a8], R10 ;  /* 0x0003a80a01007387 */ /* 0x0001e80000100a00 */
[----:B0-----:R-:W2:Y:S04]  /*1664f0*/  LDL.LU.64 R10, [R1+0x6888] ;  /* 0x00688800010a7983 */ /* 0x001ea80000300a00 */
[----:B------:R-:W2:Y:S04]  /*166500*/  LDL.LU.64 R8, [R1+0x6880] ;  /* 0x0068800001087983 */ /* 0x000ea80000300a00 */
[----:B------:R-:W3:Y:S01]  /*166510*/  LDL.LU R19, [R1+0x80c] ;  /* 0x00080c0001137983 */ /* 0x000ee20000300800 */
[----:B------:R-:W-:-:S02]  /*166520*/  LOP3.LUT R0, R21, 0xffff, RZ, 0xc0, !PT ;  /* 0x0000ffff15007812 */ /* 0x000fc400078ec0ff */
[----:B------:R-:W-:Y:S01]  /*166530*/  LOP3.LUT R2, R20, 0xffff, RZ, 0xc0, !PT ;  /* 0x0000ffff14027812 */ /* 0x000fe200078ec0ff */
[----:B------:R-:W-:Y:S01]  /*166540*/  BAR.SYNC.DEFER_BLOCKING 0x0 ;  /* 0x0000000000007b1d */ /* 0x000fe20000010000 */
[----:B------:R-:W-:Y:S02]  /*166550*/  PRMT R20, R23, 0x4210, R0 ;  /* 0x0000421017147816 */ /* 0x000fe40000000000 */
[----:B------:R-:W-:-:S03]  /*166560*/  LOP3.LUT R5, R22, 0xffff, RZ, 0xc0, !PT ;  /* 0x0000ffff16057812 */ /* 0x000fc600078ec0ff */
[----:B---3--:R0:W-:Y:S02]  /*166570*/  STL [R1+0x6850], R19 ;  /* 0x0068501301007387 */ /* 0x0081e40000100800 */
[----:B0-----:R-:W-:Y:S02]  /*166580*/  IMAD.MOV.U32 R19, RZ, RZ, R20 ;  /* 0x000000ffff137224 */ /* 0x001fe400078e0014 */
[----:B------:R-:W3:Y:S04]  /*166590*/  LDL.LU R20, [R1+0x7dc] ;  /* 0x0007dc0001147983 */ /* 0x000ee80000300800 */
[----:B------:R-:W3:Y:S04]  /*1665a0*/  LDL.LU R21, [R1+0x7cc] ;  /* 0x0007cc0001157983 */ /* 0x000ee80000300800 */
[----:B------:R-:W4:Y:S04]  /*1665b0*/  LDL.LU R22, [R1+0x17c] ;  /* 0x00017c0001167983 */ /* 0x000f280000300800 */
[----:B------:R-:W4:Y:S04]  /*1665c0*/  LDL.LU R23, [R1+0x5ae4] ;  /* 0x005ae40001177983 */ /* 0x000f280000300800 */
[----:B--2---:R-:W-:Y:S01]  /*1665d0*/  STSM.16.M88.4 [R24], R8 ;  /* 0x0000000818007844 */ /* 0x004fe20000000200 */
[----:B------:R-:W-:Y:S06]  /*1665e0*/  BAR.SYNC.DEFER_BLOCKING 0x0 ;  /* 0x0000000000007b1d */ /* 0x000fec0000010000 */
[----:B------:R-:W0:Y:S01]  /*1665f0*/  LDS.128 R8, [R25] ;  /* 0x0000000019087984 */ /* 0x000e220000000c00 */
[----:B------:R-:W-:-:S02]  /*166600*/  PRMT R26, R26, 0x4210, R3 ;  /* 0x000042101a1a7816 */ /* 0x000fc40000000003 */
[----:B------:R-:W-:Y:S02]  /*166610*/  PRMT R29, R29, 0x4210, R2 ;  /* 0x000042101d1d7816 */ /* 0x000fe40000000002 */
[----:B------:R-:W-:Y:S02]  /*166620*/  PRMT R13, R13, 0x4210, R5 ;  /* 0x000042100d0d7816 */ /* 0x000fe40000000005 */
[----:B------:R-:W-:Y:S01]  /*166630*/  LOP3.LUT R4, R4, 0xffff, RZ, 0xc0, !PT ;  /* 0x0000ffff04047812 */ /* 0x000fe200078ec0ff */
[----:B----4-:R-:W-:Y:S04]  /*166640*/  STL.64 [R1+0x6860], R22 ;  /* 0x0068601601007387 */ /* 0x010fe80000100a00 */
[----:B---3--:R1:W-:Y:S02]  /*166650*/  STL.64 [R1+0x6858], R20 ;  /* 0x0068581401007387 */ /* 0x0083e40000100a00 */
[----:B-1----:R-:W-:-:S02]  /*166660*/  IMAD.MOV.U32 R20, RZ, RZ, R26 ;  /* 0x000000ffff147224 */ /* 0x002fc400078e001a */
[----:B------:R-:W2:Y:S01]  /*166670*/  LDL.LU R26, [R1+0x687c] ;  /* 0x00687c00011a7983 */ /* 0x000ea20000300800 */
[----:B------:R-:W-:-:S03]  /*166680*/  IMAD.MOV.U32 R21, RZ, RZ, R29 ;  /* 0x000000ffff157224 */ /* 0x000fc600078e001d */
[----:B------:R-:W3:Y:S04]  /*166690*/  LDL.LU R29, [R1+0x6878] ;  /* 0x00687800011d7983 */ /* 0x000ee80000300800 */
[----:B0-----:R-:W-:Y:S04]  /*1666a0*/  STL.64 [R1+0x390], R8 ;  /* 0x0003900801007387 */ /* 0x001fe80000100a00 */
[----:B------:R0:W-:Y:S04]  /*1666b0*/  STL.64 [R1+0x398], R10 ;  /* 0x0003980a01007387 */ /* 0x0001e80000100a00 */
[----:B0-----:R-:W4:Y:S04]  /*1666c0*/  LDL.LU.64 R10, [R1+0x6870] ;  /* 0x00687000010a7983 */ /* 0x001f280000300a00 */
[----:B------:R-:W2:Y:S01]  /*1666d0*/  LDL.LU.64 R8, [R1+0x6868] ;  /* 0x0068680001087983 */ /* 0x000ea20000300a00 */
[----:B------:R-:W-:-:S02]  /*1666e0*/  IMAD.MOV.U32 R22, RZ, RZ, R19 ;  /* 0x000000ffff167224 */ /* 0x000fc400078e0013 */
[----:B------:R-:W-:Y:S01]  /*1666f0*/  IMAD.MOV.U32 R23, RZ, RZ, R13 ;  /* 0x000000ffff177224 */ /* 0x000fe200078e000d */
[----:B------:R-:W-:Y:S01]  /*166700*/  BAR.SYNC.DEFER_BLOCKING 0x0 ;  /* 0x0000000000007b1d */ /* 0x000fe20000010000 */
[----:B------:R-:W-:-:S05]  /*166710*/  PRMT R16, R16, 0x4210, R4 ;  /* 0x0000421010107816 */ /* 0x000fca0000000004 */
[----:B------:R-:W3:Y:S04]  /*166720*/  LDL.LU R13, [R1+0x1d70] ;  /* 0x001d7000010d7983 */ /* 0x000ee80000300800 */
[----:B------:R-:W-:Y:S01]  /*166730*/  STSM.16.M88.4 [R24], R20 ;  /* 0x0000001418007844 */ /* 0x000fe20000000200 */
[----:B------:R-:W-:Y:S06]  /*166740*/  BAR.SYNC.DEFER_BLOCKING 0x0 ;  /* 0x0000000000007b1d */ /* 0x000fec0000010000 */
[----:B------:R-:W0:Y:S04]  /*166750*/  LDS.128 R20, [R25] ;  /* 0x0000000019147984 */ /* 0x000e280000000c00 */
[----:B0-----:R-:W-:Y:S04]  /*166760*/  STL.64 [R1+0x380], R20 ;  /* 0x0003801401007387 */ /* 0x001fe80000100a00 */
[----:B------:R0:W-:Y:S04]  /*166770*/  STL.64 [R1+0x388], R22 ;  /* 0x0003881601007387 */ /* 0x0001e80000100a00 */
[----:B0-----:R-:W3:Y:S04]  /*166780*/  LDL.LU.64 R22, [R1+0x6860] ;  /* 0x0068600001167983 */ /* 0x001ee80000300a00 */
[----:B------:R-:W3:Y:S01]  /*166790*/  LDL.LU.64 R20, [R1+0x6858] ;  /* 0x0068580001147983 */ /* 0x000ee20000300a00 */
[----:B----4-:R-:W-:-:S02]  /*1667a0*/  PRMT R10, R10, 0x5210, R0 ;  /* 0x000052100a0a7816 */ /* 0x010fc40000000000 */
[----:B------:R-:W-:Y:S02]  /*1667b0*/  LOP3.LUT R0, R11, 0xffff, RZ, 0xc0, !PT ;  /* 0x0000ffff0b007812 */ /* 0x000fe400078ec0ff */
[----:B--2---:R-:W-:Y:S02]  /*1667c0*/  PRMT R8, R8, 0x5210, R3 ;  /* 0x0000521008087816 */ /* 0x004fe40000000003 */
[----:B------:R-:W-:Y:S02]  /*1667d0*/  PRMT R9, R9, 0x5210, R2 ;  /* 0x0000521009097816 */ /* 0x000fe40000000002 */
[----:B------:R-:W-:Y:S02]  /*1667e0*/  LOP3.LUT R3, R6, 0xffff, RZ, 0xc0, !PT ;  /* 0x0000ffff06037812 */ /* 0x000fe400078ec0ff */
[----:B------:R-:W-:Y:S02]  /*1667f0*/  LOP3.LUT R2, R7, 0xffff, RZ, 0xc0, !PT ;  /* 0x0000ffff07027812 */ /* 0x000fe400078ec0ff */
[----:B------:R-:W-:-:S02]  /*166800*/  PRMT R17, R17, 0x4210, R3 ;  /* 0x0000421011117816 */ /* 0x000fc40000000003 */
[----:B------:R-:W-:Y:S02]  /*166810*/  PRMT R18, R18, 0x4210, R2 ;  /* 0x0000421012127816 */ /* 0x000fe40000000002 */
[----:B------:R-:W-:Y:S01]  /*166820*/  PRMT R19, R14, 0x4210, R0 ;  /* 0x000042100e137816 */ /* 0x000fe20000000000 */
[----:B------:R-:W-:Y:S06]  /*166830*/  BAR.SYNC.DEFER_BLOCKING 0x0 ;  /* 0x0000000000007b1d */ /* 0x000fec0000010000 */
[----:B------:R-:W-:Y:S02]  /*166840*/  STSM.16.M88.4 [R24], R16 ;  /* 0x0000001018007844 */ /* 0x000fe40000000200 */
[----:B------:R-:W-:Y:S06]  /*166850*/  BAR.SYNC.DEFER_BLOCKING 0x0 ;  /* 0x0000000000007b1d */ /* 0x000fec0000010000 */
[----:B------:R-:W0:Y:S04]  /*166860*/  LDS.128 R16, [R25] ;  /* 0x0000000019107984 */ /* 0x000e280000000c00 */
[----:B0-----:R-:W-:Y:S04]  /*166870*/  STL.64 [R1+0x370], R16 ;  /* 0x0003701001007387 */ /* 0x001fe80000100a00 */
[----:B------:R0:W-:Y:S04]  /*166880*/  STL.64 [R1+0x378], R18 ;  /* 0x0003781201007387 */ /* 0x0001e80000100a00 */
[----:B0-----:R-:W2:Y:S01]  /*166890*/  LDL.LU R19, [R1+0x6850] ;  /* 0x0068500001137983 */ /* 0x001ea20000300800 */
[----:B------:R-:W-:Y:S01]  /*1668a0*/  PRMT R11, R15, 0x5210, R5 ;  /* 0x000052100f0b7816 */ /* 0x000fe20000000005 */
[----:B------:R-:W-:Y:S06]  /*1668b0*/  BAR.SYNC.DEFER_BLOCKING 0x0 ;  /* 0x0000000000007b1d */ /* 0x000fec0000010000 */
[----:B------:R-:W-:Y:S02]  /*1668c0*/  STSM.16.M88.4 [R24], R8 ;  /* 0x0000000818007844 */ /* 0x000fe40000000200 */
[----:B------:R-:W-:Y:S06]  /*1668d0*/  BAR.SYNC.DEFER_BLOCKING 0x0 ;  /* 0x0000000000007b1d */ /* 0x000fec0000010000 */
[----:B------:R-:W0:Y:S01]  /*1668e0*/  LDS.128 R8, [R25] ;  /* 0x0000000019087984 */ /* 0x000e220000000c00 */
[----:B---3--:R-:W-:-:S02]  /*1668f0*/  PRMT R5, R20, 0x5210, R3 ;  /* 0x0000521014057816 */ /* 0x008fc40000000003 */
[----:B------:R-:W-:Y:S02]  /*166900*/  PRMT R6, R21, 0x5210, R2 ;  /* 0x0000521015067816 */ /* 0x000fe40000000002 */
[----:B------:R-:W-:Y:S01]  /*166910*/  PRMT R7, R22, 0x5210, R0 ;  /* 0x0000521016077816 */ /* 0x000fe20000000000 */
[----:B0-----:R-:W-:Y:S04]  /*166920*/  STL.64 [R1+0x360], R8 ;  /* 0x0003600801007387 */ /* 0x001fe80000100a00 */
[----:B------:R-:W-:Y:S01]  /*166930*/  STL.64 [R1+0x368], R10 ;  /* 0x0003680a01007387 */ /* 0x000fe20000100a00 */
[----:B------:R-:W-:Y:S01]  /*166940*/  BAR.SYNC.DEFER_BLOCKING 0x0 ;  /* 0x0000000000007b1d */ /* 0x000fe20000010000 */
[----:B--2---:R-:W-:-:S05]  /*166950*/  PRMT R4, R19, 0x5210, R4 ;  /* 0x0000521013047816 */ /* 0x004fca0000000004 */
[----:B------:R0:W-:Y:S04]  /*166960*/  STSM.16.M88.4 [R24], R4 ;  /* 0x0000000418007844 */ /* 0x0001e80000000200 */
[----:B0-----:R-:W2:Y:S04]  /*166970*/  LDL.LU R4, [R1+0x1a0] ;  /* 0x0001a00001047983 */ /* 0x001ea80000300800 */
[----:B------:R-:W2:Y:S04]  /*166980*/  LDL.LU R5, [R1+0x1a4] ;  /* 0x0001a40001057983 */ /* 0x000ea80000300800 */
[----:B------:R-:W3:Y:S01]  /*166990*/  LDL.LU R6, [R1+0x1a8] ;  /* 0x0001a80001067983 */ /* 0x000ee20000300800 */
[----:B------:R-:W-:Y:S01]  /*1669a0*/  LOP3.LUT R2, R23, 0xffff, RZ, 0xc0, !PT ;  /* 0x0000ffff17027812 */ /* 0x000fe200078ec0ff */
[----:B------:R-:W-:Y:S06]  /*1669b0*/  BAR.SYNC.DEFER_BLOCKING 0x0 ;  /* 0x0000000000007b1d */ /* 0x000fec0000010000 */
[----:B---3--:R-:W-:Y:S04]  /*1669c0*/  STL [R1+0x6810], R6 ;  /* 0x0068100601007387 */ /* 0x008fe80000100800 */
[----:B--2---:R0:W-:Y:S04]  /*1669d0*/  STL.64 [R1+0x6808], R4 ;  /* 0x0068080401007387 */ /* 0x0041e80000100a00 */
[----:B0-----:R-:W2:Y:S04]  /*1669e0*/  LDL.LU R4, [R1+0xb0] ;  /* 0x0000b00001047983 */ /* 0x001ea80000300800 */
[----:B------:R-:W2:Y:S04]  /*1669f0*/  LDL.LU R5, [R1+0xb4] ;  /* 0x0000b40001057983 */ /* 0x000ea80000300800 */
[----:B------:R-:W3:Y:S04]  /*166a00*/  LDL.LU R6, [R1+0xb8] ;  /* 0x0000b80001067983 */ /* 0x000ee80000300800 */
[----:B------:R-:W4:Y:S01]  /*166a10*/  LDL.LU R11, [R1+0x1e3c] ;  /* 0x001e3c00010b7983 */ /* 0x000f220000300800 */
[----:B------:R-:W-:-:S03]  /*166a20*/  PRMT R0, R13, 0x4210, R2 ;  /* 0x000042100d007816 */ /* 0x000fc60000000002 */
[----:B---3--:R-:W-:Y:S04]  /*166a30*/  STL [R1+0x6838], R6 ;  /* 0x0068380601007387 */ /* 0x008fe80000100800 */
[----:B--2---:R0:W-:Y:S04]  /*166a40*/  STL.64 [R1+0x6830], R4 ;  /* 0x0068300401007387 */ /* 0x0041e80000100a00 */
[----:B0-----:R-:W2:Y:S04]  /*166a50*/  LDL.LU R4, [R1+0x170] ;  /* 0x0001700001047983 */ /* 0x001ea80000300800 */
[----:B------:R-:W2:Y:S04]  /*166a60*/  LDL.LU R5, [R1+0x174] ;  /* 0x0001740001057983 */ /* 0x000ea80000300800 */
[----:B------:R-:W3:Y:S01]  /*166a70*/  LDL.LU R6, [R1+0x178] ;  /* 0x0001780001067983 */ /* 0x000ee20000300800 */
[----:B------:R-:W-:-:S05]  /*166a80*/  IMAD.MOV.U32 R7, RZ, RZ, R0 ;  /* 0x000000ffff077224 */ /* 0x000fca00078e0000 */
[----:B---3--:R-:W-:Y:S04]  /*166a90*/  STL.64 [R1+0x6848], R6 ;  /* 0x0068480601007387 */ /* 0x008fe80000100a00 */
[----:B--2---:R-:W-:Y:S04]  /*166aa0*/  STL.64 [R1+0x6840], R4 ;  /* 0x0068400401007387 */ /* 0x004fe80000100a00 */
[----:B------:R-:W2:Y:S04]  /*166ab0*/  LDL.LU R23, [R1+0x1d9c] ;  /* 0x001d9c0001177983 */ /* 0x000ea80000300800 */
[----:B------:R-:W3:Y:S04]  /*166ac0*/  LDL.LU R13, [R1+0x16c] ;  /* 0x00016c00010d7983 */ /* 0x000ee80000300800 */
[----:B------:R-:W2:Y:S04]  /*166ad0*/  LDL.LU R8, [R1+0x1b0] ;  /* 0x0001b00001087983 */ /* 0x000ea80000300800 */
[----:B------:R-:W2:Y:S04]  /*166ae0*/  LDL.LU R9, [R1+0x1b4] ;  /* 0x0001b40001097983 */ /* 0x000ea80000300800 */
[----:B------:R-:W3:Y:S04]  /*166af0*/  LDL.LU R10, [R1+0x1b8] ;  /* 0x0001b800010a7983 */ /* 0x000ee80000300800 */
[----:B------:R-:W2:Y:S04]  /*166b00*/  LDL.LU R14, [R1+0x15c] ;  /* 0x00015c00010e7983 */ /* 0x000ea80000300800 */
[----:B------:R-:W2:Y:S04]  /*166b10*/  LDL.LU R15, [R1+0x5aec] ;  /* 0x005aec00010f7983 */ /* 0x000ea80000300800 */
[----:B------:R-:W0:Y:S01]  /*166b20*/  LDS.128 R4, [R25] ;  /* 0x0000000019047984 */ /* 0x000e220000000c00 */
[----:B----4-:R-:W-:Y:S01]  /*166b30*/  LOP3.LUT R0, R11, 0xffff, RZ, 0xc0, !PT ;  /* 0x0000ffff0b007812 */ /* 0x010fe200078ec0ff */
[----:B------:R-:W-:Y:S06]  /*166b40*/  BAR.SYNC.DEFER_BLOCKING 0x0 ;  /* 0x0000000000007b1d */ /* 0x000fec0000010000 */
[----:B--2---:R-:W-:Y:S04]  /*166b50*/  STL.64 [R1+0x6828], R14 ;  /* 0x0068280e01007387 */ /* 0x004fe80000100a00 */
[----:B------:R-:W-:Y:S04]  /*166b60*/  STL [R1+0x6824], R12 ;  /* 0x0068240c01007387 */ /* 0x000fe80000100800 */
[----:B------:R-:W2:Y:S04]  /*166b70*/  LDL.LU R19, [R1+0x97c] ;  /* 0x00097c0001137983 */ /* 0x000ea80000300800 */
[----:B------:R-:W4:Y:S04]  /*166b80*/  LDL.LU R20, [R1+0x1e94] ;  /* 0x001e940001147983 */ /* 0x000f280000300800 */
[----:B---3--:R-:W-:Y:S04]  /*166b90*/  STL [R1+0x6800], R10 ;  /* 0x0068000a01007387 */ /* 0x008fe80000100800 */
[----:B------:R1:W-:Y:S04]  /*166ba0*/  STL.64 [R1+0x67f8], R8 ;  /* 0x0067f80801007387 */ /* 0x0003e80000100a00 */
[----:B-1----:R-:W3:Y:S04]  /*166bb0*/  LDL.LU R8, [R1+0xc0] ;  /* 0x0000c00001087983 */ /* 0x002ee80000300800 */
[----:B------:R-:W3:Y:S04]  /*166bc0*/  LDL.LU R9, [R1+0xc4] ;  /* 0x0000c40001097983 */ /* 0x000ee80000300800 */
[----:B------:R-:W2:Y:S04]  /*166bd0*/  LDL.LU R10, [R1+0xc8] ;  /* 0x0000c800010a7983 */ /* 0x000ea80000300800 */
[----:B--2---:R-:W-:Y:S04]  /*166be0*/  STL [R1+0x6820], R10 ;  /* 0x0068200a01007387 */ /* 0x004fe80000100800 */
[----:B---3--:R1:W-:Y:S04]  /*166bf0*/  STL.64 [R1+0x6818], R8 ;  /* 0x0068180801007387 */ /* 0x0083e80000100a00 */
[----:B-1----:R-:W2:Y:S04]  /*166c00*/  LDL.LU R8, [R1+0x190] ;  /* 0x0001900001087983 */ /* 0x002ea80000300800 */
[----:B------:R-:W2:Y:S04]  /*166c10*/  LDL.LU R9, [R1+0x194] ;  /* 0x0001940001097983 */ /* 0x000ea80000300800 */
[----:B------:R-:W2:Y:S04]  /*166c20*/  LDL.LU R10, [R1+0x198] ;  /* 0x00019800010a7983 */ /* 0x000ea80000300800 */
[----:B------:R-:W3:Y:S04]  /*166c30*/  LDL.LU R16, [R1+0xd0] ;  /* 0x0000d00001107983 */ /* 0x000ee80000300800 */
[----:B------:R-:W3:Y:S04]  /*166c40*/  LDL.LU R17, [R1+0xd4] ;  /* 0x0000d40001117983 */ /* 0x000ee80000300800 */
[----:B------:R-:W3:Y:S04]  /*166c50*/  LDL.LU R18, [R1+0xd8] ;  /* 0x0000d80001127983 */ /* 0x000ee80000300800 */
[----:B------:R-:W3:Y:S04]  /*166c60*/  LDL.LU R21, [R1+0x1ee8] ;  /* 0x001ee80001157983 */ /* 0x000ee80000300800 */
[----:B------:R-:W3:Y:S04]  /*166c70*/  LDL.LU R22, [R1+0x14c] ;  /* 0x00014c0001167983 */ /* 0x000ee80000300800 */
[----:B0-----:R-:W-:Y:S04]  /*166c80*/  STL.64 [R1+0x350], R4 ;  /* 0x0003500401007387 */ /* 0x001fe80000100a00 */
[----:B------:R0:W-:Y:S04]  /*166c90*/  STL.64 [R1+0x358], R6 ;  /* 0x0003580601007387 */ /* 0x0001e80000100a00 */
[----:B0-----:R-:W4:Y:S04]  /*166ca0*/  LDL.LU.64 R6, [R1+0x6848] ;  /* 0x0068480001067983 */ /* 0x001f280000300a00 */
[----:B------:R-:W4:Y:S01]  /*166cb0*/  LDL.LU.64 R4, [R1+0x6840] ;  /* 0x0068400001047983 */ /* 0x000f220000300a00 */
[----:B------:R-:W-:-:S03]  /*166cc0*/  PRMT R11, R23, 0x4210, R0 ;  /* 0x00004210170b7816 */ /* 0x000fc60000000000 */
[----:B----4-:R0:W-:Y:S02]  /*166cd0*/  STSM.16.M88.4 [R24], R4 ;  /* 0x0000000418007844 */ /* 0x0101e40000000200 */
[----:B0-----:R-:W-:Y:S01]  /*166ce0*/  PRMT R7, R13, 0x5210, R2 ;  /* 0x000052100d077816 */ /* 0x001fe20000000002 */
[----:B------:R-:W-:Y:S06]  /*166cf0*/  BAR.SYNC.DEFER_BLOCKING 0x0 ;  /* 0x0000000000007b1d */ /* 0x000fec0000010000 */
[----:B------:R-:W4:Y:S04]  /*166d00*/  LDL.LU R6, [R1+0x6838] ;  /* 0x0068380001067983 */ /* 0x000f280000300800 */
[----:B------:R-:W4:Y:S04]  /*166d10*/  LDL.LU.64 R4, [R1+0x6830] ;  /* 0x0068300001047983 */ /* 0x000f280000300a00 */
[----:B------:R-:W0:Y:S01]  /*166d20*/  LDS.128 R12, [R25] ;  /* 0x00000000190c7984 */ /* 0x000e220000000c00 */
[----:B------:R-:W-:Y:S06]  /*166d30*/  BAR.SYNC.DEFER_BLOCKING 0x0 ;  /* 0x0000000000007b1d */ /* 0x000fec0000010000 */
[----:B--2---:R-:W-:Y:S02]  /*166d40*/  STSM.16.M88.4 [R24], R8 ;  /* 0x0000000818007844 */ /* 0x004fe40000000200 */
[----:B------:R-:W-:Y:S06]  /*166d50*/  BAR.SYNC.DEFER_BLOCKING 0x0 ;  /* 0x0000000000007b1d */ /* 0x000fec0000010000 */
[----:B------:R-:W1:Y:S04]  /*166d60*/  LDS.128 R8, [R25] ;  /* 0x0000000019087984 */ /* 0x000e680000000c00 */
[----:B0-----:R-:W-:Y:S04]  /*166d70*/  STL.64 [R1+0x340], R12 ;  /* 0x0003400c01007387 */ /* 0x001fe80000100a00 */
[----:B------:R0:W-:Y:S01]  /*166d80*/  STL.64 [R1+0x348], R14 ;  /* 0x0003480e01007387 */ /* 0x0001e20000100a00 */
[----:B------:R-:W-:Y:S06]  /*166d90*/  BAR.SYNC.DEFER_BLOCKING 0x0 ;  /* 0x0000000000007b1d */ /* 0x000fec0000010000 */
[----:B0-----:R-:W2:Y:S04]  /*166da0*/  LDL.LU.64 R14, [R1+0x6828] ;  /* 0x00682800010e7983 */ /* 0x001ea80000300a00 */
[----:B------:R-:W3:Y:S04]  /*166db0*/  LDL.LU R12, [R1+0x6824] ;  /* 0x00682400010c7983 */ /* 0x000ee80000300800 */
[----:B------:R-:W3:Y:S04]  /*166dc0*/  LDL.LU R23, [R1+0x13c] ;  /* 0x00013c0001177983 */ /* 0x000ee80000300800 */
[----:B------:R-:W3:Y:S04]  /*166dd0*/  LDL.LU R13, [R1+0x5af8] ;  /* 0x005af800010d7983 */ /* 0x000ee80000300800 */
[----:B-1----:R-:W-:Y:S04]  /*166de0*/  STL.64 [R1+0x330], R8 ;  /* 0x0003300801007387 */ /* 0x002fe80000100a00 */
[----:B------:R0:W-:Y:S04]  /*166df0*/  STL.64 [R1+0x338], R10 ;  /* 0x0003380a01007387 */ /* 0x0001e80000100a00 */
[----:B0-----:R-:W3:Y:S04]  /*166e00*/  LDL.LU R10, [R1+0x6820] ;  /* 0x00682000010a7983 */ /* 0x001ee80000300800 */
[----:B------:R-:W3:Y:S04]  /*166e10*/  LDL.LU.64 R8, [R1+0x6818] ;  /* 0x0068180001087983 */ /* 0x000ee80000300a00 */
[----:B----4-:R-:W-:Y:S01]  /*166e20*/  STSM.16.M88.4 [R24], R4 ;  /* 0x0000000418007844 */ /* 0x010fe20000000200 */
[----:B------:R-:W-:Y:S06]  /*166e30*/  BAR.SYNC.DEFER_BLOCKING 0x0 ;  /* 0x0000000000007b1d */ /* 0x000fec0000010000 */
[----:B------:R-:W0:Y:S04]  /*166e40*/  LDS.128 R4, [R25] ;  /* 0x0000000019047984 */ /* 0x000e280000000c00 */
[----:B0-----:R-:W-:Y:S01]  /*166e50*/  STL.64 [R1+0x320], R4 ;  /* 0x0003200401007387 */ /* 0x001fe20000100a00 */
[----:B--2---:R-:W-:Y:S01]  /*166e60*/  PRMT R11, R14, 0x5210, R0 ;  /* 0x000052100e0b7816 */ /* 0x004fe20000000000 */
[----:B------:R-:W-:Y:S06]  /*166e70*/  BAR.SYNC.DEFER_BLOCKING 0x0 ;  /* 0x0000000000007b1d */ /* 0x000fec0000010000 */
[----:B------:R0:W-:Y:S04]  /*166e80*/  STL.64 [R1+0x328], R6 ;  /* 0x0003280601007387 */ /* 0x0001e80000100a00 */
[----:B0-----:R-:W2:Y:S04]  /*166e90*/  LDL.LU R6, [R1+0x6810] ;  /* 0x0068100001067983 */ /* 0x001ea80000300800 */
[----:B------:R-:W2:Y:S04]  /*166ea0*/  LDL.LU.64 R4, [R1+0x6808] ;  /* 0x0068080001047983 */ /* 0x000ea80000300a00 */
[----:B---3--:R-:W-:Y:S01]  /*166eb0*/  STSM.16.M88.4 [R24], R8 ;  /* 0x0000000818007844 */ /* 0x008fe20000000200 */
[----:B------:R-:W-:Y:S06]  /*166ec0*/  BAR.SYNC.DEFER_BLOCKING 0x0 ;  /* 0x0000000000007b1d */ /* 0x000fec0000010000 */
[----:B------:R-:W0:Y:S04]  /*166ed0*/  LDS.128 R8, [R25] ;  /* 0x0000000019087984 */ /* 0x000e280000000c00 */
[----:B0-----:R-:W-:Y:S04]  /*166ee0*/  STL.64 [R1+0x310], R8 ;  /* 0x0003100801007387 */ /* 0x001fe80000100a00 */
[----:B------:R0:W-:Y:S04]  /*166ef0*/  STL.64 [R1+0x318], R10 ;  /* 0x0003180a01007387 */ /* 0x0001e80000100a00 */
[----:B0-----:R-:W3:Y:S04]  /*166f00*/  LDL.LU R10, [R1+0x6800] ;  /* 0x00680000010a7983 */ /* 0x001ee80000300800 */
[----:B------:R-:W3:Y:S01]  /*166f10*/  LDL.LU.64 R8, [R1+0x67f8] ;  /* 0x0067f80001087983 */ /* 0x000ee20000300a00 */
[----:B------:R-:W-:-:S04]  /*166f20*/  LOP3.LUT R2, R15, 0xffff, RZ, 0xc0, !PT ;  /* 0x0000ffff0f027812 */ /* 0x000fc800078ec0ff */
[----:B------:R-:W-:Y:S01]  /*166f30*/  PRMT R7, R19, 0x4210, R2 ;  /* 0x0000421013077816 */ /* 0x000fe20000000002 */
[----:B------:R-:W-:Y:S01]  /*166f40*/  BAR.SYNC.DEFER_BLOCKING 0x0 ;  /* 0x0000000000007b1d */ /* 0x000fe20000010000 */
[----:B------:R-:W-:-:S04]  /*166f50*/  LOP3.LUT R0, R20, 0xffff, RZ, 0xc0, !PT ;  /* 0x0000ffff14007812 */ /* 0x000fc800078ec0ff */
[--C-:B------:R-:W-:Y:S01]  /*166f60*/  PRMT R11, R21, 0x4210, R0.reuse ;  /* 0x00004210150b7816 */ /* 0x100fe20000000000 */
[----:B--2---:R-:W-:Y:S02]  /*166f70*/  STSM.16.M88.4 [R24], R4 ;  /* 0x0000000418007844 */ /* 0x004fe40000000200 */
[----:B------:R-:W-:Y:S06]  /*166f80*/  BAR.SYNC.DEFER_BLOCKING 0x0 ;  /* 0x0000000000007b1d */ /* 0x000fec0000010000 */
[----:B------:R-:W0:Y:S02]  /*166f90*/  LDS.128 R4, [R25] ;  /* 0x0000000019047984 */ /* 0x000e240000000c00 */
[----:B------:R-:W-:Y:S06]  /*166fa0*/  BAR.SYNC.DEFER_BLOCKING 0x0 ;  /* 0x0000000000007b1d */ /* 0x000fec0000010000 */
[----:B---3--:R-:W-:Y:S02]  /*166fb0*/  STSM.16.M88.4 [R24], R8 ;  /* 0x0000000818007844 */ /* 0x008fe40000000200 */
[----:B------:R-:W-:Y:S06]  /*166fc0*/  BAR.SYNC.DEFER_BLOCKING 0x0 ;  /* 0x0000000000007b1d */ /* 0x000fec0000010000 */
[----:B------:R-:W1:Y:S04]  /*166fd0*/  LDS.128 R8, [R25] ;  /* 0x0000000019087984 */ /* 0x000e680000000c00 */
[----:B0-----:R0:W-:Y:S04]  /*166fe0*/  STL.64 [R1+0x300], R4 ;  /* 0x0003000401007387 */ /* 0x0011e80000100a00 */
[----:B------:R2:W-:Y:S04]  /*166ff0*/  STL.64 [R1+0x308], R6 ;  /* 0x0003080601007387 */ /* 0x0005e80000100a00 */
[----:B0-----:R-:W3:Y:S04]  /*167000*/  LDL.LU R4, [R1+0xf0] ;  /* 0x0000f00001047983 */ /* 0x001ee80000300800 */
[----:B-1----:R0:W-:Y:S04]  /*167010*/  STL.64 [R1+0x2f0], R8 ;  /* 0x0002f00801007387 */ /* 0x0021e80000100a00 */
[----:B------:R1:W-:Y:S04]  /*167020*/  STL.64 [R1+0x2f8], R10 ;  /* 0x0002f80a01007387 */ /* 0x0003e80000100a00 */
[----:B------:R-:W3:Y:S04]  /*167030*/  LDL.LU R5, [R1+0xf4] ;  /* 0x0000f40001057983 */ /* 0x000ee80000300800 */
[----:B--2---:R-:W2:Y:S04]  /*167040*/  LDL.LU R6, [R1+0xf8] ;  /* 0x0000f80001067983 */ /* 0x004ea80000300800 */
[----:B0-----:R-:W4:Y:S01]  /*167050*/  LDL.LU R8, [R1+0x100] ;  /* 0x0001000001087983 */ /* 0x001f220000300800 */
[----:B-1----:R-:W-:-:S03]  /*167060*/  PRMT R11, R23, 0x5210, R0 ;  /* 0x00005210170b7816 */ /* 0x002fc60000000000 */
[----:B------:R-:W4:Y:S04]  /*167070*/  LDL.LU R9, [R1+0x104] ;  /* 0x0001040001097983 */ /* 0x000f280000300800 */
[----:B------:R-:W4:Y:S04]  /*167080*/  LDL.LU R10, [R1+0x108] ;  /* 0x00010800010a7983 */ /* 0x000f280000300800 */
[----:B------:R-:W4:Y:S04]  /*167090*/  LDL.LU R0, [R1+0x1e98] ;  /* 0x001e980001007983 */ /* 0x000f280000300800 */
[----:B------:R-:W4:Y:S04]  /*1670a0*/  LDL.LU R3, [R1+0x1f20] ;  /* 0x001f200001037983 */ /* 0x000f280000300800 */
[----:B------:R-:W2:Y:S01]  /*1670b0*/  LDL.LU R7, [R1+0x12c] ;  /* 0x00012c0001077983 */ /* 0x000ea20000300800 */
[----:B------:R-:W-:Y:S01]  /*1670c0*/  PRMT R19, R22, 0x5210, R2 ;  /* 0x0000521016137816 */ /* 0x000fe20000000002 */
[----:B------:R-:W-:Y:S06]  /*1670d0*/  BAR.SYNC.DEFER_BLOCKING 0x0 ;  /* 0x0000000000007b1d */ /* 0x000fec0000010000 */
[----:B--2---:R0:W-:Y:S04]  /*1670e0*/  STL.64 [R1+0x67e8], R6 ;  /* 0x0067e80601007387 */ /* 0x0041e80000100a00 */
[----:B0-----:R-:W2:Y:S04]  /*1670f0*/  LDL.LU R7, [R1+0x1f14] ;  /* 0x001f140001077983 */ /* 0x001ea80000300800 */
[----:B---3--:R0:W-:Y:S04]  /*167100*/  STL.64 [R1+0x67e0], R4 ;  /* 0x0067e00401007387 */ /* 0x0081e80000100a00 */
[----:B--2---:R1:W-:Y:S04]  /*167110*/  STL [R1+0x67f0], R7 ;  /* 0x0067f00701007387 */ /* 0x0043e80000100800 */
[----:B0-----:R-:W2:Y:S04]  /*167120*/  LDL.LU R4, [R1+0xe0] ;  /* 0x0000e00001047983 */ /* 0x001ea80000300800 */
[----:B------:R-:W2:Y:S01]  /*167130*/  LDL.LU R5, [R1+0xe4] ;  /* 0x0000e40001057983 */ /* 0x000ea20000300800 */
[----:B-1----:R-:W-:-:S03]  /*167140*/  IMAD.MOV.U32 R7, RZ, RZ, R11 ;  /* 0x000000ffff077224 */ /* 0x002fc600078e000b */
[----:B------:R-:W2:Y:S04]  /*167150*/  LDL.LU R6, [R1+0xe8] ;  /* 0x0000e80001067983 */ /* 0x000ea80000300800 */
[----:B------:R-:W4:Y:S04]  /*167160*/  LDL.LU R11, [R1+0x11c] ;  /* 0x00011c00010b7983 */ /* 0x000f280000300800 */
[----:B------:R-:W-:Y:S01]  /*167170*/  STSM.16.M88.4 [R24], R16 ;  /* 0x0000001018007844 */ /* 0x000fe20000000200 */
[----:B------:R-:W-:Y:S06]  /*167180*/  BAR.SYNC.DEFER_BLOCKING 0x0 ;  /* 0x0000000000007b1d */ /* 0x000fec0000010000 */
[----:B------:R-:W0:Y:S02]  /*167190*/  LDS.128 R20, [R25] ;  /* 0x0000000019147984 */ /* 0x000e240000000c00 */
[----:B------:R-:W-:Y:S06]  /*1671a0*/  BAR.SYNC.DEFER_BLOCKING 0x0 ;  /* 0x0000000000007b1d */ /* 0x000fec0000010000 */
[----:B----4-:R-:W-:Y:S04]  /*1671b0*/  STL.64 [R1+0x67c8], R10 ;  /* 0x0067c80a01007387 */ /* 0x010fe80000100a00 */
[----:B------:R1:W-:Y:S04]  /*1671c0*/  STL.64 [R1+0x67c0], R8 ;  /* 0x0067c00801007387 */ /* 0x0003e80000100a00 */
[----:B-1----:R-:W3:Y:S04]  /*1671d0*/  LDL.LU R8, [R1+0x1d0] ;  /* 0x0001d00001087983 */ /* 0x002ee80000300800 */
[----:B------:R-:W3:Y:S04]  /*1671e0*/  LDL.LU R9, [R1+0x1d4] ;  /* 0x0001d40001097983 */ /* 0x000ee80000300800 */
[----:B------:R-:W3:Y:S04]  /*1671f0*/  LDL.LU R10, [R1+0x1d8] ;  /* 0x0001d800010a7983 */ /* 0x000ee80000300800 */
[----:B------:R-:W4:Y:S04]  /*167200*/  LDL.LU R14, [R1+0x5afc] ;  /* 0x005afc00010e7983 */ /* 0x000f280000300800 */
[----:B------:R-:W3:Y:S04]  /*167210*/  LDL.LU R16, [R1+0x1e0] ;  /* 0x0001e00001107983 */ /* 0x000ee80000300800 */
[----:B------:R-:W3:Y:S04]  /*167220*/  LDL.LU R17, [R1+0x1e4] ;  /* 0x0001e40001117983 */ /* 0x000ee80000300800 */
[----:B------:R-:W4:Y:S04]  /*167230*/  LDL.LU R18, [R1+0x1e8] ;  /* 0x0001e80001127983 */ /* 0x000f280000300800 */
[----:B------:R-:W4:Y:S01]  /*167240*/  LDL.LU R19, [R1+0x1f2c] ;  /* 0x001f2c0001137983 */ /* 0x000f220000300800 */
[----:B------:R-:W-:-:S03]  /*167250*/  LOP3.LUT R2, R13, 0xffff, RZ, 0xc0, !PT ;  /* 0x0000ffff0d027812 */ /* 0x000fc600078ec0ff */
[----:B--2---:R-:W-:Y:S01]  /*167260*/  STSM.16.M88.4 [R24], R4 ;  /* 0x0000000418007844 */ /* 0x004fe20000000200 */
[----:B------:R-:W-:-:S03]  /*167270*/  LOP3.LUT R0, R0, 0xffff, RZ, 0xc0, !PT ;  /* 0x0000ffff00007812 */ /* 0x000fc600078ec0ff */
[----:B----4-:R-:W-:Y:S04]  /*167280*/  STL.64 [R1+0x67d8], R18 ;  /* 0x0067d81201007387 */ /* 0x010fe80000100a00 */
[----:B0-----:R-:W-:Y:S04]  /*167290*/  STL.64 [R1+0x2e0], R20 ;  /* 0x0002e01401007387 */ /* 0x001fe80000100a00 */
[----:B------:R-:W-:Y:S04]  /*1672a0*/  STL.64 [R1+0x2e8], R22 ;  /* 0x0002e81601007387 */ /* 0x000fe80000100a00 */
[----:B---3--:R0:W-:Y:S04]  /*1672b0*/  STL.64 [R1+0x67d0], R16 ;  /* 0x0067d01001007387 */ /* 0x0081e80000100a00 */
[----:B0-----:R-:W2:Y:S04]  /*1672c0*/  LDL.LU R16, [R1+0x1c0] ;  /* 0x0001c00001107983 */ /* 0x001ea80000300800 */
[----:B------:R-:W2:Y:S04]  /*1672d0*/  LDL.LU R17, [R1+0x1c4] ;  /* 0x0001c40001117983 */ /* 0x000ea80000300800 */
[----:B------:R-:W2:Y:S04]  /*1672e0*/  LDL.LU R18, [R1+0x1c8] ;  /* 0x0001c80001127983 */ /* 0x000ea80000300800 */
[----:B------:R-:W3:Y:S04]  /*1672f0*/  LDL.LU R15, [R1+0x1ea8] ;  /* 0x001ea800010f7983 */ /* 0x000ee80000300800 */
[----:B------:R-:W4:Y:S04]  /*167300*/  LDL.LU R20, [R1+0x1f0] ;  /* 0x0001f00001147983 */ /* 0x000f280000300800 */
[----:B------:R-:W4:Y:S04]  /*167310*/  LDL.LU R21, [R1+0x1f4] ;  /* 0x0001f40001157983 */ /* 0x000f280000300800 */
[----:B------:R-:W4:Y:S04]  /*167320*/  LDL.LU R22, [R1+0x1f8] ;  /* 0x0001f80001167983 */ /* 0x000f280000300800 */
[----:B------:R-:W4:Y:S04]  /*167330*/  LDL.LU R23, [R1+0x1f34] ;  /* 0x001f340001177983 */ /* 0x000f280000300800 */
[----:B------:R-:W3:Y:S04]  /*167340*/  LDL.LU R13, [R1+0x288] ;  /* 0x00028800010d7983 */ /* 0x000ee80000300800 */
[----:B------:R-:W2:Y:S01]  /*167350*/  LDL.LU R7, [R1+0x67f0] ;  /* 0x0067f00001077983 */ /* 0x000ea20000300800 */
[----:B------:R-:W-:Y:S01]  /*167360*/  PRMT R11, R3, 0x4210, R0 ;  /* 0x00004210030b7816 */ /* 0x000fe20000000000 */
[----:B------:R-:W-:Y:S01]  /*167370*/  BAR.SYNC.DEFER_BLOCKING 0x0 ;  /* 0x0000000000007b1d */ /* 0x000fe20000010000 */
[----:B--2---:R-:W-:-:S05]  /*167380*/  PRMT R19, R7, 0x4210, R2 ;  /* 0x0000421007137816 */ /* 0x004fca0000000002 */
[----:B------:R-:W0:Y:S02]  /*167390*/  LDS.128 R4, [R25] ;  /* 0x0000000019047984 */ /* 0x000e240000000c00 */
[----:B------:R-:W-:Y:S06]  /*1673a0*/  BAR.SYNC.DEFER_BLOCKING 0x0 ;  /* 0x0000000000007b1d */ /* 0x000fec0000010000 */
[----:B------:R-:W-:Y:S02]  /*1673b0*/  STSM.16.M88.4 [R24], R16 ;  /* 0x0000001018007844 */ /* 0x000fe40000000200 */
[----:B------:R-:W-:Y:S06]  /*1673c0*/  BAR.SYNC.DEFER_BLOCKING 0x0 ;  /* 0x0000000000007b1d */ /* 0x000fec0000010000 */
[----:B------:R-:W1:Y:S02]  /*1673d0*/  LDS.128 R16, [R25] ;  /* 0x0000000019107984 */ /* 0x000e640000000c00 */
[----:B------:R-:W-:Y:S06]  /*1673e0*/  BAR.SYNC.DEFER_BLOCKING 0x0 ;  /* 0x0000000000007b1d */ /* 0x000fec0000010000 */
[----:B0-----:R-:W-:Y:S04]  /*1673f0*/  STL.64 [R1+0x2d0], R4 ;  /* 0x0002d00401007387 */ /* 0x001fe80000100a00 */
[----:B------:R-:W-:Y:S01]  /*167400*/  STSM.16.M88.4 [R24], R8 ;  /* 0x0000000818007844 */ /* 0x000fe20000000200 */
[----:B------:R-:W-:Y:S06]  /*167410*/  BAR.SYNC.DEFER_BLOCKING 0x0 ;  /* 0x0000000000007b1d */ /* 0x000fec0000010000 */
[----:B------:R0:W-:Y:S04]  /*167420*/  STL.64 [R1+0x2d8], R6 ;  /* 0x0002d80601007387 */ /* 0x0001e80000100a00 */
[----:B0-----:R-:W2:Y:S04]  /*167430*/  LDL.LU.64 R6, [R1+0x67e8] ;  /* 0x0067e80001067983 */ /* 0x001ea80000300a00 */
[----:B------:R-:W4:Y:S04]  /*167440*/  LDL.LU.64 R4, [R1+0x67e0] ;  /* 0x0067e00001047983 */ /* 0x000f280000300a00 */
[----:B------:R-:W0:Y:S04]  /*167450*/  LDS.128 R8, [R25] ;  /* 0x0000000019087984 */ /* 0x000e280000000c00 */
[----:B-1----:R-:W-:Y:S04]  /*167460*/  STL.64 [R1+0x2c0], R16 ;  /* 0x0002c01001007387 */ /* 0x002fe80000100a00 */
[----:B------:R1:W-:Y:S04]  /*167470*/  STL.64 [R1+0x2c8], R18 ;  /* 0x0002c81201007387 */ /* 0x0003e80000100a00 */
[----:B-1----:R-:W3:Y:S04]  /*167480*/  LDL.LU.64 R18, [R1+0x67d8] ;  /* 0x0067d80001127983 */ /* 0x002ee80000300a00 */
[----:B------:R-:W3:Y:S04]  /*167490*/  LDL.LU.64 R16, [R1+0x67d0] ;  /* 0x0067d00001107983 */ /* 0x000ee80000300a00 */
[----:B0-----:R-:W-:Y:S04]  /*1674a0*/  STL.64 [R1+0x2b0], R8 ;  /* 0x0002b00801007387 */ /* 0x001fe80000100a00 */
[----:B------:R0:W-:Y:S04]  /*1674b0*/  STL.64 [R1+0x2b8], R10 ;  /* 0x0002b80a01007387 */ /* 0x0001e80000100a00 */
[----:B0-----:R-:W3:Y:S04]  /*1674c0*/  LDL.LU.64 R10, [R1+0x67c8] ;  /* 0x0067c800010a7983 */ /* 0x001ee80000300a00 */
[----:B------:R-:W3:Y:S01]  /*1674d0*/  LDL.LU.64 R8, [R1+0x67c0] ;  /* 0x0067c00001087983 */ /* 0x000ee20000300a00 */
[----:B------:R-:W-:Y:S01]  /*1674e0*/  BAR.SYNC.DEFER_BLOCKING 0x0 ;  /* 0x0000000000007b1d */ /* 0x000fe20000010000 */
[----:B--2---:R-:W-:-:S05]  /*1674f0*/  PRMT R7, R7, 0x5210, R2 ;  /* 0x0000521007077816 */ /* 0x004fca0000000002 */
[----:B----4-:R-:W-:Y:S02]  /*167500*/  STSM.16.M88.4 [R24], R4 ;  /* 0x0000000418007844 */ /* 0x010fe40000000200 */
[----:B------:R-:W-:Y:S06]  /*167510*/  BAR.SYNC.DEFER_BLOCKING 0x0 ;  /* 0x0000000000007b1d */ /* 0x000fec0000010000 */
[----:B------:R-:W0:Y:S01]  /*167520*/  LDS.128 R4, [R25] ;  /* 0x0000000019047984 */ /* 0x000e220000000c00 */
[----:B---3--:R-:W-:Y:S01]  /*167530*/  PRMT R11, R11, 0x5210, R0 ;  /* 0x000052100b0b7816 */ /* 0x008fe20000000000 */
[----:B------:R-:W-:Y:S06]  /*167540*/  BAR.SYNC.DEFER_BLOCKING 0x0 ;  /* 0x0000000000007b1d */ /* 0x000fec0000010000 */
[----:B------:R-:W-:Y:S02]  /*167550*/  STSM.16.M88.4 [R24], R8 ;  /* 0x0000000818007844 */ /* 0x000fe40000000200 */
[----:B------:R-:W-:Y:S06]  /*167560*/  BAR.SYNC.DEFER_BLOCKING 0x0 ;  /* 0x0000000000007b1d */ /* 0x000fec0000010000 */
[----:B0-----:R-:W-:Y:S04]  /*167570*/  STL.64 [R1+0x2a0], R4 ;  /* 0x0002a00401007387 */ /* 0x001fe80000100a00 */
[----:B------:R-:W-:Y:S04]  /*167580*/  STL.64 [R1+0x2a8], R6 ;  /* 0x0002a80601007387 */ /* 0x000fe80000100a00 */
[----:B------:R-:W0:Y:S04]  /*167590*/  LDS.128 R4, [R25] ;  /* 0x0000000019047984 */ /* 0x000e280000000c00 */
[----:B0-----:R0:W-:Y:S04]  /*1675a0*/  STL.64 [R1+0x290], R4 ;  /* 0x0002900401007387 */ /* 0x0011e80000100a00 */
[----:B------:R1:W-:Y:S04]  /*1675b0*/  STL.64 [R1+0x298], R6 ;  /* 0x0002980601007387 */ /* 0x0003e80000100a00 */
[----:B0-----:R-:W2:Y:S04]  /*1675c0*/  LDL.LU R4, [R1+0x130] ;  /* 0x0001300001047983 */ /* 0x001ea80000300800 */
[----:B------:R-:W2:Y:S04]  /*1675d0*/  LDL.LU R5, [R1+0x134] ;  /* 0x0001340001057983 */ /* 0x000ea80000300800 */
[----:B-1----:R-:W3:Y:S01]  /*1675e0*/  LDL.LU R6, [R1+0x138] ;  /* 0x0001380001067983 */ /* 0x002ee20000300800 */
[----:B------:R-:W-:-:S04]  /*1675f0*/  LOP3.LUT R2, R14, 0xffff, RZ, 0xc0, !PT ;  /* 0x0000ffff0e027812 */ /* 0x000fc800078ec0ff */
[--C-:B------:R-:W-:Y:S01]  /*167600*/  PRMT R19, R19, 0x4210, R2.reuse ;  /* 0x0000421013137816 */ /* 0x100fe20000000002 */
[----:B------:R-:W-:Y:S06]  /*167610*/  BAR.SYNC.DEFER_BLOCKING 0x0 ;  /* 0x0000000000007b1d */ /* 0x000fec0000010000 */
[----:B------:R-:W-:Y:S02]  /*167620*/  STSM.16.M88.4 [R24], R16 ;  /* 0x0000001018007844 */ /* 0x000fe40000000200 */
[----:B------:R-:W-:Y:S06]  /*167630*/  BAR.SYNC.DEFER_BLOCKING 0x0 ;  /* 0x0000000000007b1d */ /* 0x000fec0000010000 */
[----:B------:R-:W0:Y:S04]  /*167640*/  LDS.128 R8, [R25] ;  /* 0x0000000019087984 */ /* 0x000e280000000c00 */
[----:B---3--:R-:W-:Y:S04]  /*167650*/  STL [R1+0x6788], R6 ;  /* 0x0067880601007387 */ /* 0x008fe80000100800 */
[----:B--2---:R1:W-:Y:S04]  /*167660*/  STL.64 [R1+0x6780], R4 ;  /* 0x0067800401007387 */ /* 0x0043e80000100a00 */
[----:B-1----:R-:W2:Y:S04]  /*167670*/  LDL.LU R4, [R1+0x200] ;  /* 0x0002000001047983 */ /* 0x002ea80000300800 */
[----:B0-----:R-:W-:Y:S04]  /*167680*/  STL.64 [R1+0x280], R8 ;  /* 0x0002800801007387 */ /* 0x001fe80000100a00 */
[----:B------:R0:W-:Y:S04]  /*167690*/  STL.64 [R1+0x288], R10 ;  /* 0x0002880a01007387 */ /* 0x0001e80000100a00 */
[----:B------:R-:W2:Y:S04]  /*1676a0*/  LDL.LU R5, [R1+0x204] ;  /* 0x0002040001057983 */ /* 0x000ea80000300800 */
[----:B------:R-:W3:Y:S01]  /*1676b0*/  LDL.LU R6, [R1+0x208] ;  /* 0x0002080001067983 */ /* 0x000ee20000300800 */
[----:B------:R-:W-:-:S02]  /*1676c0*/  PRMT R2, R13, 0x5210, R2 ;  /* 0x000052100d027816 */ /* 0x000fc40000000002 */
[----:B------:R-:W-:Y:S01]  /*1676d0*/  LOP3.LUT R0, R15, 0xffff, RZ, 0xc0, !PT ;  /* 0x0000ffff0f007812 */ /* 0x000fe200078ec0ff */
[----:B------:R-:W-:Y:S06]  /*1676e0*/  BAR.SYNC.DEFER_BLOCKING 0x0 ;  /* 0x0000000000007b1d */ /* 0x000fec0000010000 */
[----:B---3--:R-:W-:Y:S04]  /*1676f0*/  STL [R1+0x67a8], R6 ;  /* 0x0067a80601007387 */ /* 0x008fe80000100800 */
[----:B--2---:R1:W-:Y:S04]  /*167700*/  STL.64 [R1+0x67a0], R4 ;  /* 0x0067a00401007387 */ /* 0x0043e80000100a00 */
[----:B0-----:R-:W2:Y:S04]  /*167710*/  LDL.LU R11, [R1+0x72c] ;  /* 0x00072c00010b7983 */ /* 0x001ea80000300800 */
[----:B------:R-:W3:Y:S04]  /*167720*/  LDL.LU R7, [R1+0x5b0c] ;  /* 0x005b0c0001077983 */ /* 0x000ee80000300800 */
[----:B---3--:R0:W-:Y:S04]  /*167730*/  STL [R1+0x67ac], R7 ;  /* 0x0067ac0701007387 */ /* 0x0081e80000100800 */
[----:B-1----:R-:W3:Y:S04]  /*167740*/  LDL.LU R4, [R1+0x110] ;  /* 0x0001100001047983 */ /* 0x002ee80000300800 */
[----:B------:R-:W3:Y:S04]  /*167750*/  LDL.LU R5, [R1+0x114] ;  /* 0x0001140001057983 */ /* 0x000ee80000300800 */
[----:B------:R-:W4:Y:S01]  /*167760*/  LDL.LU R6, [R1+0x118] ;  /* 0x0001180001067983 */ /* 0x000f220000300800 */
[----:B0-----:R-:W-:-:S05]  /*167770*/  IMAD.MOV.U32 R7, RZ, RZ, R2 ;  /* 0x000000ffff077224 */ /* 0x001fca00078e0002 */
[----:B----4-:R-:W-:Y:S04]  /*167780*/  STL.64 [R1+0x67b8], R6 ;  /* 0x0067b80601007387 */ /* 0x010fe80000100a00 */
[----:B---3--:R-:W-:Y:S04]  /*167790*/  STL.64 [R1+0x67b0], R4 ;  /* 0x0067b00401007387 */ /* 0x008fe80000100a00 */
[----:B------:R-:W3:Y:S04]  /*1677a0*/  LDL.LU R14, [R1+0x1f38] ;  /* 0x001f3800010e7983 */ /* 0x000ee80000300800 */
[----:B------:R-:W4:Y:S04]  /*1677b0*/  LDL.LU R15, [R1+0x1eb0] ;  /* 0x001eb000010f7983 */ /* 0x000f280000300800 */
[----:B------:R-:W2:Y:S04]  /*1677c0*/  LDL.LU R8, [R1+0x140] ;  /* 0x0001400001087983 */ /* 0x000ea80000300800 */
[----:B------:R-:W2:Y:S04]  /*1677d0*/  LDL.LU R9, [R1+0x144] ;  /* 0x0001440001097983 */ /* 0x000ea80000300800 */
[----:B------:R-:W3:Y:S01]  /*1677e0*/  LDL.LU R10, [R1+0x148] ;  /* 0x00014800010a7983 */ /* 0x000ee20000300800 */
[----:B------:R-:W-:-:S03]  /*1677f0*/  PRMT R23, R23, 0x4210, R0 ;  /* 0x0000421017177816 */ /* 0x000fc60000000000 */
[----:B------:R-:W4:Y:S04]  /*167800*/  LDL.LU R19, [R1+0x1f40] ;  /* 0x001f400001137983 */ /* 0x000f280000300800 */
[----:B------:R0:W-:Y:S01]  /*167810*/  STSM.16.M88.4 [R24], R20 ;  /* 0x0000001418007844 */ /* 0x0001e20000000200 */
[----:B------:R-:W-:Y:S06]  /*167820*/  BAR.SYNC.DEFER_BLOCKING 0x0 ;  /* 0x0000000000007b1d */ /* 0x000fec0000010000 */
[----:B0-----:R-:W4:Y:S04]  /*167830*/  LDL.LU R20, [R1+0x76c] ;  /* 0x00076c0001147983 */ /* 0x001f280000300800 */
[----:B------:R-:W0:Y:S01]  /*167840*/  LDS.128 R4, [R25] ;  /* 0x0000000019047984 */ /* 0x000e220000000c00 */
[----:B------:R-:W-:Y:S06]  /*167850*/  BAR.SYNC.DEFER_BLOCKING 0x0 ;  /* 0x0000000000007b1d */ /* 0x000fec0000010000 */
[----:B---3--:R-:W-:Y:S04]  /*167860*/  STL [R1+0x6768], R10 ;  /* 0x0067680a01007387 */ /* 0x008fe80000100800 */
[----:B--2---:R1:W-:Y:S04]  /*167870*/  STL.64 [R1+0x6760], R8 ;  /* 0x0067600801007387 */ /* 0x0043e80000100a00 */
[----:B-1----:R-:W2:Y:S04]  /*167880*/  LDL.LU R8, [R1+0x210] ;  /* 0x0002100001087983 */ /* 0x002ea80000300800 */
[----:B------:R-:W2:Y:S04]  /*167890*/  LDL.LU R9, [R1+0x214] ;  /* 0x0002140001097983 */ /* 0x000ea80000300800 */
[----:B------:R-:W3:Y:S04]  /*1678a0*/  LDL.LU R10, [R1+0x218] ;  /* 0x00021800010a7983 */ /* 0x000ee80000300800 */
[----:B---3--:R-:W-:Y:S04]  /*1678b0*/  STL [R1+0x6798], R10 ;  /* 0x0067980a01007387 */ /* 0x008fe80000100800 */
[----:B--2---:R1:W-:Y:S04]  /*1678c0*/  STL.64 [R1+0x6790], R8 ;  /* 0x0067900801007387 */ /* 0x0043e80000100a00 */
[----:B-1----:R-:W2:Y:S04]  /*1678d0*/  LDL.LU R8, [R1+0x120] ;  /* 0x0001200001087983 */ /* 0x002ea80000300800 */
[----:B------:R-:W2:Y:S04]  /*1678e0*/  LDL.LU R9, [R1+0x124] ;  /* 0x0001240001097983 */ /* 0x000ea80000300800 */
[----:B------:R-:W2:Y:S04]  /*1678f0*/  LDL.LU R10, [R1+0x128] ;  /* 0x00012800010a7983 */ /* 0x000ea80000300800 */
[----:B0-----:R-:W-:Y:S04]  /*167900*/  STL.64 [R1+0x270], R4 ;  /* 0x0002700401007387 */ /* 0x001fe80000100a00 */
[----:B------:R0:W-:Y:S04]  /*167910*/  STL.64 [R1+0x278], R6 ;  /* 0x0002780601007387 */ /* 0x0001e80000100a00 */
[----:B0-----:R-:W3:Y:S04]  /*167920*/  LDL.LU.64 R6, [R1+0x67b8] ;  /* 0x0067b80001067983 */ /* 0x001ee80000300a00 */
[----:B------:R-:W3:Y:S04]  /*167930*/  LDL.LU.64 R4, [R1+0x67b0] ;  /* 0x0067b00001047983 */ /* 0x000ee80000300a00 */
[----:B------:R-:W4:Y:S04]  /*167940*/  LDL.LU R21, [R1+0x77c] ;  /* 0x00077c0001157983 */ /* 0x000f280000300800 */
[----:B------:R-:W4:Y:S04]  /*167950*/  LDL.LU R22, [R1+0x5b18] ;  /* 0x005b180001167983 */ /* 0x000f280000300800 */
[----:B------:R-:W2:Y:S04]  /*167960*/  LDL.LU R16, [R1+0x7c0] ;  /* 0x0007c00001107983 */ /* 0x000ea80000300800 */
[----:B------:R-:W2:Y:S04]  /*167970*/  LDL.LU R17, [R1+0x7c4] ;  /* 0x0007c40001117983 */ /* 0x000ea80000300800 */
[----:B------:R-:W4:Y:S04]  /*167980*/  LDL.LU R18, [R1+0x7c8] ;  /* 0x0007c80001127983 */ /* 0x000f280000300800 */
[----:B---3--:R0:W-:Y:S04]  /*167990*/  STSM.16.M88.4 [R24], R4 ;  /* 0x0000000418007844 */ /* 0x0081e80000000200 */
[----:B----4-:R-:W-:Y:S04]  /*1679a0*/  STL [R1+0x6778], R18 ;  /* 0x0067781201007387 */ /* 0x010fe80000100800 */
[----:B--2---:R-:W-:Y:S04]  /*1679b0*/  STL.64 [R1+0x6770], R16 ;  /* 0x0067701001007387 */ /* 0x004fe80000100a00 */
[----:B------:R-:W2:Y:S04]  /*1679c0*/  LDL.LU R23, [R1+0x98c] ;  /* 0x00098c0001177983 */ /* 0x000ea80000300800 */
[----:B------:R-:W3:Y:S04]  /*1679d0*/  LDL.LU R13, [R1+0x1ec4] ;  /* 0x001ec400010d7983 */ /* 0x000ee80000300800 */
[----:B0-----:R-:W4:Y:S01]  /*1679e0*/  LDL.LU R7, [R1+0x67ac] ;  /* 0x0067ac0001077983 */ /* 0x001f220000300800 */
[----:B------:R-:W-:Y:S01]  /*1679f0*/  PRMT R11, R11, 0x5210, R0 ;  /* 0x000052100b0b7816 */ /* 0x000fe20000000000 */
[----:B------:R-:W-:Y:S01]  /*167a00*/  BAR.SYNC.DEFER_BLOCKING 0x0 ;  /* 0x0000000000007b1d */ /* 0x000fe20000010000 */
[----:B----4-:R-:W-:-:S05]  /*167a10*/  LOP3.LUT R2, R7, 0xffff, RZ, 0xc0, !PT ;  /* 0x0000ffff07027812 */ /* 0x010fca00078ec0ff */
[----:B------:R-:W0:Y:S02]  /*167a20*/  LDS.128 R4, [R25] ;  /* 0x0000000019047984 */ /* 0x000e240000000c00 */
[----:B------:R-:W-:Y:S06]  /*167a30*/  BAR.SYNC.DEFER_BLOCKING 0x0 ;  /* 0x0000000000007b1d */ /* 0x000fec0000010000 */
[----:B------:R-:W-:Y:S02]  /*167a40*/  STSM.16.M88.4 [R24], R8 ;  /* 0x0000000818007844 */ /* 0x000fe40000000200 */
[----:B------:R-:W-:Y:S06]  /*167a50*/  BAR.SYNC.DEFER_BLOCKING 0x0 ;  /* 0x0000000000007b1d */ /* 0x000fec0000010000 */
[----:B0-----:R-:W-:Y:S04]  /*167a60*/  STL.64 [R1+0x260], R4 ;  /* 0x0002600401007387 */ /* 0x001fe80000100a00 */
[----:B------:R0:W-:Y:S04]  /*167a70*/  STL.64 [R1+0x268], R6 ;  /* 0x0002680601007387 */ /* 0x0001e80000100a00 */
[----:B0-----:R-:W4:Y:S04]  /*167a80*/  LDL.LU R6, [R1+0x67a8] ;  /* 0x0067a80001067983 */ /* 0x001f280000300800 */
[----:B------:R-:W4:Y:S04]  /*167a90*/  LDL.LU.64 R4, [R1+0x67a0] ;  /* 0x0067a00001047983 */ /* 0x000f280000300a00 */
[----:B------:R-:W0:Y:S04]  /*167aa0*/  LDS.128 R8, [R25] ;  /* 0x0000000019087984 */ /* 0x000e280000000c00 */
[----:B0-----:R-:W-:Y:S04]  /*167ab0*/  STL.64 [R1+0x250], R8 ;  /* 0x0002500801007387 */ /* 0x001fe80000100a00 */
[----:B------:R0:W-:Y:S04]  /*167ac0*/  STL.64 [R1+0x258], R10 ;  /* 0x0002580a01007387 */ /* 0x0001e80000100a00 */
[----:B0-----:R-:W2:Y:S04]  /*167ad0*/  LDL.LU R10, [R1+0x6798] ;  /* 0x00679800010a7983 */ /* 0x001ea80000300800 */
[----:B------:R-:W2:Y:S01]  /*167ae0*/  LDL.LU.64 R8, [R1+0x6790] ;  /* 0x0067900001087983 */ /* 0x000ea20000300a00 */
[----:B------:R-:W-:Y:S01]  /*167af0*/  PRMT R7, R14, 0x4210, R2 ;  /* 0x000042100e077816 */ /* 0x000fe20000000002 */
[----:B------:R-:W-:Y:S01]  /*167b00*/  BAR.SYNC.DEFER_BLOCKING 0x0 ;  /* 0x0000000000007b1d */ /* 0x000fe20000010000 */
[----:B------:R-:W-:-:S04]  /*167b10*/  LOP3.LUT R0, R15, 0xffff, RZ, 0xc0, !PT ;  /* 0x0000ffff0f007812 */ /* 0x000fc800078ec0ff */
[----:B------:R-:W-:Y:S01]  /*167b20*/  PRMT R11, R19, 0x4210, R0 ;  /* 0x00004210130b7816 */ /* 0x000fe20000000000 */
[----:B----4-:R0:W-:Y:S02]  /*167b30*/  STSM.16.M88.4 [R24], R4 ;  /* 0x0000000418007844 */ /* 0x0101e40000000200 */
[----:B------:R-:W-:Y:S06]  /*167b40*/  BAR.SYNC.DEFER_BLOCKING 0x0 ;  /* 0x0000000000007b1d */ /* 0x000fec0000010000 */
[----:B0-----:R-:W4:Y:S04]  /*167b50*/  LDL.LU R6, [R1+0x6788] ;  /* 0x0067880001067983 */ /* 0x001f280000300800 */
[----:B------:R-:W4:Y:S04]  /*167b60*/  LDL.LU.64 R4, [R1+0x6780] ;  /* 0x0067800001047983 */ /* 0x000f280000300a00 */
[----:B------:R-:W0:Y:S01]  /*167b70*/  LDS.128 R16, [R25] ;  /* 0x0000000019107984 */ /* 0x000e220000000c00 */
[----:B------:R-:W-:Y:S06]  /*167b80*/  BAR.SYNC.DEFER_BLOCKING 0x0 ;  /* 0x0000000000007b1d */ /* 0x000fec0000010000 */
[----:B--2---:R-:W-:Y:S02]  /*167b90*/  STSM.16.M88.4 [R24], R8 ;  /* 0x0000000818007844 */ /* 0x004fe40000000200 */
[----:B------:R-:W-:Y:S06]  /*167ba0*/  BAR.SYNC.DEFER_BLOCKING 0x0 ;  /* 0x0000000000007b1d */ /* 0x000fec0000010000 */
[----:B------:R-:W1:Y:S04]  /*167bb0*/  LDS.128 R8, [R25] ;  /* 0x0000000019087984 */ /* 0x000e680000000c00 */
[----:B0-----:R-:W-:Y:S04]  /*167bc0*/  STL.64 [R1+0x240], R16 ;  /* 0x0002401001007387 */ /* 0x001fe80000100a00 */
[----:B------:R0:W-:Y:S04]  /*167bd0*/  STL.64 [R1+0x248], R18 ;  /* 0x0002481201007387 */ /* 0x0001e80000100a00 */
[----:B0-----:R-:W2:Y:S04]  /*167be0*/  LDL.LU R18, [R1+0x6778] ;  /* 0x0067780001127983 */ /* 0x001ea80000300800 */
[----:B------:R-:W2:Y:S04]  /*167bf0*/  LDL.LU.64 R16, [R1+0x6770] ;  /* 0x0067700001107983 */ /* 0x000ea80000300a00 */
[----:B-1----:R-:W-:Y:S04]  /*167c00*/  STL.64 [R1+0x230], R8 ;  /* 0x0002300801007387 */ /* 0x002fe80000100a00 */
[----:B------:R0:W-:Y:S04]  /*167c10*/  STL.64 [R1+0x238], R10 ;  /* 0x0002380a01007387 */ /* 0x0001e80000100a00 */
[----:B0-----:R-:W2:Y:S04]  /*167c20*/  LDL.LU R10, [R1+0x6768] ;  /* 0x00676800010a7983 */ /* 0x001ea80000300800 */
[----:B------:R-:W2:Y:S01]  /*167c30*/  LDL.LU.64 R8, [R1+0x6760] ;  /* 0x0067600001087983 */ /* 0x000ea20000300a00 */
[----:B------:R-:W-:Y:S01]  /*167c40*/  PRMT R7, R20, 0x5210, R2 ;  /* 0x0000521014077816 */ /* 0x000fe20000000002 */
[----:B------:R-:W-:Y:S01]  /*167c50*/  BAR.SYNC.DEFER_BLOCKING 0x0 ;  /* 0x0000000000007b1d */ /* 0x000fe20000010000 */
[----:B------:R-:W-:-:S02]  /*167c60*/  PRMT R11, R21, 0x5210, R0 ;  /* 0x00005210150b7816 */ /* 0x000fc40000000000 */
[----:B------:R-:W-:Y:S02]  /*167c70*/  LOP3.LUT R2, R22, 0xffff, RZ, 0xc0, !PT ;  /* 0x0000ffff16027812 */ /* 0x000fe400078ec0ff */
[----:B---3--:R-:W-:Y:S02]  /*167c80*/  LOP3.LUT R0, R13, 0xffff, RZ, 0xc0, !PT ;  /* 0x0000ffff0d007812 */ /* 0x008fe400078ec0ff */
[--C-:B------:R-:W-:Y:S01]  /*167c90*/  PRMT R19, R23, 0x4210, R2.reuse ;  /* 0x0000421017137816 */ /* 0x100fe20000000002 */
[----:B----4-:R-:W-:Y:S01]  /*167ca0*/  STSM.16.M88.4 [R24], R4 ;  /* 0x0000000418007844 */ /* 0x010fe20000000200 */
[----:B------:R-:W-:Y:S06]  /*167cb0*/  BAR.SYNC.DEFER_BLOCKING 0x0 ;  /* 0x0000000000007b1d */ /* 0x000fec0000010000 */
[----:B------:R-:W0:Y:S02]  /*167cc0*/  LDS.128 R4, [R25] ;  /* 0x0000000019047984 */ /* 0x000e240000000c00 */
[----:B------:R-:W-:Y:S06]  /*167cd0*/  BAR.SYNC.DEFER_BLOCKING 0x0 ;  /* 0x0000000000007b1d */ /* 0x000fec0000010000 */
[----:B0-----:R-:W-:Y:S04]  /*167ce0*/  STL.64 [R1+0x220], R4 ;  /* 0x0002200401007387 */ /* 0x001fe80000100a00 */
[----:B------:R-:W-:Y:S04]  /*167cf0*/  STL.64 [R1+0x228], R6 ;  /* 0x0002280601007387 */ /* 0x000fe80000100a00 */
[----:B------:R-:W3:Y:S04]  /*167d00*/  LDL.LU R23, [R1+0x1f48] ;  /* 0x001f480001177983 */ /* 0x000ee80000300800 */
[----:B------:R-:W4:Y:S04]  /*167d10*/  LDL.LU R13, [R1+0x79c] ;  /* 0x00079c00010d7983 */ /* 0x000f280000300800 */
[----:B--2---:R-:W-:Y:S01]  /*167d20*/  STSM.16.M88.4 [R24], R8 ;  /* 0x0000000818007844 */ /* 0x004fe20000000200 */
[----:B------:R-:W-:Y:S06]  /*167d30*/  BAR.SYNC.DEFER_BLOCKING 0x0 ;  /* 0x0000000000007b1d */ /* 0x000fec0000010000 */
[----:B------:R-:W0:Y:S02]  /*167d40*/  LDS.128 R4, [R25] ;  /* 0x0000000019047984 */ /* 0x000e240000000c00 */
[----:B------:R-:W-:Y:S06]  /*167d50*/  BAR.SYNC.DEFER_BLOCKING 0x0 ;  /* 0x0000000000007b1d */ /* 0x000fec0000010000 */
[----:B0-----:R-:W-:Y:S04]  /*167d60*/  STL.64 [R1+0x210], R4 ;  /* 0x0002100401007387 */ /* 0x001fe80000100a00 */
[----:B------:R-:W-:Y:S04]  /*167d70*/  STL.64 [R1+0x218], R6 ;  /* 0x0002180601007387 */ /* 0x000fe80000100a00 */
[----:B------:R-:W2:Y:S04]  /*167d80*/  LDL.LU R8, [R1+0x180] ;  /* 0x0001800001087983 */ /* 0x000ea80000300800 */
[----:B------:R-:W2:Y:S04]  /*167d90*/  LDL.LU R9, [R1+0x184] ;  /* 0x0001840001097983 */ /* 0x000ea80000300800 */
[----:B------:R-:W3:Y:S04]  /*167da0*/  LDL.LU R10, [R1+0x188] ;  /* 0x00018800010a7983 */ /* 0x000ee80000300800 */
[----:B---3--:R-:W-:Y:S04]  /*167db0*/  STL [R1+0x6728], R10 ;  /* 0x0067280a01007387 */ /* 0x008fe80000100800 */
[----:B--2---:R0:W-:Y:S04]  /*167dc0*/  STL.64 [R1+0x6720], R8 ;  /* 0x0067200801007387 */ /* 0x0041e80000100a00 */
[----:B0-----:R-:W2:Y:S04]  /*167dd0*/  LDL.LU R8, [R1+0x160] ;  /* 0x0001600001087983 */ /* 0x001ea80000300800 */
[----:B------:R-:W2:Y:S04]  /*167de0*/  LDL.LU R9, [R1+0x164] ;  /* 0x0001640001097983 */ /* 0x000ea80000300800 */
[----:B------:R-:W3:Y:S04]  /*167df0*/  LDL.LU R10, [R1+0x168] ;  /* 0x00016800010a7983 */ /* 0x000ee80000300800 */
[----:B------:R-:W2:Y:S04]  /*167e00*/  LDL.LU R4, [R1+0x810] ;  /* 0x0008100001047983 */ /* 0x000ea80000300800 */
[----:B------:R-:W2:Y:S04]  /*167e10*/  LDL.LU R5, [R1+0x814] ;  /* 0x0008140001057983 */ /* 0x000ea80000300800 */
[----:B------:R-:W2:Y:S04]  /*167e20*/  LDL.LU R6, [R1+0x818] ;  /* 0x0008180001067983 */ /* 0x000ea80000300800 */
[----:B------:R-:W3:Y:S04]  /*167e30*/  LDL.LU R11, [R1+0x7ec] ;  /* 0x0007ec00010b7983 */ /* 0x000ee80000300800 */
[----:B------:R-:W-:Y:S01]  /*167e40*/  STSM.16.M88.4 [R24], R16 ;  /* 0x0000001018007844 */ /* 0x000fe20000000200 */
[----:B----4-:R-:W-:Y:S01]  /*167e50*/  PRMT R7, R13, 0x5210, R2 ;  /* 0x000052100d077816 */ /* 0x010fe20000000002 */
[----:B------:R-:W-:Y:S06]  /*167e60*/  BAR.SYNC.DEFER_BLOCKING 0x0 ;  /* 0x0000000000007b1d */ /* 0x000fec0000010000 */
[----:B---3--:R-:W-:Y:S04]  /*167e70*/  STL.64 [R1+0x6748], R10 ;  /* 0x0067480a01007387 */ /* 0x008fe80000100a00 */
[----:B--2---:R0:W-:Y:S04]  /*167e80*/  STL.64 [R1+0x6740], R8 ;  /* 0x0067400801007387 */ /* 0x0041e80000100a00 */
[----:B0-----:R-:W2:Y:S04]  /*167e90*/  LDL.LU R8, [R1+0x7d0] ;  /* 0x0007d00001087983 */ /* 0x001ea80000300800 */
[----:B------:R-:W2:Y:S04]  /*167ea0*/  LDL.LU R9, [R1+0x7d4] ;  /* 0x0007d40001097983 */ /* 0x000ea80000300800 */
[----:B------:R-:W2:Y:S04]  /*167eb0*/  LDL.LU R10, [R1+0x7d8] ;  /* 0x0007d800010a7983 */ /* 0x000ea80000300800 */
[----:B------:R-:W3:Y:S04]  /*167ec0*/  LDL.LU R14, [R1+0x5b28] ;  /* 0x005b2800010e7983 */ /* 0x000ee80000300800 */
[----:B------:R-:W-:Y:S04]  /*167ed0*/  STL [R1+0x6738], R6 ;  /* 0x0067380601007387 */ /* 0x000fe80000100800 */
[----:B------:R0:W-:Y:S04]  /*167ee0*/  STL.64 [R1+0x6730], R4 ;  /* 0x0067300401007387 */ /* 0x0001e80000100a00 */
[----:B0-----:R-:W4:Y:S04]  /*167ef0*/  LDL.LU R4, [R1+0x150] ;  /* 0x0001500001047983 */ /* 0x001f280000300800 */
[----:B------:R-:W4:Y:S04]  /*167f00*/  LDL.LU R5, [R1+0x154] ;  /* 0x0001540001057983 */ /* 0x000f280000300800 */
[----:B------:R-:W4:Y:S04]  /*167f10*/  LDL.LU R6, [R1+0x158] ;  /* 0x0001580001067983 */ /* 0x000f280000300800 */
[----:B------:R-:W3:Y:S01]  /*167f20*/  LDL.LU R15, [R1+0x998] ;  /* 0x00099800010f7983 */ /* 0x000ee20000300800 */
[----:B------:R-:W-:-:S03]  /*167f30*/  PRMT R11, R23, 0x4210, R0 ;  /* 0x00004210170b7816 */ /* 0x000fc60000000000 */
[----:B---3--:R-:W-:Y:S04]  /*167f40*/  STL.64 [R1+0x6758], R14 ;  /* 0x0067580e01007387 */ /* 0x008fe80000100a00 */
[----:B------:R-:W-:Y:S04]  /*167f50*/  STL [R1+0x6750], R12 ;  /* 0x0067500c01007387 */ /* 0x000fe80000100800 */
[----:B------:R-:W0:Y:S04]  /*167f60*/  LDS.128 R12, [R25] ;  /* 0x00000000190c7984 */ /* 0x000e280000000c00 */
[----:B------:R-:W3:Y:S04]  /*167f70*/  LDL.LU R16, [R1+0x1ecc] ;  /* 0x001ecc0001107983 */ /* 0x000ee80000300800 */
[----:B------:R-:W3:Y:S04]  /*167f80*/  LDL.LU R17, [R1+0x1f58] ;  /* 0x001f580001117983 */ /* 0x000ee80000300800 */
[----:B------:R-:W3:Y:S04]  /*167f90*/  LDL.LU R18, [R1+0x7fc] ;  /* 0x0007fc0001127983 */ /* 0x000ee80000300800 */
[----:B------:R-:W4:Y:S04]  /*167fa0*/  LDL.LU R20, [R1+0x710] ;  /* 0x0007100001147983 */ /* 0x000f280000300800 */
[----:B------:R-:W4:Y:S04]  /*167fb0*/  LDL.LU R21, [R1+0x714] ;  /* 0x0007140001157983 */ /* 0x000f280000300800 */
[----:B------:R-:W3:Y:S01]  /*167fc0*/  LDL.LU R22, [R1+0x718] ;  /* 0x0007180001167983 */ /* 0x000ee20000300800 */
[----:B------:R-:W-:Y:S06]  /*167fd0*/  BAR.SYNC.DEFER_BLOCKING 0x0 ;  /* 0x0000000000007b1d */ /* 0x000fec0000010000 */
[----:B0-----:R-:W-:Y:S04]  /*167fe0*/  STL.64 [R1+0x200], R12 ;  /* 0x0002000c01007387 */ /* 0x001fe80000100a00 */
[----:B------:R0:W-:Y:S04]  /*167ff0*/  STL.64 [R1+0x208], R14 ;  /* 0x0002080e01007387 */ /* 0x0001e80000100a00 */
[----:B0-----:R-:W4:Y:S04]  /*168000*/  LDL.LU.64 R14, [R1+0x6758] ;  /* 0x00675800010e7983 */ /* 0x001f280000300a00 */
[----:B------:R-:W4:Y:S04]  /*168010*/  LDL.LU R12, [R1+0x6750] ;  /* 0x00675000010c7983 */ /* 0x000f280000300800 */
[----:B------:R-:W3:Y:S04]  /*168020*/  LDL.LU R23, [R1+0x82c] ;  /* 0x00082c0001177983 */ /* 0x000ee80000300800 */
[----:B--2---:R-:W-:Y:S01]  /*168030*/  STSM.16.M88.4 [R24], R8 ;  /* 0x0000000818007844 */ /* 0x004fe20000000200 */
[----:B------:R-:W-:Y:S06]  /*168040*/  BAR.SYNC.DEFER_BLOCKING 0x0 ;  /* 0x0000000000007b1d */ /* 0x000fec0000010000 */
[----:B------:R-:W0:Y:S02]  /*168050*/  LDS.128 R8, [R25] ;  /* 0x0000000019087984 */ /* 0x000e240000000c00 */
[----:B------:R-:W-:Y:S06]  /*168060*/  BAR.SYNC.DEFER_BLOCKING 0x0 ;  /* 0x0000000000007b1d */ /* 0x000fec0000010000 */
[----:B---3--:R-:W-:Y:S04]  /*168070*/  STL.64 [R1+0x6718], R22 ;  /* 0x0067181601007387 */ /* 0x008fe80000100a00 */
[----:B----4-:R1:W-:Y:S04]  /*168080*/  STL.64 [R1+0x6710], R20 ;  /* 0x0067101401007387 */ /* 0x0103e80000100a00 */
[----:B-1----:R-:W2:Y:S04]  /*168090*/  LDL.LU R20, [R1+0x800] ;  /* 0x0008000001147983 */ /* 0x002ea80000300800 */
[----:B------:R-:W2:Y:S04]  /*1680a0*/  LDL.LU R21, [R1+0x804] ;  /* 0x0008040001157983 */ /* 0x000ea80000300800 */
[----:B------:R-:W2:Y:S04]  /*1680b0*/  LDL.LU R22, [R1+0x808] ;  /* 0x0008080001167983 */ /* 0x000ea80000300800 */
[----:B------:R-:W3:Y:S04]  /*1680c0*/  LDL.LU R19, [R1+0x5b2c] ;  /* 0x005b2c0001137983 */ /* 0x000ee80000300800 */
[----:B0-----:R-:W-:Y:S04]  /*1680d0*/  STL.64 [R1+0x1f0], R8 ;  /* 0x0001f00801007387 */ /* 0x001fe80000100a00 */
[----:B------:R0:W-:Y:S04]  /*1680e0*/  STL.64 [R1+0x1f8], R10 ;  /* 0x0001f80a01007387 */ /* 0x0001e80000100a00 */
[----:B0-----:R-:W4:Y:S04]  /*1680f0*/  LDL.LU.64 R10, [R1+0x6748] ;  /* 0x00674800010a7983 */ /* 0x001f280000300a00 */
[----:B------:R-:W2:Y:S04]  /*168100*/  LDL.LU.64 R8, [R1+0x6740] ;  /* 0x0067400001087983 */ /* 0x000ea80000300a00 */
[----:B------:R-:W-:Y:S01]  /*168110*/  STSM.16.M88.4 [R24], R4 ;  /* 0x0000000418007844 */ /* 0x000fe20000000200 */
[----:B------:R-:W-:Y:S06]  /*168120*/  BAR.SYNC.DEFER_BLOCKING 0x0 ;  /* 0x0000000000007b1d */ /* 0x000fec0000010000 */
[----:B------:R-:W3:Y:S04]  /*168130*/  LDL.LU R13, [R1+0x1f60] ;  /* 0x001f6000010d7983 */ /* 0x000ee80000300800 */
[----:B------:R-:W0:Y:S04]  /*168140*/  LDS.128 R4, [R25] ;  /* 0x0000000019047984 */ /* 0x000e280000000c00 */
[----:B0-----:R-:W-:Y:S04]  /*168150*/  STL.64 [R1+0x1e0], R4 ;  /* 0x0001e00401007387 */ /* 0x001fe80000100a00 */
[----:B------:R0:W-:Y:S04]  /*168160*/  STL.64 [R1+0x1e8], R6 ;  /* 0x0001e80601007387 */ /* 0x0001e80000100a00 */
[----:B0-----:R-:W3:Y:S04]  /*168170*/  LDL.LU R6, [R1+0x6738] ;  /* 0x0067380001067983 */ /* 0x001ee80000300800 */
[----:B------:R-:W3:Y:S01]  /*168180*/  LDL.LU.64 R4, [R1+0x6730] ;  /* 0x0067300001047983 */ /* 0x000ee20000300a00 */
[----:B------:R-:W-:Y:S01]  /*168190*/  BAR.SYNC.DEFER_BLOCKING 0x0 ;  /* 0x0000000000007b1d */ /* 0x000fe20000010000 */
[----:B----4-:R-:W-:-:S05]  /*1681a0*/  PRMT R11, R11, 0x5210, R0 ;  /* 0x000052100b0b7816 */ /* 0x010fca0000000000 */
[----:B--2---:R-:W-:Y:S02]  /*1681b0*/  STSM.16.M88.4 [R24], R8 ;  /* 0x0000000818007844 */ /* 0x004fe40000000200 */
[----:B------:R-:W-:Y:S06]  /*1681c0*/  BAR.SYNC.DEFER_BLOCKING 0x0 ;  /* 0x0000000000007b1d */ /* 0x000fec0000010000 */
[----:B------:R-:W0:Y:S04]  /*1681d0*/  LDS.128 R8, [R25] ;  /* 0x0000000019087984 */ /* 0x000e280000000c00 */
[----:B0-----:R-:W-:Y:S04]  /*1681e0*/  STL.64 [R1+0x1d0], R8 ;  /* 0x0001d00801007387 */ /* 0x001fe80000100a00 */
[----:B------:R0:W-:Y:S04]  /*1681f0*/  STL.64 [R1+0x1d8], R10 ;  /* 0x0001d80a01007387 */ /* 0x0001e80000100a00 */
[----:B0-----:R-:W2:Y:S04]  /*168200*/  LDL.LU R10, [R1+0x6728] ;  /* 0x00672800010a7983 */ /* 0x001ea80000300800 */
[----:B------:R-:W2:Y:S01]  /*168210*/  LDL.LU.64 R8, [R1+0x6720] ;  /* 0x0067200001087983 */ /* 0x000ea20000300a00 */
[----:B------:R-:W-:-:S04]  /*168220*/  LOP3.LUT R2, R14, 0xffff, RZ, 0xc0, !PT ;  /* 0x0000ffff0e027812 */ /* 0x000fc800078ec0ff */
[----:B------:R-:W-:Y:S01]  /*168230*/  PRMT R23, R15, 0x4210, R2 ;  /* 0x000042100f177816 */ /* 0x000fe20000000002 */
[----:B------:R-:W-:Y:S06]  /*168240*/  BAR.SYNC.DEFER_BLOCKING 0x0 ;  /* 0x0000000000007b1d */ /* 0x000fec0000010000 */
[----:B------:R-:W-:Y:S02]  /*168250*/  STSM.16.M88.4 [R24], R20 ;  /* 0x0000001418007844 */ /* 0x000fe40000000200 */
[----:B------:R-:W-:Y:S01]  /*168260*/  BAR.SYNC.DEFER_BLOCKING 0x0 ;  /* 0x0000000000007b1d */ /* 0x000fe20000010000 */
[----:B------:R-:W-:-:S05]  /*168270*/  LOP3.LUT R0, R16, 0xffff, RZ, 0xc0, !PT ;  /* 0x0000ffff10007812 */ /* 0x000fca00078ec0ff */
[----:B------:R-:W0:Y:S01]  /*168280*/  LDS.128 R20, [R25] ;  /* 0x0000000019147984 */ /* 0x000e220000000c00 */
[----:B------:R-:W-:Y:S01]  /*168290*/  PRMT R7, R17, 0x4210, R0 ;  /* 0x0000421011077816 */ /* 0x000fe20000000000 */
[----:B------:R-:W-:Y:S06]  /*1682a0*/  BAR.SYNC.DEFER_BLOCKING 0x0 ;  /* 0x0000000000007b1d */ /* 0x000fec0000010000 */
[----:B---3--:R-:W-:Y:S02]  /*1682b0*/  STSM.16.M88.4 [R24], R4 ;  /* 0x0000000418007844 */ /* 0x008fe40000000200 */
[----:B------:R-:W-:Y:S01]  /*1682c0*/  BAR.SYNC.DEFER_BLOCKING 0x0 ;  /* 0x0000000000007b1d */ /* 0x000fe20000010000 */
[----:B------:R-:W-:-:S05]  /*1682d0*/  PRMT R11, R18, 0x5210, R2 ;  /* 0x00005210120b7816 */ /* 0x000fca0000000002 */
[----:B------:R-:W1:Y:S02]  /*1682e0*/  LDS.128 R4, [R25] ;  /* 0x0000000019047984 */ /* 0x000e640000000c00 */
[----:B------:R-:W-:Y:S06]  /*1682f0*/  BAR.SYNC.DEFER_BLOCKING 0x0 ;  /* 0x0000000000007b1d */ /* 0x000fec0000010000 */
[----:B0-----:R-:W-:Y:S04]  /*168300*/  STL.64 [R1+0x1c0], R20 ;  /* 0x0001c01401007387 */ /* 0x001fe80000100a00 */
[----:B------:R0:W-:Y:S04]  /*168310*/  STL.64 [R1+0x1c8], R22 ;  /* 0x0001c81601007387 */ /* 0x0001e80000100a00 */
[----:B0-----:R-:W3:Y:S04]  /*168320*/  LDL.LU.64 R22, [R1+0x6718] ;  /* 0x0067180001167983 */ /* 0x001ee80000300a00 */
[----:B------:R-:W4:Y:S04]  /*168330*/  LDL.LU.64 R20, [R1+0x6710] ;  /* 0x0067100001147983 */ /* 0x000f280000300a00 */
[----:B-1----:R-:W-:Y:S04]  /*168340*/  STL.64 [R1+0x1b0], R4 ;  /* 0x0001b00401007387 */ /* 0x002fe80000100a00 */
[----:B------:R-:W-:Y:S04]  /*168350*/  STL.64 [R1+0x1b8], R6 ;  /* 0x0001b80601007387 */ /* 0x000fe80000100a00 */
[----:B--2---:R-:W-:Y:S01]  /*168360*/  STSM.16.M88.4 [R24], R8 ;  /* 0x0000000818007844 */ /* 0x004fe20000000200 */
[----:B------:R-:W-:Y:S06]  /*168370*/  BAR.SYNC.DEFER_BLOCKING 0x0 ;  /* 0x0000000000007b1d */ /* 0x000fec0000010000 */
[----:B------:R-:W0:Y:S04]  /*168380*/  LDS.128 R4, [R25] ;  /* 0x0000000019047984 */ /* 0x000e280000000c00 */
[----:B0-----:R0:W-:Y:S04]  /*168390*/  STL.64 [R1+0x1a0], R4 ;  /* 0x0001a00401007387 */ /* 0x0011e80000100a00 */
[----:B------:R1:W-:Y:S04]  /*1683a0*/  STL.64 [R1+0x1a8], R6 ;  /* 0x0001a80601007387 */ /* 0x0003e80000100a00 */
[----:B0-----:R-:W2:Y:S04]  /*1683b0*/  LDL.LU R4, [R1+0x890] ;  /* 0x0008900001047983 */ /* 0x001ea80000300800 */
[----:B------:R-:W2:Y:S04]  /*1683c0*/  LDL.LU R5, [R1+0x894] ;  /* 0x0008940001057983 */ /* 0x000ea80000300800 */
[----:B-1----:R-:W4:Y:S01]  /*1683d0*/  LDL.LU R6, [R1+0x898] ;  /* 0x0008980001067983 */ /* 0x002f220000300800 */
[----:B------:R-:W-:-:S02]  /*1683e0*/  LOP3.LUT R2, R19, 0xffff, RZ, 0xc0, !PT ;  /* 0x0000ffff13027812 */ /* 0x000fc400078ec0ff */
[----:B---3--:R-:W-:Y:S01]  /*1683f0*/  PRMT R23, R23, 0x5210, R0 ;  /* 0x0000521017177816 */ /* 0x008fe20000000000 */
[----:B------:R-:W-:Y:S06]  /*168400*/  BAR.SYNC.DEFER_BLOCKING 0x0 ;  /* 0x0000000000007b1d */ /* 0x000fec0000010000 */
[----:B----4-:R-:W-:Y:S04]  /*168410*/  STL [R1+0x66d8], R6 ;  /* 0x0066d80601007387 */ /* 0x010fe80000100800 */
[----:B--2---:R0:W-:Y:S04]  /*168420*/  STL.64 [R1+0x66d0], R4 ;  /* 0x0066d00401007387 */ /* 0x0041e80000100a00 */
[----:B0-----:R-:W2:Y:S04]  /*168430*/  LDL.LU R4, [R1+0x720] ;  /* 0x0007200001047983 */ /* 0x001ea80000300800 */
[----:B------:R-:W2:Y:S04]  /*168440*/  LDL.LU R5, [R1+0x724] ;  /* 0x0007240001057983 */ /* 0x000ea80000300800 */
[----:B------:R-:W3:Y:S01]  /*168450*/  LDL.LU R6, [R1+0x728] ;  /* 0x0007280001067983 */ /* 0x000ee20000300800 */
[----:B------:R-:W-:-:S03]  /*168460*/  PRMT R0, R13, 0x4210, R2 ;  /* 0x000042100d007816 */ /* 0x000fc60000000002 */
[----:B------:R-:W4:Y:S04]  /*168470*/  LDL.LU R11, [R1+0x1ed8] ;  /* 0x001ed800010b7983 */ /* 0x000f280000300800 */
[----:B------:R0:W-:Y:S01]  /*168480*/  STSM.16.M88.4 [R24], R20 ;  /* 0x0000001418007844 */ /* 0x0001e20000000200 */
[----:B------:R-:W-:Y:S06]  /*168490*/  BAR.SYNC.DEFER_BLOCKING 0x0 ;  /* 0x0000000000007b1d */ /* 0x000fec0000010000 */
[----:B---3--:R-:W-:Y:S04]  /*1684a0*/  STL [R1+0x6708], R6 ;  /* 0x0067080601007387 */ /* 0x008fe80000100800 */
[----:B--2---:R-:W-:Y:S04]  /*1684b0*/  STL.64 [R1+0x6700], R4 ;  /* 0x0067000401007387 */ /* 0x004fe80000100a00 */
[----:B0-----:R-:W2:Y:S04]  /*1684c0*/  LDL.LU R23, [R1+0x1f6c] ;  /* 0x001f6c0001177983 */ /* 0x001ea80000300800 */
[----:B------:R-:W3:Y:S04]  /*1684d0*/  LDL.LU R13, [R1+0x83c] ;  /* 0x00083c00010d7983 */ /* 0x000ee80000300800 */
[----:B------:R-:W4:Y:S04]  /*1684e0*/  LDL.LU R8, [R1+0x8b0] ;  /* 0x0008b00001087983 */ /* 0x000f280000300800 */
[----:B------:R-:W4:Y:S04]  /*1684f0*/  LDL.LU R9, [R1+0x8b4] ;  /* 0x0008b40001097983 */ /* 0x000f280000300800 */
[----:B------:R-:W2:Y:S04]  /*168500*/  LDL.LU R10, [R1+0x8b8] ;  /* 0x0008b800010a7983 */ /* 0x000ea80000300800 */
[----:B------:R-:W3:Y:S04]  /*168510*/  LDL.LU R14, [R1+0x85c] ;  /* 0x00085c00010e7983 */ /* 0x000ee80000300800 */
[----:B------:R-:W3:Y:S04]  /*168520*/  LDL.LU R15, [R1+0x5b30] ;  /* 0x005b3000010f7983 */ /* 0x000ee80000300800 */
[----:B------:R-:W3:Y:S04]  /*168530*/  LDL.LU R19, [R1+0x1f78] ;  /* 0x001f780001137983 */ /* 0x000ee80000300800 */
[----:B------:R-:W3:Y:S04]  /*168540*/  LDL.LU R20, [R1+0x1ee0] ;  /* 0x001ee00001147983 */ /* 0x000ee80000300800 */
[----:B------:R-:W0:Y:S01]  /*168550*/  LDS.128 R4, [R25] ;  /* 0x0000000019047984 */ /* 0x000e220000000c00 */
[----:B------:R-:W-:Y:S06]  /*168560*/  BAR.SYNC.DEFER_BLOCKING 0x0 ;  /* 0x0000000000007b1d */ /* 0x000fec0000010000 */
[----:B--2---:R-:W-:Y:S04]  /*168570*/  STL [R1+0x66c8], R10 ;  /* 0x0066c80a01007387 */ /* 0x004fe80000100800 */
[----:B----4-:R1:W-:Y:S04]  /*168580*/  STL.64 [R1+0x66c0], R8 ;  /* 0x0066c00801007387 */ /* 0x0103e80000100a00 */
[----:B-1----:R-:W2:Y:S04]  /*168590*/  LDL.LU R8, [R1+0x730] ;  /* 0x0007300001087983 */ /* 0x002ea80000300800 */
[----:B------:R-:W2:Y:S04]  /*1685a0*/  LDL.LU R9, [R1+0x734] ;  /* 0x0007340001097983 */ /* 0x000ea80000300800 */
[----:B------:R-:W4:Y:S04]  /*1685b0*/  LDL.LU R10, [R1+0x738] ;  /* 0x00073800010a7983 */ /* 0x000f280000300800 */
[----:B----4-:R-:W-:Y:S04]  /*1685c0*/  STL [R1+0x66e8], R10 ;  /* 0x0066e80a01007387 */ /* 0x010fe80000100800 */
[----:B--2---:R1:W-:Y:S04]  /*1685d0*/  STL.64 [R1+0x66e0], R8 ;  /* 0x0066e00801007387 */ /* 0x0043e80000100a00 */
[----:B-1----:R-:W2:Y:S04]  /*1685e0*/  LDL.LU R8, [R1+0x860] ;  /* 0x0008600001087983 */ /* 0x002ea80000300800 */
[----:B------:R-:W2:Y:S04]  /*1685f0*/  LDL.LU R9, [R1+0x864] ;  /* 0x0008640001097983 */ /* 0x000ea80000300800 */
[----:B------:R-:W2:Y:S04]  /*168600*/  LDL.LU R10, [R1+0x868] ;  /* 0x00086800010a7983 */ /* 0x000ea80000300800 */
[----:B------:R-:W4:Y:S04]  /*168610*/  LDL.LU R16, [R1+0x740] ;  /* 0x0007400001107983 */ /* 0x000f280000300800 */
[----:B------:R-:W4:Y:S04]  /*168620*/  LDL.LU R17, [R1+0x744] ;  /* 0x0007440001117983 */ /* 0x000f280000300800 */
[----:B------:R-:W3:Y:S04]  /*168630*/  LDL.LU R18, [R1+0x748] ;  /* 0x0007480001127983 */ /* 0x000ee80000300800 */
[----:B---3--:R-:W-:Y:S04]  /*168640*/  STL.64 [R1+0x66f8], R18 ;  /* 0x0066f81201007387 */ /* 0x008fe80000100a00 */
[----:B----4-:R1:W-:Y:S04]  /*168650*/  STL.64 [R1+0x66f0], R16 ;  /* 0x0066f01001007387 */ /* 0x0103e80000100a00 */
[----:B-1----:R-:W3:Y:S04]  /*168660*/  LDL.LU R16, [R1+0x840] ;  /* 0x0008400001107983 */ /* 0x002ee80000300800 */
[----:B------:R-:W3:Y:S04]  /*168670*/  LDL.LU R17, [R1+0x844] ;  /* 0x0008440001117983 */ /* 0x000ee80000300800 */
[----:B------:R-:W3:Y:S01]  /*168680*/  LDL.LU R18, [R1+0x848] ;  /* 0x0008480001127983 */ /* 0x000ee20000300800 */
[----:B------:R-:W-:Y:S01]  /*168690*/  IMAD.MOV.U32 R19, RZ, RZ, R0 ;  /* 0x000000ffff137224 */ /* 0x000fe200078e0000 */
[----:B------:R-:W-:-:S02]  /*1686a0*/  LOP3.LUT R0, R11, 0xffff, RZ, 0xc0, !PT ;  /* 0x0000ffff0b007812 */ /* 0x000fc400078ec0ff */
[----:B------:R-:W4:Y:S02]  /*1686b0*/  LDL.LU R21, [R1+0x1f84] ;  /* 0x001f840001157983 */ /* 0x000f240000300800 */
[----:B------:R-:W-:Y:S02]  /*1686c0*/  PRMT R11, R23, 0x4210, R0 ;  /* 0x00004210170b7816 */ /* 0x000fe40000000000 */
[----:B------:R-:W4:Y:S04]  /*1686d0*/  LDL.LU R22, [R1+0x87c] ;  /* 0x00087c0001167983 */ /* 0x000f280000300800 */
[----:B0-----:R-:W-:Y:S04]  /*1686e0*/  STL.64 [R1+0x190], R4 ;  /* 0x0001900401007387 */ /* 0x001fe80000100a00 */
[----:B------:R0:W-:Y:S04]  /*1686f0*/  STL.64 [R1+0x198], R6 ;  /* 0x0001980601007387 */ /* 0x0001e80000100a00 */
[----:B0-----:R-:W4:Y:S04]  /*168700*/  LDL.LU R6, [R1+0x6708] ;  /* 0x0067080001067983 */ /* 0x001f280000300800 */
[----:B------:R-:W4:Y:S01]  /*168710*/  LDL.LU.64 R4, [R1+0x6700] ;  /* 0x0067000001047983 */ /* 0x000f220000300a00 */
[----:B------:R-:W-:-:S03]  /*168720*/  PRMT R7, R13, 0x5210, R2 ;  /* 0x000052100d077816 */ /* 0x000fc60000000002 */
[----:B------:R-:W4:Y:S04]  /*168730*/  LDL.LU R23, [R1+0x8cc] ;  /* 0x0008cc0001177983 */ /* 0x000f280000300800 */
[----:B------:R-:W4:Y:S04]  /*168740*/  LDL.LU R13, [R1+0x5b34] ;  /* 0x005b3400010d7983 */ /* 0x000f280000300800 */
[----:B---3--:R-:W-:Y:S01]  /*168750*/  STSM.16.M88.4 [R24], R16 ;  /* 0x0000001018007844 */ /* 0x008fe20000000200 */
[----:B------:R-:W-:Y:S06]  /*168760*/  BAR.SYNC.DEFER_BLOCKING 0x0 ;  /* 0x0000000000007b1d */ /* 0x000fec0000010000 */
[----:B------:R-:W0:Y:S02]  /*168770*/  LDS.128 R16, [R25] ;  /* 0x0000000019107984 */ /* 0x000e240000000c00 */
        /* <DEDUP_REMOVED lines=8> */
[----:B------:R-:W3:Y:S04]  /*168800*/  LDL.LU.64 R16, [R1+0x66f0] ;  /* 0x0066f00001107983 */ /* 0x000ee80000300a00 */
[----:B-1----:R-:W-:Y:S04]  /*168810*/  STL.64 [R1+0x170], R8 ;  /* 0x0001700801007387 */ /* 0x002fe80000100a00 */
[----:B------:R0:W-:Y:S04]  /*168820*/  STL.64 [R1+0x178], R10 ;  /* 0x0001780a01007387 */ /* 0x0001e80000100a00 */
[----:B0-----:R-:W2:Y:S04]  /*168830*/  LDL.LU R10, [R1+0x66e8] ;  /* 0x0066e800010a7983 */ /* 0x001ea80000300800 */
[----:B------:R-:W2:Y:S04]  /*168840*/  LDL.LU.64 R8, [R1+0x66e0] ;  /* 0x0066e00001087983 */ /* 0x000ea80000300a00 */
[----:B----4-:R-:W-:Y:S01]  /*168850*/  STSM.16.M88.4 [R24], R4 ;  /* 0x0000000418007844 */ /* 0x010fe20000000200 */
[----:B------:R-:W-:Y:S01]  /*168860*/  BAR.SYNC.DEFER_BLOCKING 0x0 ;  /* 0x0000000000007b1d */ /* 0x000fe20000010000 */
[----:B------:R-:W-:-:S05]  /*168870*/  PRMT R11, R14, 0x5210, R0 ;  /* 0x000052100e0b7816 */ /* 0x000fca0000000000 */
[----:B------:R-:W0:Y:S02]  /*168880*/  LDS.128 R4, [R25] ;  /* 0x0000000019047984 */ /* 0x000e240000000c00 */
[----:B------:R-:W-:Y:S06]  /*168890*/  BAR.SYNC.DEFER_BLOCKING 0x0 ;  /* 0x0000000000007b1d */ /* 0x000fec0000010000 */
[----:B0-----:R-:W-:Y:S04]  /*1688a0*/  STL.64 [R1+0x160], R4 ;  /* 0x0001600401007387 */ /* 0x001fe80000100a00 */
[----:B------:R0:W-:Y:S04]  /*1688b0*/  STL.64 [R1+0x168], R6 ;  /* 0x0001680601007387 */ /* 0x0001e80000100a00 */
[----:B0-----:R-:W4:Y:S04]  /*1688c0*/  LDL.LU R6, [R1+0x66d8] ;  /* 0x0066d80001067983 */ /* 0x001f280000300800 */
[----:B------:R-:W4:Y:S04]  /*1688d0*/  LDL.LU.64 R4, [R1+0x66d0] ;  /* 0x0066d00001047983 */ /* 0x000f280000300a00 */
[----:B--2---:R-:W-:Y:S01]  /*1688e0*/  STSM.16.M88.4 [R24], R8 ;  /* 0x0000000818007844 */ /* 0x004fe20000000200 */
        /* <DEDUP_REMOVED lines=9> */
[----:B----4-:R-:W-:Y:S02]  /*168980*/  STSM.16.M88.4 [R24], R4 ;  /* 0x0000000418007844 */ /* 0x010fe40000000200 */
[----:B------:R-:W-:Y:S01]  /*168990*/  BAR.SYNC.DEFER_BLOCKING 0x0 ;  /* 0x0000000000007b1d */ /* 0x000fe20000010000 */
[----:B------:R-:W-:-:S05]  /*1689a0*/  LOP3.LUT R0, R20, 0xffff, RZ, 0xc0, !PT ;  /* 0x0000ffff14007812 */ /* 0x000fca00078ec0ff */
[----:B------:R-:W0:Y:S01]  /*1689b0*/  LDS.128 R4, [R25] ;  /* 0x0000000019047984 */ /* 0x000e220000000c00 */
[----:B------:R-:W-:Y:S01]  /*1689c0*/  PRMT R11, R21, 0x4210, R0 ;  /* 0x00004210150b7816 */ /* 0x000fe20000000000 */
[----:B------:R-:W-:Y:S01]  /*1689d0*/  BAR.SYNC.DEFER_BLOCKING 0x0 ;  /* 0x0000000000007b1d */ /* 0x000fe20000010000 */
[----:B------:R-:W-:-:S05]  /*1689e0*/  PRMT R19, R22, 0x5210, R2 ;  /* 0x0000521016137816 */ /* 0x000fca0000000002 */
[----:B0-----:R-:W-:Y:S04]  /*1689f0*/  STL.64 [R1+0x140], R4 ;  /* 0x0001400401007387 */ /* 0x001fe80000100a00 */
[----:B------:R-:W-:Y:S04]  /*168a00*/  STL.64 [R1+0x148], R6 ;  /* 0x0001480601007387 */ /* 0x000fe80000100a00 */
[----:B--2---:R-:W-:Y:S01]  /*168a10*/  STSM.16.M88.4 [R24], R8 ;  /* 0x0000000818007844 */ /* 0x004fe20000000200 */
[----:B------:R-:W-:Y:S06]  /*168a20*/  BAR.SYNC.DEFER_BLOCKING 0x0 ;  /* 0x0000000000007b1d */ /* 0x000fec0000010000 */
[----:B------:R-:W0:Y:S02]  /*168a30*/  LDS.128 R4, [R25] ;  /* 0x0000000019047984 */ /* 0x000e240000000c00 */
[----:B------:R-:W-:Y:S06]  /*168a40*/  BAR.SYNC.DEFER_BLOCKING 0x0 ;  /* 0x0000000000007b1d */ /* 0x000fec0000010000 */
[----:B---3--:R-:W-:Y:S04]  /*168a50*/  STSM.16.M88.4 [R24], R16 ;  /* 0x0000001018007844 */ /* 0x008fe80000000200 */
[----:B0-----:R-:W-:Y:S04]  /*168a60*/  STL.64 [R1+0x130], R4 ;  /* 0x0001300401007387 */ /* 0x001fe80000100a00 */
[----:B------:R-:W-:Y:S01]  /*168a70*/  STL.64 [R1+0x138], R6 ;  /* 0x0001380601007387 */ /* 0x000fe20000100a00 */
[----:B------:R-:W-:Y:S06]  /*168a80*/  BAR.SYNC.DEFER_BLOCKING 0x0 ;  /* 0x0000000000007b1d */ /* 0x000fec0000010000 */
[----:B------:R-:W0:Y:S04]  /*168a90*/  LDS.128 R4, [R25] ;  /* 0x0000000019047984 */ /* 0x000e280000000c00 */
[----:B0-----:R0:W-:Y:S04]  /*168aa0*/  STL.64 [R1+0x120], R4 ;  /* 0x0001200401007387 */ /* 0x0011e80000100a00 */
[----:B------:R1:W-:Y:S04]  /*168ab0*/  STL [R1+0x128], R6 ;  /* 0x0001280601007387 */ /* 0x0003e80000100800 */
[----:B0-----:R-:W2:Y:S04]  /*168ac0*/  LDL.LU R4, [R1+0x770] ;  /* 0x0007700001047983 */ /* 0x001ea80000300800 */
[----:B------:R-:W2:Y:S04]  /*168ad0*/  LDL.LU R5, [R1+0x774] ;  /* 0x0007740001057983 */ /* 0x000ea80000300800 */
[----:B-1----:R-:W3:Y:S01]  /*168ae0*/  LDL.LU R6, [R1+0x778] ;  /* 0x0007780001067983 */ /* 0x002ee20000300800 */
[----:B------:R-:W-:Y:S01]  /*168af0*/  PRMT R8, R23, 0x5210, R0 ;  /* 0x0000521017087816 */ /* 0x000fe20000000000 */
[----:B------:R-:W-:Y:S01]  /*168b00*/  IMAD.MOV.U32 R2, RZ, RZ, R7 ;  /* 0x000000ffff027224 */ /* 0x000fe200078e0007 */
[----:B------:R-:W-:Y:S01]  /*168b10*/  LOP3.LUT R3, R13, 0xffff, RZ, 0xc0, !PT ;  /* 0x0000ffff0d037812 */ /* 0x000fe200078ec0ff */
[----:B------:R-:W-:Y:S06]  /*168b20*/  BAR.SYNC.DEFER_BLOCKING 0x0 ;  /* 0x0000000000007b1d */ /* 0x000fec0000010000 */
[----:B---3--:R-:W-:Y:S04]  /*168b30*/  STL [R1+0x6690], R6 ;  /* 0x0066900601007387 */ /* 0x008fe80000100800 */
[----:B--2---:R0:W-:Y:S04]  /*168b40*/  STL.64 [R1+0x6688], R4 ;  /* 0x0066880401007387 */ /* 0x0041e80000100a00 */
[----:B0-----:R-:W2:Y:S04]  /*168b50*/  LDL.LU R4, [R1+0x760] ;  /* 0x0007600001047983 */ /* 0x001ea80000300800 */
[----:B------:R-:W2:Y:S04]  /*168b60*/  LDL.LU R5, [R1+0x764] ;  /* 0x0007640001057983 */ /* 0x000ea80000300800 */
[----:B------:R-:W3:Y:S04]  /*168b70*/  LDL.LU R6, [R1+0x768] ;  /* 0x0007680001067983 */ /* 0x000ee80000300800 */
[----:B------:R-:W4:Y:S04]  /*168b80*/  LDL.LU R16, [R1+0x780] ;  /* 0x0007800001107983 */ /* 0x000f280000300800 */
[----:B------:R-:W4:Y:S04]  /*168b90*/  LDL.LU R17, [R1+0x784] ;  /* 0x0007840001117983 */ /* 0x000f280000300800 */
[----:B------:R-:W4:Y:S04]  /*168ba0*/  LDL.LU R18, [R1+0x788] ;  /* 0x0007880001127983 */ /* 0x000f280000300800 */
[----:B------:R-:W4:Y:S04]  /*168bb0*/  LDL.LU R0, [R1+0x1ee4] ;  /* 0x001ee40001007983 */ /* 0x000f280000300800 */
[----:B------:R-:W3:Y:S04]  /*168bc0*/  LDL.LU R7, [R1+0x88c] ;  /* 0x00088c0001077983 */ /* 0x000ee80000300800 */
[----:B---3--:R0:W-:Y:S04]  /*168bd0*/  STL.64 [R1+0x66b0], R6 ;  /* 0x0066b00601007387 */ /* 0x0081e80000100a00 */
[----:B0-----:R-:W3:Y:S04]  /*168be0*/  LDL.LU R7, [R1+0x1f8c] ;  /* 0x001f8c0001077983 */ /* 0x001ee80000300800 */
[----:B--2---:R0:W-:Y:S04]  /*168bf0*/  STL.64 [R1+0x66a8], R4 ;  /* 0x0066a80401007387 */ /* 0x0041e80000100a00 */
[----:B---3--:R1:W-:Y:S04]  /*168c00*/  STL [R1+0x66b8], R7 ;  /* 0x0066b80701007387 */ /* 0x0083e80000100800 */
[----:B0-----:R-:W2:Y:S04]  /*168c10*/  LDL.LU R4, [R1+0x750] ;  /* 0x0007500001047983 */ /* 0x001ea80000300800 */
[----:B------:R-:W2:Y:S01]  /*168c20*/  LDL.LU R5, [R1+0x754] ;  /* 0x0007540001057983 */ /* 0x000ea20000300800 */
[----:B-1----:R-:W-:-:S03]  /*168c30*/  IMAD.MOV.U32 R7, RZ, RZ, R8 ;  /* 0x000000ffff077224 */ /* 0x002fc600078e0008 */
[----:B------:R-:W2:Y:S04]  /*168c40*/  LDL.LU R6, [R1+0x758] ;  /* 0x0007580001067983 */ /* 0x000ea80000300800 */
[----:B------:R-:W3:Y:S04]  /*168c50*/  LDL.LU R11, [R1+0x8ec] ;  /* 0x0008ec00010b7983 */ /* 0x000ee80000300800 */
[----:B------:R-:W4:Y:S04]  /*168c60*/  LDL.LU R14, [R1+0x5b38] ;  /* 0x005b3800010e7983 */ /* 0x000f280000300800 */
[----:B------:R-:W2:Y:S04]  /*168c70*/  LDL.LU R8, [R1+0x8e0] ;  /* 0x0008e00001087983 */ /* 0x000ea80000300800 */
[----:B------:R-:W2:Y:S04]  /*168c80*/  LDL.LU R9, [R1+0x8e4] ;  /* 0x0008e40001097983 */ /* 0x000ea80000300800 */
[----:B------:R-:W3:Y:S04]  /*168c90*/  LDL.LU R10, [R1+0x8e8] ;  /* 0x0008e800010a7983 */ /* 0x000ee80000300800 */
[----:B---3--:R-:W-:Y:S04]  /*168ca0*/  STL [R1+0x6680], R10 ;  /* 0x0066800a01007387 */ /* 0x008fe80000100800 */
[----:B--2---:R-:W-:Y:S04]  /*168cb0*/  STL.64 [R1+0x6678], R8 ;  /* 0x0066780801007387 */ /* 0x004fe80000100a00 */
[----:B------:R0:W-:Y:S04]  /*168cc0*/  STL [R1+0x6694], R11 ;  /* 0x0066940b01007387 */ /* 0x0001e80000100800 */
[----:B0-----:R-:W2:Y:S04]  /*168cd0*/  LDL.LU R11, [R1+0x1f98] ;  /* 0x001f9800010b7983 */ /* 0x001ea80000300800 */
[----:B------:R-:W3:Y:S04]  /*168ce0*/  LDL.LU R8, [R1+0x8d0] ;  /* 0x0008d00001087983 */ /* 0x000ee80000300800 */
[----:B------:R-:W3:Y:S04]  /*168cf0*/  LDL.LU R9, [R1+0x8d4] ;  /* 0x0008d40001097983 */ /* 0x000ee80000300800 */
[----:B------:R-:W3:Y:S04]  /*168d00*/  LDL.LU R10, [R1+0x8d8] ;  /* 0x0008d800010a7983 */ /* 0x000ee80000300800 */
[----:B------:R-:W3:Y:S04]  /*168d10*/  LDL.LU R15, [R1+0x1fa0] ;  /* 0x001fa000010f7983 */ /* 0x000ee80000300800 */
[----:B------:R-:W2:Y:S04]  /*168d20*/  LDL.LU R19, [R1+0x1eec] ;  /* 0x001eec0001137983 */ /* 0x000ea80000300800 */
[----:B------:R-:W-:Y:S01]  /*168d30*/  STSM.16.M88.4 [R24], R4 ;  /* 0x0000000418007844 */ /* 0x000fe20000000200 */
[----:B----4-:R-:W-:Y:S01]  /*168d40*/  LOP3.LUT R0, R0, 0xffff, RZ, 0xc0, !PT ;  /* 0x0000ffff00007812 */ /* 0x010fe200078ec0ff */
[----:B------:R-:W-:Y:S06]  /*168d50*/  BAR.SYNC.DEFER_BLOCKING 0x0 ;  /* 0x0000000000007b1d */ /* 0x000fec0000010000 */
[----:B--2---:R-:W-:Y:S04]  /*168d60*/  STL.64 [R1+0x66a0], R18 ;  /* 0x0066a01201007387 */ /* 0x004fe80000100a00 */
[----:B------:R0:W-:Y:S04]  /*168d70*/  STL.64 [R1+0x6698], R16 ;  /* 0x0066981001007387 */ /* 0x0001e80000100a00 */
[----:B0-----:R-:W2:Y:S04]  /*168d80*/  LDL.LU R16, [R1+0x8c0] ;  /* 0x0008c00001107983 */ /* 0x001ea80000300800 */
[----:B------:R-:W2:Y:S04]  /*168d90*/  LDL.LU R17, [R1+0x8c4] ;  /* 0x0008c40001117983 */ /* 0x000ea80000300800 */
[----:B------:R-:W2:Y:S04]  /*168da0*/  LDL.LU R18, [R1+0x8c8] ;  /* 0x0008c80001127983 */ /* 0x000ea80000300800 */
[----:B------:R-:W4:Y:S04]  /*168db0*/  LDL.LU R20, [R1+0x8f0] ;  /* 0x0008f00001147983 */ /* 0x000f280000300800 */
[----:B------:R-:W4:Y:S04]  /*168dc0*/  LDL.LU R21, [R1+0x8f4] ;  /* 0x0008f40001157983 */ /* 0x000f280000300800 */
[----:B------:R-:W4:Y:S04]  /*168dd0*/  LDL.LU R22, [R1+0x8f8] ;  /* 0x0008f80001167983 */ /* 0x000f280000300800 */
[----:B------:R-:W4:Y:S04]  /*168de0*/  LDL.LU R23, [R1+0x1fa8] ;  /* 0x001fa80001177983 */ /* 0x000f280000300800 */
[----:B------:R-:W4:Y:S04]  /*168df0*/  LDL.LU R13, [R1+0x8a8] ;  /* 0x0008a800010d7983 */ /* 0x000f280000300800 */
[----:B------:R-:W-:Y:S04]  /*168e00*/  STL [R1+0x6320], R2 ;  /* 0x0063200201007387 */ /* 0x000fe80000100800 */
[----:B------:R-:W3:Y:S01]  /*168e10*/  LDL.LU R7, [R1+0x66b8] ;  /* 0x0066b80001077983 */ /* 0x000ee20000300800 */
[----:B------:R-:W-:-:S02]  /*168e20*/  PRMT R11, R11, 0x4210, R0 ;  /* 0x000042100b0b7816 */ /* 0x000fc40000000000 */
[--C-:B---3--:R-:W-:Y:S02]  /*168e30*/  PRMT R19, R7, 0x4210, R3.reuse ;  /* 0x0000421007137816 */ /* 0x108fe40000000003 */
[----:B------:R-:W0:Y:S01]  /*168e40*/  LDS.128 R4, [R25] ;  /* 0x0000000019047984 */ /* 0x000e220000000c00 */
[----:B------:R-:W-:Y:S06]  /*168e50*/  BAR.SYNC.DEFER_BLOCKING 0x0 ;  /* 0x0000000000007b1d */ /* 0x000fec0000010000 */
[----:B--2---:R-:W-:Y:S02]  /*168e60*/  STSM.16.M88.4 [R24], R16 ;  /* 0x0000001018007844 */ /* 0x004fe40000000200 */
[----:B------:R-:W-:Y:S06]  /*168e70*/  BAR.SYNC.DEFER_BLOCKING 0x0 ;  /* 0x0000000000007b1d */ /* 0x000fec0000010000 */
[----:B------:R-:W1:Y:S02]  /*168e80*/  LDS.128 R16, [R25] ;  /* 0x0000000019107984 */ /* 0x000e640000000c00 */
[----:B------:R-:W-:Y:S06]  /*168e90*/  BAR.SYNC.DEFER_BLOCKING 0x0 ;  /* 0x0000000000007b1d */ /* 0x000fec0000010000 */
[----:B------:R-:W-:Y:S02]  /*168ea0*/  STSM.16.M88.4 [R24], R8 ;  /* 0x0000000818007844 */ /* 0x000fe40000000200 */
[----:B------:R-:W-:Y:S06]  /*168eb0*/  BAR.SYNC.DEFER_BLOCKING 0x0 ;  /* 0x0000000000007b1d */ /* 0x000fec0000010000 */
[----:B0-----:R-:W-:Y:S04]  /*168ec0*/  STL.64 [R1+0x110], R4 ;  /* 0x0001100401007387 */ /* 0x001fe80000100a00 */
[----:B------:R0:W-:Y:S04]  /*168ed0*/  STL.64 [R1+0x118], R6 ;  /* 0x0001180601007387 */ /* 0x0001e80000100a00 */
[----:B------:R-:W2:Y:S04]  /*168ee0*/  LDS.128 R8, [R25] ;  /* 0x0000000019087984 */ /* 0x000ea80000000c00 */
[----:B0-----:R-:W3:Y:S04]  /*168ef0*/  LDL.LU.64 R6, [R1+0x66b0] ;  /* 0x0066b00001067983 */ /* 0x001ee80000300a00 */
[----:B------:R-:W4:Y:S04]  /*168f00*/  LDL.LU.64 R4, [R1+0x66a8] ;  /* 0x0066a80001047983 */ /* 0x000f280000300a00 */
[----:B-1----:R-:W-:Y:S04]  /*168f10*/  STL.64 [R1+0x100], R16 ;  /* 0x0001001001007387 */ /* 0x002fe80000100a00 */
[----:B------:R0:W-:Y:S04]  /*168f20*/  STL.64 [R1+0x108], R18 ;  /* 0x0001081201007387 */ /* 0x0001e80000100a00 */
[----:B0-----:R-:W4:Y:S04]  /*168f30*/  LDL.LU.64 R18, [R1+0x66a0] ;  /* 0x0066a00001127983 */ /* 0x001f280000300a00 */
[----:B------:R-:W4:Y:S04]  /*168f40*/  LDL.LU.64 R16, [R1+0x6698] ;  /* 0x0066980001107983 */ /* 0x000f280000300a00 */
[----:B--2---:R-:W-:Y:S04]  /*168f50*/  STL.64 [R1+0xf0], R8 ;  /* 0x0000f00801007387 */ /* 0x004fe80000100a00 */
[----:B------:R0:W-:Y:S04]  /*168f60*/  STL.64 [R1+0xf8], R10 ;  /* 0x0000f80a01007387 */ /* 0x0001e80000100a00 */
[----:B0-----:R-:W2:Y:S01]  /*168f70*/  LDL.LU R11, [R1+0x6694] ;  /* 0x00669400010b7983 */ /* 0x001ea20000300800 */
[----:B------:R-:W-:Y:S01]  /*168f80*/  BAR.SYNC.DEFER_BLOCKING 0x0 ;  /* 0x0000000000007b1d */ /* 0x000fe20000010000 */
[----:B---3--:R-:W-:-:S05]  /*168f90*/  PRMT R7, R7, 0x5210, R3 ;  /* 0x0000521007077816 */ /* 0x008fca0000000003 */
[----:B----4-:R0:W-:Y:S04]  /*168fa0*/  STSM.16.M88.4 [R24], R4 ;  /* 0x0000000418007844 */ /* 0x0101e80000000200 */
[----:B0-----:R-:W3:Y:S04]  /*168fb0*/  LDL.LU R6, [R1+0x6690] ;  /* 0x0066900001067983 */ /* 0x001ee80000300800 */
[----:B------:R-:W3:Y:S01]  /*168fc0*/  LDL.LU.64 R4, [R1+0x6688] ;  /* 0x0066880001047983 */ /* 0x000ee20000300a00 */
[----:B--2---:R-:W-:Y:S01]  /*168fd0*/  PRMT R7, R11, 0x5210, R0 ;  /* 0x000052100b077816 */ /* 0x004fe20000000000 */
[----:B------:R-:W-:Y:S06]  /*168fe0*/  BAR.SYNC.DEFER_BLOCKING 0x0 ;  /* 0x0000000000007b1d */ /* 0x000fec0000010000 */
[----:B------:R-:W0:Y:S02]  /*168ff0*/  LDS.128 R8, [R25] ;  /* 0x0000000019087984 */ /* 0x000e240000000c00 */
[----:B------:R-:W-:Y:S06]  /*169000*/  BAR.SYNC.DEFER_BLOCKING 0x0 ;  /* 0x0000000000007b1d */ /* 0x000fec0000010000 */
[----:B0-----:R-:W-:Y:S04]  /*169010*/  STL.64 [R1+0xe0], R8 ;  /* 0x0000e00801007387 */ /* 0x001fe80000100a00 */
[----:B------:R0:W-:Y:S04]  /*169020*/  STL.64 [R1+0xe8], R10 ;  /* 0x0000e80a01007387 */ /* 0x0001e80000100a00 */
[----:B0-----:R-:W2:Y:S04]  /*169030*/  LDL.LU R10, [R1+0x6680] ;  /* 0x00668000010a7983 */ /* 0x001ea80000300800 */
[----:B------:R-:W2:Y:S01]  /*169040*/  LDL.LU.64 R8, [R1+0x6678] ;  /* 0x0066780001087983 */ /* 0x000ea20000300a00 */
[----:B------:R-:W-:-:S04]  /*169050*/  LOP3.LUT R2, R14, 0xffff, RZ, 0xc0, !PT ;  /* 0x0000ffff0e027812 */ /* 0x000fc800078ec0ff */
[----:B------:R-:W-:Y:S01]  /*169060*/  PRMT R11, R15, 0x4210, R2 ;  /* 0x000042100f0b7816 */ /* 0x000fe20000000002 */
[----:B---3--:R-:W-:Y:S01]  /*169070*/  STSM.16.M88.4 [R24], R4 ;  /* 0x0000000418007844 */ /* 0x008fe20000000200 */
[----:B------:R-:W-:Y:S06]  /*169080*/  BAR.SYNC.DEFER_BLOCKING 0x0 ;  /* 0x0000000000007b1d */ /* 0x000fec0000010000 */
[----:B------:R-:W0:Y:S02]  /*169090*/  LDS.128 R4, [R25] ;  /* 0x0000000019047984 */ /* 0x000e240000000c00 */
[----:B------:R-:W-:Y:S06]  /*1690a0*/  BAR.SYNC.DEFER_BLOCKING 0x0 ;  /* 0x0000000000007b1d */ /* 0x000fec0000010000 */
[----:B--2---:R-:W-:Y:S02]  /*1690b0*/  STSM.16.M88.4 [R24], R8 ;  /* 0x0000000818007844 */ /* 0x004fe40000000200 */
[----:B------:R-:W-:Y:S06]  /*1690c0*/  BAR.SYNC.DEFER_BLOCKING 0x0 ;  /* 0x0000000000007b1d */ /* 0x000fec0000010000 */
[----:B------:R-:W1:Y:S04]  /*1690d0*/  LDS.128 R8, [R25] ;  /* 0x0000000019087984 */ /* 0x000e680000000c00 */
[----:B0-----:R0:W-:Y:S04]  /*1690e0*/  STL.64 [R1+0xd0], R4 ;  /* 0x0000d00401007387 */ /* 0x0011e80000100a00 */
[----:B------:R2:W-:Y:S04]  /*1690f0*/  STL.64 [R1+0xd8], R6 ;  /* 0x0000d80601007387 */ /* 0x0005e80000100a00 */
[----:B0-----:R-:W3:Y:S04]  /*169100*/  LDL.LU R4, [R1+0x7a0] ;  /* 0x0007a00001047983 */ /* 0x001ee80000300800 */
[----:B-1----:R-:W-:Y:S04]  /*169110*/  STL.64 [R1+0xc0], R8 ;  /* 0x0000c00801007387 */ /* 0x002fe80000100a00 */
[----:B------:R-:W-:Y:S04]  /*169120*/  STL.64 [R1+0xc8], R10 ;  /* 0x0000c80a01007387 */ /* 0x000fe80000100a00 */
[----:B------:R-:W3:Y:S04]  /*169130*/  LDL.LU R5, [R1+0x7a4] ;  /* 0x0007a40001057983 */ /* 0x000ee80000300800 */
[----:B--2---:R-:W2:Y:S01]  /*169140*/  LDL.LU R6, [R1+0x7a8] ;  /* 0x0007a80001067983 */ /* 0x004ea20000300800 */
[----:B------:R-:W-:-:S04]  /*169150*/  LOP3.LUT R0, R19, 0xffff, RZ, 0xc0, !PT ;  /* 0x0000ffff13007812 */ /* 0x000fc800078ec0ff */
[----:B------:R-:W-:Y:S01]  /*169160*/  PRMT R23, R23, 0x4210, R0 ;  /* 0x0000421017177816 */ /* 0x000fe20000000000 */
[----:B------:R-:W-:Y:S06]  /*169170*/  BAR.SYNC.DEFER_BLOCKING 0x0 ;  /* 0x0000000000007b1d */ /* 0x000fec0000010000 */
[----:B------:R0:W-:Y:S01]  /*169180*/  STSM.16.M88.4 [R24], R20 ;  /* 0x0000001418007844 */ /* 0x0001e20000000200 */
[----:B------:R-:W-:Y:S01]  /*169190*/  PRMT R19, R13, 0x5210, R2 ;  /* 0x000052100d137816 */ /* 0x000fe20000000002 */
[----:B------:R-:W-:Y:S06]  /*1691a0*/  BAR.SYNC.DEFER_BLOCKING 0x0 ;  /* 0x0000000000007b1d */ /* 0x000fec0000010000 */
[----:B--2---:R-:W-:Y:S04]  /*1691b0*/  STL [R1+0x6660], R6 ;  /* 0x0066600601007387 */ /* 0x004fe80000100800 */
[----:B---3--:R-:W-:Y:S04]  /*1691c0*/  STL.64 [R1+0x6658], R4 ;  /* 0x0066580401007387 */ /* 0x008fe80000100a00 */
[----:B------:R-:W1:Y:S04]  /*1691d0*/  LDS.128 R4, [R25] ;  /* 0x0000000019047984 */ /* 0x000e680000000c00 */
[----:B0-----:R-:W2:Y:S04]  /*1691e0*/  LDL.LU R23, [R1+0x90c] ;  /* 0x00090c0001177983 */ /* 0x001ea80000300800 */
[----:B------:R-:W3:Y:S01]  /*1691f0*/  LDL.LU R8, [R1+0x7b0] ;  /* 0x0007b00001087983 */ /* 0x000ee20000300800 */
[----:B------:R-:W-:Y:S06]  /*169200*/  BAR.SYNC.DEFER_BLOCKING 0x0 ;  /* 0x0000000000007b1d */ /* 0x000fec0000010000 */
[----:B-1----:R-:W-:Y:S04]  /*169210*/  STL.64 [R1+0xb0], R4 ;  /* 0x0000b00401007387 */ /* 0x002fe80000100a00 */
[----:B------:R0:W-:Y:S04]  /*169220*/  STL.64 [R1+0xb8], R6 ;  /* 0x0000b80601007387 */ /* 0x0001e80000100a00 */
[----:B------:R-:W3:Y:S04]  /*169230*/  LDL.LU R9, [R1+0x7b4] ;  /* 0x0007b40001097983 */ /* 0x000ee80000300800 */
[----:B------:R-:W4:Y:S04]  /*169240*/  LDL.LU R10, [R1+0x7b8] ;  /* 0x0007b800010a7983 */ /* 0x000f280000300800 */
[----:B------:R-:W2:Y:S04]  /*169250*/  LDL.LU R13, [R1+0x5b3c] ;  /* 0x005b3c00010d7983 */ /* 0x000ea80000300800 */
[----:B0-----:R-:W3:Y:S04]  /*169260*/  LDL.LU R7, [R1+0x1fb0] ;  /* 0x001fb00001077983 */ /* 0x001ee80000300800 */
[----:B---3--:R0:W-:Y:S04]  /*169270*/  STL [R1+0x6664], R7 ;  /* 0x0066640701007387 */ /* 0x0081e80000100800 */
[----:B------:R-:W3:Y:S04]  /*169280*/  LDL.LU R4, [R1+0x790] ;  /* 0x0007900001047983 */ /* 0x000ee80000300800 */
[----:B------:R-:W3:Y:S04]  /*169290*/  LDL.LU R5, [R1+0x794] ;  /* 0x0007940001057983 */ /* 0x000ee80000300800 */
[----:B------:R-:W3:Y:S04]  /*1692a0*/  LDL.LU R6, [R1+0x798] ;  /* 0x0007980001067983 */ /* 0x000ee80000300800 */
[----:B------:R-:W3:Y:S04]  /*1692b0*/  LDL.LU R11, [R1+0x1ef4] ;  /* 0x001ef400010b7983 */ /* 0x000ee80000300800 */
[----:B------:R-:W4:Y:S04]  /*1692c0*/  LDL.LU R14, [R1+0x1fb4] ;  /* 0x001fb400010e7983 */ /* 0x000f280000300800 */
[----:B------:R-:W4:Y:S04]  /*1692d0*/  LDL.LU R15, [R1+0x8ac] ;  /* 0x0008ac00010f7983 */ /* 0x000f280000300800 */
[----:B------:R-:W-:Y:S01]  /*1692e0*/  STSM.16.M88.4 [R24], R16 ;  /* 0x0000001018007844 */ /* 0x000fe20000000200 */
[----:B--2---:R-:W-:-:S02]  /*1692f0*/  LOP3.LUT R2, R13, 0xffff, RZ, 0xc0, !PT ;  /* 0x0000ffff0d027812 */ /* 0x004fc400078ec0ff */
[----:B0-----:R-:W-:Y:S01]  /*169300*/  PRMT R7, R23, 0x5210, R0 ;  /* 0x0000521017077816 */ /* 0x001fe20000000000 */
[----:B------:R-:W-:Y:S06]  /*169310*/  BAR.SYNC.DEFER_BLOCKING 0x0 ;  /* 0x0000000000007b1d */ /* 0x000fec0000010000 */
[----:B----4-:R-:W-:Y:S04]  /*169320*/  STL.64 [R1+0x6670], R14 ;  /* 0x0066700e01007387 */ /* 0x010fe80000100a00 */
[----:B------:R-:W-:Y:S04]  /*169330*/  STL [R1+0x6668], R12 ;  /* 0x0066680c01007387 */ /* 0x000fe80000100800 */
[----:B------:R-:W-:Y:S04]  /*169340*/  STL [R1+0x6640], R10 ;  /* 0x0066400a01007387 */ /* 0x000fe80000100800 */
[----:B------:R0:W-:Y:S04]  /*169350*/  STL.64 [R1+0x6638], R8 ;  /* 0x0066380801007387 */ /* 0x0001e80000100a00 */
[----:B------:R-:W1:Y:S01]  /*169360*/  LDS.128 R12, [R25] ;  /* 0x00000000190c7984 */ /* 0x000e620000000c00 */
[----:B------:R-:W-:Y:S06]  /*169370*/  BAR.SYNC.DEFER_BLOCKING 0x0 ;  /* 0x0000000000007b1d */ /* 0x000fec0000010000 */
[----:B0-----:R-:W2:Y:S04]  /*169380*/  LDL.LU R8, [R1+0x910] ;  /* 0x0009100001087983 */ /* 0x001ea80000300800 */
[----:B------:R-:W2:Y:S04]  /*169390*/  LDL.LU R9, [R1+0x914] ;  /* 0x0009140001097983 */ /* 0x000ea80000300800 */
[----:B------:R-:W2:Y:S04]  /*1693a0*/  LDL.LU R10, [R1+0x918] ;  /* 0x00091800010a7983 */ /* 0x000ea80000300800 */
[----:B------:R-:W4:Y:S04]  /*1693b0*/  LDL.LU R19, [R1+0x92c] ;  /* 0x00092c0001137983 */ /* 0x000f280000300800 */
[----:B------:R-:W2:Y:S04]  /*1693c0*/  LDL.LU R20, [R1+0x5b40] ;  /* 0x005b400001147983 */ /* 0x000ea80000300800 */
[----:B------:R-:W2:Y:S04]  /*1693d0*/  LDL.LU R16, [R1+0x920] ;  /* 0x0009200001107983 */ /* 0x000ea80000300800 */
[----:B------:R-:W2:Y:S04]  /*1693e0*/  LDL.LU R17, [R1+0x924] ;  /* 0x0009240001117983 */ /* 0x000ea80000300800 */
[----:B------:R-:W4:Y:S04]  /*1693f0*/  LDL.LU R18, [R1+0x928] ;  /* 0x0009280001127983 */ /* 0x000f280000300800 */
[----:B---3--:R-:W-:Y:S01]  /*169400*/  STSM.16.M88.4 [R24], R4 ;  /* 0x0000000418007844 */ /* 0x008fe20000000200 */
[----:B------:R-:W-:Y:S01]  /*169410*/  LOP3.LUT R0, R11, 0xffff, RZ, 0xc0, !PT ;  /* 0x0000ffff0b007812 */ /* 0x000fe200078ec0ff */
[----:B------:R-:W-:Y:S06]  /*169420*/  BAR.SYNC.DEFER_BLOCKING 0x0 ;  /* 0x0000000000007b1d */ /* 0x000fec0000010000 */
[----:B----4-:R-:W-:Y:S04]  /*169430*/  STL.64 [R1+0x6650], R18 ;  /* 0x0066501201007387 */ /* 0x010fe80000100a00 */
[----:B--2---:R0:W-:Y:S04]  /*169440*/  STL.64 [R1+0x6648], R16 ;  /* 0x0066481001007387 */ /* 0x0041e80000100a00 */
[----:B0-----:R-:W2:Y:S04]  /*169450*/  LDL.LU R16, [R1+0x900] ;  /* 0x0009000001107983 */ /* 0x001ea80000300800 */
[----:B------:R-:W2:Y:S04]  /*169460*/  LDL.LU R17, [R1+0x904] ;  /* 0x0009040001117983 */ /* 0x000ea80000300800 */
[----:B------:R-:W2:Y:S04]  /*169470*/  LDL.LU R18, [R1+0x908] ;  /* 0x0009080001127983 */ /* 0x000ea80000300800 */
[----:B------:R-:W3:Y:S04]  /*169480*/  LDL.LU R21, [R1+0x1fb8] ;  /* 0x001fb80001157983 */ /* 0x000ee80000300800 */
[----:B------:R-:W4:Y:S04]  /*169490*/  LDL.LU R22, [R1+0x1ef8] ;  /* 0x001ef80001167983 */ /* 0x000f280000300800 */
[----:B-1----:R-:W-:Y:S04]  /*1694a0*/  STL.64 [R1+0xa0], R12 ;  /* 0x0000a00c01007387 */ /* 0x002fe80000100a00 */
[----:B------:R0:W-:Y:S04]  /*1694b0*/  STL.64 [R1+0xa8], R14 ;  /* 0x0000a80e01007387 */ /* 0x0001e80000100a00 */
[----:B0-----:R-:W3:Y:S04]  /*1694c0*/  LDL.LU.64 R14, [R1+0x6670] ;  /* 0x00667000010e7983 */ /* 0x001ee80000300a00 */
[----:B------:R-:W4:Y:S04]  /*1694d0*/  LDL.LU R12, [R1+0x6668] ;  /* 0x00666800010c7983 */ /* 0x000f280000300800 */
[----:B------:R-:W4:Y:S04]  /*1694e0*/  LDL.LU R23, [R1+0x1fc4] ;  /* 0x001fc40001177983 */ /* 0x000f280000300800 */
[----:B------:R-:W4:Y:S04]  /*1694f0*/  LDL.LU R13, [R1+0x8c] ;  /* 0x00008c00010d7983 */ /* 0x000f280000300800 */
[----:B------:R-:W2:Y:S02]  /*169500*/  LDL.LU R7, [R1+0x6664] ;  /* 0x0066640001077983 */ /* 0x000ea40000300800 */
[----:B--2---:R-:W-:-:S02]  /*169510*/  PRMT R19, R7, 0x4210, R2 ;  /* 0x0000421007137816 */ /* 0x004fc40000000002 */
[----:B------:R-:W0:Y:S01]  /*169520*/  LDS.128 R4, [R25] ;  /* 0x0000000019047984 */ /* 0x000e220000000c00 */
[----:B------:R-:W-:Y:S06]  /*169530*/  BAR.SYNC.DEFER_BLOCKING 0x0 ;  /* 0x0000000000007b1d */ /* 0x000fec0000010000 */
[----:B------:R-:W-:Y:S02]  /*169540*/  STSM.16.M88.4 [R24], R16 ;  /* 0x0000001018007844 */ /* 0x000fe40000000200 */
[----:B------:R-:W-:Y:S01]  /*169550*/  BAR.SYNC.DEFER_BLOCKING 0x0 ;  /* 0x0000000000007b1d */ /* 0x000fe20000010000 */
[----:B---3--:R-:W-:-:S05]  /*169560*/  PRMT R11, R14, 0x4210, R0 ;  /* 0x000042100e0b7816 */ /* 0x008fca0000000000 */
[----:B------:R-:W1:Y:S02]  /*169570*/  LDS.128 R16, [R25] ;  /* 0x0000000019107984 */ /* 0x000e640000000c00 */
[----:B------:R-:W-:Y:S06]  /*169580*/  BAR.SYNC.DEFER_BLOCKING 0x0 ;  /* 0x0000000000007b1d */ /* 0x000fec0000010000 */
[----:B0-----:R-:W-:Y:S04]  /*169590*/  STL.64 [R1+0x90], R4 ;  /* 0x0000900401007387 */ /* 0x001fe80000100a00 */
[----:B------:R-:W-:Y:S01]  /*1695a0*/  STSM.16.M88.4 [R24], R8 ;  /* 0x0000000818007844 */ /* 0x000fe20000000200 */
[----:B------:R-:W-:Y:S06]  /*1695b0*/  BAR.SYNC.DEFER_BLOCKING 0x0 ;  /* 0x0000000000007b1d */ /* 0x000fec0000010000 */
[----:B------:R0:W-:Y:S04]  /*1695c0*/  STL.64 [R1+0x98], R6 ;  /* 0x0000980601007387 */ /* 0x0001e80000100a00 */
[----:B0-----:R-:W2:Y:S04]  /*1695d0*/  LDL.LU R6, [R1+0x6660] ;  /* 0x0066600001067983 */ /* 0x001ea80000300800 */
[----:B------:R-:W2:Y:S04]  /*1695e0*/  LDL.LU.64 R4, [R1+0x6658] ;  /* 0x0066580001047983 */ /* 0x000ea80000300a00 */
[----:B------:R-:W0:Y:S04]  /*1695f0*/  LDS.128 R8, [R25] ;  /* 0x0000000019087984 */ /* 0x000e280000000c00 */
[----:B-1----:R-:W-:Y:S04]  /*169600*/  STL.64 [R1+0x790], R16 ;  /* 0x0007901001007387 */ /* 0x002fe80000100a00 */
[----:B------:R1:W-:Y:S04]  /*169610*/  STL.64 [R1+0x798], R18 ;  /* 0x0007981201007387 */ /* 0x0003e80000100a00 */
[----:B-1----:R-:W3:Y:S04]  /*169620*/  LDL.LU.64 R18, [R1+0x6650] ;  /* 0x0066500001127983 */ /* 0x002ee80000300a00 */
[----:B------:R-:W4:Y:S04]  /*169630*/  LDL.LU.64 R16, [R1+0x6648] ;  /* 0x0066480001107983 */ /* 0x000f280000300a00 */
[----:B0-----:R-:W-:Y:S04]  /*169640*/  STL.64 [R1+0x780], R8 ;  /* 0x0007800801007387 */ /* 0x001fe80000100a00 */
[----:B------:R0:W-:Y:S04]  /*169650*/  STL.64 [R1+0x788], R10 ;  /* 0x0007880a01007387 */ /* 0x0001e80000100a00 */
[----:B0-----:R-:W4:Y:S04]  /*169660*/  LDL.LU R10, [R1+0x6640] ;  /* 0x00664000010a7983 */ /* 0x001f280000300800 */
[----:B------:R-:W4:Y:S01]  /*169670*/  LDL.LU.64 R8, [R1+0x6638] ;  /* 0x0066380001087983 */ /* 0x000f220000300a00 */
[----:B------:R-:W-:Y:S01]  /*169680*/  PRMT R7, R15, 0x5210, R2 ;  /* 0x000052100f077816 */ /* 0x000fe20000000002 */
[----:B------:R-:W-:Y:S06]  /*169690*/  BAR.SYNC.DEFER_BLOCKING 0x0 ;  /* 0x0000000000007b1d */ /* 0x000fec0000010000 */
[----:B--2---:R-:W-:Y:S02]  /*1696a0*/  STSM.16.M88.4 [R24], R4 ;  /* 0x0000000418007844 */ /* 0x004fe40000000200 */
[----:B------:R-:W-:Y:S06]  /*1696b0*/  BAR.SYNC.DEFER_BLOCKING 0x0 ;  /* 0x0000000000007b1d */ /* 0x000fec0000010000 */
[----:B------:R-:W0:Y:S01]  /*1696c0*/  LDS.128 R4, [R25] ;  /* 0x0000000019047984 */ /* 0x000e220000000c00 */
[----:B---3--:R-:W-:Y:S01]  /*1696d0*/  PRMT R11, R19, 0x5210, R0 ;  /* 0x00005210130b7816 */ /* 0x008fe20000000000 */
[----:B------:R-:W-:Y:S06]  /*1696e0*/  BAR.SYNC.DEFER_BLOCKING 0x0 ;  /* 0x0000000000007b1d */ /* 0x000fec0000010000 */
[----:B----4-:R-:W-:Y:S02]  /*1696f0*/  STSM.16.M88.4 [R24], R8 ;  /* 0x0000000818007844 */ /* 0x010fe40000000200 */
        /* <DEDUP_REMOVED lines=10> */
[----:B------:R-:W-:Y:S01]  /*1697a0*/  PRMT R19, R21, 0x4210, R0 ;  /* 0x0000421015137816 */ /* 0x000fe20000000000 */
[----:B------:R-:W-:Y:S06]  /*1697b0*/  BAR.SYNC.DEFER_BLOCKING 0x0 ;  /* 0x0000000000007b1d */ /* 0x000fec0000010000 */
[----:B------:R-:W-:Y:S04]  /*1697c0*/  STSM.16.M88.4 [R24], R16 ;  /* 0x0000001018007844 */ /* 0x000fe80000000200 */
[----:B---3--:R-:W-:Y:S04]  /*1697d0*/  STL [R1+0x6608], R6 ;  /* 0x0066080601007387 */ /* 0x008fe80000100800 */
[----:B--2---:R0:W-:Y:S01]  /*1697e0*/  STL.64 [R1+0x6600], R4 ;  /* 0x0066000401007387 */ /* 0x0041e20000100a00 */
[----:B------:R-:W-:-:S02]  /*1697f0*/  LOP3.LUT R2, R22, 0xffff, RZ, 0xc0, !PT ;  /* 0x0000ffff16027812 */ /* 0x000fc400078ec0ff */
[----:B------:R-:W-:Y:S01]  /*169800*/  PRMT R0, R13, 0x5210, R0 ;  /* 0x000052100d007816 */ /* 0x000fe20000000000 */
[----:B------:R-:W-:Y:S06]  /*169810*/  BAR.SYNC.DEFER_BLOCKING 0x0 ;  /* 0x0000000000007b1d */ /* 0x000fec0000010000 */
[----:B0-----:R-:W2:Y:S04]  /*169820*/  LDL.LU R4, [R1+0x940] ;  /* 0x0009400001047983 */ /* 0x001ea80000300800 */
[----:B------:R-:W2:Y:S04]  /*169830*/  LDL.LU R5, [R1+0x944] ;  /* 0x0009440001057983 */ /* 0x000ea80000300800 */
[----:B------:R-:W3:Y:S04]  /*169840*/  LDL.LU R6, [R1+0x948] ;  /* 0x0009480001067983 */ /* 0x000ee80000300800 */
[----:B------:R-:W4:Y:S01]  /*169850*/  LDL.LU R19, [R1+0x94c] ;  /* 0x00094c0001137983 */ /* 0x000f220000300800 */
[----:B------:R-:W-:-:S03]  /*169860*/  PRMT R3, R23, 0x4210, R2 ;  /* 0x0000421017037816 */ /* 0x000fc60000000002 */
[----:B------:R-:W0:Y:S01]  /*169870*/  LDS.128 R8, [R25] ;  /* 0x0000000019087984 */ /* 0x000e220000000c00 */
[----:B------:R-:W-:Y:S06]  /*169880*/  BAR.SYNC.DEFER_BLOCKING 0x0 ;  /* 0x0000000000007b1d */ /* 0x000fec0000010000 */
[----:B----4-:R1:W-:Y:S04]  /*169890*/  STL [R1+0x6630], R19 ;  /* 0x0066301301007387 */ /* 0x0103e80000100800 */
        /* <DEDUP_REMOVED lines=8> */
[----:B-1----:R-:W-:-:S03]  /*169920*/  IMAD.MOV.U32 R19, RZ, RZ, R3 ;  /* 0x000000ffff137224 */ /* 0x002fc600078e0003 */
[----:B---3--:R1:W-:Y:S04]  /*169930*/  STL.64 [R1+0x6628], R6 ;  /* 0x0066280601007387 */ /* 0x0083e80000100a00 */
[----:B--2---:R2:W-:Y:S01]  /*169940*/  STL.64 [R1+0x6620], R4 ;  /* 0x0066200401007387 */ /* 0x0045e20000100a00 */
[----:B-1----:R-:W-:-:S03]  /*169950*/  IMAD.MOV.U32 R7, RZ, RZ, R0 ;  /* 0x000000ffff077224 */ /* 0x002fc600078e0000 */
[----:B--2---:R-:W2:Y:S04]  /*169960*/  LDL.LU R4, [R1+0x7e0] ;  /* 0x0007e00001047983 */ /* 0x004ea80000300800 */
[----:B------:R-:W2:Y:S04]  /*169970*/  LDL.LU R5, [R1+0x7e4] ;  /* 0x0007e40001057983 */ /* 0x000ea80000300800 */
[----:B------:R-:W2:Y:S04]  /*169980*/  LDL.LU R6, [R1+0x7e8] ;  /* 0x0007e80001067983 */ /* 0x000ea80000300800 */
[----:B------:R-:W3:Y:S04]  /*169990*/  LDL.LU R0, [R1+0x1efc] ;  /* 0x001efc0001007983 */ /* 0x000ee80000300800 */
[----:B------:R-:W2:Y:S04]  /*1699a0*/  LDL.LU R23, [R1+0x1fd0] ;  /* 0x001fd00001177983 */ /* 0x000ea80000300800 */
[----:B----4-:R-:W-:Y:S01]  /*1699b0*/  STSM.16.M88.4 [R24], R16 ;  /* 0x0000001018007844 */ /* 0x010fe20000000200 */
[----:B------:R-:W-:Y:S06]  /*1699c0*/  BAR.SYNC.DEFER_BLOCKING 0x0 ;  /* 0x0000000000007b1d */ /* 0x000fec0000010000 */
[----:B------:R-:W1:Y:S02]  /*1699d0*/  LDS.128 R16, [R25] ;  /* 0x0000000019107984 */ /* 0x000e640000000c00 */
[----:B------:R-:W-:Y:S06]  /*1699e0*/  BAR.SYNC.DEFER_BLOCKING 0x0 ;  /* 0x0000000000007b1d */ /* 0x000fec0000010000 */
[----:B--2---:R-:W-:Y:S04]  /*1699f0*/  STL.64 [R1+0x6618], R22 ;  /* 0x0066181601007387 */ /* 0x004fe80000100a00 */
[----:B0-----:R-:W-:Y:S04]  /*169a00*/  STL.64 [R1+0x7d0], R8 ;  /* 0x0007d00801007387 */ /* 0x001fe80000100a00 */
[----:B------:R-:W-:Y:S04]  /*169a10*/  STL.64 [R1+0x7d8], R10 ;  /* 0x0007d80a01007387 */ /* 0x000fe80000100a00 */
[----:B------:R0:W-:Y:S04]  /*169a20*/  STL.64 [R1+0x6610], R20 ;  /* 0x0066101401007387 */ /* 0x0001e80000100a00 */
[----:B0-----:R-:W2:Y:S04]  /*169a30*/  LDL.LU R20, [R1+0x7f0] ;  /* 0x0007f00001147983 */ /* 0x001ea80000300800 */
[----:B------:R-:W2:Y:S04]  /*169a40*/  LDL.LU R21, [R1+0x7f4] ;  /* 0x0007f40001157983 */ /* 0x000ea80000300800 */
[----:B------:R-:W2:Y:S04]  /*169a50*/  LDL.LU R22, [R1+0x7f8] ;  /* 0x0007f80001167983 */ /* 0x000ea80000300800 */
[----:B------:R-:W4:Y:S04]  /*169a60*/  LDL.LU R11, [R1+0x96c] ;  /* 0x00096c00010b7983 */ /* 0x000f280000300800 */
[----:B-1----:R-:W-:Y:S04]  /*169a70*/  STL.64 [R1+0x7c0], R16 ;  /* 0x0007c01001007387 */ /* 0x002fe80000100a00 */
[----:B------:R0:W-:Y:S04]  /*169a80*/  STL.64 [R1+0x7c8], R18 ;  /* 0x0007c81201007387 */ /* 0x0001e80000100a00 */
[----:B0-----:R-:W3:Y:S04]  /*169a90*/  LDL.LU R19, [R1+0x6630] ;  /* 0x0066300001137983 */ /* 0x001ee80000300800 */
[----:B------:R-:W4:Y:S04]  /*169aa0*/  LDL.LU R8, [R1+0x830] ;  /* 0x0008300001087983 */ /* 0x000f280000300800 */
[----:B------:R-:W4:Y:S04]  /*169ab0*/  LDL.LU R9, [R1+0x834] ;  /* 0x0008340001097983 */ /* 0x000f280000300800 */
[----:B------:R-:W4:Y:S04]  /*169ac0*/  LDL.LU R10, [R1+0x838] ;  /* 0x00083800010a7983 */ /* 0x000f280000300800 */
[----:B------:R-:W-:Y:S01]  /*169ad0*/  STSM.16.M88.4 [R24], R4 ;  /* 0x0000000418007844 */ /* 0x000fe20000000200 */
[----:B------:R-:W-:Y:S06]  /*169ae0*/  BAR.SYNC.DEFER_BLOCKING 0x0 ;  /* 0x0000000000007b1d */ /* 0x000fec0000010000 */
[----:B------:R-:W0:Y:S02]  /*169af0*/  LDS.128 R4, [R25] ;  /* 0x0000000019047984 */ /* 0x000e240000000c00 */
[----:B------:R-:W-:Y:S01]  /*169b00*/  BAR.SYNC.DEFER_BLOCKING 0x0 ;  /* 0x0000000000007b1d */ /* 0x000fe20000010000 */
[----:B---3--:R-:W-:-:S05]  /*169b10*/  PRMT R23, R19, 0x5210, R2 ;  /* 0x0000521013177816 */ /* 0x008fca0000000002 */
[----:B--2---:R-:W-:Y:S02]  /*169b20*/  STSM.16.M88.4 [R24], R20 ;  /* 0x0000001418007844 */ /* 0x004fe40000000200 */
[----:B------:R-:W-:Y:S06]  /*169b30*/  BAR.SYNC.DEFER_BLOCKING 0x0 ;  /* 0x0000000000007b1d */ /* 0x000fec0000010000 */
[----:B----4-:R-:W-:Y:S04]  /*169b40*/  STL [R1+0x65f8], R10 ;  /* 0x0065f80a01007387 */ /* 0x010fe80000100800 */
[----:B------:R-:W-:Y:S04]  /*169b50*/  STL.64 [R1+0x65f0], R8 ;  /* 0x0065f00801007387 */ /* 0x000fe80000100a00 */
[----:B------:R-:W2:Y:S04]  /*169b60*/  LDL.LU R14, [R1+0x5b4c] ;  /* 0x005b4c00010e7983 */ /* 0x000ea80000300800 */
[----:B------:R-:W3:Y:S04]  /*169b70*/  LDL.LU R16, [R1+0x960] ;  /* 0x0009600001107983 */ /* 0x000ee80000300800 */
[----:B------:R-:W3:Y:S04]  /*169b80*/  LDL.LU R17, [R1+0x964] ;  /* 0x0009640001117983 */ /* 0x000ee80000300800 */
[----:B------:R-:W3:Y:S04]  /*169b90*/  LDL.LU R18, [R1+0x968] ;  /* 0x0009680001127983 */ /* 0x000ee80000300800 */
[----:B------:R-:W4:Y:S04]  /*169ba0*/  LDL.LU R19, [R1+0x1808] ;  /* 0x0018080001137983 */ /* 0x000f280000300800 */
[----:B------:R-:W3:Y:S04]  /*169bb0*/  LDL.LU R15, [R1+0x1f00] ;  /* 0x001f0000010f7983 */ /* 0x000ee80000300800 */
[----:B0-----:R-:W-:Y:S04]  /*169bc0*/  STL.64 [R1+0x7b0], R4 ;  /* 0x0007b00401007387 */ /* 0x001fe80000100a00 */
[----:B------:R0:W-:Y:S04]  /*169bd0*/  STL.64 [R1+0x7b8], R6 ;  /* 0x0007b80601007387 */ /* 0x0001e80000100a00 */
[----:B------:R-:W1:Y:S04]  /*169be0*/  LDS.128 R20, [R25] ;  /* 0x0000000019147984 */ /* 0x000e680000000c00 */
[----:B0-----:R-:W2:Y:S04]  /*169bf0*/  LDL.LU.64 R6, [R1+0x6628] ;  /* 0x0066280001067983 */ /* 0x001ea80000300a00 */
[----:B------:R-:W4:Y:S01]  /*169c00*/  LDL.LU.64 R4, [R1+0x6620] ;  /* 0x0066200001047983 */ /* 0x000f220000300a00 */
[----:B------:R-:W-:-:S03]  /*169c10*/  LOP3.LUT R2, R13, 0xffff, RZ, 0xc0, !PT ;  /* 0x0000ffff0d027812 */ /* 0x000fc600078ec0ff */
[----:B------:R-:W3:Y:S04]  /*169c20*/  LDL.LU R13, [R1+0x1fd8] ;  /* 0x001fd800010d7983 */ /* 0x000ee80000300800 */
[----:B-1----:R-:W-:Y:S04]  /*169c30*/  STL.64 [R1+0x7e0], R20 ;  /* 0x0007e01401007387 */ /* 0x002fe80000100a00 */
[----:B------:R0:W-:Y:S04]  /*169c40*/  STL.64 [R1+0x7e8], R22 ;  /* 0x0007e81601007387 */ /* 0x0001e80000100a00 */
[----:B0-----:R-:W3:Y:S04]  /*169c50*/  LDL.LU.64 R22, [R1+0x6618] ;  /* 0x0066180001167983 */ /* 0x001ee80000300a00 */
[----:B------:R-:W3:Y:S01]  /*169c60*/  LDL.LU.64 R20, [R1+0x6610] ;  /* 0x0066100001147983 */ /* 0x000ee20000300a00 */
[----:B------:R-:W-:Y:S01]  /*169c70*/  LOP3.LUT R0, R0, 0xffff, RZ, 0xc0, !PT ;  /* 0x0000ffff00007812 */ /* 0x000fe200078ec0ff */
[----:B------:R-:W-:Y:S01]  /*169c80*/  BAR.SYNC.DEFER_BLOCKING 0x0 ;  /* 0x0000000000007b1d */ /* 0x000fe20000010000 */
[----:B--2---:R-:W-:-:S05]  /*169c90*/  PRMT R7, R7, 0x4210, R2 ;  /* 0x0000421007077816 */ /* 0x004fca0000000002 */
[----:B----4-:R0:W-:Y:S02]  /*169ca0*/  STSM.16.M88.4 [R24], R4 ;  /* 0x0000000418007844 */ /* 0x0101e40000000200 */
[----:B0-----:R-:W-:Y:S01]  /*169cb0*/  PRMT R7, R11, 0x5210, R2 ;  /* 0x000052100b077816 */ /* 0x001fe20000000002 */
[----:B------:R-:W-:Y:S06]  /*169cc0*/  BAR.SYNC.DEFER_BLOCKING 0x0 ;  /* 0x0000000000007b1d */ /* 0x000fec0000010000 */
[----:B------:R-:W2:Y:S04]  /*169cd0*/  LDL.LU R6, [R1+0x6608] ;  /* 0x0066080001067983 */ /* 0x000ea80000300800 */
[----:B------:R-:W2:Y:S04]  /*169ce0*/  LDL.LU.64 R4, [R1+0x6600] ;  /* 0x0066000001047983 */ /* 0x000ea80000300a00 */
[----:B------:R-:W0:Y:S01]  /*169cf0*/  LDS.128 R8, [R25] ;  /* 0x0000000019087984 */ /* 0x000e220000000c00 */
[--C-:B---3--:R-:W-:Y:S01]  /*169d00*/  PRMT R23, R23, 0x4210, R0.reuse ;  /* 0x0000421017177816 */ /* 0x108fe20000000000 */
[----:B------:R-:W-:Y:S06]  /*169d10*/  BAR.SYNC.DEFER_BLOCKING 0x0 ;  /* 0x0000000000007b1d */ /* 0x000fec0000010000 */
[----:B------:R-:W-:Y:S02]  /*169d20*/  STSM.16.M88.4 [R24], R20 ;  /* 0x0000001418007844 */ /* 0x000fe40000000200 */
[----:B------:R-:W-:Y:S06]  /*169d30*/  BAR.SYNC.DEFER_BLOCKING 0x0 ;  /* 0x0000000000007b1d */ /* 0x000fec0000010000 */
[----:B------:R-:W1:Y:S04]  /*169d40*/  LDS.128 R20, [R25] ;  /* 0x0000000019147984 */ /* 0x000e680000000c00 */
[----:B0-----:R-:W-:Y:S04]  /*169d50*/  STL.64 [R1+0x810], R8 ;  /* 0x0008100801007387 */ /* 0x001fe80000100a00 */
[----:B------:R0:W-:Y:S01]  /*169d60*/  STL.64 [R1+0x818], R10 ;  /* 0x0008180a01007387 */ /* 0x0001e20000100a00 */
[----:B------:R-:W-:Y:S06]  /*169d70*/  BAR.SYNC.DEFER_BLOCKING 0x0 ;  /* 0x0000000000007b1d */ /* 0x000fec0000010000 */
[----:B0-----:R-:W3:Y:S04]  /*169d80*/  LDL.LU R10, [R1+0x65f8] ;  /* 0x0065f800010a7983 */ /* 0x001ee80000300800 */
[----:B------:R-:W3:Y:S04]  /*169d90*/  LDL.LU.64 R8, [R1+0x65f0] ;  /* 0x0065f00001087983 */ /* 0x000ee80000300a00 */
[----:B-1----:R-:W-:Y:S04]  /*169da0*/  STL.64 [R1+0x800], R20 ;  /* 0x0008001401007387 */ /* 0x002fe80000100a00 */
[----:B------:R0:W-:Y:S04]  /*169db0*/  STL.64 [R1+0x808], R22 ;  /* 0x0008081601007387 */ /* 0x0001e80000100a00 */
[----:B0-----:R-:W4:Y:S04]  /*169dc0*/  LDL.LU.64 R22, [R1+0x65e8] ;  /* 0x0065e80001167983 */ /* 0x001f280000300a00 */
[----:B------:R-:W3:Y:S04]  /*169dd0*/  LDL.LU.64 R20, [R1+0x65e0] ;  /* 0x0065e00001147983 */ /* 0x000ee80000300a00 */
[----:B--2---:R-:W-:Y:S01]  /*169de0*/  STSM.16.M88.4 [R24], R4 ;  /* 0x0000000418007844 */ /* 0x004fe20000000200 */
[----:B------:R-:W-:Y:S06]  /*169df0*/  BAR.SYNC.DEFER_BLOCKING 0x0 ;  /* 0x0000000000007b1d */ /* 0x000fec0000010000 */
[----:B------:R-:W0:Y:S01]  /*169e00*/  LDS.128 R4, [R25] ;  /* 0x0000000019047984 */ /* 0x000e220000000c00 */
[----:B----4-:R-:W-:Y:S01]  /*169e10*/  PRMT R11, R23, 0x5210, R0 ;  /* 0x00005210170b7816 */ /* 0x010fe20000000000 */
[----:B------:R-:W-:Y:S06]  /*169e20*/  BAR.SYNC.DEFER_BLOCKING 0x0 ;  /* 0x0000000000007b1d */ /* 0x000fec0000010000 */
[----:B---3--:R-:W-:Y:S04]  /*169e30*/  STSM.16.M88.4 [R24], R8 ;  /* 0x0000000818007844 */ /* 0x008fe80000000200 */
[----:B------:R-:W-:Y:S04]  /*169e40*/  STL [R1+0x5e34], R23 ;  /* 0x005e341701007387 */ /* 0x000fe80000100800 */
[----:B0-----:R-:W-:Y:S04]  /*169e50*/  STL.64 [R1+0x7f0], R4 ;  /* 0x0007f00401007387 */ /* 0x001fe80000100a00 */
[----:B------:R-:W-:Y:S01]  /*169e60*/  STL.64 [R1+0x7f8], R6 ;  /* 0x0007f80601007387 */ /* 0x000fe20000100a00 */
[----:B------:R-:W-:Y:S06]  /*169e70*/  BAR.SYNC.DEFER_BLOCKING 0x0 ;  /* 0x0000000000007b1d */ /* 0x000fec0000010000 */
[----:B------:R-:W0:Y:S04]  /*169e80*/  LDS.128 R4, [R25] ;  /* 0x0000000019047984 */ /* 0x000e280000000c00 */
[----:B0-----:R0:W-:Y:S04]  /*169e90*/  STL.64 [R1+0x820], R4 ;  /* 0x0008200401007387 */ /* 0x0011e80000100a00 */
[----:B------:R-:W-:Y:S04]  /*169ea0*/  STL.64 [R1+0x828], R6 ;  /* 0x0008280601007387 */ /* 0x000fe80000100a00 */
[----:B0-----:R-:W2:Y:S04]  /*169eb0*/  LDL.LU R4, [R1+0x990] ;  /* 0x0009900001047983 */ /* 0x001ea80000300800 */
[----:B------:R-:W2:Y:S01]  /*169ec0*/  LDL.LU R5, [R1+0x994] ;  /* 0x0009940001057983 */ /* 0x000ea20000300800 */
[----:B------:R-:W-:-:S04]  /*169ed0*/  LOP3.LUT R2, R14, 0xffff, RZ, 0xc0, !PT ;  /* 0x0000ffff0e027812 */ /* 0x000fc800078ec0ff */
[----:B------:R-:W-:Y:S01]  /*169ee0*/  PRMT R19, R19, 0x4210, R2 ;  /* 0x0000421013137816 */ /* 0x000fe20000000002 */
[----:B------:R-:W-:Y:S01]  /*169ef0*/  BAR.SYNC.DEFER_BLOCKING 0x0 ;  /* 0x0000000000007b1d */ /* 0x000fe20000010000 */
[----:B------:R-:W-:-:S05]  /*169f00*/  LOP3.LUT R0, R15, 0xffff, RZ, 0xc0, !PT ;  /* 0x0000ffff0f007812 */ /* 0x000fca00078ec0ff */
[----:B------:R0:W-:Y:S04]  /*169f10*/  STSM.16.M88.4 [R24], R16 ;  /* 0x0000001018007844 */ /* 0x0001e80000000200 */
[----:B0-----:R-:W3:Y:S04]  /*169f20*/  LDL.LU R18, [R1+0x5b50] ;  /* 0x005b500001127983 */ /* 0x001ee80000300800 */
[----:B------:R-:W4:Y:S04]  /*169f30*/  LDL.LU R11, [R1+0x1f0c] ;  /* 0x001f0c00010b7983 */ /* 0x000f280000300800 */
[----:B------:R-:W3:Y:S04]  /*169f40*/  LDL.LU R14, [R1+0x194c] ;  /* 0x00194c00010e7983 */ /* 0x000ee80000300800 */
[----:B------:R-:W3:Y:S01]  /*169f50*/  LDL.LU R15, [R1+0x1f08] ;  /* 0x001f0800010f7983 */ /* 0x000ee20000300800 */
[----:B------:R-:W-:Y:S01]  /*169f60*/  PRMT R3, R13, 0x4210, R0 ;  /* 0x000042100d037816 */ /* 0x000fe20000000000 */
[----:B------:R-:W-:Y:S06]  /*169f70*/  BAR.SYNC.DEFER_BLOCKING 0x0 ;  /* 0x0000000000007b1d */ /* 0x000fec0000010000 */
[----:B--2---:R0:W-:Y:S04]  /*169f80*/  STL.64 [R1+0x65a8], R4 ;  /* 0x0065a80401007387 */ /* 0x0041e80000100a00 */
[----:B0-----:R-:W2:Y:S04]  /*169f90*/  LDL.LU R4, [R1+0x870] ;  /* 0x0008700001047983 */ /* 0x001ea80000300800 */
[----:B------:R-:W2:Y:S04]  /*169fa0*/  LDL.LU R5, [R1+0x874] ;  /* 0x0008740001057983 */ /* 0x000ea80000300800 */
[----:B------:R-:W4:Y:S01]  /*169fb0*/  LDL.LU R6, [R1+0x878] ;  /* 0x0008780001067983 */ /* 0x000f220000300800 */
[----:B------:R-:W-:-:S03]  /*169fc0*/  IMAD.MOV.U32 R7, RZ, RZ, R3 ;  /* 0x000000ffff077224 */ /* 0x000fc600078e0003 */
[----:B----4-:R-:W-:Y:S04]  /*169fd0*/  STL [R1+0x65c8], R6 ;  /* 0x0065c80601007387 */ /* 0x010fe80000100800 */
[----:B--2---:R0:W-:Y:S04]  /*169fe0*/  STL.64 [R1+0x65c0], R4 ;  /* 0x0065c00401007387 */ /* 0x0041e80000100a00 */
[----:B0-----:R-:W2:Y:S04]  /*169ff0*/  LDL.LU R4, [R1+0x970] ;  /* 0x0009700001047983 */ /* 0x001ea80000300800 */
[----:B------:R-:W2:Y:S04]  /*16a000*/  LDL.LU R5, [R1+0x974] ;  /* 0x0009740001057983 */ /* 0x000ea80000300800 */
[----:B------:R-:W4:Y:S04]  /*16a010*/  LDL.LU R6, [R1+0x978] ;  /* 0x0009780001067983 */ /* 0x000f280000300800 */
[----:B----4-:R-:W-:Y:S04]  /*16a020*/  STL.64 [R1+0x65d8], R6 ;  /* 0x0065d80601007387 */ /* 0x010fe80000100a00 */
[----:B--2---:R-:W-:Y:S04]  /*16a030*/  STL.64 [R1+0x65d0], R4 ;  /* 0x0065d00401007387 */ /* 0x004fe80000100a00 */
[----:B------:R-:W2:Y:S04]  /*16a040*/  LDL.LU R19, [R1+0x1fe4] ;  /* 0x001fe40001137983 */ /* 0x000ea80000300800 */
[----:B------:R-:W4:Y:S04]  /*16a050*/  LDL.LU R13, [R1+0x1fe0] ;  /* 0x001fe000010d7983 */ /* 0x000f280000300800 */
[----:B------:R-:W0:Y:S04]  /*16a060*/  LDS.128 R4, [R25] ;  /* 0x0000000019047984 */ /* 0x000e280000000c00 */
[----:B---3--:R-:W-:Y:S01]  /*16a070*/  STL.64 [R1+0x65b8], R14 ;  /* 0x0065b80e01007387 */ /* 0x008fe20000100a00 */
[----:B------:R-:W-:Y:S06]  /*16a080*/  BAR.SYNC.DEFER_BLOCKING 0x0 ;  /* 0x0000000000007b1d */ /* 0x000fec0000010000 */
[----:B----4-:R1:W-:Y:S04]  /*16a090*/  STL.64 [R1+0x65b0], R12 ;  /* 0x0065b00c01007387 */ /* 0x0103e80000100a00 */
[----:B-1----:R-:W3:Y:S04]  /*16a0a0*/  LDL.LU R12, [R1+0x850] ;  /* 0x00085000010c7983 */ /* 0x002ee80000300800 */
[----:B------:R-:W3:Y:S04]  /*16a0b0*/  LDL.LU R13, [R1+0x854] ;  /* 0x00085400010d7983 */ /* 0x000ee80000300800 */
[----:B------:R-:W3:Y:S04]  /*16a0c0*/  LDL.LU R14, [R1+0x858] ;  /* 0x00085800010e7983 */ /* 0x000ee80000300800 */
[----:B------:R-:W4:Y:S04]  /*16a0d0*/  LDL.LU R8, [R1+0x880] ;  /* 0x0008800001087983 */ /* 0x000f280000300800 */
[----:B------:R-:W4:Y:S04]  /*16a0e0*/  LDL.LU R9, [R1+0x884] ;  /* 0x0008840001097983 */ /* 0x000f280000300800 */
[----:B------:R-:W2:Y:S04]  /*16a0f0*/  LDL.LU R10, [R1+0x888] ;  /* 0x00088800010a7983 */ /* 0x000ea80000300800 */
[----:B------:R-:W-:Y:S04]  /*16a100*/  STL [R1+0x5ebc], R22 ;  /* 0x005ebc1601007387 */ /* 0x000fe80000100800 */
[----:B0-----:R-:W-:Y:S04]  /*16a110*/  STL.64 [R1+0x860], R4 ;  /* 0x0008600401007387 */ /* 0x001fe80000100a00 */
[----:B------:R0:W-:Y:S04]  /*16a120*/  STL.64 [R1+0x868], R6 ;  /* 0x0008680601007387 */ /* 0x0001e80000100a00 */
[----:B0-----:R-:W3:Y:S04]  /*16a130*/  LDL.LU.64 R6, [R1+0x65d8] ;  /* 0x0065d80001067983 */ /* 0x001ee80000300a00 */
[----:B------:R-:W3:Y:S04]  /*16a140*/  LDL.LU.64 R4, [R1+0x65d0] ;  /* 0x0065d00001047983 */ /* 0x000ee80000300a00 */
[----:B---3--:R-:W-:Y:S01]  /*16a150*/  STSM.16.M88.4 [R24], R4 ;  /* 0x0000000418007844 */ /* 0x008fe20000000200 */
[----:B------:R-:W-:Y:S06]  /*16a160*/  BAR.SYNC.DEFER_BLOCKING 0x0 ;  /* 0x0000000000007b1d */ /* 0x000fec0000010000 */
[----:B------:R-:W0:Y:S04]  /*16a170*/  LDS.128 R4, [R25] ;  /* 0x0000000019047984 */ /* 0x000e280000000c00 */
[----:B0-----:R-:W-:Y:S04]  /*16a180*/  STL.64 [R1+0x840], R4 ;  /* 0x0008400401007387 */ /* 0x001fe80000100a00 */
[----:B------:R0:W-:Y:S04]  /*16a190*/  STL.64 [R1+0x848], R6 ;  /* 0x0008480601007387 */ /* 0x0001e80000100a00 */
[----:B0-----:R-:W3:Y:S04]  /*16a1a0*/  LDL.LU R6, [R1+0x65c8] ;  /* 0x0065c80001067983 */ /* 0x001ee80000300800 */
[----:B------:R-:W3:Y:S01]  /*16a1b0*/  LDL.LU.64 R4, [R1+0x65c0] ;  /* 0x0065c00001047983 */ /* 0x000ee20000300a00 */
[----:B------:R-:W-:Y:S01]  /*16a1c0*/  PRMT R15, R22, 0x5210, R2 ;  /* 0x00005210160f7816 */ /* 0x000fe20000000002 */
[----:B------:R-:W-:Y:S06]  /*16a1d0*/  BAR.SYNC.DEFER_BLOCKING 0x0 ;  /* 0x0000000000007b1d */ /* 0x000fec0000010000 */
[----:B------:R-:W-:Y:S02]  /*16a1e0*/  STSM.16.M88.4 [R24], R12 ;  /* 0x0000000c18007844 */ /* 0x000fe40000000200 */
[----:B------:R-:W-:Y:S06]  /*16a1f0*/  BAR.SYNC.DEFER_BLOCKING 0x0 ;  /* 0x0000000000007b1d */ /* 0x000fec0000010000 */
[----:B------:R-:W0:Y:S01]  /*16a200*/  LDS.128 R12, [R25] ;  /* 0x00000000190c7984 */ /* 0x000e220000000c00 */
[----:B------:R-:W-:Y:S01]  /*16a210*/  PRMT R7, R21, 0x5210, R0 ;  /* 0x0000521015077816 */ /* 0x000fe20000000000 */
[----:B------:R-:W-:Y:S01]  /*16a220*/  BAR.SYNC.DEFER_BLOCKING 0x0 ;  /* 0x0000000000007b1d */ /* 0x000fe20000010000 */
[----:B------:R-:W-:-:S05]  /*16a230*/  LOP3.LUT R3, R18, 0xffff, RZ, 0xc0, !PT ;  /* 0x0000ffff12037812 */ /* 0x000fca00078ec0ff */
[----:B------:R-:W-:Y:S04]  /*16a240*/  STL [R1+0x5ed8], R21 ;  /* 0x005ed81501007387 */ /* 0x000fe80000100800 */
[----:B------:R1:W-:Y:S04]  /*16a250*/  STL [R1+0x64e8], R20 ;  /* 0x0064e81401007387 */ /* 0x0003e80000100800 */
[----:B-1----:R-:W4:Y:S04]  /*16a260*/  LDL.LU R20, [R1+0x980] ;  /* 0x0009800001147983 */ /* 0x002f280000300800 */
[----:B------:R-:W4:Y:S04]  /*16a270*/  LDL.LU R21, [R1+0x984] ;  /* 0x0009840001157983 */ /* 0x000f280000300800 */
[----:B------:R-:W4:Y:S04]  /*16a280*/  LDL.LU R22, [R1+0x988] ;  /* 0x0009880001167983 */ /* 0x000f280000300800 */
[----:B------:R-:W4:Y:S04]  /*16a290*/  LDL.LU R16, [R1+0x17cc] ;  /* 0x0017cc0001107983 */ /* 0x000f280000300800 */
[----:B------:R-:W4:Y:S04]  /*16a2a0*/  LDL.LU R17, [R1+0x5b60] ;  /* 0x005b600001117983 */ /* 0x000f280000300800 */
[----:B------:R-:W4:Y:S04]  /*16a2b0*/  LDL.LU R18, [R1+0x5b5c] ;  /* 0x005b5c0001127983 */ /* 0x000f280000300800 */
[----:B0-----:R-:W-:Y:S04]  /*16a2c0*/  STL.64 [R1+0x760], R12 ;  /* 0x0007600c01007387 */ /* 0x001fe80000100a00 */
[----:B------:R0:W-:Y:S04]  /*16a2d0*/  STL.64 [R1+0x768], R14 ;  /* 0x0007680e01007387 */ /* 0x0001e80000100a00 */
[----:B0-----:R-:W4:Y:S04]  /*16a2e0*/  LDL.LU.64 R14, [R1+0x65b8] ;  /* 0x0065b800010e7983 */ /* 0x001f280000300a00 */
[----:B------:R-:W4:Y:S04]  /*16a2f0*/  LDL.LU.64 R12, [R1+0x65b0] ;  /* 0x0065b000010c7983 */ /* 0x000f280000300a00 */
[----:B---3--:R-:W-:Y:S01]  /*16a300*/  STSM.16.M88.4 [R24], R4 ;  /* 0x0000000418007844 */ /* 0x008fe20000000200 */
[----:B------:R-:W-:Y:S06]  /*16a310*/  BAR.SYNC.DEFER_BLOCKING 0x0 ;  /* 0x0000000000007b1d */ /* 0x000fec0000010000 */
[----:B------:R-:W0:Y:S04]  /*16a320*/  LDS.128 R4, [R25] ;  /* 0x0000000019047984 */ /* 0x000e280000000c00 */
[----:B0-----:R0:W-:Y:S04]  /*16a330*/  STL.64 [R1+0x850], R4 ;  /* 0x0008500401007387 */ /* 0x0011e80000100a00 */
[----:B------:R1:W-:Y:S04]  /*16a340*/  STL.64 [R1+0x858], R6 ;  /* 0x0008580601007387 */ /* 0x0003e80000100a00 */
[----:B0-----:R-:W3:Y:S01]  /*16a350*/  LDL.LU.64 R4, [R1+0x65a8] ;  /* 0x0065a80001047983 */ /* 0x001ee20000300a00 */
[----:B------:R-:W-:-:S02]  /*16a360*/  LOP3.LUT R2, R11, 0xffff, RZ, 0xc0, !PT ;  /* 0x0000ffff0b027812 */ /* 0x000fc400078ec0ff */
[----:B------:R-:W-:-:S05]  /*16a370*/  PRMT R11, R29, 0x5210, R3 ;  /* 0x000052101d0b7816 */ /* 0x000fca0000000003 */
[----:B--2---:R-:W-:Y:S04]  /*16a380*/  STL.64 [R1+0x65a0], R10 ;  /* 0x0065a00a01007387 */ /* 0x004fe80000100a00 */
[----:B----4-:R-:W-:Y:S01]  /*16a390*/  STL.64 [R1+0x6598], R8 ;  /* 0x0065980801007387 */ /* 0x010fe20000100a00 */
[----:B------:R-:W-:Y:S01]  /*16a3a0*/  BAR.SYNC.DEFER_BLOCKING 0x0 ;  /* 0x0000000000007b1d */ /* 0x000fe20000010000 */
[----:B------:R-:W-:-:S05]  /*16a3b0*/  PRMT R23, R14, 0x4210, R3 ;  /* 0x000042100e177816 */ /* 0x000fca0000000003 */
[----:B------:R-:W-:Y:S02]  /*16a3c0*/  STSM.16.M88.4 [R24], R20 ;  /* 0x0000001418007844 */ /* 0x000fe40000000200 */
[----:B------:R-:W-:Y:S01]  /*16a3d0*/  BAR.SYNC.DEFER_BLOCKING 0x0 ;  /* 0x0000000000007b1d */ /* 0x000fe20000010000 */
[----:B------:R-:W-:Y:S02]  /*16a3e0*/  LOP3.LUT R0, R15, 0xffff, RZ, 0xc0, !PT ;  /* 0x0000ffff0f007812 */ /* 0x000fe400078ec0ff */
[----:B-1----:R-:W-:-:S03]  /*16a3f0*/  PRMT R6, R19, 0x4210, R2 ;  /* 0x0000421013067816 */ /* 0x002fc60000000002 */
[----:B------:R-:W0:Y:S01]  /*16a400*/  LDS.128 R8, [R25] ;  /* 0x0000000019087984 */ /* 0x000e220000000c00 */
[--C-:B------:R-:W-:Y:S01]  /*16a410*/  PRMT R7, R13, 0x4210, R0.reuse ;  /* 0x000042100d077816 */ /* 0x100fe20000000000 */
[----:B------:R-:W-:Y:S06]  /*16a420*/  BAR.SYNC.DEFER_BLOCKING 0x0 ;  /* 0x0000000000007b1d */ /* 0x000fec0000010000 */
[----:B------:R-:W2:Y:S04]  /*16a430*/  LDL.LU R19, [R1+0x5b58] ;  /* 0x005b580001137983 */ /* 0x000ea80000300800 */
[----:B0-----:R-:W-:Y:S04]  /*16a440*/  STL.64 [R1+0x870], R8 ;  /* 0x0008700801007387 */ /* 0x001fe80000100a00 */
[----:B------:R-:W-:Y:S04]  /*16a450*/  STL.64 [R1+0x878], R10 ;  /* 0x0008780a01007387 */ /* 0x000fe80000100a00 */
[----:B------:R-:W4:Y:S04]  /*16a460*/  LDL.LU R29, [R1+0x5b54] ;  /* 0x005b5400011d7983 */ /* 0x000f280000300800 */
[----:B------:R-:W4:Y:S04]  /*16a470*/  LDL.LU R22, [R1+0x1ff4] ;  /* 0x001ff40001167983 */ /* 0x000f280000300800 */
[----:B------:R-:W4:Y:S04]  /*16a480*/  LDL.LU R23, [R1+0x1fec] ;  /* 0x001fec0001177983 */ /* 0x000f280000300800 */
[----:B---3--:R0:W-:Y:S01]  /*16a490*/  STSM.16.M88.4 [R24], R4 ;  /* 0x0000000418007844 */ /* 0x0081e20000000200 */
[----:B------:R-:W-:Y:S06]  /*16a4a0*/  BAR.SYNC.DEFER_BLOCKING 0x0 ;  /* 0x0000000000007b1d */ /* 0x000fec0000010000 */
[----:B0-----:R-:W3:Y:S04]  /*16a4b0*/  LDL.LU R4, [R1+0x1ff0] ;  /* 0x001ff00001047983 */ /* 0x001ee80000300800 */
[----:B------:R-:W3:Y:S04]  /*16a4c0*/  LDL.LU R13, [R1+0x196c] ;  /* 0x00196c00010d7983 */ /* 0x000ee80000300800 */
[----:B------:R-:W0:Y:S04]  /*16a4d0*/  LDS.128 R8, [R25] ;  /* 0x0000000019087984 */ /* 0x000e280000000c00 */
[----:B0-----:R-:W-:Y:S04]  /*16a4e0*/  STL.64 [R1+0x750], R8 ;  /* 0x0007500801007387 */ /* 0x001fe80000100a00 */
[----:B------:R0:W-:Y:S04]  /*16a4f0*/  STL.64 [R1+0x758], R10 ;  /* 0x0007580a01007387 */ /* 0x0001e80000100a00 */
[----:B0-----:R-:W2:Y:S04]  /*16a500*/  LDL.LU.64 R10, [R1+0x65a0] ;  /* 0x0065a000010a7983 */ /* 0x001ea80000300a00 */
[----:B------:R-:W2:Y:S01]  /*16a510*/  LDL.LU.64 R8, [R1+0x6598] ;  /* 0x0065980001087983 */ /* 0x000ea20000300a00 */
[----:B------:R-:W-:Y:S01]  /*16a520*/  BAR.SYNC.DEFER_BLOCKING 0x0 ;  /* 0x0000000000007b1d */ /* 0x000fe20000010000 */
[----:B------:R-:W-:-:S05]  /*16a530*/  PRMT R0, R26, 0x5210, R0 ;  /* 0x000052101a007816 */ /* 0x000fca0000000000 */
[----:B------:R-:W3:Y:S04]  /*16a540*/  LDL.LU R26, [R1+0x6590] ;  /* 0x00659000011a7983 */ /* 0x000ee80000300800 */
[----:B------:R-:W3:Y:S04]  /*16a550*/  LDL.LU R6, [R1+0x17d8] ;  /* 0x0017d80001067983 */ /* 0x000ee80000300800 */
[----:B------:R-:W3:Y:S04]  /*16a560*/  LDL.LU R7, [R1+0x17d0] ;  /* 0x0017d00001077983 */ /* 0x000ee80000300800 */
[----:B--2---:R0:W-:Y:S04]  /*16a570*/  STSM.16.M88.4 [R24], R8 ;  /* 0x0000000818007844 */ /* 0x0041e80000000200 */
[----:B0-----:R-:W2:Y:S04]  /*16a580*/  LDL.LU R10, [R1+0x17d4] ;  /* 0x0017d400010a7983 */ /* 0x001ea80000300800 */
[----:B------:R-:W2:Y:S01]  /*16a590*/  LDL.LU R11, [R1+0x1f28] ;  /* 0x001f2800010b7983 */ /* 0x000ea20000300800 */
[----:B------:R-:W-:-:S02]  /*16a5a0*/  PRMT R5, R16, 0x5210, R2 ;  /* 0x0000521010057816 */ /* 0x000fc40000000002 */
[----:B------:R-:W-:Y:S01]  /*16a5b0*/  LOP3.LUT R3, R17, 0xffff, RZ, 0xc0, !PT ;  /* 0x0000ffff11037812 */ /* 0x000fe200078ec0ff */
[----:B------:R-:W-:Y:S06]  /*16a5c0*/  BAR.SYNC.DEFER_BLOCKING 0x0 ;  /* 0x0000000000007b1d */ /* 0x000fec0000010000 */
[----:B--2---:R0:W-:Y:S04]  /*16a5d0*/  STL.64 [R1+0x6578], R10 ;  /* 0x0065780a01007387 */ /* 0x0041e80000100a00 */
[----:B------:R-:W2:Y:S04]  /*16a5e0*/  LDL.LU R8, [R1+0x8a0] ;  /* 0x0008a00001087983 */ /* 0x000ea80000300800 */
[----:B------:R-:W2:Y:S01]  /*16a5f0*/  LDL.LU R9, [R1+0x8a4] ;  /* 0x0008a40001097983 */ /* 0x000ea20000300800 */
[----:B0-----:R-:W-:-:S02]  /*16a600*/  IMAD.MOV.U32 R10, RZ, RZ, R5 ;  /* 0x000000ffff0a7224 */ /* 0x001fc400078e0005 */
[----:B------:R-:W-:-:S05]  /*16a610*/  IMAD.MOV.U32 R11, RZ, RZ, R0 ;  /* 0x000000ffff0b7224 */ /* 0x000fca00078e0000 */
[----:B------:R-:W-:Y:S01]  /*16a620*/  STL.64 [R1+0x6588], R10 ;  /* 0x0065880a01007387 */ /* 0x000fe20000100a00 */
[----:B------:R-:W-:Y:S02]  /*16a630*/  LOP3.LUT R2, R18, 0xffff, RZ, 0xc0, !PT ;  /* 0x0000ffff12027812 */ /* 0x000fe400078ec0ff */
[----:B------:R-:W-:Y:S02]  /*16a640*/  LOP3.LUT R0, R19, 0xffff, RZ, 0xc0, !PT ;  /* 0x0000ffff13007812 */ /* 0x000fe400078ec0ff */
[----:B----4-:R-:W-:Y:S01]  /*16a650*/  LOP3.LUT R5, R29, 0xffff, RZ, 0xc0, !PT ;  /* 0x0000ffff1d057812 */ /* 0x010fe200078ec0ff */
[----:B--2---:R-:W-:Y:S04]  /*16a660*/  STL.64 [R1+0x6580], R8 ;  /* 0x0065800801007387 */ /* 0x004fe80000100a00 */
[----:B------:R-:W0:Y:S04]  /*16a670*/  LDS.128 R8, [R25] ;  /* 0x0000000019087984 */ /* 0x000e280000000c00 */
[----:B------:R-:W2:Y:S04]  /*16a680*/  LDL.LU R14, [R1+0x1f24] ;  /* 0x001f2400010e7983 */ /* 0x000ea80000300800 */
[----:B------:R-:W4:Y:S04]  /*16a690*/  LDL.LU R15, [R1+0x1f18] ;  /* 0x001f1800010f7983 */ /* 0x000f280000300800 */
[----:B------:R-:W4:Y:S04]  /*16a6a0*/  LDL.LU R16, [R1+0x1f10] ;  /* 0x001f100001107983 */ /* 0x000f280000300800 */
[----:B------:R-:W4:Y:S04]  /*16a6b0*/  LDL.LU R17, [R1+0x2008] ;  /* 0x0020080001117983 */ /* 0x000f280000300800 */
[----:B------:R-:W4:Y:S04]  /*16a6c0*/  LDL.LU R18, [R1+0x2004] ;  /* 0x0020040001127983 */ /* 0x000f280000300800 */
[----:B------:R-:W4:Y:S04]  /*16a6d0*/  LDL.LU R19, [R1+0x2000] ;  /* 0x0020000001137983 */ /* 0x000f280000300800 */
[----:B------:R-:W4:Y:S04]  /*16a6e0*/  LDL.LU R29, [R1+0x1ffc] ;  /* 0x001ffc00011d7983 */ /* 0x000f280000300800 */
[----:B0-----:R-:W-:Y:S04]  /*16a6f0*/  STL.64 [R1+0x730], R8 ;  /* 0x0007300801007387 */ /* 0x001fe80000100a00 */
[----:B------:R0:W-:Y:S04]  /*16a700*/  STL.64 [R1+0x738], R10 ;  /* 0x0007380a01007387 */ /* 0x0001e80000100a00 */
[----:B0-----:R-:W3:Y:S04]  /*16a710*/  LDL.LU.64 R10, [R1+0x6588] ;  /* 0x00658800010a7983 */ /* 0x001ee80000300a00 */
[----:B------:R-:W3:Y:S01]  /*16a720*/  LDL.LU.64 R8, [R1+0x6580] ;  /* 0x0065800001087983 */ /* 0x000ee20000300a00 */
[----:B------:R-:W-:Y:S06]  /*16a730*/  BAR.SYNC.DEFER_BLOCKING 0x0 ;  /* 0x0000000000007b1d */ /* 0x000fec0000010000 */
[----:B---3--:R-:W-:Y:S02]  /*16a740*/  STSM.16.M88.4 [R24], R8 ;  /* 0x0000000818007844 */ /* 0x008fe40000000200 */
[----:B------:R-:W-:Y:S06]  /*16a750*/  BAR.SYNC.DEFER_BLOCKING 0x0 ;  /* 0x0000000000007b1d */ /* 0x000fec0000010000 */
[----:B------:R-:W0:Y:S04]  /*16a760*/  LDS.128 R8, [R25] ;  /* 0x0000000019087984 */ /* 0x000e280000000c00 */
[----:B0-----:R-:W-:Y:S04]  /*16a770*/  STL.64 [R1+0x740], R8 ;  /* 0x0007400801007387 */ /* 0x001fe80000100a00 */
[----:B------:R0:W-:Y:S04]  /*16a780*/  STL.64 [R1+0x748], R10 ;  /* 0x0007480a01007387 */ /* 0x0001e80000100a00 */
[----:B0-----:R-:W3:Y:S04]  /*16a790*/  LDL.LU.64 R10, [R1+0x6578] ;  /* 0x00657800010a7983 */ /* 0x001ee80000300a00 */
[----:B------:R-:W2:Y:S04]  /*16a7a0*/  LDL.LU R8, [R1+0x1804] ;  /* 0x0018040001087983 */ /* 0x000ea80000300800 */
[----:B------:R-:W2:Y:S01]  /*16a7b0*/  LDL.LU R9, [R1+0x1800] ;  /* 0x0018000001097983 */ /* 0x000ea20000300800 */
[----:B------:R-:W-:-:S02]  /*16a7c0*/  PRMT R20, R22, 0x4210, R3 ;  /* 0x0000421016147816 */ /* 0x000fc40000000003 */
[----:B------:R-:W-:Y:S02]  /*16a7d0*/  PRMT R22, R4, 0x4210, R0 ;  /* 0x0000421004167816 */ /* 0x000fe40000000000 */
[----:B------:R-:W-:Y:S02]  /*16a7e0*/  PRMT R4, R13, 0x4210, R5 ;  /* 0x000042100d047816 */ /* 0x000fe40000000005 */
[----:B------:R-:W-:Y:S01]  /*16a7f0*/  PRMT R21, R23, 0x4210, R2 ;  /* 0x0000421017157816 */ /* 0x000fe20000000002 */
[----:B------:R-:W-:Y:S06]  /*16a800*/  BAR.SYNC.DEFER_BLOCKING 0x0 ;  /* 0x0000000000007b1d */ /* 0x000fec0000010000 */
[----:B--2---:R0:W-:Y:S04]  /*16a810*/  STL.64 [R1+0x6568], R8 ;  /* 0x0065680801007387 */ /* 0x0041e80000100a00 */
[----:B------:R-:W2:Y:S04]  /*16a820*/  LDL.LU R13, [R1+0x17dc] ;  /* 0x0017dc00010d7983 */ /* 0x000ea80000300800 */
[----:B------:R-:W2:Y:S01]  /*16a830*/  LDL.LU R23, [R1+0x700] ;  /* 0x0007000001177983 */ /* 0x000ea20000300800 */
[----:B0-----:R-:W-:-:S02]  /*16a840*/  PRMT R8, R6, 0x5210, R3 ;  /* 0x0000521006087816 */ /* 0x001fc40000000003 */
[----:B------:R-:W-:Y:S02]  /*16a850*/  PRMT R9, R7, 0x5210, R2 ;  /* 0x0000521007097816 */ /* 0x000fe40000000002 */
[----:B---3--:R-:W-:Y:S02]  /*16a860*/  PRMT R10, R10, 0x5210, R0 ;  /* 0x000052100a0a7816 */ /* 0x008fe40000000000 */
[----:B------:R-:W-:Y:S02]  /*16a870*/  LOP3.LUT R3, R14, 0xffff, RZ, 0xc0, !PT ;  /* 0x0000ffff0e037812 */ /* 0x000fe400078ec0ff */
[----:B----4-:R-:W-:Y:S02]  /*16a880*/  LOP3.LUT R2, R15, 0xffff, RZ, 0xc0, !PT ;  /* 0x0000ffff0f027812 */ /* 0x010fe400078ec0ff */
[----:B------:R-:W-:Y:S01]  /*16a890*/  LOP3.LUT R0, R16, 0xffff, RZ, 0xc0, !PT ;  /* 0x0000ffff10007812 */ /* 0x000fe200078ec0ff */
[----:B--2---:R0:W-:Y:S02]  /*16a8a0*/  STL [R1+0x6570], R23 ;  /* 0x0065701701007387 */ /* 0x0041e40000100800 */
[----:B0-----:R-:W-:-:S05]  /*16a8b0*/  IMAD.MOV.U32 R23, RZ, RZ, R4 ;  /* 0x000000ffff177224 */ /* 0x001fca00078e0004 */
[----:B------:R0:W-:Y:S01]  /*16a8c0*/  STSM.16.M88.4 [R24], R20 ;  /* 0x0000001418007844 */ /* 0x0001e20000000200 */
[----:B------:R-:W-:Y:S02]  /*16a8d0*/  LOP3.LUT R4, R11, 0xffff, RZ, 0xc0, !PT ;  /* 0x0000ffff0b047812 */ /* 0x000fe400078ec0ff */
[----:B------:R-:W-:Y:S01]  /*16a8e0*/  PRMT R11, R27, 0x5210, R5 ;  /* 0x000052101b0b7816 */ /* 0x000fe20000000005 */
[----:B------:R-:W-:Y:S06]  /*16a8f0*/  BAR.SYNC.DEFER_BLOCKING 0x0 ;  /* 0x0000000000007b1d */ /* 0x000fec0000010000 */
[----:B------:R-:W-:Y:S01]  /*16a900*/  STL [R1+0x6574], R4 ;  /* 0x0065740401007387 */ /* 0x000fe20000100800 */
[----:B0-----:R-:W-:-:S03]  /*16a910*/  PRMT R20, R17, 0x4210, R4 ;  /* 0x0000421011147816 */ /* 0x001fc60000000004 */
[----:B------:R-:W2:Y:S01]  /*16a920*/  LDL.LU.64 R14, [R1+0xb98] ;  /* 0x000b9800010e7983 */ /* 0x000ea20000300a00 */
[----:B------:R-:W-:Y:S02]  /*16a930*/  PRMT R21, R18, 0x4210, R3 ;  /* 0x0000421012157816 */ /* 0x000fe40000000003 */
[----:B------:R-:W-:Y:S01]  /*16a940*/  PRMT R22, R19, 0x4210, R2 ;  /* 0x0000421013167816 */ /* 0x000fe20000000002 */
[----:B------:R-:W3:Y:S01]  /*16a950*/  LDL.LU.64 R16, [R1+0xb90] ;  /* 0x000b900001107983 */ /* 0x000ee20000300a00 */
[----:B------:R-:W-:-:S03]  /*16a960*/  PRMT R23, R29, 0x4210, R0 ;  /* 0x000042101d177816 */ /* 0x000fc60000000000 */
[----:B------:R-:W4:Y:S04]  /*16a970*/  LDL.LU.64 R18, [R1+0xb88] ;  /* 0x000b880001127983 */ /* 0x000f280000300a00 */
[----:B------:R-:W0:Y:S01]  /*16a980*/  LDS.128 R4, [R25] ;  /* 0x0000000019047984 */ /* 0x000e220000000c00 */
[----:B------:R-:W-:Y:S06]  /*16a990*/  BAR.SYNC.DEFER_BLOCKING 0x0 ;  /* 0x0000000000007b1d */ /* 0x000fec0000010000 */
[----:B------:R-:W-:Y:S02]  /*16a9a0*/  STSM.16.M88.4 [R24], R20 ;  /* 0x0000001418007844 */ /* 0x000fe40000000200 */
[----:B------:R-:W-:Y:S06]  /*16a9b0*/  BAR.SYNC.DEFER_BLOCKING 0x0 ;  /* 0x0000000000007b1d */ /* 0x000fec0000010000 */
[----:B------:R-:W1:Y:S02]  /*16a9c0*/  LDS.128 R20, [R25] ;  /* 0x0000000019147984 */ /* 0x000e640000000c00 */
[----:B------:R-:W-:Y:S01]  /*16a9d0*/  BAR.SYNC.DEFER_BLOCKING 0x0 ;  /* 0x0000000000007b1d */ /* 0x000fe20000010000 */
[----:B0-----:R-:W-:-:S05]  /*16a9e0*/  IMAD.MOV.U32 R27, RZ, RZ, R7 ;  /* 0x000000ffff1b7224 */ /* 0x001fca00078e0007 */
[----:B------:R0:W-:Y:S04]  /*16a9f0*/  STL.64 [R1+0x720], R4 ;  /* 0x0007200401007387 */ /* 0x0001e80000100a00 */
[----:B------:R-:W-:Y:S04]  /*16aa00*/  STL [R1+0x728], R6 ;  /* 0x0007280601007387 */ /* 0x000fe80000100800 */
[----:B0-----:R-:W2:Y:S04]  /*16aa10*/  LDL.LU R4, [R1+0x6574] ;  /* 0x0065740001047983 */ /* 0x001ea80000300800 */
[----:B------:R-:W-:Y:S04]  /*16aa20*/  STL.64 [R1+0x5cc8], R26 ;  /* 0x005cc81a01007387 */ /* 0x000fe80000100a00 */
[----:B------:R0:W-:Y:S01]  /*16aa30*/  STSM.16.M88.4 [R24], R8 ;  /* 0x0000000818007844 */ /* 0x0001e20000000200 */
[----:B-1----:R-:W-:-:S03]  /*16aa40*/  IMAD.MOV.U32 R29, RZ, RZ, R23 ;  /* 0x000000ffff1d7224 */ /* 0x002fc600078e0017 */
[----:B------:R-:W-:Y:S04]  /*16aa50*/  STL.64 [R1+0x710], R20 ;  /* 0x0007101401007387 */ /* 0x000fe80000100a00 */
[----:B------:R-:W-:Y:S04]  /*16aa60*/  STL [R1+0x718], R22 ;  /* 0x0007181601007387 */ /* 0x000fe80000100800 */
[----:B------:R-:W3:Y:S04]  /*16aa70*/  LDL.LU R23, [R1+0x6570] ;  /* 0x0065700001177983 */ /* 0x000ee80000300800 */
[----:B------:R-:W-:Y:S04]  /*16aa80*/  STL [R1+0x5cd0], R29 ;  /* 0x005cd01d01007387 */ /* 0x000fe80000100800 */
[----:B0-----:R-:W2:Y:S01]  /*16aa90*/  LDL.LU.64 R8, [R1+0x6568] ;  /* 0x0065680001087983 */ /* 0x001ea20000300a00 */
[----:B------:R-:W-:-:S02]  /*16aaa0*/  PRMT R6, R13, 0x5210, R2 ;  /* 0x000052100d067816 */ /* 0x000fc40000000002 */
[----:B------:R-:W-:Y:S01]  /*16aab0*/  PRMT R7, R28, 0x5210, R0 ;  /* 0x000052101c077816 */ /* 0x000fe20000000000 */
[----:B------:R-:W-:Y:S01]  /*16aac0*/  BAR.SYNC.DEFER_BLOCKING 0x0 ;  /* 0x0000000000007b1d */ /* 0x000fe20000010000 */
[----:B--2---:R-:W-:Y:S02]  /*16aad0*/  PRMT R4, R8, 0x5210, R4 ;  /* 0x0000521008047816 */ /* 0x004fe40000000004 */
[----:B------:R-:W-:-:S03]  /*16aae0*/  PRMT R5, R9, 0x5210, R3 ;  /* 0x0000521009057816 */ /* 0x000fc60000000003 */
[----:B------:R-:W0:Y:S02]  /*16aaf0*/  LDS.128 R8, [R25] ;  /* 0x0000000019087984 */ /* 0x000e240000000c00 */
[----:B------:R-:W-:Y:S01]  /*16ab00*/  BAR.SYNC.DEFER_BLOCKING 0x0 ;  /* 0x0000000000007b1d */ /* 0x000fe20000010000 */
[----:B---3--:R-:W-:-:S05]  /*16ab10*/  PRMT R0, R23, 0x7770, RZ ;  /* 0x0000777017007816 */ /* 0x008fca00000000ff */
[----:B------:R1:W-:Y:S02]  /*16ab20*/  STSM.16.M88.4 [R24], R4 ;  /* 0x0000000418007844 */ /* 0x0003e40000000200 */
[----:B------:R-:W-:Y:S01]  /*16ab30*/  BAR.SYNC.DEFER_BLOCKING 0x0 ;  /* 0x0000000000007b1d */ /* 0x000fe20000010000 */
[----:B0-----:R-:W-:Y:S01]  /*16ab40*/  IMAD.MOV.U32 R29, RZ, RZ, R10 ;  /* 0x000000ffff1d7224 */ /* 0x001fe200078e000a */
[----:B-1----:R-:W-:Y:S01]  /*16ab50*/  PRMT R24, R23, 0x7771, RZ ;  /* 0x0000777117187816 */ /* 0x002fe200000000ff */
[----:B------:R-:W-:-:S03]  /*16ab60*/  IMAD.MOV.U32 R28, RZ, RZ, R11 ;  /* 0x000000ffff1c7224 */ /* 0x000fc600078e000b */
[----:B------:R-:W-:Y:S04]  /*16ab70*/  STL.64 [R1+0x830], R8 ;  /* 0x0008300801007387 */ /* 0x000fe80000100a00 */
[----:B------:R-:W2:Y:S04]  /*16ab80*/  LDL.LU.64 R10, [R1+0x6560] ;  /* 0x00656000010a7983 */ /* 0x000ea80000300a00 */
[----:B------:R-:W-:Y:S04]  /*16ab90*/  @P0 STG.E.U8 desc[UR6][R14.64], R0 ;  /* 0x000000000e000986 */ /* 0x000fe8000c101106 */
[----:B------:R0:W-:Y:S04]  /*16aba0*/  @P6 STG.E.U8 desc[UR6][R16.64], R24 ;  /* 0x0000001810006986 */ /* 0x0001e8000c101106 */
[----:B------:R-:W-:Y:S04]  /*16abb0*/  STL [R1+0x5dc0], R25 ;  /* 0x005dc01901007387 */ /* 0x000fe80000100800 */
[----:B------:R-:W-:Y:S01]  /*16abc0*/  STL.64 [R1+0x5cd8], R28 ;  /* 0x005cd81c01007387 */ /* 0x000fe20000100a00 */
[----:B0-----:R-:W-:-:S03]  /*16abd0*/  PRMT R24, R23, 0x7772, RZ ;  /* 0x0000777217187816 */ /* 0x001fc600000000ff */
[----:B------:R-:W3:Y:S04]  /*16abe0*/  LDL.LU.64 R16, [R1+0xb80] ;  /* 0x000b800001107983 */ /* 0x000ee80000300a00 */
[----:B----4-:R0:W-:Y:S04]  /*16abf0*/  @P5 STG.E.U8 desc[UR6][R18.64], R24 ;  /* 0x0000001812005986 */ /* 0x0101e8000c101106 */
[----:B------:R-:W4:Y:S04]  /*16ac00*/  LDL.LU.64 R2, [R1+0xb78] ;  /* 0x000b780001027983 */ /* 0x000f280000300a00 */
[----:B0-----:R-:W2:Y:S04]  /*16ac10*/  LDL.LU.64 R18, [R1+0xb70] ;  /* 0x000b700001127983 */ /* 0x001ea80000300a00 */
[----:B------:R-:W2:Y:S04]  /*16ac20*/  LDL.LU.64 R8, [R1+0xb68] ;  /* 0x000b680001087983 */ /* 0x000ea80000300a00 */
[----:B------:R-:W4:Y:S01]  /*16ac30*/  LDL.LU R13, [R1+0x6f0] ;  /* 0x0006f000010d7983 */ /* 0x000f220000300800 */
[----:B------:R-:W-:-:S03]  /*16ac40*/  PRMT R24, R23, 0x7773, RZ ;  /* 0x0000777317187816 */ /* 0x000fc600000000ff */
[----:B------:R-:W2:Y:S04]  /*16ac50*/  LDL.LU.64 R4, [R1+0xb60] ;  /* 0x000b600001047983 */ /* 0x000ea80000300a00 */
[----:B------:R-:W2:Y:S04]  /*16ac60*/  LDL.LU.64 R6, [R1+0xbd8] ;  /* 0x000bd80001067983 */ /* 0x000ea80000300a00 */
[----:B------:R-:W2:Y:S04]  /*16ac70*/  LDL.LU.64 R14, [R1+0xbd0] ;  /* 0x000bd000010e7983 */ /* 0x000ea80000300a00 */
[----:B------:R-:W2:Y:S04]  /*16ac80*/  LDL.LU R0, [R1+0x6e0] ;  /* 0x0006e00001007983 */ /* 0x000ea80000300800 */
[----:B---3--:R0:W-:Y:S04]  /*16ac90*/  @P4 STG.E.U8 desc[UR6][R16.64], R24 ;  /* 0x0000001810004986 */ /* 0x0081e8000c101106 */
[----:B0-----:R-:W3:Y:S01]  /*16aca0*/  LDL.LU.64 R16, [R1+0xbc8] ;  /* 0x000bc80001107983 */ /* 0x001ee20000300a00 */
[----:B----4-:R-:W-:-:S05]  /*16acb0*/  PRMT R24, R13, 0x7770, RZ ;  /* 0x000077700d187816 */ /* 0x010fca00000000ff */
[----:B------:R0:W-:Y:S02]  /*16acc0*/  @P3 STG.E.U8 desc[UR6][R2.64], R24 ;  /* 0x0000001802003986 */ /* 0x0001e4000c101106 */
[----:B0-----:R-:W-:-:S05]  /*16acd0*/  PRMT R24, R13, 0x7771, RZ ;  /* 0x000077710d187816 */ /* 0x001fca00000000ff */
[----:B--2---:R0:W-:Y:S02]  /*16ace0*/  @P2 STG.E.U8 desc[UR6][R18.64], R24 ;  /* 0x0000001812002986 */ /* 0x0041e4000c101106 */
[----:B0-----:R-:W-:Y:S02]  /*16acf0*/  PRMT R24, R13, 0x7772, RZ ;  /* 0x000077720d187816 */ /* 0x001fe400000000ff */
[----:B------:R-:W2:Y:S04]  /*16ad00*/  LDL.LU.64 R18, [R1+0xbc0] ;  /* 0x000bc00001127983 */ /* 0x000ea80000300a00 */
[----:B------:R0:W-:Y:S04]  /*16ad10*/  @P1 STG.E.U8 desc[UR6][R8.64], R24 ;  /* 0x0000001808001986 */ /* 0x0001e8000c101106 */
[----:B0-----:R-:W4:Y:S01]  /*16ad20*/  LDL.LU.64 R8, [R1+0xbb0] ;  /* 0x000bb00001087983 */ /* 0x001f220000300a00 */
[----:B------:R-:W-:-:S02]  /*16ad30*/  LOP3.LUT P5, RZ, R11, 0x8000, RZ, 0xc0, !PT ;  /* 0x000080000bff7812 */ /* 0x000fc400078ac0ff */
[C---:B------:R-:W-:Y:S02]  /*16ad40*/  LOP3.LUT P0, RZ, R10.reuse, 0x20000000, RZ, 0xc0, !PT ;  /* 0x200000000aff7812 */ /* 0x040fe4000780c0ff */
[----:B------:R-:W-:-:S09]  /*16ad50*/  LOP3.LUT R10, R10, 0xffdfffff, RZ, 0xc0, !PT ;  /* 0xffdfffff0a0a7812 */ /* 0x000fd200078ec0ff */
[----:B------:R-:W-:Y:S02]  /*16ad60*/  @P5 LOP3.LUT R10, R10, 0x200000, RZ, 0xfc, !PT ;  /* 0x002000000a0a5812 */ /* 0x000fe400078efcff */
[----:B------:R-:W-:Y:S02]  /*16ad70*/  LOP3.LUT P5, RZ, R11, 0x200, RZ, 0xc0, !PT ;  /* 0x000002000bff7812 */ /* 0x000fe400078ac0ff */
[----:B------:R-:W-:-:S11]  /*16ad80*/  LOP3.LUT R10, R10, 0xffbfffff, RZ, 0xc0, !PT ;  /* 0xffbfffff0a0a7812 */ /* 0x000fd600078ec0ff */
        /* <DEDUP_REMOVED lines=11> */
[----:B------:R-:W-:Y:S01]  /*16ae40*/  LOP3.LUT R10, R10, 0xfbffffff, RZ, 0xc0, !PT ;  /* 0xfbffffff0a0a7812 */ /* 0x000fe200078ec0ff */
[----:B----4-:R0:W-:Y:S04]  /*16ae50*/  STL.64 [R1+0x6558], R8 ;  /* 0x0065580801007387 */ /* 0x0101e80000100a00 */
[----:B0-----:R-:W4:Y:S06]  /*16ae60*/  LDL.LU.64 R8, [R1+0xbb8] ;  /* 0x000bb80001087983 */ /* 0x001f2c0000300a00 */
[----:B------:R-:W-:-:S02]  /*16ae70*/  @P5 LOP3.LUT R10, R10, 0x4000000, RZ, 0xfc, !PT ;  /* 0x040000000a0a5812 */ /* 0x000fc400078efcff */
[C---:B------:R-:W-:Y:S01]  /*16ae80*/  LOP3.LUT P5, RZ, R11.reuse, 0x10, RZ, 0xc0, !PT ;  /* 0x000000100bff7812 */ /* 0x040fe200078ac0ff */
[----:B------:R-:W4:Y:S01]  /*16ae90*/  LDL.LU.64 R28, [R1+0xba8] ;  /* 0x000ba800011c7983 */ /* 0x000f220000300a00 */
[----:B------:R-:W-:Y:S02]  /*16aea0*/  LOP3.LUT R10, R10, 0xf7ffffff, RZ, 0xc0, !PT ;  /* 0xf7ffffff0a0a7812 */ /* 0x000fe400078ec0ff */
[----:B------:R-:W-:Y:S01]  /*16aeb0*/  LOP3.LUT P6, RZ, R11, 0x2, RZ, 0xc0, !PT ;  /* 0x000000020bff7812 */ /* 0x000fe200078cc0ff */
[----:B------:R-:W4:Y:S08]  /*16aec0*/  LDL.LU.64 R26, [R1+0xba0] ;  /* 0x000ba000011a7983 */ /* 0x000f300000300a00 */
[----:B------:R-:W-:-:S02]  /*16aed0*/  @P5 LOP3.LUT R10, R10, 0x8000000, RZ, 0xfc, !PT ;  /* 0x080000000a0a5812 */ /* 0x000fc400078efcff */
[----:B------:R-:W-:Y:S02]  /*16aee0*/  LOP3.LUT P5, RZ, R11, 0x8, RZ, 0xc0, !PT ;  /* 0x000000080bff7812 */ /* 0x000fe400078ac0ff */
[----:B------:R-:W-:Y:S02]  /*16aef0*/  LOP3.LUT R10, R10, 0xefffffff, RZ, 0xc0, !PT ;  /* 0xefffffff0a0a7812 */ /* 0x000fe400078ec0ff */
[----:B------:R-:W-:Y:S02]  /*16af00*/  PRMT R24, R13, 0x7773, RZ ;  /* 0x000077730d187816 */ /* 0x000fe400000000ff */
[----:B------:R-:W4:Y:S04]  /*16af10*/  LDL.LU R13, [R1+0x704] ;  /* 0x00070400010d7983 */ /* 0x000f280000300800 */
[----:B------:R0:W-:Y:S03]  /*16af20*/  @P0 STG.E.U8 desc[UR6][R4.64], R24 ;  /* 0x0000001804000986 */ /* 0x0001e6000c101106 */
[----:B------:R-:W-:Y:S01]  /*16af30*/  @P5 LOP3.LUT R10, R10, 0x10000000, RZ, 0xfc, !PT ;  /* 0x100000000a0a5812 */ /* 0x000fe200078efcff */
[----:B------:R-:W4:Y:S01]  /*16af40*/  LDL.LU.64 R20, [R1+0xbe0] ;  /* 0x000be00001147983 */ /* 0x000f220000300a00 */
[----:B------:R-:W-:-:S03]  /*16af50*/  LOP3.LUT P5, RZ, R11, 0x4, RZ, 0xc0, !PT ;  /* 0x000000040bff7812 */ /* 0x000fc600078ac0ff */
[----:B------:R-:W4:Y:S01]  /*16af60*/  LDL.LU.64 R22, [R1+0xcc0] ;  /* 0x000cc00001167983 */ /* 0x000f220000300a00 */
[----:B0-----:R-:W-:-:S03]  /*16af70*/  PRMT R24, R0, 0x7770, RZ ;  /* 0x0000777000187816 */ /* 0x001fc600000000ff */
[----:B------:R-:W4:Y:S04]  /*16af80*/  LDL.LU.64 R2, [R1+0xc08] ;  /* 0x000c080001027983 */ /* 0x000f280000300a00 */
[----:B------:R0:W-:Y:S04]  /*16af90*/  @P6 STG.E.U8 desc[UR6][R6.64], R24 ;  /* 0x0000001806006986 */ /* 0x0001e8000c101106 */
[----:B------:R-:W4:Y:S01]  /*16afa0*/  LDL.LU.64 R4, [R1+0xc00] ;  /* 0x000c000001047983 */ /* 0x000f220000300a00 */
[----:B0-----:R-:W-:-:S03]  /*16afb0*/  PRMT R24, R0, 0x7771, RZ ;  /* 0x0000777100187816 */ /* 0x001fc600000000ff */
[----:B------:R-:W4:Y:S04]  /*16afc0*/  LDL.LU.64 R6, [R1+0xbf8] ;  /* 0x000bf80001067983 */ /* 0x000f280000300a00 */
[----:B------:R0:W-:Y:S01]  /*16afd0*/  @P5 STG.E.U8 desc[UR6][R14.64], R24 ;  /* 0x000000180e005986 */ /* 0x0001e2000c101106 */
[----:B------:R-:W-:Y:S02]  /*16afe0*/  LOP3.LUT P5, RZ, R10, 0x10000000, RZ, 0xc0, !PT ;  /* 0x100000000aff7812 */ /* 0x000fe400078ac0ff */
[----:B0-----:R-:W-:Y:S01]  /*16aff0*/  PRMT R24, R0, 0x7772, RZ ;  /* 0x0000777200187816 */ /* 0x001fe200000000ff */
[----:B------:R-:W4:Y:S10]  /*16b000*/  LDL.LU.64 R14, [R1+0xbf0] ;  /* 0x000bf000010e7983 */ /* 0x000f340000300a00 */
[----:B---3--:R0:W-:Y:S01]  /*16b010*/  @P5 STG.E.U8 desc[UR6][R16.64], R24 ;  /* 0x0000001810005986 */ /* 0x0081e2000c101106 */
[----:B------:R-:W-:-:S02]  /*16b020*/  LOP3.LUT P5, RZ, R10, 0x8000000, RZ, 0xc0, !PT ;  /* 0x080000000aff7812 */ /* 0x000fc400078ac0ff */
[----:B0-----:R-:W-:Y:S01]  /*16b030*/  PRMT R24, R0, 0x7773, RZ ;  /* 0x0000777300187816 */ /* 0x001fe200000000ff */
[----:B------:R-:W3:Y:S10]  /*16b040*/  LDL.LU.64 R16, [R1+0xbe8] ;  /* 0x000be80001107983 */ /* 0x000ef40000300a00 */
[----:B--2---:R0:W-:Y:S01]  /*16b050*/  @P5 STG.E.U8 desc[UR6][R18.64], R24 ;  /* 0x0000001812005986 */ /* 0x0041e2000c101106 */
[----:B------:R-:W-:-:S02]  /*16b060*/  LOP3.LUT P5, RZ, R10, 0x4000000, RZ, 0xc0, !PT ;  /* 0x040000000aff7812 */ /* 0x000fc400078ac0ff */
[----:B0-----:R-:W-:Y:S01]  /*16b070*/  PRMT R24, R12, 0x7770, RZ ;  /* 0x000077700c187816 */ /* 0x001fe200000000ff */
[----:B------:R-:W2:Y:S10]  /*16b080*/  LDL.LU.64 R18, [R1+0xe20] ;  /* 0x000e200001127983 */ /* 0x000eb40000300a00 */
[----:B----4-:R0:W-:Y:S04]  /*16b090*/  @P5 STG.E.U8 desc[UR6][R8.64], R24 ;  /* 0x0000001808005986 */ /* 0x0101e8000c101106 */
[----:B0-----:R-:W4:Y:S01]  /*16b0a0*/  LDL.LU.64 R8, [R1+0x6558] ;  /* 0x0065580001087983 */ /* 0x001f220000300a00 */
[----:B------:R-:W-:-:S02]  /*16b0b0*/  LOP3.LUT P5, RZ, R10, 0x2000000, RZ, 0xc0, !PT ;  /* 0x020000000aff7812 */ /* 0x000fc400078ac0ff */
[----:B------:R-:W-:Y:S02]  /*16b0c0*/  PRMT R24, R12, 0x7771, RZ ;  /* 0x000077710c187816 */ /* 0x000fe400000000ff */
[----:B------:R-:W-:-:S09]  /*16b0d0*/  LOP3.LUT P0, RZ, R11, 0x400, RZ, 0xc0, !PT ;  /* 0x000004000bff7812 */ /* 0x000fd2000780c0ff */
[----:B----4-:R0:W-:Y:S01]  /*16b0e0*/  @P5 STG.E.U8 desc[UR6][R8.64], R24 ;  /* 0x0000001808005986 */ /* 0x0101e2000c101106 */
[----:B------:R-:W-:Y:S02]  /*16b0f0*/  LOP3.LUT P5, RZ, R10, 0x1000000, RZ, 0xc0, !PT ;  /* 0x010000000aff7812 */ /* 0x000fe400078ac0ff */
[C---:B0-----:R-:W-:Y:S01]  /*16b100*/  PRMT R24, R12.reuse, 0x7772, RZ ;  /* 0x000077720c187816 */ /* 0x041fe200000000ff */
[----:B------:R-:W4:Y:S10]  /*16b110*/  LDL.LU R8, [R1+0x6550] ;  /* 0x0065500001087983 */ /* 0x000f340000300800 */
[----:B------:R0:W-:Y:S02]  /*16b120*/  @P5 STG.E.U8 desc[UR6][R28.64], R24 ;  /* 0x000000181c005986 */ /* 0x0001e4000c101106 */
[----:B0-----:R-:W-:-:S02]  /*16b130*/  PRMT R24, R12, 0x7773, RZ ;  /* 0x000077730c187816 */ /* 0x001fc400000000ff */
[----:B------:R-:W3:Y:S01]  /*16b140*/  LDL.LU R12, [R1+0x654c] ;  /* 0x00654c00010c7983 */ /* 0x000ee20000300800 */
[----:B------:R-:W-:-:S13]  /*16b150*/  LOP3.LUT P5, RZ, R10, 0x800000, RZ, 0xc0, !PT ;  /* 0x008000000aff7812 */ /* 0x000fda00078ac0ff */
[----:B------:R0:W-:Y:S01]  /*16b160*/  @P5 STG.E.U8 desc[UR6][R26.64], R24 ;  /* 0x000000181a005986 */ /* 0x0001e2000c101106 */
[----:B------:R-:W-:Y:S02]  /*16b170*/  LOP3.LUT P5, RZ, R10, 0x400000, RZ, 0xc0, !PT ;  /* 0x004000000aff7812 */ /* 0x000fe400078ac0ff */
[----:B------:R-:W-:Y:S02]  /*16b180*/  LOP3.LUT P1, RZ, R11, 0x800, RZ, 0xc0, !PT ;  /* 0x000008000bff7812 */ /* 0x000fe4000782c0ff */
[----:B0-----:R-:W-:-:S09]  /*16b190*/  PRMT R24, R13, 0x7770, RZ ;  /* 0x000077700d187816 */ /* 0x001fd200000000ff */
[----:B------:R0:W-:Y:S01]  /*16b1a0*/  @P5 STG.E.U8 desc[UR6][R20.64], R24 ;  /* 0x0000001814005986 */ /* 0x0001e2000c101106 */
[----:B------:R-:W-:Y:S02]  /*16b1b0*/  LOP3.LUT P2, RZ, R11, 0x1000, RZ, 0xc0, !PT ;  /* 0x000010000bff7812 */ /* 0x000fe4000784c0ff */
[----:B0-----:R-:W-:-:S05]  /*16b1c0*/  PRMT R24, R13, 0x7771, RZ ;  /* 0x000077710d187816 */ /* 0x001fca00000000ff */
        /* <DEDUP_REMOVED lines=8> */
[----:B------:R-:W-:Y:S02]  /*16b250*/  LOP3.LUT P6, RZ, R11, 0x10000, RZ, 0xc0, !PT ;  /* 0x000100000bff7812 */ /* 0x000fe400078cc0ff */
[----:B---3--:R-:W-:-:S05]  /*16b260*/  PRMT R24, R12, 0x7770, RZ ;  /* 0x000077700c187816 */ /* 0x008fca00000000ff */
[----:B------:R0:W-:Y:S02]  /*16b270*/  @P3 STG.E.U8 desc[UR6][R6.64], R24 ;  /* 0x0000001806003986 */ /* 0x0001e4000c101106 */
[----:B0-----:R-:W-:-:S05]  /*16b280*/  PRMT R24, R12, 0x7771, RZ ;  /* 0x000077710c187816 */ /* 0x001fca00000000ff */
[----:B------:R0:W-:Y:S02]  /*16b290*/  @P4 STG.E.U8 desc[UR6][R14.64], R24 ;  /* 0x000000180e004986 */ /* 0x0001e4000c101106 */
[----:B0-----:R-:W-:-:S05]  /*16b2a0*/  PRMT R24, R12, 0x7772, RZ ;  /* 0x000077720c187816 */ /* 0x001fca00000000ff */
[----:B------:R0:W-:Y:S02]  /*16b2b0*/  @P5 STG.E.U8 desc[UR6][R16.64], R24 ;  /* 0x0000001810005986 */ /* 0x0001e4000c101106 */
[----:B0-----:R-:W-:Y:S02]  /*16b2c0*/  PRMT R24, R12, 0x7773, RZ ;  /* 0x000077730c187816 */ /* 0x001fe400000000ff */
[----:B------:R-:W3:Y:S04]  /*16b2d0*/  LDL.LU R12, [R1+0x6548] ;  /* 0x00654800010c7983 */ /* 0x000ee80000300800 */
[----:B--2---:R0:W-:Y:S04]  /*16b2e0*/  @P6 STG.E.U8 desc[UR6][R18.64], R24 ;  /* 0x0000001812006986 */ /* 0x0041e8000c101106 */
[----:B------:R-:W2:Y:S04]  /*16b2f0*/  LDL.LU.64 R16, [R1+0xcc8] ;  /* 0x000cc80001107983 */ /* 0x000ea80000300a00 */
[----:B0-----:R-:W4:Y:S04]  /*16b300*/  LDL.LU.64 R18, [R1+0xe98] ;  /* 0x000e980001127983 */ /* 0x001f280000300a00 */
[----:B------:R-:W3:Y:S04]  /*16b310*/  LDL.LU.64 R4, [R1+0xe90] ;  /* 0x000e900001047983 */ /* 0x000ee80000300a00 */
[----:B------:R-:W2:Y:S01]  /*16b320*/  LDL.LU R13, [R1+0x6e4] ;  /* 0x0006e400010d7983 */ /* 0x000ea20000300800 */
[----:B------:R-:W-:-:S02]  /*16b330*/  LOP3.LUT P3, RZ, R11, 0x20000, RZ, 0xc0, !PT ;  /* 0x000200000bff7812 */ /* 0x000fc4000786c0ff */
[----:B------:R-:W-:Y:S01]  /*16b340*/  LOP3.LUT P4, RZ, R11, 0x40000, RZ, 0xc0, !PT ;  /* 0x000400000bff7812 */ /* 0x000fe2000788c0ff */
[----:B------:R-:W3:Y:S04]  /*16b350*/  LDL.LU.64 R6, [R1+0xe78] ;  /* 0x000e780001067983 */ /* 0x000ee80000300a00 */
[----:B------:R-:W3:Y:S04]  /*16b360*/  LDL.LU.64 R14, [R1+0xe70] ;  /* 0x000e7000010e7983 */ /* 0x000ee80000300a00 */
[----:B------:R-:W3:Y:S01]  /*16b370*/  LDL.LU R25, [R1+0x6d4] ;  /* 0x0006d40001197983 */ /* 0x000ee20000300800 */
[----:B--2---:R-:W-:-:S05]  /*16b380*/  PRMT R24, R13, 0x7770, RZ ;  /* 0x000077700d187816 */ /* 0x004fca00000000ff */
[----:B------:R0:W-:Y:S02]  /*16b390*/  @P3 STG.E.U8 desc[UR6][R16.64], R24 ;  /* 0x0000001810003986 */ /* 0x0001e4000c101106 */
[----:B0-----:R-:W-:Y:S02]  /*16b3a0*/  PRMT R24, R13, 0x7771, RZ ;  /* 0x000077710d187816 */ /* 0x001fe400000000ff */
[----:B------:R-:W2:Y:S04]  /*16b3b0*/  LDL.LU.64 R16, [R1+0xe48] ;  /* 0x000e480001107983 */ /* 0x000ea80000300a00 */
[----:B----4-:R0:W-:Y:S04]  /*16b3c0*/  @P4 STG.E.U8 desc[UR6][R18.64], R24 ;  /* 0x0000001812004986 */ /* 0x0101e8000c101106 */
[----:B0-----:R-:W4:Y:S04]  /*16b3d0*/  LDL.LU.64 R18, [R1+0xe40] ;  /* 0x000e400001127983 */ /* 0x001f280000300a00 */
[----:B------:R-:W4:Y:S04]  /*16b3e0*/  LDL.LU R0, [R1+0x708] ;  /* 0x0007080001007983 */ /* 0x000f280000300800 */
[----:B------:R-:W3:Y:S04]  /*16b3f0*/  LDL.LU.64 R28, [R1+0xf10] ;  /* 0x000f1000011c7983 */ /* 0x000ee80000300a00 */
[----:B---3--:R0:W-:Y:S04]  /*16b400*/  STL.64 [R1+0x6538], R28 ;  /* 0x0065381c01007387 */ /* 0x0081e80000100a00 */
[----:B0-----:R-:W3:Y:S01]  /*16b410*/  LDL.LU.64 R28, [R1+0xea0] ;  /* 0x000ea000011c7983 */ /* 0x001ee20000300a00 */
[----:B------:R-:W-:-:S02]  /*16b420*/  LOP3.LUT P0, RZ, R11, 0x20000000, RZ, 0xc0, !PT ;  /* 0x200000000bff7812 */ /* 0x000fc4000780c0ff */
        /* <DEDUP_REMOVED lines=16> */
[----:B---3--:R0:W-:Y:S04]  /*16b530*/  STL.64 [R1+0x6540], R28 ;  /* 0x0065401c01007387 */ /* 0x0081e80000100a00 */
[----:B0-----:R-:W3:Y:S06]  /*16b540*/  LDL.LU.64 R28, [R1+0xe28] ;  /* 0x000e2800011c7983 */ /* 0x001eec0000300a00 */
[----:B------:R-:W-:-:S02]  /*16b550*/  @P0 LOP3.LUT R10, R10, 0x40000, RZ, 0xfc, !PT ;  /* 0x000400000a0a0812 */ /* 0x000fc400078efcff */
[C---:B------:R-:W-:Y:S01]  /*16b560*/  LOP3.LUT P0, RZ, R11.reuse, 0x800000, RZ, 0xc0, !PT ;  /* 0x008000000bff7812 */ /* 0x040fe2000780c0ff */
[----:B------:R-:W3:Y:S01]  /*16b570*/  LDL.LU.64 R26, [R1+0xf08] ;  /* 0x000f0800011a7983 */ /* 0x000ee20000300a00 */
[----:B------:R-:W-:Y:S02]  /*16b580*/  LOP3.LUT R10, R10, 0xfff7ffff, RZ, 0xc0, !PT ;  /* 0xfff7ffff0a0a7812 */ /* 0x000fe400078ec0ff */
[C---:B------:R-:W-:Y:S01]  /*16b590*/  LOP3.LUT P5, RZ, R11.reuse, 0x80000, RZ, 0xc0, !PT ;  /* 0x000800000bff7812 */ /* 0x040fe200078ac0ff */
[----:B------:R-:W3:Y:S01]  /*16b5a0*/  LDL.LU.64 R20, [R1+0xf00] ;  /* 0x000f000001147983 */ /* 0x000ee20000300a00 */
[----:B------:R-:W-:Y:S02]  /*16b5b0*/  LOP3.LUT P6, RZ, R11, 0x100000, RZ, 0xc0, !PT ;  /* 0x001000000bff7812 */ /* 0x000fe400078cc0ff */
[----:B------:R-:W-:Y:S01]  /*16b5c0*/  PRMT R24, R13, 0x7772, RZ ;  /* 0x000077720d187816 */ /* 0x000fe200000000ff */
[----:B------:R-:W3:Y:S04]  /*16b5d0*/  LDL.LU R9, [R1+0x6f8] ;  /* 0x0006f80001097983 */ /* 0x000ee80000300800 */
[----:B------:R-:W-:Y:S01]  /*16b5e0*/  @P0 LOP3.LUT R10, R10, 0x80000, RZ, 0xfc, !PT ;  /* 0x000800000a0a0812 */ /* 0x000fe200078efcff */
[----:B------:R-:W3:Y:S01]  /*16b5f0*/  LDL.LU.64 R22, [R1+0xed8] ;  /* 0x000ed80001167983 */ /* 0x000ee20000300a00 */
[----:B------:R-:W-:-:S02]  /*16b600*/  LOP3.LUT P0, RZ, R11, 0x400000, RZ, 0xc0, !PT ;  /* 0x004000000bff7812 */ /* 0x000fc4000780c0ff */
[----:B------:R-:W-:Y:S01]  /*16b610*/  LOP3.LUT R10, R10, 0xffefffff, RZ, 0xc0, !PT ;  /* 0xffefffff0a0a7812 */ /* 0x000fe200078ec0ff */
[----:B------:R0:W-:Y:S04]  /*16b620*/  @P5 STG.E.U8 desc[UR6][R4.64], R24 ;  /* 0x0000001804005986 */ /* 0x0001e8000c101106 */
[----:B------:R-:W3:Y:S06]  /*16b630*/  LDL.LU.64 R2, [R1+0xed0] ;  /* 0x000ed00001027983 */ /* 0x000eec0000300a00 */
[----:B------:R-:W-:-:S02]  /*16b640*/  @P0 LOP3.LUT R10, R10, 0x100000, RZ, 0xfc, !PT ;  /* 0x001000000a0a0812 */ /* 0x000fc400078efcff */
[----:B------:R-:W-:Y:S01]  /*16b650*/  LOP3.LUT P0, RZ, R11, 0x200000, RZ, 0xc0, !PT ;  /* 0x002000000bff7812 */ /* 0x000fe2000780c0ff */
[----:B0-----:R-:W3:Y:S01]  /*16b660*/  LDL.LU.64 R4, [R1+0xea8] ;  /* 0x000ea80001047983 */ /* 0x001ee20000300a00 */
[----:B------:R-:W-:-:S05]  /*16b670*/  PRMT R24, R13, 0x7773, RZ ;  /* 0x000077730d187816 */ /* 0x000fca00000000ff */
[----:B------:R0:W-:Y:S02]  /*16b680*/  @P6 STG.E.U8 desc[UR6][R6.64], R24 ;  /* 0x0000001806006986 */ /* 0x0001e4000c101106 */
[----:B0-----:R-:W-:Y:S02]  /*16b690*/  PRMT R24, R25, 0x7770, RZ ;  /* 0x0000777019187816 */ /* 0x001fe400000000ff */
[----:B------:R-:W3:Y:S04]  /*16b6a0*/  LDL.LU.64 R6, [R1+0xf30] ;  /* 0x000f300001067983 */ /* 0x000ee80000300a00 */
[----:B------:R0:W-:Y:S01]  /*16b6b0*/  @P0 STG.E.U8 desc[UR6][R14.64], R24 ;  /* 0x000000180e000986 */ /* 0x0001e2000c101106 */
[----:B------:R-:W-:-:S03]  /*16b6c0*/  LOP3.LUT P0, RZ, R10, 0x100000, RZ, 0xc0, !PT ;  /* 0x001000000aff7812 */ /* 0x000fc6000780c0ff */
[----:B------:R-:W3:Y:S01]  /*16b6d0*/  LDL.LU R13, [R1+0x6e8] ;  /* 0x0006e800010d7983 */ /* 0x000ee20000300800 */
[----:B0-----:R-:W-:-:S03]  /*16b6e0*/  PRMT R24, R25, 0x7771, RZ ;  /* 0x0000777119187816 */ /* 0x001fc600000000ff */
[----:B------:R-:W3:Y:S06]  /*16b6f0*/  LDL.LU.64 R14, [R1+0xf18] ;  /* 0x000f1800010e7983 */ /* 0x000eec0000300a00 */
[----:B--2---:R0:W-:Y:S01]  /*16b700*/  @P0 STG.E.U8 desc[UR6][R16.64], R24 ;  /* 0x0000001810000986 */ /* 0x0041e2000c101106 */
[C---:B------:R-:W-:Y:S02]  /*16b710*/  LOP3.LUT P0, RZ, R10.reuse, 0x80000, RZ, 0xc0, !PT ;  /* 0x000800000aff7812 */ /* 0x040fe4000780c0ff */
[----:B0-----:R-:W-:Y:S01]  /*16b720*/  PRMT R24, R25, 0x7772, RZ ;  /* 0x0000777219187816 */ /* 0x001fe200000000ff */
[----:B------:R-:W2:Y:S10]  /*16b730*/  LDL.LU.64 R16, [R1+0x1918] ;  /* 0x0019180001107983 */ /* 0x000eb40000300a00 */
[----:B----4-:R0:W-:Y:S01]  /*16b740*/  @P0 STG.E.U8 desc[UR6][R18.64], R24 ;  /* 0x0000001812000986 */ /* 0x0101e2000c101106 */
[----:B------:R-:W-:-:S02]  /*16b750*/  LOP3.LUT P0, RZ, R10, 0x40000, RZ, 0xc0, !PT ;  /* 0x000400000aff7812 */ /* 0x000fc4000780c0ff */
[----:B0-----:R-:W-:Y:S01]  /*16b760*/  PRMT R24, R25, 0x7773, RZ ;  /* 0x0000777319187816 */ /* 0x001fe200000000ff */
[----:B------:R-:W4:Y:S10]  /*16b770*/  LDL.LU.64 R18, [R1+0x1910] ;  /* 0x0019100001127983 */ /* 0x000f340000300a00 */
[----:B---3--:R0:W-:Y:S04]  /*16b780*/  @P0 STG.E.U8 desc[UR6][R28.64], R24 ;  /* 0x000000181c000986 */ /* 0x0081e8000c101106 */
[----:B0-----:R-:W3:Y:S01]  /*16b790*/  LDL.LU.64 R28, [R1+0x6540] ;  /* 0x00654000011c7983 */ /* 0x001ee20000300a00 */
[----:B------:R-:W-:-:S02]  /*16b7a0*/  LOP3.LUT P0, RZ, R10, 0x20000, RZ, 0xc0, !PT ;  /* 0x000200000aff7812 */ /* 0x000fc4000780c0ff */
[----:B------:R-:W-:-:S11]  /*16b7b0*/  PRMT R24, R0, 0x7770, RZ ;  /* 0x0000777000187816 */ /* 0x000fd600000000ff */
[----:B---3--:R0:W-:Y:S04]  /*16b7c0*/  @P0 STG.E.U8 desc[UR6][R28.64], R24 ;  /* 0x000000181c000986 */ /* 0x0081e8000c101106 */
[----:B0-----:R-:W3:Y:S01]  /*16b7d0*/  LDL.LU.64 R28, [R1+0x6538] ;  /* 0x00653800011c7983 */ /* 0x001ee20000300a00 */
[----:B------:R-:W-:Y:S02]  /*16b7e0*/  LOP3.LUT P0, RZ, R10, 0x10000, RZ, 0xc0, !PT ;  /* 0x000100000aff7812 */ /* 0x000fe4000780c0ff */
[----:B------:R-:W-:Y:S02]  /*16b7f0*/  PRMT R24, R0, 0x7771, RZ ;  /* 0x0000777100187816 */ /* 0x000fe400000000ff */
[C---:B------:R-:W-:Y:S02]  /*16b800*/  LOP3.LUT P1, RZ, R11.reuse, 0x40000000, RZ, 0xc0, !PT ;  /* 0x400000000bff7812 */ /* 0x040fe4000782c0ff */
[----:B------:R-:W-:-:S02]  /*16b810*/  LOP3.LUT P2, RZ, R11, 0x80000000, RZ, 0xc0, !PT ;  /* 0x800000000bff7812 */ /* 0x000fc4000784c0ff */
[C---:B------:R-:W-:Y:S02]  /*16b820*/  LOP3.LUT P3, RZ, R12.reuse, 0x1, RZ, 0xc0, !PT ;  /* 0x000000010cff7812 */ /* 0x040fe4000786c0ff */
[C---:B------:R-:W-:Y:S02]  /*16b830*/  LOP3.LUT P4, RZ, R12.reuse, 0x2, RZ, 0xc0, !PT ;  /* 0x000000020cff7812 */ /* 0x040fe4000788c0ff */
[C---:B------:R-:W-:Y:S02]  /*16b840*/  LOP3.LUT P5, RZ, R12.reuse, 0x4, RZ, 0xc0, !PT ;  /* 0x000000040cff7812 */ /* 0x040fe400078ac0ff */
[----:B------:R-:W-:Y:S01]  /*16b850*/  LOP3.LUT P6, RZ, R12, 0x8, RZ, 0xc0, !PT ;  /* 0x000000080cff7812 */ /* 0x000fe200078cc0ff */
[----:B---3--:R0:W-:Y:S01]  /*16b860*/  @P0 STG.E.U8 desc[UR6][R28.64], R24 ;  /* 0x000000181c000986 */ /* 0x0081e2000c101106 */
[----:B------:R-:W-:Y:S02]  /*16b870*/  LOP3.LUT P0, RZ, R10, 0x8000, RZ, 0xc0, !PT ;  /* 0x000080000aff7812 */ /* 0x000fe4000780c0ff */
[----:B0-----:R-:W-:-:S11]  /*16b880*/  PRMT R24, R0, 0x7772, RZ ;  /* 0x0000777200187816 */ /* 0x001fd600000000ff */
[----:B------:R0:W-:Y:S01]  /*16b890*/  @P0 STG.E.U8 desc[UR6][R26.64], R24 ;  /* 0x000000181a000986 */ /* 0x0001e2000c101106 */
[----:B------:R-:W-:Y:S02]  /*16b8a0*/  LOP3.LUT P0, RZ, R10, 0x4000, RZ, 0xc0, !PT ;  /* 0x000040000aff7812 */ /* 0x000fe4000780c0ff */
[----:B0-----:R-:W-:-:S11]  /*16b8b0*/  PRMT R24, R0, 0x7773, RZ ;  /* 0x0000777300187816 */ /* 0x001fd600000000ff */
[----:B------:R0:W-:Y:S01]  /*16b8c0*/  @P0 STG.E.U8 desc[UR6][R20.64], R24 ;  /* 0x0000001814000986 */ /* 0x0001e2000c101106 */
[----:B------:R-:W-:Y:S02]  /*16b8d0*/  LOP3.LUT P0, RZ, R10, 0x2000, RZ, 0xc0, !PT ;  /* 0x000020000aff7812 */ /* 0x000fe4000780c0ff */
[----:B0-----:R-:W-:-:S11]  /*16b8e0*/  PRMT R24, R9, 0x7770, RZ ;  /* 0x0000777009187816 */ /* 0x001fd600000000ff */
[----:B------:R0:W-:Y:S02]  /*16b8f0*/  @P0 STG.E.U8 desc[UR6][R22.64], R24 ;  /* 0x0000001816000986 */ /* 0x0001e4000c101106 */
[----:B0-----:R-:W-:-:S05]  /*16b900*/  PRMT R24, R9, 0x7771, RZ ;  /* 0x0000777109187816 */ /* 0x001fca00000000ff */
[----:B------:R0:W-:Y:S02]  /*16b910*/  @P1 STG.E.U8 desc[UR6][R2.64], R24 ;  /* 0x0000001802001986 */ /* 0x0001e4000c101106 */
[----:B0-----:R-:W-:-:S05]  /*16b920*/  PRMT R24, R9, 0x7772, RZ ;  /* 0x0000777209187816 */ /* 0x001fca00000000ff */
[----:B------:R0:W-:Y:S02]  /*16b930*/  @P2 STG.E.U8 desc[UR6][R4.64], R24 ;  /* 0x0000001804002986 */ /* 0x0001e4000c101106 */
[----:B0-----:R-:W-:-:S05]  /*16b940*/  PRMT R24, R9, 0x7773, RZ ;  /* 0x0000777309187816 */ /* 0x001fca00000000ff */
[----:B------:R0:W-:Y:S02]  /*16b950*/  @P3 STG.E.U8 desc[UR6][R6.64], R24 ;  /* 0x0000001806003986 */ /* 0x0001e4000c101106 */
[----:B0-----:R-:W-:-:S05]  /*16b960*/  PRMT R24, R13, 0x7770, RZ ;  /* 0x000077700d187816 */ /* 0x001fca00000000ff */
[----:B------:R0:W-:Y:S02]  /*16b970*/  @P4 STG.E.U8 desc[UR6][R14.64], R24 ;  /* 0x000000180e004986 */ /* 0x0001e4000c101106 */
[C---:B0-----:R-:W-:Y:S02]  /*16b980*/  PRMT R24, R13.reuse, 0x7771, RZ ;  /* 0x000077710d187816 */ /* 0x041fe400000000ff */
[----:B------:R-:W3:Y:S04]  /*16b990*/  LDL.LU.64 R14, [R1+0x18b8] ;  /* 0x0018b800010e7983 */ /* 0x000ee80000300a00 */
[----:B--2---:R0:W-:Y:S02]  /*16b9a0*/  @P5 STG.E.U8 desc[UR6][R16.64], R24 ;  /* 0x0000001810005986 */ /* 0x0041e4000c101106 */
[----:B0-----:R-:W-:-:S05]  /*16b9b0*/  PRMT R24, R13, 0x7772, RZ ;  /* 0x000077720d187816 */ /* 0x001fca00000000ff */
[----:B----4-:R0:W-:Y:S04]  /*16b9c0*/  @P6 STG.E.U8 desc[UR6][R18.64], R24 ;  /* 0x0000001812006986 */ /* 0x0101e8000c101106 */
[----:B0-----:R-:W2:Y:S04]  /*16b9d0*/  LDL.LU.64 R18, [R1+0x18b0] ;  /* 0x0018b00001127983 */ /* 0x001ea80000300a00 */
[----:B------:R-:W4:Y:S04]  /*16b9e0*/  LDL.LU.64 R16, [R1+0x1878] ;  /* 0x0018780001107983 */ /* 0x000f280000300a00 */
[----:B------:R-:W4:Y:S04]  /*16b9f0*/  LDL.LU.64 R4, [R1+0x1870] ;  /* 0x0018700001047983 */ /* 0x000f280000300a00 */
[----:B------:R-:W2:Y:S01]  /*16ba00*/  LDL.LU R9, [R1+0x6d8] ;  /* 0x0006d80001097983 */ /* 0x000ea20000300800 */
[----:B------:R-:W-:-:S02]  /*16ba10*/  LOP3.LUT P3, RZ, R12, 0x10, RZ, 0xc0, !PT ;  /* 0x000000100cff7812 */ /* 0x000fc4000786c0ff */
[C---:B------:R-:W-:Y:S01]  /*16ba20*/  LOP3.LUT P4, RZ, R12.reuse, 0x20, RZ, 0xc0, !PT ;  /* 0x000000200cff7812 */ /* 0x040fe2000788c0ff */
[----:B------:R-:W4:Y:S01]  /*16ba30*/  LDL.LU.64 R6, [R1+0xf38] ;  /* 0x000f380001067983 */ /* 0x000f220000300a00 */
[----:B------:R-:W-:Y:S02]  /*16ba40*/  PRMT R24, R13, 0x7773, RZ ;  /* 0x000077730d187816 */ /* 0x000fe400000000ff */
[----:B------:R-:W-:Y:S01]  /*16ba50*/  LOP3.LUT P5, RZ, R12, 0x40, RZ, 0xc0, !PT ;  /* 0x000000400cff7812 */ /* 0x000fe200078ac0ff */
[----:B------:R-:W4:Y:S06]  /*16ba60*/  LDL.LU R0, [R1+0x70c] ;  /* 0x00070c0001007983 */ /* 0x000f2c0000300800 */
[----:B---3--:R0:W-:Y:S04]  /*16ba70*/  @P3 STG.E.U8 desc[UR6][R14.64], R24 ;  /* 0x000000180e003986 */ /* 0x0081e8000c101106 */
[----:B0-----:R-:W3:Y:S01]  /*16ba80*/  LDL.LU.64 R14, [R1+0x1950] ;  /* 0x00195000010e7983 */ /* 0x001ee20000300a00 */
[----:B--2---:R-:W-:-:S05]  /*16ba90*/  PRMT R24, R9, 0x7770, RZ ;  /* 0x0000777009187816 */ /* 0x004fca00000000ff */
[----:B------:R0:W-:Y:S02]  /*16baa0*/  @P4 STG.E.U8 desc[UR6][R18.64], R24 ;  /* 0x0000001812004986 */ /* 0x0001e4000c101106 */
[----:B0-----:R-:W-:Y:S02]  /*16bab0*/  PRMT R24, R9, 0x7771, RZ ;  /* 0x0000777109187816 */ /* 0x001fe400000000ff */
[----:B------:R-:W2:Y:S04]  /*16bac0*/  LDL.LU.64 R18, [R1+0x1c50] ;  /* 0x001c500001127983 */ /* 0x000ea80000300a00 */
[----:B------:R-:W2:Y:S04]  /*16bad0*/  LDL.LU R13, [R1+0x6fc] ;  /* 0x0006fc00010d7983 */ /* 0x000ea80000300800 */
[----:B----4-:R0:W-:Y:S04]  /*16bae0*/  @P5 STG.E.U8 desc[UR6][R16.64], R24 ;  /* 0x0000001810005986 */ /* 0x0101e8000c101106 */
[----:B0-----:R-:W4:Y:S04]  /*16baf0*/  LDL.LU.64 R16, [R1+0x1998] ;  /* 0x0019980001107983 */ /* 0x001f280000300a00 */
[----:B----4-:R0:W-:Y:S04]  /*16bb00*/  STL.64 [R1+0x6528], R16 ;  /* 0x0065281001007387 */ /* 0x0101e80000100a00 */
[----:B0-----:R-:W4:Y:S01]  /*16bb10*/  LDL.LU.64 R16, [R1+0x1c40] ;  /* 0x001c400001107983 */ /* 0x001f220000300a00 */
        /* <DEDUP_REMOVED lines=20> */
[----:B------:R-:W-:Y:S01]  /*16bc60*/  LOP3.LUT P0, RZ, R12, 0x400, RZ, 0xc0, !PT ;  /* 0x000004000cff7812 */ /* 0x000fe2000780c0ff */
[----:B------:R-:W4:Y:S01]  /*16bc70*/  LDL.LU.64 R28, [R1+0x1990] ;  /* 0x00199000011c7983 */ /* 0x000f220000300a00 */
[----:B------:R-:W-:Y:S02]  /*16bc80*/  LOP3.LUT R10, R10, 0xfffff7ff, RZ, 0xc0, !PT ;  /* 0xfffff7ff0a0a7812 */ /* 0x000fe400078ec0ff */
[----:B------:R-:W-:Y:S01]  /*16bc90*/  LOP3.LUT P6, RZ, R12, 0x80, RZ, 0xc0, !PT ;  /* 0x000000800cff7812 */ /* 0x000fe200078cc0ff */
[----:B------:R-:W4:Y:S01]  /*16bca0*/  LDL.LU.64 R26, [R1+0x1958] ;  /* 0x00195800011a7983 */ /* 0x000f220000300a00 */
[----:B------:R-:W-:-:S03]  /*16bcb0*/  PRMT R24, R9, 0x7772, RZ ;  /* 0x0000777209187816 */ /* 0x000fc600000000ff */
[----:B------:R-:W4:Y:S04]  /*16bcc0*/  LDL.LU.64 R20, [R1+0x1c60] ;  /* 0x001c600001147983 */ /* 0x000f280000300a00 */
[----:B------:R-:W-:Y:S01]  /*16bcd0*/  @P0 LOP3.LUT R10, R10, 0x800, RZ, 0xfc, !PT ;  /* 0x000008000a0a0812 */ /* 0x000fe200078efcff */
[----:B------:R-:W4:Y:S01]  /*16bce0*/  LDL.LU.64 R22, [R1+0x1c58] ;  /* 0x001c580001167983 */ /* 0x000f220000300a00 */
[----:B------:R-:W-:Y:S02]  /*16bcf0*/  LOP3.LUT P0, RZ, R12, 0x200, RZ, 0xc0, !PT ;  /* 0x000002000cff7812 */ /* 0x000fe4000780c0ff */
[----:B------:R-:W-:Y:S01]  /*16bd00*/  LOP3.LUT R10, R10, 0xffffefff, RZ, 0xc0, !PT ;  /* 0xffffefff0a0a7812 */ /* 0x000fe200078ec0ff */
[----:B------:R0:W-:Y:S04]  /*16bd10*/  @P6 STG.E.U8 desc[UR6][R4.64], R24 ;  /* 0x0000001804006986 */ /* 0x0001e8000c101106 */
[----:B------:R-:W4:Y:S06]  /*16bd20*/  LDL.LU.64 R2, [R1+0x1c88] ;  /* 0x001c880001027983 */ /* 0x000f2c0000300a00 */
[----:B------:R-:W-:-:S02]  /*16bd30*/  @P0 LOP3.LUT R10, R10, 0x1000, RZ, 0xfc, !PT ;  /* 0x000010000a0a0812 */ /* 0x000fc400078efcff */
[----:B------:R-:W-:Y:S01]  /*16bd40*/  LOP3.LUT P0, RZ, R12, 0x100, RZ, 0xc0, !PT ;  /* 0x000001000cff7812 */ /* 0x000fe2000780c0ff */
[----:B0-----:R-:W4:Y:S01]  /*16bd50*/  LDL.LU.64 R4, [R1+0x1c80] ;  /* 0x001c800001047983 */ /* 0x001f220000300a00 */
[----:B------:R-:W-:-:S03]  /*16bd60*/  PRMT R24, R9, 0x7773, RZ ;  /* 0x0000777309187816 */ /* 0x000fc600000000ff */
[----:B------:R-:W4:Y:S08]  /*16bd70*/  LDL.LU R9, [R1+0x6dc] ;  /* 0x0006dc0001097983 */ /* 0x000f300000300800 */
        /* <DEDUP_REMOVED lines=15> */
[----:B------:R-:W-:-:S11]  /*16be70*/  PRMT R24, R0, 0x7773, RZ ;  /* 0x0000777300187816 */ /* 0x000fd600000000ff */
[----:B----4-:R0:W-:Y:S04]  /*16be80*/  @P0 STG.E.U8 desc[UR6][R16.64], R24 ;  /* 0x0000001810000986 */ /* 0x0101e8000c101106 */
[----:B0-----:R-:W4:Y:S01]  /*16be90*/  LDL.LU.64 R16, [R1+0x6528] ;  /* 0x0065280001107983 */ /* 0x001f220000300a00 */
        /* <DEDUP_REMOVED lines=8> */
[----:B----4-:R0:W-:Y:S01]  /*16bf20*/  @P0 STG.E.U8 desc[UR6][R16.64], R24 ;  /* 0x0000001810000986 */ /* 0x0101e2000c101106 */
[C---:B------:R-:W-:Y:S02]  /*16bf30*/  LOP3.LUT P0, RZ, R10.reuse, 0x80, RZ, 0xc0, !PT ;  /* 0x000000800aff7812 */ /* 0x040fe4000780c0ff */
[----:B0-----:R-:W-:Y:S01]  /*16bf40*/  PRMT R24, R13, 0x7771, RZ ;  /* 0x000077710d187816 */ /* 0x001fe200000000ff */
[----:B------:R-:W4:Y:S10]  /*16bf50*/  LDL.LU R16, [R1+0x6524] ;  /* 0x0065240001107983 */ /* 0x000f340000300800 */
[----:B------:R0:W-:Y:S01]  /*16bf60*/  @P0 STG.E.U8 desc[UR6][R28.64], R24 ;  /* 0x000000181c000986 */ /* 0x0001e2000c101106 */
[----:B------:R-:W-:-:S02]  /*16bf70*/  LOP3.LUT P0, RZ, R10, 0x40, RZ, 0xc0, !PT ;  /* 0x000000400aff7812 */ /* 0x000fc4000780c0ff */
        /* <DEDUP_REMOVED lines=11> */
[----:B0-----:R-:W-:Y:S02]  /*16c030*/  PRMT R24, R8, 0x7773, RZ ;  /* 0x0000777308187816 */ /* 0x001fe400000000ff */
[----:B------:R-:W4:Y:S04]  /*16c040*/  LDL.LU R8, [R1+0x6520] ;  /* 0x0065200001087983 */ /* 0x000f280000300800 */
[----:B------:R0:W-:Y:S04]  /*16c050*/  @P4 STG.E.U8 desc[UR6][R6.64], R24 ;  /* 0x0000001806004986 */ /* 0x0001e8000c101106 */
[----:B------:R-:W4:Y:S01]  /*16c060*/  LDL.LU.64 R22, [R1+0x1cb8] ;  /* 0x001cb80001167983 */ /* 0x000f220000300a00 */
[----:B0-----:R-:W-:-:S05]  /*16c070*/  PRMT R24, R9, 0x7770, RZ ;  /* 0x0000777009187816 */ /* 0x001fca00000000ff */
[----:B---3--:R0:W-:Y:S02]  /*16c080*/  @P5 STG.E.U8 desc[UR6][R14.64], R24 ;  /* 0x000000180e005986 */ /* 0x0081e4000c101106 */
[----:B0-----:R-:W-:-:S05]  /*16c090*/  PRMT R24, R9, 0x7771, RZ ;  /* 0x0000777109187816 */ /* 0x001fca00000000ff */
[----:B--2---:R0:W-:Y:S04]  /*16c0a0*/  @P6 STG.E.U8 desc[UR6][R18.64], R24 ;  /* 0x0000001812006986 */ /* 0x0041e8000c101106 */
[----:B0-----:R-:W2:Y:S01]  /*16c0b0*/  LDL.LU.64 R18, [R1+0x1cb0] ;  /* 0x001cb00001127983 */ /* 0x001ea20000300a00 */
[C---:B------:R-:W-:Y:S02]  /*16c0c0*/  LOP3.LUT P3, RZ, R12.reuse, 0x800000, RZ, 0xc0, !PT ;  /* 0x008000000cff7812 */ /* 0x040fe4000786c0ff */
[----:B------:R-:W-:Y:S01]  /*16c0d0*/  LOP3.LUT P4, RZ, R12, 0x1000000, RZ, 0xc0, !PT ;  /* 0x010000000cff7812 */ /* 0x000fe2000788c0ff */
[----:B------:R-:W3:Y:S01]  /*16c0e0*/  LDL.LU.64 R2, [R1+0x1cd0] ;  /* 0x001cd00001027983 */ /* 0x000ee20000300a00 */
[----:B------:R-:W-:-:S03]  /*16c0f0*/  PRMT R24, R9, 0x7772, RZ ;  /* 0x0000777209187816 */ /* 0x000fc600000000ff */
[----:B------:R-:W3:Y:S04]  /*16c100*/  LDL.LU.64 R4, [R1+0x1d00] ;  /* 0x001d000001047983 */ /* 0x000ee80000300a00 */
[----:B------:R-:W3:Y:S04]  /*16c110*/  LDL.LU.64 R6, [R1+0x1cf8] ;  /* 0x001cf80001067983 */ /* 0x000ee80000300a00 */
[----:B------:R-:W3:Y:S04]  /*16c120*/  LDL.LU R17, [R1+0x6c0] ;  /* 0x0006c00001117983 */ /* 0x000ee80000300800 */
[----:B------:R-:W3:Y:S04]  /*16c130*/  LDL.LU.64 R14, [R1+0x1cf0] ;  /* 0x001cf000010e7983 */ /* 0x000ee80000300a00 */
[----:B------:R-:W3:Y:S04]  /*16c140*/  LDL.LU R13, [R1+0x6b0] ;  /* 0x0006b000010d7983 */ /* 0x000ee80000300800 */
[----:B----4-:R0:W-:Y:S02]  /*16c150*/  @P3 STG.E.U8 desc[UR6][R22.64], R24 ;  /* 0x0000001816003986 */ /* 0x0101e4000c101106 */
[----:B0-----:R-:W-:-:S05]  /*16c160*/  PRMT R24, R9, 0x7773, RZ ;  /* 0x0000777309187816 */ /* 0x001fca00000000ff */
[----:B--2---:R0:W-:Y:S04]  /*16c170*/  @P4 STG.E.U8 desc[UR6][R18.64], R24 ;  /* 0x0000001812004986 */ /* 0x0041e8000c101106 */
[----:B0-----:R-:W2:Y:S04]  /*16c180*/  LDL.LU.64 R18, [R1+0x1ce8] ;  /* 0x001ce80001127983 */ /* 0x001ea80000300a00 */
        /* <DEDUP_REMOVED lines=24> */
[----:B------:R-:W-:Y:S01]  /*16c310*/  LOP3.LUT P0, RZ, R12, 0x20000000, RZ, 0xc0, !PT ;  /* 0x200000000cff7812 */ /* 0x000fe2000780c0ff */
[----:B------:R-:W4:Y:S01]  /*16c320*/  LDL.LU.64 R26, [R1+0x1d48] ;  /* 0x001d4800011a7983 */ /* 0x000f220000300a00 */
[----:B------:R-:W-:Y:S02]  /*16c330*/  LOP3.LUT R10, R10, 0xfffffff7, RZ, 0xc0, !PT ;  /* 0xfffffff70a0a7812 */ /* 0x000fe400078ec0ff */
[C---:B------:R-:W-:Y:S01]  /*16c340*/  LOP3.LUT P5, RZ, R12.reuse, 0x2000000, RZ, 0xc0, !PT ;  /* 0x020000000cff7812 */ /* 0x040fe200078ac0ff */
[----:B------:R-:W4:Y:S01]  /*16c350*/  LDL.LU R9, [R1+0x690] ;  /* 0x0006900001097983 */ /* 0x000f220000300800 */
[----:B------:R-:W-:Y:S02]  /*16c360*/  LOP3.LUT P6, RZ, R12, 0x4000000, RZ, 0xc0, !PT ;  /* 0x040000000cff7812 */ /* 0x000fe400078cc0ff */
[----:B------:R-:W-:Y:S01]  /*16c370*/  PRMT R24, R17, 0x7770, RZ ;  /* 0x0000777011187816 */ /* 0x000fe200000000ff */
[----:B------:R-:W4:Y:S04]  /*16c380*/  LDL.LU.64 R20, [R1+0x1d40] ;  /* 0x001d400001147983 */ /* 0x000f280000300a00 */
[----:B------:R-:W-:Y:S01]  /*16c390*/  @P0 LOP3.LUT R10, R10, 0x8, RZ, 0xfc, !PT ;  /* 0x000000080a0a0812 */ /* 0x000fe200078efcff */
[----:B------:R-:W4:Y:S01]  /*16c3a0*/  LDL.LU.64 R22, [R1+0x1d38] ;  /* 0x001d380001167983 */ /* 0x000f220000300a00 */
[----:B------:R-:W-:-:S02]  /*16c3b0*/  LOP3.LUT P0, RZ, R12, 0x10000000, RZ, 0xc0, !PT ;  /* 0x100000000cff7812 */ /* 0x000fc4000780c0ff */
[----:B------:R-:W-:Y:S01]  /*16c3c0*/  LOP3.LUT R10, R10, 0xffffffef, RZ, 0xc0, !PT ;  /* 0xffffffef0a0a7812 */ /* 0x000fe200078ec0ff */
[----:B------:R0:W-:Y:S10]  /*16c3d0*/  @P5 STG.E.U8 desc[UR6][R2.64], R24 ;  /* 0x0000001802005986 */ /* 0x0001f4000c101106 */
[----:B------:R-:W-:-:S02]  /*16c3e0*/  @P0 LOP3.LUT R10, R10, 0x10, RZ, 0xfc, !PT ;  /* 0x000000100a0a0812 */ /* 0x000fc400078efcff */
[----:B------:R-:W-:Y:S01]  /*16c3f0*/  LOP3.LUT P0, RZ, R12, 0x8000000, RZ, 0xc0, !PT ;  /* 0x080000000cff7812 */ /* 0x000fe2000780c0ff */
[----:B0-----:R-:W4:Y:S01]  /*16c400*/  LDL.LU.64 R2, [R1+0x1d30] ;  /* 0x001d300001027983 */ /* 0x001f220000300a00 */
[----:B------:R-:W-:-:S05]  /*16c410*/  PRMT R24, R17, 0x7771, RZ ;  /* 0x0000777111187816 */ /* 0x000fca00000000ff */
[----:B------:R0:W-:Y:S02]  /*16c420*/  @P6 STG.E.U8 desc[UR6][R4.64], R24 ;  /* 0x0000001804006986 */ /* 0x0001e4000c101106 */
[C---:B0-----:R-:W-:Y:S02]  /*16c430*/  PRMT R24, R17.reuse, 0x7772, RZ ;  /* 0x0000777211187816 */ /* 0x041fe400000000ff */
[----:B------:R-:W4:Y:S04]  /*16c440*/  LDL.LU.64 R4, [R1+0x1d28] ;  /* 0x001d280001047983 */ /* 0x000f280000300a00 */
[----:B------:R0:W-:Y:S01]  /*16c450*/  @P0 STG.E.U8 desc[UR6][R6.64], R24 ;  /* 0x0000001806000986 */ /* 0x0001e2000c101106 */
[C---:B------:R-:W-:Y:S02]  /*16c460*/  LOP3.LUT P0, RZ, R10.reuse, 0x10, RZ, 0xc0, !PT ;  /* 0x000000100aff7812 */ /* 0x040fe4000780c0ff */
[----:B0-----:R-:W-:Y:S01]  /*16c470*/  PRMT R24, R17, 0x7773, RZ ;  /* 0x0000777311187816 */ /* 0x001fe200000000ff */
[----:B------:R-:W4:Y:S10]  /*16c480*/  LDL.LU.64 R6, [R1+0x1d20] ;  /* 0x001d200001067983 */ /* 0x000f340000300a00 */
[----:B------:R0:W-:Y:S01]  /*16c490*/  @P0 STG.E.U8 desc[UR6][R14.64], R24 ;  /* 0x000000180e000986 */ /* 0x0001e2000c101106 */
[----:B------:R-:W-:-:S02]  /*16c4a0*/  LOP3.LUT P0, RZ, R10, 0x8, RZ, 0xc0, !PT ;  /* 0x000000080aff7812 */ /* 0x000fc4000780c0ff */
[----:B0-----:R-:W-:Y:S01]  /*16c4b0*/  PRMT R24, R13, 0x7770, RZ ;  /* 0x000077700d187816 */ /* 0x001fe200000000ff */
[----:B------:R-:W4:Y:S10]  /*16c4c0*/  LDL.LU.64 R14, [R1+0x1d18] ;  /* 0x001d1800010e7983 */ /* 0x000f340000300a00 */
[----:B--2---:R0:W-:Y:S01]  /*16c4d0*/  @P0 STG.E.U8 desc[UR6][R18.64], R24 ;  /* 0x0000001812000986 */ /* 0x0041e2000c101106 */
[----:B------:R-:W-:-:S03]  /*16c4e0*/  LOP3.LUT P0, RZ, R10, 0x4, RZ, 0xc0, !PT ;  /* 0x000000040aff7812 */ /* 0x000fc6000780c0ff */
[----:B------:R-:W2:Y:S01]  /*16c4f0*/  LDL.LU R17, [R1+0x6c4] ;  /* 0x0006c40001117983 */ /* 0x000ea20000300800 */
[----:B0-----:R-:W-:-:S03]  /*16c500*/  PRMT R24, R13, 0x7771, RZ ;  /* 0x000077710d187816 */ /* 0x001fc600000000ff */
[----:B------:R-:W2:Y:S06]  /*16c510*/  LDL.LU.64 R18, [R1+0x1d60] ;  /* 0x001d600001127983 */ /* 0x000eac0000300a00 */
[----:B---3--:R0:W-:Y:S04]  /*16c520*/  @P0 STG.E.U8 desc[UR6][R28.64], R24 ;  /* 0x000000181c000986 */ /* 0x0081e8000c101106 */
[----:B0-----:R-:W3:Y:S01]  /*16c530*/  LDL.LU.64 R28, [R1+0x6518] ;  /* 0x00651800011c7983 */ /* 0x001ee20000300a00 */
[----:B------:R-:W-:-:S02]  /*16c540*/  LOP3.LUT P0, RZ, R10, 0x2, RZ, 0xc0, !PT ;  /* 0x000000020aff7812 */ /* 0x000fc4000780c0ff */
[----:B------:R-:W-:-:S11]  /*16c550*/  PRMT R24, R13, 0x7772, RZ ;  /* 0x000077720d187816 */ /* 0x000fd600000000ff */
[----:B---3--:R0:W-:Y:S04]  /*16c560*/  @P0 STG.E.U8 desc[UR6][R28.64], R24 ;  /* 0x000000181c000986 */ /* 0x0081e8000c101106 */
[----:B0-----:R-:W3:Y:S04]  /*16c570*/  LDL.LU.64 R28, [R1+0x6510] ;  /* 0x00651000011c7983 */ /* 0x001ee80000300a00 */
[----:B------:R-:W4:Y:S01]  /*16c580*/  LDL.LU.64 R24, [R1+0x1d10] ;  /* 0x001d100001187983 */ /* 0x000f220000300a00 */
[----:B------:R-:W-:Y:S02]  /*16c590*/  LOP3.LUT P0, RZ, R10, 0x1, RZ, 0xc0, !PT ;  /* 0x000000010aff7812 */ /* 0x000fe4000780c0ff */
[----:B------:R-:W-:-:S02]  /*16c5a0*/  PRMT R10, R13, 0x7773, RZ ;  /* 0x000077730d0a7816 */ /* 0x000fc400000000ff */
[C---:B------:R-:W-:Y:S01]  /*16c5b0*/  LOP3.LUT P1, RZ, R8.reuse, 0x10, RZ, 0xc0, !PT ;  /* 0x0000001008ff7812 */ /* 0x040fe2000782c0ff */
[----:B------:R-:W2:Y:S01]  /*16c5c0*/  LDL.LU R13, [R1+0x6508] ;  /* 0x00650800010d7983 */ /* 0x000ea20000300800 */
[C---:B------:R-:W-:Y:S02]  /*16c5d0*/  LOP3.LUT P2, RZ, R8.reuse, 0x20, RZ, 0xc0, !PT ;  /* 0x0000002008ff7812 */ /* 0x040fe4000784c0ff */
[C---:B------:R-:W-:Y:S02]  /*16c5e0*/  LOP3.LUT P3, RZ, R8.reuse, 0x40, RZ, 0xc0, !PT ;  /* 0x0000004008ff7812 */ /* 0x040fe4000786c0ff */
[C---:B------:R-:W-:Y:S02]  /*16c5f0*/  LOP3.LUT P4, RZ, R8.reuse, 0x80, RZ, 0xc0, !PT ;  /* 0x0000008008ff7812 */ /* 0x040fe4000788c0ff */
[C---:B------:R-:W-:Y:S02]  /*16c600*/  LOP3.LUT P5, RZ, R8.reuse, 0x100, RZ, 0xc0, !PT ;  /* 0x0000010008ff7812 */ /* 0x040fe400078ac0ff */
[----:B------:R-:W-:Y:S01]  /*16c610*/  LOP3.LUT P6, RZ, R8, 0x200, RZ, 0xc0, !PT ;  /* 0x0000020008ff7812 */ /* 0x000fe200078cc0ff */
[----:B----4-:R0:W-:Y:S01]  /*16c620*/  @P0 STG.E.U8 desc[UR6][R24.64], R10 ;  /* 0x0000000a18000986 */ /* 0x0101e2000c101106 */
[----:B------:R-:W-:-:S02]  /*16c630*/  LOP3.LUT P0, RZ, R11, 0x80000000, RZ, 0xc0, !PT ;  /* 0x800000000bff7812 */ /* 0x000fc4000780c0ff */
[----:B0-----:R-:W-:-:S11]  /*16c640*/  PRMT R10, R0, 0x7770, RZ ;  /* 0x00007770000a7816 */ /* 0x001fd600000000ff */
[----:B---3--:R0:W-:Y:S01]  /*16c650*/  @P0 STG.E.U8 desc[UR6][R28.64], R10 ;  /* 0x0000000a1c000986 */ /* 0x0081e2000c101106 */
        /* <DEDUP_REMOVED lines=16> */
[----:B--2---:R-:W-:-:S05]  /*16c760*/  PRMT R10, R17, 0x7770, RZ ;  /* 0x00007770110a7816 */ /* 0x004fca00000000ff */
[----:B------:R0:W-:Y:S04]  /*16c770*/  @P6 STG.E.U8 desc[UR6][R18.64], R10 ;  /* 0x0000000a12006986 */ /* 0x0001e8000c101106 */
[----:B0-----:R-:W2:Y:S01]  /*16c780*/  LDL.LU.64 R18, [R1+0x1db0] ;  /* 0x001db00001127983 */ /* 0x001ea20000300a00 */
[C---:B------:R-:W-:Y:S02]  /*16c790*/  LOP3.LUT P3, RZ, R8.reuse, 0x400, RZ, 0xc0, !PT ;  /* 0x0000040008ff7812 */ /* 0x040fe4000786c0ff */
[----:B------:R-:W-:Y:S01]  /*16c7a0*/  PRMT R10, R17, 0x7771, RZ ;  /* 0x00007771110a7816 */ /* 0x000fe200000000ff */
[----:B------:R-:W3:Y:S04]  /*16c7b0*/  LDL.LU.64 R22, [R1+0x1da8] ;  /* 0x001da80001167983 */ /* 0x000ee80000300a00 */
[----:B------:R-:W4:Y:S04]  /*16c7c0*/  LDL.LU.64 R2, [R1+0x1da0] ;  /* 0x001da00001027983 */ /* 0x000f280000300a00 */
[----:B------:R-:W4:Y:S04]  /*16c7d0*/  LDL.LU.64 R4, [R1+0x1d88] ;  /* 0x001d880001047983 */ /* 0x000f280000300a00 */
[----:B------:R-:W4:Y:S04]  /*16c7e0*/  LDL.LU.64 R6, [R1+0x1d80] ;  /* 0x001d800001067983 */ /* 0x000f280000300a00 */
[----:B------:R-:W4:Y:S04]  /*16c7f0*/  LDL.LU.64 R14, [R1+0x1d68] ;  /* 0x001d6800010e7983 */ /* 0x000f280000300a00 */
[----:B------:R-:W4:Y:S04]  /*16c800*/  LDL.LU R9, [R1+0x6b4] ;  /* 0x0006b40001097983 */ /* 0x000f280000300800 */
[----:B--2---:R0:W-:Y:S04]  /*16c810*/  @P3 STG.E.U8 desc[UR6][R18.64], R10 ;  /* 0x0000000a12003986 */ /* 0x0041e8000c101106 */
[----:B0-----:R-:W2:Y:S04]  /*16c820*/  LDL.LU.64 R18, [R1+0x1dc0] ;  /* 0x001dc00001127983 */ /* 0x001ea80000300a00 */
        /* <DEDUP_REMOVED lines=26> */
[C---:B------:R-:W-:Y:S02]  /*16c9d0*/  LOP3.LUT P4, RZ, R8.reuse, 0x800, RZ, 0xc0, !PT ;  /* 0x0000080008ff7812 */ /* 0x040fe4000788c0ff */
[----:B------:R-:W-:Y:S02]  /*16c9e0*/  LOP3.LUT P5, RZ, R8, 0x1000, RZ, 0xc0, !PT ;  /* 0x0000100008ff7812 */ /* 0x000fe400078ac0ff */
[----:B------:R-:W-:-:S05]  /*16c9f0*/  PRMT R10, R17, 0x7772, RZ ;  /* 0x00007772110a7816 */ /* 0x000fca00000000ff */
[----:B------:R-:W-:Y:S02]  /*16ca00*/  @P0 LOP3.LUT R11, R11, 0x8000000, RZ, 0xfc, !PT ;  /* 0x080000000b0b0812 */ /* 0x000fe400078efcff */
[C---:B------:R-:W-:Y:S02]  /*16ca10*/  LOP3.LUT P0, RZ, R8.reuse, 0x8000, RZ, 0xc0, !PT ;  /* 0x0000800008ff7812 */ /* 0x040fe4000780c0ff */
[----:B------:R-:W-:Y:S01]  /*16ca20*/  LOP3.LUT P6, RZ, R8, 0x2000, RZ, 0xc0, !PT ;  /* 0x0000200008ff7812 */ /* 0x000fe200078cc0ff */
[----:B------:R0:W-:Y:S01]  /*16ca30*/  @P4 STG.E.U8 desc[UR6][R22.64], R10 ;  /* 0x0000000a16004986 */ /* 0x0001e2000c101106 */
[----:B------:R-:W-:Y:S02]  /*16ca40*/  LOP3.LUT R11, R11, 0xefffffff, RZ, 0xc0, !PT ;  /* 0xefffffff0b0b7812 */ /* 0x000fe400078ec0ff */
[----:B0-----:R-:W-:-:S07]  /*16ca50*/  PRMT R10, R17, 0x7773, RZ ;  /* 0x00007773110a7816 */ /* 0x001fce00000000ff */
[----:B------:R-:W-:Y:S01]  /*16ca60*/  @P0 LOP3.LUT R11, R11, 0x10000000, RZ, 0xfc, !PT ;  /* 0x100000000b0b0812 */ /* 0x000fe200078efcff */
[----:B------:R-:W3:Y:S01]  /*16ca70*/  LDL.LU R17, [R1+0x694] ;  /* 0x0006940001117983 */ /* 0x000ee20000300800 */
[----:B------:R-:W-:-:S03]  /*16ca80*/  LOP3.LUT P0, RZ, R8, 0x4000, RZ, 0xc0, !PT ;  /* 0x0000400008ff7812 */ /* 0x000fc6000780c0ff */
[----:B----4-:R0:W-:Y:S04]  /*16ca90*/  @P5 STG.E.U8 desc[UR6][R2.64], R10 ;  /* 0x0000000a02005986 */ /* 0x0101e8000c101106 */
[----:B------:R-:W4:Y:S04]  /*16caa0*/  LDL.LU.64 R26, [R1+0x1de0] ;  /* 0x001de000011a7983 */ /* 0x000f280000300a00 */
        /* <DEDUP_REMOVED lines=11> */
[----:B------:R0:W-:Y:S01]  /*16cb60*/  @P0 STG.E.U8 desc[UR6][R14.64], R10 ;  /* 0x0000000a0e000986 */ /* 0x0001e2000c101106 */
[----:B------:R-:W-:-:S02]  /*16cb70*/  LOP3.LUT P0, RZ, R11, 0x8000000, RZ, 0xc0, !PT ;  /* 0x080000000bff7812 */ /* 0x000fc4000780c0ff */
[----:B0-----:R-:W-:Y:S01]  /*16cb80*/  PRMT R10, R9, 0x7773, RZ ;  /* 0x00007773090a7816 */ /* 0x001fe200000000ff */
[----:B------:R-:W4:Y:S10]  /*16cb90*/  LDL.LU.64 R14, [R1+0x1e48] ;  /* 0x001e4800010e7983 */ /* 0x000f340000300a00 */
[----:B--2---:R0:W-:Y:S01]  /*16cba0*/  @P0 STG.E.U8 desc[UR6][R18.64], R10 ;  /* 0x0000000a12000986 */ /* 0x0041e2000c101106 */
[----:B------:R-:W-:-:S02]  /*16cbb0*/  LOP3.LUT P0, RZ, R11, 0x4000000, RZ, 0xc0, !PT ;  /* 0x040000000bff7812 */ /* 0x000fc4000780c0ff */
[----:B0-----:R-:W-:Y:S01]  /*16cbc0*/  PRMT R10, R13, 0x7770, RZ ;  /* 0x000077700d0a7816 */ /* 0x001fe200000000ff */
[----:B------:R-:W2:Y:S10]  /*16cbd0*/  LDL.LU.64 R18, [R1+0x1e40] ;  /* 0x001e400001127983 */ /* 0x000eb40000300a00 */
        /* <DEDUP_REMOVED lines=9> */
[----:B------:R-:W-:-:S07]  /*16cc70*/  LOP3.LUT P2, RZ, R8, 0x1000000, RZ, 0xc0, !PT ;  /* 0x0100000008ff7812 */ /* 0x000fce000784c0ff */
[----:B---3--:R0:W-:Y:S02]  /*16cc80*/  @P0 STG.E.U8 desc[UR6][R24.64], R10 ;  /* 0x0000000a18000986 */ /* 0x0081e4000c101106 */
[----:B0-----:R-:W-:Y:S02]  /*16cc90*/  PRMT R10, R13, 0x7773, RZ ;  /* 0x000077730d0a7816 */ /* 0x001fe400000000ff */
[----:B------:R-:W3:Y:S01]  /*16cca0*/  LDL.LU R13, [R1+0x64f0] ;  /* 0x0064f000010d7983 */ /* 0x000ee20000300800 */
[----:B------:R-:W-:-:S13]  /*16ccb0*/  LOP3.LUT P0, RZ, R11, 0x800000, RZ, 0xc0, !PT ;  /* 0x008000000bff7812 */ /* 0x000fda000780c0ff */
[----:B------:R0:W-:Y:S01]  /*16ccc0*/  @P0 STG.E.U8 desc[UR6][R28.64], R10 ;  /* 0x0000000a1c000986 */ /* 0x0001e2000c101106 */
[----:B------:R-:W-:Y:S02]  /*16ccd0*/  LOP3.LUT P0, RZ, R11, 0x400000, RZ, 0xc0, !PT ;  /* 0x004000000bff7812 */ /* 0x000fe4000780c0ff */
[----:B0-----:R-:W-:-:S11]  /*16cce0*/  PRMT R10, R17, 0x7770, RZ ;  /* 0x00007770110a7816 */ /* 0x001fd600000000ff */
[----:B----4-:R0:W-:Y:S01]  /*16ccf0*/  @P0 STG.E.U8 desc[UR6][R26.64], R10 ;  /* 0x0000000a1a000986 */ /* 0x0101e2000c101106 */
[----:B------:R-:W-:Y:S02]  /*16cd00*/  LOP3.LUT P0, RZ, R11, 0x200000, RZ, 0xc0, !PT ;  /* 0x002000000bff7812 */ /* 0x000fe4000780c0ff */
[----:B0-----:R-:W-:-:S11]  /*16cd10*/  PRMT R10, R17, 0x7771, RZ ;  /* 0x00007771110a7816 */ /* 0x001fd600000000ff */
[----:B------:R0:W-:Y:S01]  /*16cd20*/  @P0 STG.E.U8 desc[UR6][R20.64], R10 ;  /* 0x0000000a14000986 */ /* 0x0001e2000c101106 */
[----:B------:R-:W-:Y:S02]  /*16cd30*/  LOP3.LUT P3, RZ, R8, 0x2000000, RZ, 0xc0, !PT ;  /* 0x0200000008ff7812 */ /* 0x000fe4000786c0ff */
[----:B0-----:R-:W-:-:S05]  /*16cd40*/  PRMT R10, R17, 0x7772, RZ ;  /* 0x00007772110a7816 */ /* 0x001fca00000000ff */
[----:B------:R0:W-:Y:S01]  /*16cd50*/  @P1 STG.E.U8 desc[UR6][R22.64], R10 ;  /* 0x0000000a16001986 */ /* 0x0001e2000c101106 */
[----:B------:R-:W-:Y:S02]  /*16cd60*/  LOP3.LUT P4, RZ, R8, 0x4000000, RZ, 0xc0, !PT ;  /* 0x0400000008ff7812 */ /* 0x000fe4000788c0ff */
[----:B0-----:R-:W-:-:S05]  /*16cd70*/  PRMT R10, R17, 0x7773, RZ ;  /* 0x00007773110a7816 */ /* 0x001fca00000000ff */
[----:B------:R3:W-:Y:S01]  /*16cd80*/  @P2 STG.E.U8 desc[UR6][R2.64], R10 ;  /* 0x0000000a02002986 */ /* 0x0007e2000c101106 */
[C---:B------:R-:W-:Y:S02]  /*16cd90*/  LOP3.LUT P5, RZ, R8.reuse, 0x8000000, RZ, 0xc0, !PT ;  /* 0x0800000008ff7812 */ /* 0x040fe400078ac0ff */
        /* <DEDUP_REMOVED lines=10> */
[----:B0-----:R-:W2:Y:S04]  /*16ce40*/  LDL.LU.64 R18, [R1+0x1e28] ;  /* 0x001e280001127983 */ /* 0x001ea80000300a00 */
[----:B------:R-:W4:Y:S04]  /*16ce50*/  LDL.LU.64 R22, [R1+0x1e20] ;  /* 0x001e200001167983 */ /* 0x000f280000300a00 */
[----:B------:R-:W4:Y:S04]  /*16ce60*/  LDL.LU.64 R2, [R1+0x1e08] ;  /* 0x001e080001027983 */ /* 0x000f280000300a00 */
[----:B------:R-:W3:Y:S04]  /*16ce70*/  LDL.LU R17, [R1+0x6b8] ;  /* 0x0006b80001117983 */ /* 0x000ee80000300800 */
[----:B------:R-:W4:Y:S04]  /*16ce80*/  LDL.LU.64 R4, [R1+0x1e68] ;  /* 0x001e680001047983 */ /* 0x000f280000300a00 */
[----:B------:R-:W4:Y:S04]  /*16ce90*/  LDL.LU.64 R6, [R1+0x1e70] ;  /* 0x001e700001067983 */ /* 0x000f280000300a00 */
[----:B------:R-:W4:Y:S04]  /*16cea0*/  LDL.LU.64 R14, [R1+0x2770] ;  /* 0x00277000010e7983 */ /* 0x000f280000300a00 */
[----:B------:R-:W4:Y:S01]  /*16ceb0*/  LDL.LU R0, [R1+0x6a8] ;  /* 0x0006a80001007983 */ /* 0x000f220000300800 */
[----:B------:R-:W-:-:S03]  /*16cec0*/  LOP3.LUT P3, RZ, R8, 0x20000000, RZ, 0xc0, !PT ;  /* 0x2000000008ff7812 */ /* 0x000fc6000786c0ff */
[----:B------:R-:W-:Y:S01]  /*16ced0*/  STL [R1+0x64d8], R8 ;  /* 0x0064d80801007387 */ /* 0x000fe20000100800 */
[C---:B------:R-:W-:Y:S02]  /*16cee0*/  LOP3.LUT P4, RZ, R8.reuse, 0x40000000, RZ, 0xc0, !PT ;  /* 0x4000000008ff7812 */ /* 0x040fe4000788c0ff */
[----:B------:R-:W-:Y:S02]  /*16cef0*/  LOP3.LUT P5, RZ, R8, 0x80000000, RZ, 0xc0, !PT ;  /* 0x8000000008ff7812 */ /* 0x000fe400078ac0ff */
[----:B------:R-:W-:Y:S02]  /*16cf00*/  LOP3.LUT R11, R11, 0xffffdfff, RZ, 0xc0, !PT ;  /* 0xffffdfff0b0b7812 */ /* 0x000fe400078ec0ff */
[----:B---3--:R-:W-:-:S05]  /*16cf10*/  PRMT R10, R17, 0x7770, RZ ;  /* 0x00007770110a7816 */ /* 0x008fca00000000ff */
[----:B--2---:R0:W-:Y:S04]  /*16cf20*/  @P3 STG.E.U8 desc[UR6][R18.64], R10 ;  /* 0x0000000a12003986 */ /* 0x0041e8000c101106 */
[----:B0-----:R-:W2:Y:S04]  /*16cf30*/  LDL.LU.64 R18, [R1+0x2758] ;  /* 0x0027580001127983 */ /* 0x001ea80000300a00 */
[----:B------:R-:W3:Y:S04]  /*16cf40*/  LDL.LU.64 R20, [R1+0x2750] ;  /* 0x0027500001147983 */ /* 0x000ee80000300a00 */
[----:B------:R-:W3:Y:S01]  /*16cf50*/  LDL.LU.64 R8, [R1+0x1e80] ;  /* 0x001e800001087983 */ /* 0x000ee20000300a00 */
[----:B------:R-:W-:-:S13]  /*16cf60*/  LOP3.LUT P0, RZ, R13, 0x200, RZ, 0xc0, !PT ;  /* 0x000002000dff7812 */ /* 0x000fda000780c0ff */
        /* <DEDUP_REMOVED lines=17> */
[----:B------:R-:W-:Y:S02]  /*16d080*/  LOP3.LUT R11, R11, 0xfff7ffff, RZ, 0xc0, !PT ;  /* 0xfff7ffff0b0b7812 */ /* 0x000fe400078ec0ff */
[----:B------:R-:W-:-:S09]  /*16d090*/  PRMT R10, R17, 0x7771, RZ ;  /* 0x00007771110a7816 */ /* 0x000fd200000000ff */
[----:B------:R-:W-:Y:S02]  /*16d0a0*/  @P0 LOP3.LUT R11, R11, 0x80000, RZ, 0xfc, !PT ;  /* 0x000800000b0b0812 */ /* 0x000fe400078efcff */
[C---:B------:R-:W-:Y:S01]  /*16d0b0*/  LOP3.LUT P0, RZ, R13.reuse, 0x4, RZ, 0xc0, !PT ;  /* 0x000000040dff7812 */ /* 0x040fe2000780c0ff */
[----:B----4-:R0:W-:Y:S01]  /*16d0c0*/  @P4 STG.E.U8 desc[UR6][R22.64], R10 ;  /* 0x0000000a16004986 */ /* 0x0101e2000c101106 */
[----:B------:R-:W-:Y:S02]  /*16d0d0*/  LOP3.LUT P6, RZ, R13, 0x1, RZ, 0xc0, !PT ;  /* 0x000000010dff7812 */ /* 0x000fe400078cc0ff */
[----:B------:R-:W-:Y:S02]  /*16d0e0*/  LOP3.LUT R11, R11, 0xffefffff, RZ, 0xc0, !PT ;  /* 0xffefffff0b0b7812 */ /* 0x000fe400078ec0ff */
[----:B0-----:R-:W-:-:S07]  /*16d0f0*/  PRMT R10, R17, 0x7772, RZ ;  /* 0x00007772110a7816 */ /* 0x001fce00000000ff */
[----:B------:R-:W-:Y:S02]  /*16d100*/  @P0 LOP3.LUT R11, R11, 0x100000, RZ, 0xfc, !PT ;  /* 0x001000000b0b0812 */ /* 0x000fe400078efcff */
[----:B------:R-:W-:Y:S01]  /*16d110*/  LOP3.LUT P0, RZ, R13, 0x2, RZ, 0xc0, !PT ;  /* 0x000000020dff7812 */ /* 0x000fe2000780c0ff */
[----:B------:R0:W-:Y:S02]  /*16d120*/  @P5 STG.E.U8 desc[UR6][R2.64], R10 ;  /* 0x0000000a02005986 */ /* 0x0001e4000c101106 */
[----:B0-----:R-:W-:-:S05]  /*16d130*/  PRMT R10, R17, 0x7773, RZ ;  /* 0x00007773110a7816 */ /* 0x001fca00000000ff */
[----:B------:R0:W-:Y:S02]  /*16d140*/  @P6 STG.E.U8 desc[UR6][R4.64], R10 ;  /* 0x0000000a04006986 */ /* 0x0001e4000c101106 */
[----:B0-----:R-:W-:-:S05]  /*16d150*/  PRMT R10, R0, 0x7770, RZ ;  /* 0x00007770000a7816 */ /* 0x001fca00000000ff */
[----:B------:R0:W-:Y:S01]  /*16d160*/  @P0 STG.E.U8 desc[UR6][R6.64], R10 ;  /* 0x0000000a06000986 */ /* 0x0001e2000c101106 */
[----:B------:R-:W-:Y:S02]  /*16d170*/  LOP3.LUT P0, RZ, R11, 0x100000, RZ, 0xc0, !PT ;  /* 0x001000000bff7812 */ /* 0x000fe4000780c0ff */
[----:B0-----:R-:W-:-:S11]  /*16d180*/  PRMT R10, R0, 0x7771, RZ ;  /* 0x00007771000a7816 */ /* 0x001fd600000000ff */
[----:B------:R0:W-:Y:S01]  /*16d190*/  @P0 STG.E.U8 desc[UR6][R14.64], R10 ;  /* 0x0000000a0e000986 */ /* 0x0001e2000c101106 */
[----:B------:R-:W-:Y:S02]  /*16d1a0*/  LOP3.LUT P0, RZ, R11, 0x80000, RZ, 0xc0, !PT ;  /* 0x000800000bff7812 */ /* 0x000fe4000780c0ff */
[----:B0-----:R-:W-:-:S11]  /*16d1b0*/  PRMT R10, R0, 0x7772, RZ ;  /* 0x00007772000a7816 */ /* 0x001fd600000000ff */
[----:B--2---:R0:W-:Y:S01]  /*16d1c0*/  @P0 STG.E.U8 desc[UR6][R18.64], R10 ;  /* 0x0000000a12000986 */ /* 0x0041e2000c101106 */
[----:B------:R-:W-:-:S03]  /*16d1d0*/  LOP3.LUT P0, RZ, R11, 0x40000, RZ, 0xc0, !PT ;  /* 0x000400000bff7812 */ /* 0x000fc6000780c0ff */
[----:B---3--:R1:W-:Y:S01]  /*16d1e0*/  STL.64 [R1+0x64e0], R8 ;  /* 0x0064e00801007387 */ /* 0x0083e20000100a00 */
[----:B0-----:R-:W-:-:S03]  /*16d1f0*/  PRMT R10, R0, 0x7773, RZ ;  /* 0x00007773000a7816 */ /* 0x001fc600000000ff */
[----:B-1----:R-:W2:Y:S04]  /*16d200*/  LDL.LU.64 R8, [R1+0x1e88] ;  /* 0x001e880001087983 */ /* 0x002ea80000300a00 */
[----:B------:R-:W3:Y:S04]  /*16d210*/  LDL.LU.64 R24, [R1+0x1e78] ;  /* 0x001e780001187983 */ /* 0x000ee80000300a00 */
[----:B------:R-:W4:Y:S04]  /*16d220*/  LDL.LU R17, [R1+0x6cc] ;  /* 0x0006cc0001117983 */ /* 0x000f280000300800 */
[----:B------:R-:W4:Y:S04]  /*16d230*/  LDL.LU.64 R28, [R1+0x2780] ;  /* 0x00278000011c7983 */ /* 0x000f280000300a00 */
[----:B------:R-:W4:Y:S04]  /*16d240*/  LDL.LU.64 R26, [R1+0x2778] ;  /* 0x00277800011a7983 */ /* 0x000f280000300a00 */
[----:B------:R-:W4:Y:S04]  /*16d250*/  LDL.LU.64 R22, [R1+0x27c8] ;  /* 0x0027c80001167983 */ /* 0x000f280000300a00 */
[----:B------:R-:W4:Y:S04]  /*16d260*/  LDL.LU.64 R2, [R1+0x27c0] ;  /* 0x0027c00001027983 */ /* 0x000f280000300a00 */
[----:B------:R-:W4:Y:S04]  /*16d270*/  LDL.LU.64 R4, [R1+0x27b8] ;  /* 0x0027b80001047983 */ /* 0x000f280000300a00 */
[----:B------:R-:W4:Y:S04]  /*16d280*/  LDL.LU.64 R6, [R1+0x27b0] ;  /* 0x0027b00001067983 */ /* 0x000f280000300a00 */
[----:B------:R-:W4:Y:S04]  /*16d290*/  LDL.LU.64 R14, [R1+0x27a8] ;  /* 0x0027a800010e7983 */ /* 0x000f280000300a00 */
[----:B------:R-:W4:Y:S04]  /*16d2a0*/  LDL.LU.64 R18, [R1+0x27a0] ;  /* 0x0027a00001127983 */ /* 0x000f280000300a00 */
[----:B------:R0:W-:Y:S04]  /*16d2b0*/  @P0 STG.E.U8 desc[UR6][R20.64], R10 ;  /* 0x0000000a14000986 */ /* 0x0001e8000c101106 */
[----:B0-----:R-:W2:Y:S01]  /*16d2c0*/  LDL.LU R20, [R1+0x64e8] ;  /* 0x0064e80001147983 */ /* 0x001ea20000300800 */
[----:B------:R-:W-:-:S02]  /*16d2d0*/  LOP3.LUT P0, RZ, R11, 0x20000, RZ, 0xc0, !PT ;  /* 0x000200000bff7812 */ /* 0x000fc4000780c0ff */
[----:B--2---:R-:W-:-:S11]  /*16d2e0*/  PRMT R10, R20, 0x7770, RZ ;  /* 0x00007770140a7816 */ /* 0x004fd600000000ff */
[----:B------:R0:W-:Y:S04]  /*16d2f0*/  @P0 STG.E.U8 desc[UR6][R8.64], R10 ;  /* 0x0000000a08000986 */ /* 0x0001e8000c101106 */
[----:B0-----:R-:W2:Y:S01]  /*16d300*/  LDL.LU.64 R8, [R1+0x64e0] ;  /* 0x0064e00001087983 */ /* 0x001ea20000300a00 */
[----:B------:R-:W-:Y:S02]  /*16d310*/  LOP3.LUT P0, RZ, R11, 0x10000, RZ, 0xc0, !PT ;  /* 0x000100000bff7812 */ /* 0x000fe4000780c0ff */
[----:B------:R-:W-:Y:S02]  /*16d320*/  PRMT R10, R20, 0x7771, RZ ;  /* 0x00007771140a7816 */ /* 0x000fe400000000ff */
[----:B------:R-:W-:-:S09]  /*16d330*/  LOP3.LUT P1, RZ, R13, 0x400, RZ, 0xc0, !PT ;  /* 0x000004000dff7812 */ /* 0x000fd2000782c0ff */
[----:B--2---:R0:W-:Y:S01]  /*16d340*/  @P0 STG.E.U8 desc[UR6][R8.64], R10 ;  /* 0x0000000a08000986 */ /* 0x0041e2000c101106 */
[----:B------:R-:W-:Y:S02]  /*16d350*/  LOP3.LUT P0, RZ, R11, 0x8000, RZ, 0xc0, !PT ;  /* 0x000080000bff7812 */ /* 0x000fe4000780c0ff */
[C---:B0-----:R-:W-:Y:S01]  /*16d360*/  PRMT R10, R20.reuse, 0x7772, RZ ;  /* 0x00007772140a7816 */ /* 0x041fe200000000ff */
[----:B------:R-:W2:Y:S10]  /*16d370*/  LDL.LU R8, [R1+0x64d8] ;  /* 0x0064d80001087983 */ /* 0x000eb40000300800 */
[----:B---3--:R0:W-:Y:S02]  /*16d380*/  @P0 STG.E.U8 desc[UR6][R24.64], R10 ;  /* 0x0000000a18000986 */ /* 0x0081e4000c101106 */
[----:B0-----:R-:W-:-:S02]  /*16d390*/  PRMT R10, R20, 0x7773, RZ ;  /* 0x00007773140a7816 */ /* 0x001fc400000000ff */
[----:B------:R-:W3:Y:S01]  /*16d3a0*/  LDL.LU R20, [R1+0x64d4] ;  /* 0x0064d40001147983 */ /* 0x000ee20000300800 */
[----:B------:R-:W-:-:S13]  /*16d3b0*/  LOP3.LUT P0, RZ, R11, 0x4000, RZ, 0xc0, !PT ;  /* 0x000040000bff7812 */ /* 0x000fda000780c0ff */
[----:B----4-:R0:W-:Y:S01]  /*16d3c0*/  @P0 STG.E.U8 desc[UR6][R28.64], R10 ;  /* 0x0000000a1c000986 */ /* 0x0101e2000c101106 */
        /* <DEDUP_REMOVED lines=14> */
[----:B---3--:R-:W-:-:S05]  /*16d4b0*/  PRMT R10, R20, 0x7770, RZ ;  /* 0x00007770140a7816 */ /* 0x008fca00000000ff */
[----:B------:R0:W-:Y:S02]  /*16d4c0*/  @P4 STG.E.U8 desc[UR6][R6.64], R10 ;  /* 0x0000000a06004986 */ /* 0x0001e4000c101106 */
[----:B0-----:R-:W-:-:S05]  /*16d4d0*/  PRMT R10, R20, 0x7771, RZ ;  /* 0x00007771140a7816 */ /* 0x001fca00000000ff */
[----:B------:R0:W-:Y:S02]  /*16d4e0*/  @P5 STG.E.U8 desc[UR6][R14.64], R10 ;  /* 0x0000000a0e005986 */ /* 0x0001e4000c101106 */
[----:B0-----:R-:W-:Y:S02]  /*16d4f0*/  PRMT R10, R20, 0x7772, RZ ;  /* 0x00007772140a7816 */ /* 0x001fe400000000ff */
[----:B------:R-:W3:Y:S04]  /*16d500*/  LDL.LU.64 R14, [R1+0x2788] ;  /* 0x00278800010e7983 */ /* 0x000ee80000300a00 */
[----:B------:R0:W-:Y:S04]  /*16d510*/  @P6 STG.E.U8 desc[UR6][R18.64], R10 ;  /* 0x0000000a12006986 */ /* 0x0001e8000c101106 */
[----:B0-----:R-:W4:Y:S04]  /*16d520*/  LDL.LU.64 R18, [R1+0x27d0] ;  /* 0x0027d00001127983 */ /* 0x001f280000300a00 */
[----:B------:R-:W2:Y:S04]  /*16d530*/  LDL.LU.64 R2, [R1+0x2800] ;  /* 0x0028000001027983 */ /* 0x000ea80000300a00 */
[----:B------:R-:W2:Y:S04]  /*16d540*/  LDL.LU.64 R4, [R1+0x27f8] ;  /* 0x0027f80001047983 */ /* 0x000ea80000300a00 */
[----:B------:R-:W4:Y:S01]  /*16d550*/  LDL.LU R9, [R1+0x6ac] ;  /* 0x0006ac0001097983 */ /* 0x000f220000300800 */
[----:B------:R-:W-:-:S02]  /*16d560*/  LOP3.LUT P0, RZ, R13, 0x20000000, RZ, 0xc0, !PT ;  /* 0x200000000dff7812 */ /* 0x000fc4000780c0ff */
[----:B------:R-:W-:Y:S01]  /*16d570*/  LOP3.LUT R11, R11, 0xffffffdf, RZ, 0xc0, !PT ;  /* 0xffffffdf0b0b7812 */ /* 0x000fe200078ec0ff */
[----:B------:R-:W2:Y:S10]  /*16d580*/  LDL.LU.64 R6, [R1+0x27f0] ;  /* 0x0027f00001067983 */ /* 0x000eb40000300a00 */
[----:B------:R-:W-:-:S02]  /*16d590*/  @P0 LOP3.LUT R11, R11, 0x20, RZ, 0xfc, !PT ;  /* 0x000000200b0b0812 */ /* 0x000fc400078efcff */
        /* <DEDUP_REMOVED lines=14> */
[----:B------:R-:W-:-:S09]  /*16d680*/  LOP3.LUT P3, RZ, R13, 0x20000, RZ, 0xc0, !PT ;  /* 0x000200000dff7812 */ /* 0x000fd2000786c0ff */
[----:B------:R-:W-:Y:S02]  /*16d690*/  @P0 LOP3.LUT R11, R11, 0x400, RZ, 0xfc, !PT ;  /* 0x000004000b0b0812 */ /* 0x000fe400078efcff */
[----:B------:R-:W-:Y:S02]  /*16d6a0*/  LOP3.LUT P0, RZ, R13, 0x800000, RZ, 0xc0, !PT ;  /* 0x008000000dff7812 */ /* 0x000fe4000780c0ff */
[----:B------:R-:W-:Y:S02]  /*16d6b0*/  LOP3.LUT R11, R11, 0xfffff7ff, RZ, 0xc0, !PT ;  /* 0xfffff7ff0b0b7812 */ /* 0x000fe400078ec0ff */
[----:B------:R-:W-:Y:S02]  /*16d6c0*/  LOP3.LUT P4, RZ, R13, 0x40000, RZ, 0xc0, !PT ;  /* 0x000400000dff7812 */ /* 0x000fe4000788c0ff */
[----:B------:R-:W-:Y:S02]  /*16d6d0*/  PRMT R10, R20, 0x7773, RZ ;  /* 0x00007773140a7816 */ /* 0x000fe400000000ff */
[----:B------:R-:W2:Y:S04]  /*16d6e0*/  LDL.LU R20, [R1+0x64d0] ;  /* 0x0064d00001147983 */ /* 0x000ea80000300800 */
[----:B------:R-:W2:Y:S01]  /*16d6f0*/  LDL.LU R21, [R1+0x69c] ;  /* 0x00069c0001157983 */ /* 0x000ea20000300800 */
[----:B------:R-:W-:-:S02]  /*16d700*/  @P0 LOP3.LUT R11, R11, 0x800, RZ, 0xfc, !PT ;  /* 0x000008000b0b0812 */ /* 0x000fc400078efcff */
[----:B------:R-:W-:Y:S02]  /*16d710*/  LOP3.LUT P0, RZ, R13, 0x400000, RZ, 0xc0, !PT ;  /* 0x004000000dff7812 */ /* 0x000fe4000780c0ff */
[----:B------:R-:W-:Y:S02]  /*16d720*/  LOP3.LUT R11, R11, 0xffffefff, RZ, 0xc0, !PT ;  /* 0xffffefff0b0b7812 */ /* 0x000fe400078ec0ff */
[C---:B------:R-:W-:Y:S02]  /*16d730*/  LOP3.LUT P5, RZ, R13.reuse, 0x80000, RZ, 0xc0, !PT ;  /* 0x000800000dff7812 */ /* 0x040fe400078ac0ff */
[C---:B------:R-:W-:Y:S02]  /*16d740*/  LOP3.LUT P6, RZ, R13.reuse, 0x100000, RZ, 0xc0, !PT ;  /* 0x001000000dff7812 */ /* 0x040fe400078cc0ff */
[C---:B------:R-:W-:Y:S02]  /*16d750*/  LOP3.LUT P1, RZ, R13.reuse, 0x40000000, RZ, 0xc0, !PT ;  /* 0x400000000dff7812 */ /* 0x040fe4000782c0ff */
[----:B------:R-:W-:-:S03]  /*16d760*/  LOP3.LUT P2, RZ, R13, 0x80000000, RZ, 0xc0, !PT ;  /* 0x800000000dff7812 */ /* 0x000fc6000784c0ff */
[----:B------:R-:W-:Y:S02]  /*16d770*/  @P0 LOP3.LUT R11, R11, 0x1000, RZ, 0xfc, !PT ;  /* 0x000010000b0b0812 */ /* 0x000fe400078efcff */
[----:B------:R-:W-:Y:S01]  /*16d780*/  LOP3.LUT P0, RZ, R13, 0x200000, RZ, 0xc0, !PT ;  /* 0x002000000dff7812 */ /* 0x000fe2000780c0ff */
[----:B---3--:R0:W-:Y:S04]  /*16d790*/  @P3 STG.E.U8 desc[UR6][R14.64], R10 ;  /* 0x0000000a0e003986 */ /* 0x0081e8000c101106 */
[----:B0-----:R-:W3:Y:S04]  /*16d7a0*/  LDL.LU.64 R14, [R1+0x27e8] ;  /* 0x0027e800010e7983 */ /* 0x001ee80000300a00 */
[----:B------:R-:W-:Y:S04]  /*16d7b0*/  STL [R1+0x6420], R13 ;  /* 0x0064200d01007387 */ /* 0x000fe80000100800 */
[----:B------:R-:W-:Y:S01]  /*16d7c0*/  STL [R1+0x6458], R12 ;  /* 0x0064580c01007387 */ /* 0x000fe20000100800 */
[----:B----4-:R-:W-:-:S05]  /*16d7d0*/  PRMT R10, R9, 0x7770, RZ ;  /* 0x00007770090a7816 */ /* 0x010fca00000000ff */
[----:B------:R0:W-:Y:S04]  /*16d7e0*/  @P4 STG.E.U8 desc[UR6][R18.64], R10 ;  /* 0x0000000a12004986 */ /* 0x0001e8000c101106 */
[----:B0-----:R-:W4:Y:S04]  /*16d7f0*/  LDL.LU.64 R18, [R1+0x27e0] ;  /* 0x0027e00001127983 */ /* 0x001f280000300a00 */
[----:B------:R-:W4:Y:S04]  /*16d800*/  LDL.LU R0, [R1+0x680] ;  /* 0x0006800001007983 */ /* 0x000f280000300800 */
[----:B------:R-:W2:Y:S04]  /*16d810*/  LDL.LU.64 R12, [R1+0x2808] ;  /* 0x00280800010c7983 */ /* 0x000ea80000300a00 */
[----:B--2---:R0:W-:Y:S04]  /*16d820*/  STL.64 [R1+0x64c0], R12 ;  /* 0x0064c00c01007387 */ /* 0x0041e80000100a00 */
[----:B0-----:R-:W2:Y:S01]  /*16d830*/  LDL.LU.64 R12, [R1+0x2810] ;  /* 0x00281000010c7983 */ /* 0x001ea20000300a00 */
[----:B------:R-:W-:-:S05]  /*16d840*/  PRMT R10, R9, 0x7771, RZ ;  /* 0x00007771090a7816 */ /* 0x000fca00000000ff */
[----:B------:R0:W-:Y:S02]  /*16d850*/  @P5 STG.E.U8 desc[UR6][R2.64], R10 ;  /* 0x0000000a02005986 */ /* 0x0001e4000c101106 */
[----:B0-----:R-:W-:-:S05]  /*16d860*/  PRMT R10, R9, 0x7772, RZ ;  /* 0x00007772090a7816 */ /* 0x001fca00000000ff */
[----:B------:R0:W-:Y:S02]  /*16d870*/  @P6 STG.E.U8 desc[UR6][R4.64], R10 ;  /* 0x0000000a04006986 */ /* 0x0001e4000c101106 */
[----:B0-----:R-:W-:-:S05]  /*16d880*/  PRMT R10, R9, 0x7773, RZ ;  /* 0x00007773090a7816 */ /* 0x001fca00000000ff */
[----:B------:R-:W-:Y:S04]  /*16d890*/  @P0 STG.E.U8 desc[UR6][R6.64], R10 ;  /* 0x0000000a06000986 */ /* 0x000fe8000c101106 */
[----:B--2---:R0:W-:Y:S04]  /*16d8a0*/  STL.64 [R1+0x64c8], R12 ;  /* 0x0064c80c01007387 */ /* 0x0041e80000100a00 */
[----:B0-----:R-:W2:Y:S01]  /*16d8b0*/  LDL.LU.64 R12, [R1+0x27d8] ;  /* 0x0027d800010c7983 */ /* 0x001ea20000300a00 */
[----:B------:R-:W-:Y:S02]  /*16d8c0*/  LOP3.LUT P0, RZ, R11, 0x1000, RZ, 0xc0, !PT ;  /* 0x000010000bff7812 */ /* 0x000fe4000780c0ff */
[----:B------:R-:W-:Y:S01]  /*16d8d0*/  PRMT R10, R21, 0x7770, RZ ;  /* 0x00007770150a7816 */ /* 0x000fe200000000ff */
[----:B------:R-:W2:Y:S04]  /*16d8e0*/  LDL.LU.64 R24, [R1+0x2848] ;  /* 0x0028480001187983 */ /* 0x000ea80000300a00 */
[----:B------:R-:W2:Y:S04]  /*16d8f0*/  LDL.LU.64 R28, [R1+0x2840] ;  /* 0x00284000011c7983 */ /* 0x000ea80000300a00 */
[----:B------:R-:W2:Y:S04]  /*16d900*/  LDL.LU R17, [R1+0x670] ;  /* 0x0006700001117983 */ /* 0x000ea80000300800 */
[----:B---3--:R0:W-:Y:S01]  /*16d910*/  @P0 STG.E.U8 desc[UR6][R14.64], R10 ;  /* 0x0000000a0e000986 */ /* 0x0081e2000c101106 */
[----:B------:R-:W-:-:S03]  /*16d920*/  LOP3.LUT P0, RZ, R11, 0x800, RZ, 0xc0, !PT ;  /* 0x000008000bff7812 */ /* 0x000fc6000780c0ff */
[----:B------:R-:W3:Y:S04]  /*16d930*/  LDL.LU.64 R26, [R1+0x2838] ;  /* 0x00283800011a7983 */ /* 0x000ee80000300a00 */
[----:B------:R-:W3:Y:S01]  /*16d940*/  LDL.LU.64 R22, [R1+0x2830] ;  /* 0x0028300001167983 */ /* 0x000ee20000300a00 */
[----:B0-----:R-:W-:-:S03]  /*16d950*/  PRMT R10, R21, 0x7771, RZ ;  /* 0x00007771150a7816 */ /* 0x001fc600000000ff */
[----:B------:R-:W3:Y:S04]  /*16d960*/  LDL.LU.64 R2, [R1+0x2828] ;  /* 0x0028280001027983 */ /* 0x000ee80000300a00 */
[----:B----4-:R0:W-:Y:S01]  /*16d970*/  @P0 STG.E.U8 desc[UR6][R18.64], R10 ;  /* 0x0000000a12000986 */ /* 0x0101e2000c101106 */
[----:B------:R-:W-:-:S03]  /*16d980*/  LOP3.LUT P0, RZ, R11, 0x400, RZ, 0xc0, !PT ;  /* 0x000004000bff7812 */ /* 0x000fc6000780c0ff */
[----:B------:R-:W4:Y:S04]  /*16d990*/  LDL.LU.64 R4, [R1+0x2820] ;  /* 0x0028200001047983 */ /* 0x000f280000300a00 */
[----:B------:R-:W4:Y:S01]  /*16d9a0*/  LDL.LU R9, [R1+0x660] ;  /* 0x0006600001097983 */ /* 0x000f220000300800 */
[----:B0-----:R-:W-:-:S03]  /*16d9b0*/  PRMT R10, R21, 0x7772, RZ ;  /* 0x00007772150a7816 */ /* 0x001fc600000000ff */
[----:B------:R-:W4:Y:S04]  /*16d9c0*/  LDL.LU.64 R6, [R1+0x2818] ;  /* 0x0028180001067983 */ /* 0x000f280000300a00 */
[----:B------:R-:W4:Y:S04]  /*16d9d0*/  LDL.LU.64 R14, [R1+0x2850] ;  /* 0x00285000010e7983 */ /* 0x000f280000300a00 */
[----:B------:R-:W4:Y:S04]  /*16d9e0*/  LDL.LU.64 R18, [R1+0x2858] ;  /* 0x0028580001127983 */ /* 0x000f280000300a00 */
[----:B--2---:R0:W-:Y:S04]  /*16d9f0*/  @P0 STG.E.U8 desc[UR6][R12.64], R10 ;  /* 0x0000000a0c000986 */ /* 0x0041e8000c101106 */
[----:B0-----:R-:W2:Y:S01]  /*16da00*/  LDL.LU.64 R12, [R1+0x64c8] ;  /* 0x0064c800010c7983 */ /* 0x001ea20000300a00 */
[----:B------:R-:W-:-:S02]  /*16da10*/  LOP3.LUT P0, RZ, R11, 0x200, RZ, 0xc0, !PT ;  /* 0x000002000bff7812 */ /* 0x000fc4000780c0ff */
[----:B------:R-:W-:-:S11]  /*16da20*/  PRMT R10, R21, 0x7773, RZ ;  /* 0x00007773150a7816 */ /* 0x000fd600000000ff */
[----:B--2---:R0:W-:Y:S04]  /*16da30*/  @P0 STG.E.U8 desc[UR6][R12.64], R10 ;  /* 0x0000000a0c000986 */ /* 0x0041e8000c101106 */
[----:B0-----:R-:W2:Y:S01]  /*16da40*/  LDL.LU.64 R12, [R1+0x64c0] ;  /* 0x0064c000010c7983 */ /* 0x001ea20000300a00 */
[----:B------:R-:W-:Y:S02]  /*16da50*/  LOP3.LUT P0, RZ, R11, 0x100, RZ, 0xc0, !PT ;  /* 0x000001000bff7812 */ /* 0x000fe4000780c0ff */
[----:B------:R-:W-:Y:S02]  /*16da60*/  PRMT R10, R0, 0x7770, RZ ;  /* 0x00007770000a7816 */ /* 0x000fe400000000ff */
[C---:B------:R-:W-:Y:S02]  /*16da70*/  LOP3.LUT P3, RZ, R20.reuse, 0x1, RZ, 0xc0, !PT ;  /* 0x0000000114ff7812 */ /* 0x040fe4000786c0ff */
[----:B------:R-:W-:-:S02]  /*16da80*/  LOP3.LUT P4, RZ, R20, 0x2, RZ, 0xc0, !PT ;  /* 0x0000000214ff7812 */ /* 0x000fc4000788c0ff */
[----:B------:R-:W-:-:S05]  /*16da90*/  LOP3.LUT P5, RZ, R20, 0x4, RZ, 0xc0, !PT ;  /* 0x0000000414ff7812 */ /* 0x000fca00078ac0ff */
[----:B--2---:R0:W-:Y:S01]  /*16daa0*/  @P0 STG.E.U8 desc[UR6][R12.64], R10 ;  /* 0x0000000a0c000986 */ /* 0x0041e2000c101106 */
        /* <DEDUP_REMOVED lines=8> */
[----:B---3--:R0:W-:Y:S02]  /*16db30*/  @P0 STG.E.U8 desc[UR6][R26.64], R10 ;  /* 0x0000000a1a000986 */ /* 0x0081e4000c101106 */
[----:B0-----:R-:W-:-:S05]  /*16db40*/  PRMT R10, R17, 0x7770, RZ ;  /* 0x00007770110a7816 */ /* 0x001fca00000000ff */
[----:B------:R0:W-:Y:S02]  /*16db50*/  @P1 STG.E.U8 desc[UR6][R22.64], R10 ;  /* 0x0000000a16001986 */ /* 0x0001e4000c101106 */
[C---:B0-----:R-:W-:Y:S02]  /*16db60*/  PRMT R10, R17.reuse, 0x7771, RZ ;  /* 0x00007771110a7816 */ /* 0x041fe400000000ff */
[----:B------:R-:W2:Y:S04]  /*16db70*/  LDL.LU.64 R22, [R1+0x2880] ;  /* 0x0028800001167983 */ /* 0x000ea80000300a00 */
[----:B------:R0:W-:Y:S02]  /*16db80*/  @P2 STG.E.U8 desc[UR6][R2.64], R10 ;  /* 0x0000000a02002986 */ /* 0x0001e4000c101106 */
[----:B0-----:R-:W-:-:S05]  /*16db90*/  PRMT R10, R17, 0x7772, RZ ;  /* 0x00007772110a7816 */ /* 0x001fca00000000ff */
[----:B----4-:R0:W-:Y:S02]  /*16dba0*/  @P3 STG.E.U8 desc[UR6][R4.64], R10 ;  /* 0x0000000a04003986 */ /* 0x0101e4000c101106 */
[----:B0-----:R-:W-:-:S05]  /*16dbb0*/  PRMT R10, R17, 0x7773, RZ ;  /* 0x00007773110a7816 */ /* 0x001fca00000000ff */
[----:B------:R0:W-:Y:S02]  /*16dbc0*/  @P4 STG.E.U8 desc[UR6][R6.64], R10 ;  /* 0x0000000a06004986 */ /* 0x0001e4000c101106 */
[----:B0-----:R-:W-:-:S05]  /*16dbd0*/  PRMT R10, R9, 0x7770, RZ ;  /* 0x00007770090a7816 */ /* 0x001fca00000000ff */
[----:B------:R0:W-:Y:S04]  /*16dbe0*/  @P5 STG.E.U8 desc[UR6][R14.64], R10 ;  /* 0x0000000a0e005986 */ /* 0x0001e8000c101106 */
[----:B0-----:R-:W3:Y:S01]  /*16dbf0*/  LDL.LU.64 R14, [R1+0x2878] ;  /* 0x00287800010e7983 */ /* 0x001ee20000300a00 */
[C---:B------:R-:W-:Y:S02]  /*16dc00*/  LOP3.LUT P6, RZ, R20.reuse, 0x8, RZ, 0xc0, !PT ;  /* 0x0000000814ff7812 */ /* 0x040fe400078cc0ff */
[C---:B------:R-:W-:Y:S02]  /*16dc10*/  LOP3.LUT P3, RZ, R20.reuse, 0x10, RZ, 0xc0, !PT ;  /* 0x0000001014ff7812 */ /* 0x040fe4000786c0ff */
[----:B------:R-:W-:Y:S02]  /*16dc20*/  PRMT R10, R9, 0x7771, RZ ;  /* 0x00007771090a7816 */ /* 0x000fe400000000ff */
[----:B------:R-:W-:-:S07]  /*16dc30*/  LOP3.LUT P4, RZ, R20, 0x20, RZ, 0xc0, !PT ;  /* 0x0000002014ff7812 */ /* 0x000fce000788c0ff */
[----:B------:R0:W-:Y:S02]  /*16dc40*/  @P6 STG.E.U8 desc[UR6][R18.64], R10 ;  /* 0x0000000a12006986 */ /* 0x0001e4000c101106 */
[C---:B0-----:R-:W-:Y:S02]  /*16dc50*/  PRMT R10, R9.reuse, 0x7772, RZ ;  /* 0x00007772090a7816 */ /* 0x041fe400000000ff */
[----:B------:R-:W4:Y:S04]  /*16dc60*/  LDL.LU.64 R18, [R1+0x2870] ;  /* 0x0028700001127983 */ /* 0x000f280000300a00 */
[----:B------:R-:W4:Y:S04]  /*16dc70*/  LDL.LU.64 R2, [R1+0x2868] ;  /* 0x0028680001027983 */ /* 0x000f280000300a00 */
[----:B------:R-:W4:Y:S04]  /*16dc80*/  LDL.LU.64 R4, [R1+0x2860] ;  /* 0x0028600001047983 */ /* 0x000f280000300a00 */
[----:B------:R-:W4:Y:S04]  /*16dc90*/  LDL.LU R17, [R1+0x650] ;  /* 0x0006500001117983 */ /* 0x000f280000300800 */
[----:B------:R-:W4:Y:S04]  /*16dca0*/  LDL.LU.64 R6, [R1+0x2890] ;  /* 0x0028900001067983 */ /* 0x000f280000300a00 */
[----:B------:R-:W4:Y:S04]  /*16dcb0*/  LDL.LU R0, [R1+0x684] ;  /* 0x0006840001007983 */ /* 0x000f280000300800 */
[----:B--2---:R0:W-:Y:S02]  /*16dcc0*/  @P3 STG.E.U8 desc[UR6][R22.64], R10 ;  /* 0x0000000a16003986 */ /* 0x0041e4000c101106 */
[----:B0-----:R-:W-:-:S05]  /*16dcd0*/  PRMT R10, R9, 0x7773, RZ ;  /* 0x00007773090a7816 */ /* 0x001fca00000000ff */
[----:B---3--:R0:W-:Y:S04]  /*16dce0*/  @P4 STG.E.U8 desc[UR6][R14.64], R10 ;  /* 0x0000000a0e004986 */ /* 0x0081e8000c101106 */
[----:B0-----:R-:W2:Y:S04]  /*16dcf0*/  LDL.LU.64 R14, [R1+0x2888] ;  /* 0x00288800010e7983 */ /* 0x001ea80000300a00 */
[----:B------:R-:W3:Y:S01]  /*16dd00*/  LDL.LU R9, [R1+0x674] ;  /* 0x0006740001097983 */ /* 0x000ee20000300800 */
        /* <DEDUP_REMOVED lines=8> */
[----:B------:R-:W-:-:S05]  /*16dd90*/  @P0 LOP3.LUT R8, R8, 0x80000000, RZ, 0xfc, !PT ;  /* 0x8000000008080812 */ /* 0x000fca00078efcff */
[----:B---3--:R0:W-:Y:S04]  /*16dda0*/  STL.64 [R1+0x64b0], R8 ;  /* 0x0064b00801007387 */ /* 0x0081e80000100a00 */
[----:B0-----:R-:W3:Y:S01]  /*16ddb0*/  LDL.LU.64 R8, [R1+0x28c0] ;  /* 0x0028c00001087983 */ /* 0x001ee20000300a00 */
        /* <DEDUP_REMOVED lines=9> */
[C---:B------:R-:W-:Y:S02]  /*16de50*/  LOP3.LUT P0, RZ, R20.reuse, 0x400, RZ, 0xc0, !PT ;  /* 0x0000040014ff7812 */ /* 0x040fe4000780c0ff */
[----:B------:R-:W-:Y:S02]  /*16de60*/  LOP3.LUT R11, R11, 0xfffffff7, RZ, 0xc0, !PT ;  /* 0xfffffff70b0b7812 */ /* 0x000fe400078ec0ff */
[----:B------:R-:W-:-:S09]  /*16de70*/  LOP3.LUT P5, RZ, R20, 0x40, RZ, 0xc0, !PT ;  /* 0x0000004014ff7812 */ /* 0x000fd200078ac0ff */
[----:B------:R-:W-:Y:S02]  /*16de80*/  @P0 LOP3.LUT R11, R11, 0x8, RZ, 0xfc, !PT ;  /* 0x000000080b0b0812 */ /* 0x000fe400078efcff */
[C---:B------:R-:W-:Y:S01]  /*16de90*/  LOP3.LUT P0, RZ, R20.reuse, 0x200, RZ, 0xc0, !PT ;  /* 0x0000020014ff7812 */ /* 0x040fe2000780c0ff */
[----:B---3--:R0:W-:Y:S04]  /*16dea0*/  STL.64 [R1+0x64b8], R8 ;  /* 0x0064b80801007387 */ /* 0x0081e80000100a00 */
[----:B0-----:R-:W3:Y:S01]  /*16deb0*/  LDL.LU.64 R8, [R1+0x28c8] ;  /* 0x0028c80001087983 */ /* 0x001ee20000300a00 */
[----:B------:R-:W-:Y:S02]  /*16dec0*/  LOP3.LUT P6, RZ, R20, 0x80, RZ, 0xc0, !PT ;  /* 0x0000008014ff7812 */ /* 0x000fe400078cc0ff */
[----:B------:R-:W-:-:S02]  /*16ded0*/  LOP3.LUT R11, R11, 0xffffffef, RZ, 0xc0, !PT ;  /* 0xffffffef0b0b7812 */ /* 0x000fc400078ec0ff */
[----:B----4-:R-:W-:-:S03]  /*16dee0*/  PRMT R10, R17, 0x7770, RZ ;  /* 0x00007770110a7816 */ /* 0x010fc600000000ff */
[----:B------:R-:W-:Y:S02]  /*16def0*/  @P0 LOP3.LUT R11, R11, 0x10, RZ, 0xfc, !PT ;  /* 0x000000100b0b0812 */ /* 0x000fe400078efcff */
[----:B------:R-:W-:Y:S01]  /*16df00*/  LOP3.LUT P0, RZ, R20, 0x100, RZ, 0xc0, !PT ;  /* 0x0000010014ff7812 */ /* 0x000fe2000780c0ff */
[----:B------:R0:W-:Y:S02]  /*16df10*/  @P5 STG.E.U8 desc[UR6][R18.64], R10 ;  /* 0x0000000a12005986 */ /* 0x0001e4000c101106 */
[C---:B0-----:R-:W-:Y:S02]  /*16df20*/  PRMT R10, R17.reuse, 0x7771, RZ ;  /* 0x00007771110a7816 */ /* 0x041fe400000000ff */
[----:B------:R-:W4:Y:S04]  /*16df30*/  LDL.LU.64 R18, [R1+0x28b8] ;  /* 0x0028b80001127983 */ /* 0x000f280000300a00 */
[----:B------:R0:W-:Y:S04]  /*16df40*/  @P6 STG.E.U8 desc[UR6][R2.64], R10 ;  /* 0x0000000a02006986 */ /* 0x0001e8000c101106 */
[----:B------:R-:W4:Y:S04]  /*16df50*/  LDL.LU.64 R12, [R1+0x28b0] ;  /* 0x0028b000010c7983 */ /* 0x000f280000300a00 */
[----:B------:R-:W4:Y:S01]  /*16df60*/  LDL.LU.64 R24, [R1+0x28a8] ;  /* 0x0028a80001187983 */ /* 0x000f220000300a00 */
[----:B0-----:R-:W-:-:S03]  /*16df70*/  PRMT R10, R17, 0x7772, RZ ;  /* 0x00007772110a7816 */ /* 0x001fc600000000ff */
[----:B------:R-:W4:Y:S04]  /*16df80*/  LDL.LU.64 R28, [R1+0x28a0] ;  /* 0x0028a000011c7983 */ /* 0x000f280000300a00 */
[----:B------:R0:W-:Y:S01]  /*16df90*/  @P0 STG.E.U8 desc[UR6][R4.64], R10 ;  /* 0x0000000a04000986 */ /* 0x0001e2000c101106 */
[----:B------:R-:W-:-:S03]  /*16dfa0*/  LOP3.LUT P0, RZ, R11, 0x10, RZ, 0xc0, !PT ;  /* 0x000000100bff7812 */ /* 0x000fc6000780c0ff */
[----:B------:R-:W4:Y:S04]  /*16dfb0*/  LDL.LU.64 R26, [R1+0x2898] ;  /* 0x00289800011a7983 */ /* 0x000f280000300a00 */
[----:B------:R-:W4:Y:S01]  /*16dfc0*/  LDL.LU.64 R22, [R1+0x28d0] ;  /* 0x0028d00001167983 */ /* 0x000f220000300a00 */
[----:B0-----:R-:W-:-:S03]  /*16dfd0*/  PRMT R10, R17, 0x7773, RZ ;  /* 0x00007773110a7816 */ /* 0x001fc600000000ff */
[----:B------:R-:W4:Y:S04]  /*16dfe0*/  LDL.LU.64 R2, [R1+0x2900] ;  /* 0x0029000001027983 */ /* 0x000f280000300a00 */
[----:B------:R0:W-:Y:S01]  /*16dff0*/  @P0 STG.E.U8 desc[UR6][R6.64], R10 ;  /* 0x0000000a06000986 */ /* 0x0001e2000c101106 */
[----:B------:R-:W-:-:S03]  /*16e000*/  LOP3.LUT P0, RZ, R11, 0x8, RZ, 0xc0, !PT ;  /* 0x000000080bff7812 */ /* 0x000fc6000780c0ff */
[----:B------:R-:W4:Y:S01]  /*16e010*/  LDL.LU.64 R4, [R1+0x28f8] ;  /* 0x0028f80001047983 */ /* 0x000f220000300a00 */
[----:B0-----:R-:W-:-:S03]  /*16e020*/  PRMT R10, R0, 0x7770, RZ ;  /* 0x00007770000a7816 */ /* 0x001fc600000000ff */
[----:B------:R-:W4:Y:S06]  /*16e030*/  LDL.LU.64 R6, [R1+0x28f0] ;  /* 0x0028f00001067983 */ /* 0x000f2c0000300a00 */
        /* <DEDUP_REMOVED lines=10> */
[----:B0-----:R-:W3:Y:S01]  /*16e0e0*/  LDL.LU.64 R8, [R1+0x64b0] ;  /* 0x0064b00001087983 */ /* 0x001ee20000300a00 */
[----:B------:R-:W-:Y:S02]  /*16e0f0*/  LOP3.LUT P0, RZ, R11, 0x1, RZ, 0xc0, !PT ;  /* 0x000000010bff7812 */ /* 0x000fe4000780c0ff */
[----:B------:R-:W-:-:S11]  /*16e100*/  PRMT R10, R0, 0x7773, RZ ;  /* 0x00007773000a7816 */ /* 0x000fd600000000ff */
[----:B----4-:R0:W-:Y:S04]  /*16e110*/  @P0 STG.E.U8 desc[UR6][R18.64], R10 ;  /* 0x0000000a12000986 */ /* 0x0101e8000c101106 */
[----:B0-----:R-:W4:Y:S01]  /*16e120*/  LDL.LU.64 R18, [R1+0x64a8] ;  /* 0x0064a80001127983 */ /* 0x001f220000300a00 */
[C---:B------:R-:W-:Y:S02]  /*16e130*/  LOP3.LUT P1, RZ, R20.reuse, 0x20000, RZ, 0xc0, !PT ;  /* 0x0002000014ff7812 */ /* 0x040fe4000782c0ff */
[C---:B------:R-:W-:Y:S02]  /*16e140*/  LOP3.LUT P2, RZ, R20.reuse, 0x40000, RZ, 0xc0, !PT ;  /* 0x0004000014ff7812 */ /* 0x040fe4000784c0ff */
[C---:B------:R-:W-:Y:S02]  /*16e150*/  LOP3.LUT P3, RZ, R20.reuse, 0x80000, RZ, 0xc0, !PT ;  /* 0x0008000014ff7812 */ /* 0x040fe4000786c0ff */
[----:B------:R-:W-:-:S02]  /*16e160*/  LOP3.LUT P4, RZ, R20, 0x100000, RZ, 0xc0, !PT ;  /* 0x0010000014ff7812 */ /* 0x000fc4000788c0ff */
[C---:B------:R-:W-:Y:S02]  /*16e170*/  LOP3.LUT P5, RZ, R20.reuse, 0x200000, RZ, 0xc0, !PT ;  /* 0x0020000014ff7812 */ /* 0x040fe400078ac0ff */
[----:B------:R-:W-:Y:S02]  /*16e180*/  LOP3.LUT P6, RZ, R20, 0x400000, RZ, 0xc0, !PT ;  /* 0x0040000014ff7812 */ /* 0x000fe400078cc0ff */
[----:B---3--:R-:W-:Y:S02]  /*16e190*/  LOP3.LUT P0, RZ, R8, 0x80000000, RZ, 0xc0, !PT ;  /* 0x8000000008ff7812 */ /* 0x008fe4000780c0ff */
[----:B------:R-:W-:-:S11]  /*16e1a0*/  PRMT R10, R9, 0x7770, RZ ;  /* 0x00007770090a7816 */ /* 0x000fd600000000ff */
        /* <DEDUP_REMOVED lines=9> */
[----:B----4-:R-:W-:-:S05]  /*16e240*/  PRMT R10, R19, 0x7770, RZ ;  /* 0x00007770130a7816 */ /* 0x010fca00000000ff */
[----:B------:R0:W-:Y:S02]  /*16e250*/  @P2 STG.E.U8 desc[UR6][R22.64], R10 ;  /* 0x0000000a16002986 */ /* 0x0001e4000c101106 */
[----:B0-----:R-:W-:-:S05]  /*16e260*/  PRMT R10, R19, 0x7771, RZ ;  /* 0x00007771130a7816 */ /* 0x001fca00000000ff */
[----:B------:R0:W-:Y:S02]  /*16e270*/  @P3 STG.E.U8 desc[UR6][R2.64], R10 ;  /* 0x0000000a02003986 */ /* 0x0001e4000c101106 */
[----:B0-----:R-:W-:-:S05]  /*16e280*/  PRMT R10, R19, 0x7772, RZ ;  /* 0x00007772130a7816 */ /* 0x001fca00000000ff */
[----:B------:R0:W-:Y:S02]  /*16e290*/  @P4 STG.E.U8 desc[UR6][R4.64], R10 ;  /* 0x0000000a04004986 */ /* 0x0001e4000c101106 */
[----:B0-----:R-:W-:Y:S02]  /*16e2a0*/  PRMT R10, R19, 0x7773, RZ ;  /* 0x00007773130a7816 */ /* 0x001fe400000000ff */
[----:B------:R-:W3:Y:S04]  /*16e2b0*/  LDL.LU R19, [R1+0x64a0] ;  /* 0x0064a00001137983 */ /* 0x000ee80000300800 */
[----:B------:R2:W-:Y:S02]  /*16e2c0*/  @P5 STG.E.U8 desc[UR6][R6.64], R10 ;  /* 0x0000000a06005986 */ /* 0x0005e4000c101106 */
[----:B--2---:R-:W-:-:S02]  /*16e2d0*/  PRMT R10, R17, 0x7770, RZ ;  /* 0x00007770110a7816 */ /* 0x004fc400000000ff */
[----:B------:R-:W2:Y:S04]  /*16e2e0*/  LDL.LU.64 R6, [R1+0x28e0] ;  /* 0x0028e00001067983 */ /* 0x000ea80000300a00 */
[----:B------:R0:W-:Y:S04]  /*16e2f0*/  @P6 STG.E.U8 desc[UR6][R14.64], R10 ;  /* 0x0000000a0e006986 */ /* 0x0001e8000c101106 */
[----:B0-----:R-:W4:Y:S01]  /*16e300*/  LDL.LU.64 R14, [R1+0x28d8] ;  /* 0x0028d800010e7983 */ /* 0x001f220000300a00 */
[----:B------:R-:W-:Y:S02]  /*16e310*/  LOP3.LUT R8, R8, 0xffdfffff, RZ, 0xc0, !PT ;  /* 0xffdfffff08087812 */ /* 0x000fe400078ec0ff */
[C---:B------:R-:W-:Y:S01]  /*16e320*/  LOP3.LUT P3, RZ, R20.reuse, 0x800000, RZ, 0xc0, !PT ;  /* 0x0080000014ff7812 */ /* 0x040fe2000786c0ff */
[----:B------:R-:W4:Y:S01]  /*16e330*/  LDL.LU.64 R22, [R1+0x2910] ;  /* 0x0029100001167983 */ /* 0x000f220000300a00 */
[----:B------:R-:W-:-:S02]  /*16e340*/  LOP3.LUT P4, RZ, R20, 0x1000000, RZ, 0xc0, !PT ;  /* 0x0100000014ff7812 */ /* 0x000fc4000788c0ff */
[----:B------:R-:W-:Y:S01]  /*16e350*/  PRMT R10, R17, 0x7771, RZ ;  /* 0x00007771110a7816 */ /* 0x000fe200000000ff */
[----:B------:R-:W4:Y:S04]  /*16e360*/  LDL.LU.64 R2, [R1+0x2908] ;  /* 0x0029080001027983 */ /* 0x000f280000300a00 */
[----:B------:R-:W4:Y:S04]  /*16e370*/  LDL.LU.64 R4, [R1+0x2938] ;  /* 0x0029380001047983 */ /* 0x000f280000300a00 */
[----:B------:R-:W4:Y:S01]  /*16e380*/  LDL.LU R11, [R1+0x688] ;  /* 0x00068800010b7983 */ /* 0x000f220000300800 */
[----:B------:R-:W-:-:S03]  /*16e390*/  LOP3.LUT P5, RZ, R20, 0x2000000, RZ, 0xc0, !PT ;  /* 0x0200000014ff7812 */ /* 0x000fc600078ac0ff */
[----:B------:R-:W-:Y:S01]  /*16e3a0*/  STL [R1+0x5f68], R20 ;  /* 0x005f681401007387 */ /* 0x000fe20000100800 */
[----:B------:R-:W-:Y:S02]  /*16e3b0*/  LOP3.LUT P6, RZ, R20, 0x4000000, RZ, 0xc0, !PT ;  /* 0x0400000014ff7812 */ /* 0x000fe400078cc0ff */
[----:B---3--:R-:W-:-:S13]  /*16e3c0*/  LOP3.LUT P0, RZ, R19, 0x8, RZ, 0xc0, !PT ;  /* 0x0000000813ff7812 */ /* 0x008fda000780c0ff */
        /* <DEDUP_REMOVED lines=18> */
[----:B--2---:R0:W-:Y:S10]  /*16e4f0*/  @P3 STG.E.U8 desc[UR6][R6.64], R10 ;  /* 0x0000000a06003986 */ /* 0x0041f4000c101106 */
[----:B------:R-:W-:-:S02]  /*16e500*/  @P0 LOP3.LUT R8, R8, 0x8000000, RZ, 0xfc, !PT ;  /* 0x0800000008080812 */ /* 0x000fc400078efcff */
[----:B------:R-:W-:Y:S01]  /*16e510*/  LOP3.LUT P0, RZ, R20, 0x10000000, RZ, 0xc0, !PT ;  /* 0x1000000014ff7812 */ /* 0x000fe2000780c0ff */
[----:B0-----:R-:W2:Y:S01]  /*16e520*/  LDL.LU.64 R6, [R1+0x2930] ;  /* 0x0029300001067983 */ /* 0x001ea20000300a00 */
[----:B------:R-:W-:Y:S02]  /*16e530*/  PRMT R10, R17, 0x7772, RZ ;  /* 0x00007772110a7816 */ /* 0x000fe400000000ff */
[----:B------:R-:W-:Y:S01]  /*16e540*/  LOP3.LUT R8, R8, 0xefffffff, RZ, 0xc0, !PT ;  /* 0xefffffff08087812 */ /* 0x000fe200078ec0ff */
[----:B------:R-:W3:Y:S04]  /*16e550*/  LDL.LU R0, [R1+0x678] ;  /* 0x0006780001007983 */ /* 0x000ee80000300800 */
[----:B----4-:R0:W-:Y:S04]  /*16e560*/  @P4 STG.E.U8 desc[UR6][R14.64], R10 ;  /* 0x0000000a0e004986 */ /* 0x0101e8000c101106 */
[----:B------:R-:W-:-:S02]  /*16e570*/  @P0 LOP3.LUT R8, R8, 0x10000000, RZ, 0xfc, !PT ;  /* 0x1000000008080812 */ /* 0x000fc400078efcff */
[----:B------:R-:W-:Y:S01]  /*16e580*/  LOP3.LUT P0, RZ, R20, 0x8000000, RZ, 0xc0, !PT ;  /* 0x0800000014ff7812 */ /* 0x000fe2000780c0ff */
[----:B0-----:R-:W4:Y:S04]  /*16e590*/  LDL.LU.64 R14, [R1+0x2928] ;  /* 0x00292800010e7983 */ /* 0x001f280000300a00 */
        /* <DEDUP_REMOVED lines=11> */
[C---:B------:R-:W-:Y:S02]  /*16e650*/  LOP3.LUT P0, RZ, R8.reuse, 0x10000000, RZ, 0xc0, !PT ;  /* 0x1000000008ff7812 */ /* 0x040fe4000780c0ff */
[----:B------:R-:W-:Y:S01]  /*16e660*/  PRMT R10, R11, 0x7772, RZ ;  /* 0x000077720b0a7816 */ /* 0x000fe200000000ff */
[----:B------:R-:W2:Y:S04]  /*16e670*/  LDL.LU.64 R12, [R1+0x2948] ;  /* 0x00294800010c7983 */ /* 0x000ea80000300a00 */
[----:B------:R-:W2:Y:S04]  /*16e680*/  LDL.LU R9, [R1+0x668] ;  /* 0x0006680001097983 */ /* 0x000ea80000300800 */
[----:B------:R-:W2:Y:S04]  /*16e690*/  LDL.LU.64 R24, [R1+0x2940] ;  /* 0x0029400001187983 */ /* 0x000ea80000300a00 */
[----:B------:R0:W-:Y:S01]  /*16e6a0*/  @P0 STG.E.U8 desc[UR6][R6.64], R10 ;  /* 0x0000000a06000986 */ /* 0x0001e2000c101106 */
[----:B------:R-:W-:-:S03]  /*16e6b0*/  LOP3.LUT P0, RZ, R8, 0x8000000, RZ, 0xc0, !PT ;  /* 0x0800000008ff7812 */ /* 0x000fc6000780c0ff */
[----:B------:R-:W2:Y:S04]  /*16e6c0*/  LDL.LU.64 R28, [R1+0x2978] ;  /* 0x00297800011c7983 */ /* 0x000ea80000300a00 */
[----:B------:R-:W2:Y:S01]  /*16e6d0*/  LDL.LU R17, [R1+0x658] ;  /* 0x0006580001117983 */ /* 0x000ea20000300800 */
[----:B0-----:R-:W-:-:S03]  /*16e6e0*/  PRMT R10, R11, 0x7773, RZ ;  /* 0x000077730b0a7816 */ /* 0x001fc600000000ff */
[----:B------:R-:W2:Y:S04]  /*16e6f0*/  LDL.LU.64 R26, [R1+0x2970] ;  /* 0x00297000011a7983 */ /* 0x000ea80000300a00 */
[----:B----4-:R3:W-:Y:S01]  /*16e700*/  @P0 STG.E.U8 desc[UR6][R14.64], R10 ;  /* 0x0000000a0e000986 */ /* 0x0107e2000c101106 */
[----:B------:R-:W-:-:S03]  /*16e710*/  LOP3.LUT P0, RZ, R8, 0x4000000, RZ, 0xc0, !PT ;  /* 0x0400000008ff7812 */ /* 0x000fc6000780c0ff */
[----:B------:R-:W4:Y:S04]  /*16e720*/  LDL.LU.64 R22, [R1+0x2968] ;  /* 0x0029680001167983 */ /* 0x000f280000300a00 */
[----:B------:R-:W4:Y:S01]  /*16e730*/  LDL.LU.64 R2, [R1+0x2960] ;  /* 0x0029600001027983 */ /* 0x000f220000300a00 */
[----:B---3--:R-:W-:-:S03]  /*16e740*/  PRMT R10, R0, 0x7770, RZ ;  /* 0x00007770000a7816 */ /* 0x008fc600000000ff */
[----:B------:R-:W3:Y:S04]  /*16e750*/  LDL.LU.64 R4, [R1+0x2958] ;  /* 0x0029580001047983 */ /* 0x000ee80000300a00 */
[----:B------:R-:W3:Y:S04]  /*16e760*/  LDL.LU.64 R6, [R1+0x2990] ;  /* 0x0029900001067983 */ /* 0x000ee80000300a00 */
[----:B------:R-:W3:Y:S04]  /*16e770*/  LDL.LU.64 R14, [R1+0x2988] ;  /* 0x00298800010e7983 */ /* 0x000ee80000300a00 */
        /* <DEDUP_REMOVED lines=27> */
[----:B----4-:R0:W-:Y:S02]  /*16e930*/  @P2 STG.E.U8 desc[UR6][R22.64], R10 ;  /* 0x0000000a16002986 */ /* 0x0101e4000c101106 */
[----:B0-----:R-:W-:-:S05]  /*16e940*/  PRMT R10, R17, 0x7770, RZ ;  /* 0x00007770110a7816 */ /* 0x001fca00000000ff */
[----:B------:R0:W-:Y:S02]  /*16e950*/  @P3 STG.E.U8 desc[UR6][R2.64], R10 ;  /* 0x0000000a02003986 */ /* 0x0001e4000c101106 */
[----:B0-----:R-:W-:-:S05]  /*16e960*/  PRMT R10, R17, 0x7771, RZ ;  /* 0x00007771110a7816 */ /* 0x001fca00000000ff */
[----:B---3--:R0:W-:Y:S02]  /*16e970*/  @P4 STG.E.U8 desc[UR6][R4.64], R10 ;  /* 0x0000000a04004986 */ /* 0x0081e4000c101106 */
[----:B0-----:R-:W-:-:S05]  /*16e980*/  PRMT R10, R17, 0x7772, RZ ;  /* 0x00007772110a7816 */ /* 0x001fca00000000ff */
[----:B------:R0:W-:Y:S02]  /*16e990*/  @P5 STG.E.U8 desc[UR6][R6.64], R10 ;  /* 0x0000000a06005986 */ /* 0x0001e4000c101106 */
[----:B0-----:R-:W-:Y:S02]  /*16e9a0*/  PRMT R10, R17, 0x7773, RZ ;  /* 0x00007773110a7816 */ /* 0x001fe400000000ff */
[----:B------:R-:W2:Y:S04]  /*16e9b0*/  LDL.LU.64 R6, [R1+0x2980] ;  /* 0x0029800001067983 */ /* 0x000ea80000300a00 */
[----:B------:R-:W3:Y:S04]  /*16e9c0*/  LDL.LU.64 R28, [R1+0x29b8] ;  /* 0x0029b800011c7983 */ /* 0x000ee80000300a00 */
[----:B------:R0:W-:Y:S04]  /*16e9d0*/  @P6 STG.E.U8 desc[UR6][R14.64], R10 ;  /* 0x0000000a0e006986 */ /* 0x0001e8000c101106 */
[----:B------:R-:W4:Y:S04]  /*16e9e0*/  LDL.LU.64 R26, [R1+0x29b0] ;  /* 0x0029b000011a7983 */ /* 0x000f280000300a00 */
[----:B0-----:R-:W2:Y:S01]  /*16e9f0*/  LDL.LU R14, [R1+0x68c] ;  /* 0x00068c00010e7983 */ /* 0x001ea20000300800 */
[----:B------:R-:W-:-:S03]  /*16ea00*/  LOP3.LUT P3, RZ, R19, 0x400, RZ, 0xc0, !PT ;  /* 0x0000040013ff7812 */ /* 0x000fc6000786c0ff */
[----:B------:R-:W4:Y:S04]  /*16ea10*/  LDL.LU.64 R22, [R1+0x29a8] ;  /* 0x0029a80001167983 */ /* 0x000f280000300a00 */
[----:B------:R-:W4:Y:S04]  /*16ea20*/  LDL.LU.64 R2, [R1+0x29a0] ;  /* 0x0029a00001027983 */ /* 0x000f280000300a00 */
[----:B------:R-:W4:Y:S04]  /*16ea30*/  LDL.LU R15, [R1+0x67c] ;  /* 0x00067c00010f7983 */ /* 0x000f280000300800 */
[----:B------:R-:W4:Y:S01]  /*16ea40*/  LDL.LU.64 R4, [R1+0x2998] ;  /* 0x0029980001047983 */ /* 0x000f220000300a00 */
[----:B--2---:R-:W-:-:S05]  /*16ea50*/  PRMT R10, R14, 0x7770, RZ ;  /* 0x000077700e0a7816 */ /* 0x004fca00000000ff */
[----:B------:R0:W-:Y:S04]  /*16ea60*/  @P3 STG.E.U8 desc[UR6][R6.64], R10 ;  /* 0x0000000a06003986 */ /* 0x0001e8000c101106 */
[----:B0-----:R-:W2:Y:S04]  /*16ea70*/  LDL.LU.64 R6, [R1+0x29d0] ;  /* 0x0029d00001067983 */ /* 0x001ea80000300a00 */
[----:B------:R-:W3:Y:S04]  /*16ea80*/  LDL.LU R17, [R1+0x66c] ;  /* 0x00066c0001117983 */ /* 0x000ee80000300800 */
[----:B---3--:R0:W-:Y:S04]  /*16ea90*/  STL.64 [R1+0x6488], R16 ;  /* 0x0064881001007387 */ /* 0x0081e80000100a00 */
[----:B0-----:R-:W3:Y:S04]  /*16eaa0*/  LDL.LU.64 R16, [R1+0x29c8] ;  /* 0x0029c80001107983 */ /* 0x001ee80000300a00 */
[----:B------:R-:W4:Y:S01]  /*16eab0*/  LDL.LU.64 R20, [R1+0x29f0] ;  /* 0x0029f00001147983 */ /* 0x000f220000300a00 */
        /* <DEDUP_REMOVED lines=15> */
[----:B------:R-:W-:Y:S01]  /*16ebb0*/  LOP3.LUT P0, RZ, R19, 0x20000, RZ, 0xc0, !PT ;  /* 0x0002000013ff7812 */ /* 0x000fe2000780c0ff */
[----:B----4-:R0:W-:Y:S04]  /*16ebc0*/  STL.64 [R1+0x6478], R20 ;  /* 0x0064781401007387 */ /* 0x0101e80000100a00 */
[----:B0-----:R-:W4:Y:S01]  /*16ebd0*/  LDL.LU.64 R20, [R1+0x29f8] ;  /* 0x0029f80001147983 */ /* 0x001f220000300a00 */
[----:B------:R-:W-:-:S07]  /*16ebe0*/  LOP3.LUT R8, R8, 0xfffbffff, RZ, 0xc0, !PT ;  /* 0xfffbffff08087812 */ /* 0x000fce00078ec0ff */
[----:B------:R-:W-:Y:S02]  /*16ebf0*/  @P0 LOP3.LUT R8, R8, 0x40000, RZ, 0xfc, !PT ;  /* 0x0004000008080812 */ /* 0x000fe400078efcff */
[C---:B------:R-:W-:Y:S02]  /*16ec00*/  LOP3.LUT P0, RZ, R19.reuse, 0x10000, RZ, 0xc0, !PT ;  /* 0x0001000013ff7812 */ /* 0x040fe4000780c0ff */
        /* <DEDUP_REMOVED lines=23> */
[----:B------:R-:W-:Y:S02]  /*16ed80*/  LOP3.LUT P0, RZ, R8, 0x40000, RZ, 0xc0, !PT ;  /* 0x0004000008ff7812 */ /* 0x000fe4000780c0ff */
[----:B0-----:R-:W-:-:S11]  /*16ed90*/  PRMT R10, R15, 0x7773, RZ ;  /* 0x000077730f0a7816 */ /* 0x001fd600000000ff */
[----:B---3--:R-:W-:Y:S04]  /*16eda0*/  @P0 STG.E.U8 desc[UR6][R16.64], R10 ;  /* 0x0000000a10000986 */ /* 0x008fe8000c101106 */
[----:B----4-:R0:W-:Y:S04]  /*16edb0*/  STL.64 [R1+0x6480], R20 ;  /* 0x0064801401007387 */ /* 0x0101e80000100a00 */
[----:B0-----:R-:W2:Y:S04]  /*16edc0*/  LDL.LU.64 R20, [R1+0x29c0] ;  /* 0x0029c00001147983 */ /* 0x001ea80000300a00 */
[----:B------:R-:W3:Y:S04]  /*16edd0*/  LDL.LU.64 R12, [R1+0x29e8] ;  /* 0x0029e800010c7983 */ /* 0x000ee80000300a00 */
[----:B------:R-:W4:Y:S04]  /*16ede0*/  LDL.LU.64 R24, [R1+0x29e0] ;  /* 0x0029e00001187983 */ /* 0x000f280000300a00 */
[----:B------:R-:W4:Y:S04]  /*16edf0*/  LDL.LU.64 R28, [R1+0x29d8] ;  /* 0x0029d800011c7983 */ /* 0x000f280000300a00 */
[----:B------:R-:W4:Y:S04]  /*16ee00*/  LDL.LU.64 R26, [R1+0x2a10] ;  /* 0x002a1000011a7983 */ /* 0x000f280000300a00 */
[----:B------:R-:W4:Y:S04]  /*16ee10*/  LDL.LU.64 R22, [R1+0x2a08] ;  /* 0x002a080001167983 */ /* 0x000f280000300a00 */
[----:B------:R-:W4:Y:S04]  /*16ee20*/  LDL.LU R14, [R1+0x640] ;  /* 0x00064000010e7983 */ /* 0x000f280000300800 */
[----:B------:R-:W4:Y:S04]  /*16ee30*/  LDL.LU.64 R2, [R1+0x2a00] ;  /* 0x002a000001027983 */ /* 0x000f280000300a00 */
[----:B------:R-:W4:Y:S04]  /*16ee40*/  LDL.LU.64 R4, [R1+0x2a38] ;  /* 0x002a380001047983 */ /* 0x000f280000300a00 */
[----:B------:R-:W4:Y:S04]  /*16ee50*/  LDL.LU.64 R6, [R1+0x2a30] ;  /* 0x002a300001067983 */ /* 0x000f280000300a00 */
[----:B------:R-:W2:Y:S01]  /*16ee60*/  LDL.LU.64 R16, [R1+0x6488] ;  /* 0x0064880001107983 */ /* 0x000ea20000300a00 */
[----:B------:R-:W-:-:S02]  /*16ee70*/  LOP3.LUT P0, RZ, R8, 0x20000, RZ, 0xc0, !PT ;  /* 0x0002000008ff7812 */ /* 0x000fc4000780c0ff */
[----:B--2---:R-:W-:-:S11]  /*16ee80*/  PRMT R10, R17, 0x7770, RZ ;  /* 0x00007770110a7816 */ /* 0x004fd600000000ff */
[----:B------:R0:W-:Y:S04]  /*16ee90*/  @P0 STG.E.U8 desc[UR6][R20.64], R10 ;  /* 0x0000000a14000986 */ /* 0x0001e8000c101106 */
[----:B0-----:R-:W2:Y:S01]  /*16eea0*/  LDL.LU.64 R20, [R1+0x6480] ;  /* 0x0064800001147983 */ /* 0x001ea20000300a00 */
[----:B------:R-:W-:Y:S02]  /*16eeb0*/  LOP3.LUT P0, RZ, R8, 0x10000, RZ, 0xc0, !PT ;  /* 0x0001000008ff7812 */ /* 0x000fe4000780c0ff */
        /* <DEDUP_REMOVED lines=11> */
[----:B------:R-:W-:Y:S01]  /*16ef70*/  IMAD.MOV.U32 R15, RZ, RZ, R16 ;  /* 0x000000ffff0f7224 */ /* 0x000fe200078e0010 */
[----:B--2---:R0:W-:Y:S01]  /*16ef80*/  @P0 STG.E.U8 desc[UR6][R20.64], R10 ;  /* 0x0000000a14000986 */ /* 0x0041e2000c101106 */
[----:B------:R-:W-:Y:S02]  /*16ef90*/  LOP3.LUT P0, RZ, R8, 0x4000, RZ, 0xc0, !PT ;  /* 0x0000400008ff7812 */ /* 0x000fe4000780c0ff */
[----:B0-----:R-:W-:-:S11]  /*16efa0*/  PRMT R10, R17, 0x7773, RZ ;  /* 0x00007773110a7816 */ /* 0x001fd600000000ff */
[----:B---3--:R0:W-:Y:S01]  /*16efb0*/  @P0 STG.E.U8 desc[UR6][R12.64], R10 ;  /* 0x0000000a0c000986 */ /* 0x0081e2000c101106 */
[----:B------:R-:W-:Y:S02]  /*16efc0*/  LOP3.LUT P0, RZ, R8, 0x2000, RZ, 0xc0, !PT ;  /* 0x0000200008ff7812 */ /* 0x000fe4000780c0ff */
[----:B0-----:R-:W-:-:S11]  /*16efd0*/  PRMT R10, R18, 0x7770, RZ ;  /* 0x00007770120a7816 */ /* 0x001fd600000000ff */
[----:B----4-:R0:W-:Y:S02]  /*16efe0*/  @P0 STG.E.U8 desc[UR6][R24.64], R10 ;  /* 0x0000000a18000986 */ /* 0x0101e4000c101106 */
[----:B0-----:R-:W-:-:S05]  /*16eff0*/  PRMT R10, R18, 0x7771, RZ ;  /* 0x00007771120a7816 */ /* 0x001fca00000000ff */
[----:B------:R0:W-:Y:S02]  /*16f000*/  @P1 STG.E.U8 desc[UR6][R28.64], R10 ;  /* 0x0000000a1c001986 */ /* 0x0001e4000c101106 */
[----:B0-----:R-:W-:-:S05]  /*16f010*/  PRMT R10, R18, 0x7772, RZ ;  /* 0x00007772120a7816 */ /* 0x001fca00000000ff */
[----:B------:R0:W-:Y:S02]  /*16f020*/  @P2 STG.E.U8 desc[UR6][R26.64], R10 ;  /* 0x0000000a1a002986 */ /* 0x0001e4000c101106 */
[----:B0-----:R-:W-:Y:S02]  /*16f030*/  PRMT R10, R18, 0x7773, RZ ;  /* 0x00007773120a7816 */ /* 0x001fe400000000ff */
[----:B------:R-:W2:Y:S04]  /*16f040*/  LDL.LU R18, [R1+0x6470] ;  /* 0x0064700001127983 */ /* 0x000ea80000300800 */
[----:B------:R0:W-:Y:S02]  /*16f050*/  @P3 STG.E.U8 desc[UR6][R22.64], R10 ;  /* 0x0000000a16003986 */ /* 0x0001e4000c101106 */
[----:B0-----:R-:W-:-:S05]  /*16f060*/  PRMT R10, R14, 0x7770, RZ ;  /* 0x000077700e0a7816 */ /* 0x001fca00000000ff */
        /* <DEDUP_REMOVED lines=11> */
[----:B------:R-:W-:Y:S01]  /*16f120*/  LOP3.LUT P4, RZ, R19, 0x40000000, RZ, 0xc0, !PT ;  /* 0x4000000013ff7812 */ /* 0x000fe2000788c0ff */
[----:B------:R-:W2:Y:S01]  /*16f130*/  LDL.LU.64 R2, [R1+0x2a48] ;  /* 0x002a480001027983 */ /* 0x000ea20000300a00 */
[----:B------:R-:W-:-:S03]  /*16f140*/  PRMT R10, R14, 0x7773, RZ ;  /* 0x000077730e0a7816 */ /* 0x000fc600000000ff */
[----:B------:R-:W2:Y:S04]  /*16f150*/  LDL.LU R0, [R1+0x620] ;  /* 0x0006200001007983 */ /* 0x000ea80000300800 */
[----:B------:R-:W-:Y:S04]  /*16f160*/  STL [R1+0x5fa4], R19 ;  /* 0x005fa41301007387 */ /* 0x000fe80000100800 */
[----:B---3--:R0:W-:Y:S04]  /*16f170*/  @P3 STG.E.U8 desc[UR6][R4.64], R10 ;  /* 0x0000000a04003986 */ /* 0x0081e8000c101106 */
[----:B0-----:R-:W3:Y:S01]  /*16f180*/  LDL.LU.64 R4, [R1+0x2a40] ;  /* 0x002a400001047983 */ /* 0x001ee20000300a00 */
[----:B----4-:R-:W-:-:S05]  /*16f190*/  PRMT R10, R9, 0x7770, RZ ;  /* 0x00007770090a7816 */ /* 0x010fca00000000ff */
[----:B------:R0:W-:Y:S04]  /*16f1a0*/  @P4 STG.E.U8 desc[UR6][R6.64], R10 ;  /* 0x0000000a06004986 */ /* 0x0001e8000c101106 */
[----:B0-----:R-:W4:Y:S04]  /*16f1b0*/  LDL.LU.64 R6, [R1+0x2a78] ;  /* 0x002a780001067983 */ /* 0x001f280000300a00 */
[----:B------:R-:W4:Y:S04]  /*16f1c0*/  LDL.LU R14, [R1+0x610] ;  /* 0x00061000010e7983 */ /* 0x000f280000300800 */
[----:B------:R-:W2:Y:S04]  /*16f1d0*/  LDL.LU.64 R12, [R1+0x2a60] ;  /* 0x002a6000010c7983 */ /* 0x000ea80000300a00 */
[----:B--2---:R0:W-:Y:S04]  /*16f1e0*/  STL.64 [R1+0x6460], R12 ;  /* 0x0064600c01007387 */ /* 0x0041e80000100a00 */
[----:B0-----:R-:W2:Y:S01]  /*16f1f0*/  LDL.LU.64 R12, [R1+0x2a68] ;  /* 0x002a6800010c7983 */ /* 0x001ea20000300a00 */
        /* <DEDUP_REMOVED lines=17> */
[----:B--2---:R0:W-:Y:S04]  /*16f310*/  STL.64 [R1+0x6468], R12 ;  /* 0x0064680c01007387 */ /* 0x0041e80000100a00 */
[----:B0-----:R-:W2:Y:S06]  /*16f320*/  LDL.LU.64 R12, [R1+0x2a70] ;  /* 0x002a7000010c7983 */ /* 0x001eac0000300a00 */
[----:B------:R-:W-:-:S02]  /*16f330*/  @P0 LOP3.LUT R8, R8, 0x400, RZ, 0xfc, !PT ;  /* 0x0000040008080812 */ /* 0x000fc400078efcff */
[----:B------:R-:W-:Y:S02]  /*16f340*/  LOP3.LUT P0, RZ, R18, 0x8, RZ, 0xc0, !PT ;  /* 0x0000000812ff7812 */ /* 0x000fe4000780c0ff */
[----:B------:R-:W-:Y:S02]  /*16f350*/  LOP3.LUT R8, R8, 0xfffff7ff, RZ, 0xc0, !PT ;  /* 0xfffff7ff08087812 */ /* 0x000fe400078ec0ff */
[----:B------:R-:W-:-:S09]  /*16f360*/  LOP3.LUT P5, RZ, R19, 0x80000000, RZ, 0xc0, !PT ;  /* 0x8000000013ff7812 */ /* 0x000fd200078ac0ff */
[----:B------:R-:W-:Y:S02]  /*16f370*/  @P0 LOP3.LUT R8, R8, 0x800, RZ, 0xfc, !PT ;  /* 0x0000080008080812 */ /* 0x000fe400078efcff */
[C---:B------:R-:W-:Y:S02]  /*16f380*/  LOP3.LUT P0, RZ, R18.reuse, 0x4, RZ, 0xc0, !PT ;  /* 0x0000000412ff7812 */ /* 0x040fe4000780c0ff */
[----:B------:R-:W-:Y:S02]  /*16f390*/  LOP3.LUT P6, RZ, R18, 0x1, RZ, 0xc0, !PT ;  /* 0x0000000112ff7812 */ /* 0x000fe400078cc0ff */
[----:B------:R-:W-:Y:S02]  /*16f3a0*/  LOP3.LUT R8, R8, 0xffffefff, RZ, 0xc0, !PT ;  /* 0xffffefff08087812 */ /* 0x000fe400078ec0ff */
[----:B------:R-:W-:-:S05]  /*16f3b0*/  PRMT R10, R9, 0x7771, RZ ;  /* 0x00007771090a7816 */ /* 0x000fca00000000ff */
[----:B------:R0:W-:Y:S02]  /*16f3c0*/  @P5 STG.E.U8 desc[UR6][R22.64], R10 ;  /* 0x0000000a16005986 */ /* 0x0001e4000c101106 */
[----:B------:R-:W-:Y:S02]  /*16f3d0*/  @P0 LOP3.LUT R8, R8, 0x1000, RZ, 0xfc, !PT ;  /* 0x0000100008080812 */ /* 0x000fe400078efcff */
[----:B------:R-:W-:Y:S02]  /*16f3e0*/  LOP3.LUT P0, RZ, R18, 0x2, RZ, 0xc0, !PT ;  /* 0x0000000212ff7812 */ /* 0x000fe4000780c0ff */
[----:B0-----:R-:W-:-:S05]  /*16f3f0*/  PRMT R10, R9, 0x7772, RZ ;  /* 0x00007772090a7816 */ /* 0x001fca00000000ff */
[----:B------:R0:W-:Y:S02]  /*16f400*/  @P6 STG.E.U8 desc[UR6][R16.64], R10 ;  /* 0x0000000a10006986 */ /* 0x0001e4000c101106 */
[----:B0-----:R-:W-:Y:S02]  /*16f410*/  PRMT R10, R9, 0x7773, RZ ;  /* 0x00007773090a7816 */ /* 0x001fe400000000ff */
[----:B------:R-:W2:Y:S04]  /*16f420*/  LDL.LU.64 R16, [R1+0x2a58] ;  /* 0x002a580001107983 */ /* 0x000ea80000300a00 */
[----:B------:R0:W-:Y:S01]  /*16f430*/  @P0 STG.E.U8 desc[UR6][R2.64], R10 ;  /* 0x0000000a02000986 */ /* 0x0001e2000c101106 */
[----:B------:R-:W-:-:S03]  /*16f440*/  LOP3.LUT P0, RZ, R8, 0x1000, RZ, 0xc0, !PT ;  /* 0x0000100008ff7812 */ /* 0x000fc6000780c0ff */
[----:B------:R-:W2:Y:S04]  /*16f450*/  LDL.LU.64 R20, [R1+0x2a90] ;  /* 0x002a900001147983 */ /* 0x000ea80000300a00 */
[----:B------:R-:W2:Y:S01]  /*16f460*/  LDL.LU.64 R24, [R1+0x2a88] ;  /* 0x002a880001187983 */ /* 0x000ea20000300a00 */
[----:B0-----:R-:W-:-:S03]  /*16f470*/  PRMT R10, R0, 0x7770, RZ ;  /* 0x00007770000a7816 */ /* 0x001fc600000000ff */
[----:B------:R-:W2:Y:S04]  /*16f480*/  LDL.LU.64 R28, [R1+0x2a80] ;  /* 0x002a8000011c7983 */ /* 0x000ea80000300a00 */
[----:B---3--:R0:W-:Y:S01]  /*16f490*/  @P0 STG.E.U8 desc[UR6][R4.64], R10 ;  /* 0x0000000a04000986 */ /* 0x0081e2000c101106 */
[----:B------:R-:W-:-:S03]  /*16f4a0*/  LOP3.LUT P0, RZ, R8, 0x800, RZ, 0xc0, !PT ;  /* 0x0000080008ff7812 */ /* 0x000fc6000780c0ff */
[----:B------:R-:W3:Y:S04]  /*16f4b0*/  LDL.LU.64 R26, [R1+0x2ab8] ;  /* 0x002ab800011a7983 */ /* 0x000ee80000300a00 */
[----:B------:R-:W3:Y:S01]  /*16f4c0*/  LDL.LU R9, [R1+0x634] ;  /* 0x0006340001097983 */ /* 0x000ee20000300800 */
[----:B0-----:R-:W-:-:S03]  /*16f4d0*/  PRMT R10, R0, 0x7771, RZ ;  /* 0x00007771000a7816 */ /* 0x001fc600000000ff */
[----:B------:R-:W3:Y:S04]  /*16f4e0*/  LDL.LU.64 R22, [R1+0x2ab0] ;  /* 0x002ab00001167983 */ /* 0x000ee80000300a00 */
[----:B----4-:R0:W-:Y:S01]  /*16f4f0*/  @P0 STG.E.U8 desc[UR6][R6.64], R10 ;  /* 0x0000000a06000986 */ /* 0x0101e2000c101106 */
[----:B------:R-:W-:-:S03]  /*16f500*/  LOP3.LUT P0, RZ, R8, 0x400, RZ, 0xc0, !PT ;  /* 0x0000040008ff7812 */ /* 0x000fc6000780c0ff */
[----:B------:R-:W4:Y:S04]  /*16f510*/  LDL.LU.64 R2, [R1+0x2aa8] ;  /* 0x002aa80001027983 */ /* 0x000f280000300a00 */
[----:B------:R-:W4:Y:S01]  /*16f520*/  LDL.LU.64 R4, [R1+0x2aa0] ;  /* 0x002aa00001047983 */ /* 0x000f220000300a00 */
[----:B0-----:R-:W-:-:S03]  /*16f530*/  PRMT R10, R0, 0x7772, RZ ;  /* 0x00007772000a7816 */ /* 0x001fc600000000ff */
[----:B------:R-:W4:Y:S04]  /*16f540*/  LDL.LU.64 R6, [R1+0x2a98] ;  /* 0x002a980001067983 */ /* 0x000f280000300a00 */
[----:B--2---:R0:W-:Y:S04]  /*16f550*/  @P0 STG.E.U8 desc[UR6][R12.64], R10 ;  /* 0x0000000a0c000986 */ /* 0x0041e8000c101106 */
[----:B0-----:R-:W2:Y:S01]  /*16f560*/  LDL.LU.64 R12, [R1+0x6468] ;  /* 0x00646800010c7983 */ /* 0x001ea20000300a00 */
[----:B------:R-:W-:Y:S02]  /*16f570*/  LOP3.LUT P0, RZ, R8, 0x200, RZ, 0xc0, !PT ;  /* 0x0000020008ff7812 */ /* 0x000fe4000780c0ff */
[----:B------:R-:W-:-:S11]  /*16f580*/  PRMT R10, R0, 0x7773, RZ ;  /* 0x00007773000a7816 */ /* 0x000fd600000000ff */
[----:B--2---:R0:W-:Y:S04]  /*16f590*/  @P0 STG.E.U8 desc[UR6][R12.64], R10 ;  /* 0x0000000a0c000986 */ /* 0x0041e8000c101106 */
[----:B0-----:R-:W2:Y:S01]  /*16f5a0*/  LDL.LU.64 R12, [R1+0x6460] ;  /* 0x00646000010c7983 */ /* 0x001ea20000300a00 */
[----:B------:R-:W-:Y:S02]  /*16f5b0*/  LOP3.LUT P0, RZ, R8, 0x100, RZ, 0xc0, !PT ;  /* 0x0000010008ff7812 */ /* 0x000fe4000780c0ff */
[----:B------:R-:W-:-:S11]  /*16f5c0*/  PRMT R10, R14, 0x7770, RZ ;  /* 0x000077700e0a7816 */ /* 0x000fd600000000ff */
[----:B--2---:R0:W-:Y:S01]  /*16f5d0*/  @P0 STG.E.U8 desc[UR6][R12.64], R10 ;  /* 0x0000000a0c000986 */ /* 0x0041e2000c101106 */
[----:B------:R-:W-:Y:S02]  /*16f5e0*/  LOP3.LUT P0, RZ, R8, 0x80, RZ, 0xc0, !PT ;  /* 0x0000008008ff7812 */ /* 0x000fe4000780c0ff */
[----:B0-----:R-:W-:Y:S01]  /*16f5f0*/  PRMT R10, R14, 0x7771, RZ ;  /* 0x000077710e0a7816 */ /* 0x001fe200000000ff */
[----:B------:R-:W2:Y:S10]  /*16f600*/  LDL.LU R12, [R1+0x6458] ;  /* 0x00645800010c7983 */ /* 0x000eb40000300800 */
[----:B------:R0:W-:Y:S04]  /*16f610*/  @P0 STG.E.U8 desc[UR6][R16.64], R10 ;  /* 0x0000000a10000986 */ /* 0x0001e8000c101106 */
[----:B0-----:R-:W3:Y:S01]  /*16f620*/  LDL.LU.64 R16, [R1+0x6450] ;  /* 0x0064500001107983 */ /* 0x001ee20000300a00 */
[----:B------:R-:W-:-:S02]  /*16f630*/  LOP3.LUT P0, RZ, R8, 0x40, RZ, 0xc0, !PT ;  /* 0x0000004008ff7812 */ /* 0x000fc4000780c0ff */
[----:B------:R-:W-:Y:S02]  /*16f640*/  PRMT R10, R14, 0x7772, RZ ;  /* 0x000077720e0a7816 */ /* 0x000fe400000000ff */
[----:B------:R-:W-:-:S09]  /*16f650*/  LOP3.LUT P1, RZ, R18, 0x400, RZ, 0xc0, !PT ;  /* 0x0000040012ff7812 */ /* 0x000fd2000782c0ff */
[----:B------:R0:W-:Y:S01]  /*16f660*/  @P0 STG.E.U8 desc[UR6][R20.64], R10 ;  /* 0x0000000a14000986 */ /* 0x0001e2000c101106 */
[----:B------:R-:W-:Y:S02]  /*16f670*/  LOP3.LUT P0, RZ, R8, 0x20, RZ, 0xc0, !PT ;  /* 0x0000002008ff7812 */ /* 0x000fe4000780c0ff */
[----:B------:R-:W-:Y:S02]  /*16f680*/  LOP3.LUT P2, RZ, R18, 0x800, RZ, 0xc0, !PT ;  /* 0x0000080012ff7812 */ /* 0x000fe4000784c0ff */
[----:B0-----:R-:W-:-:S09]  /*16f690*/  PRMT R10, R14, 0x7773, RZ ;  /* 0x000077730e0a7816 */ /* 0x001fd200000000ff */
[----:B------:R3:W-:Y:S01]  /*16f6a0*/  @P0 STG.E.U8 desc[UR6][R24.64], R10 ;  /* 0x0000000a18000986 */ /* 0x0007e2000c101106 */
[C---:B------:R-:W-:Y:S02]  /*16f6b0*/  LOP3.LUT P3, RZ, R18.reuse, 0x1000, RZ, 0xc0, !PT ;  /* 0x0000100012ff7812 */ /* 0x040fe4000786c0ff */
[C---:B------:R-:W-:Y:S02]  /*16f6c0*/  LOP3.LUT P4, RZ, R18.reuse, 0x2000, RZ, 0xc0, !PT ;  /* 0x0000200012ff7812 */ /* 0x040fe4000788c0ff */
[C---:B------:R-:W-:Y:S02]  /*16f6d0*/  LOP3.LUT P5, RZ, R18.reuse, 0x4000, RZ, 0xc0, !PT ;  /* 0x0000400012ff7812 */ /* 0x040fe400078ac0ff */
        /* <DEDUP_REMOVED lines=10> */
[----:B----4-:R0:W-:Y:S02]  /*16f780*/  @P4 STG.E.U8 desc[UR6][R2.64], R10 ;  /* 0x0000000a02004986 */ /* 0x0101e4000c101106 */
[----:B0-----:R-:W-:-:S05]  /*16f790*/  PRMT R10, R9, 0x7770, RZ ;  /* 0x00007770090a7816 */ /* 0x001fca00000000ff */
[----:B------:R0:W-:Y:S02]  /*16f7a0*/  @P5 STG.E.U8 desc[UR6][R4.64], R10 ;  /* 0x0000000a04005986 */ /* 0x0001e4000c101106 */
[----:B0-----:R-:W-:Y:S02]  /*16f7b0*/  PRMT R10, R9, 0x7771, RZ ;  /* 0x00007771090a7816 */ /* 0x001fe400000000ff */
[----:B------:R-:W4:Y:S04]  /*16f7c0*/  LDL.LU.64 R4, [R1+0x2ad0] ;  /* 0x002ad00001047983 */ /* 0x000f280000300a00 */
[----:B------:R0:W-:Y:S04]  /*16f7d0*/  @P6 STG.E.U8 desc[UR6][R6.64], R10 ;  /* 0x0000000a06006986 */ /* 0x0001e8000c101106 */
[----:B0-----:R-:W3:Y:S01]  /*16f7e0*/  LDL.LU.64 R6, [R1+0x2ac8] ;  /* 0x002ac80001067983 */ /* 0x001ee20000300a00 */
[----:B--2---:R-:W-:-:S02]  /*16f7f0*/  LOP3.LUT R12, R12, 0xdfffffff, RZ, 0xc0, !PT ;  /* 0xdfffffff0c0c7812 */ /* 0x004fc400078ec0ff */
[----:B------:R-:W-:Y:S01]  /*16f800*/  LOP3.LUT R8, R8, 0xfffffffe, RZ, 0xc0, !PT ;  /* 0xfffffffe08087812 */ /* 0x000fe200078ec0ff */
[----:B------:R-:W2:Y:S01]  /*16f810*/  LDL.LU.64 R26, [R1+0x2ac0] ;  /* 0x002ac000011a7983 */ /* 0x000ea20000300a00 */
[----:B------:R-:W-:Y:S02]  /*16f820*/  @P0 LOP3.LUT R12, R12, 0x20000000, RZ, 0xfc, !PT ;  /* 0x200000000c0c0812 */ /* 0x000fe400078efcff */
[----:B------:R-:W-:Y:S01]  /*16f830*/  LOP3.LUT P0, RZ, R18, 0x8000000, RZ, 0xc0, !PT ;  /* 0x0800000012ff7812 */ /* 0x000fe2000780c0ff */
[----:B------:R-:W2:Y:S01]  /*16f840*/  LDL.LU.64 R22, [R1+0x2af8] ;  /* 0x002af80001167983 */ /* 0x000ea20000300a00 */
[----:B------:R-:W-:Y:S02]  /*16f850*/  LOP3.LUT R12, R12, 0xbfffffff, RZ, 0xc0, !PT ;  /* 0xbfffffff0c0c7812 */ /* 0x000fe400078ec0ff */
[C---:B------:R-:W-:Y:S01]  /*16f860*/  LOP3.LUT P3, RZ, R18.reuse, 0x10000, RZ, 0xc0, !PT ;  /* 0x0001000012ff7812 */ /* 0x040fe2000786c0ff */
[----:B------:R-:W2:Y:S01]  /*16f870*/  LDL.LU.64 R2, [R1+0x2af0] ;  /* 0x002af00001027983 */ /* 0x000ea20000300a00 */
[----:B------:R-:W-:-:S02]  /*16f880*/  LOP3.LUT P4, RZ, R18, 0x20000, RZ, 0xc0, !PT ;  /* 0x0002000012ff7812 */ /* 0x000fc4000788c0ff */
[----:B------:R-:W-:Y:S01]  /*16f890*/  PRMT R10, R9, 0x7772, RZ ;  /* 0x00007772090a7816 */ /* 0x000fe200000000ff */
[----:B------:R-:W2:Y:S04]  /*16f8a0*/  LDL.LU R14, [R1+0x624] ;  /* 0x00062400010e7983 */ /* 0x000ea80000300800 */
[----:B------:R-:W-:Y:S02]  /*16f8b0*/  @P0 LOP3.LUT R12, R12, 0x40000000, RZ, 0xfc, !PT ;  /* 0x400000000c0c0812 */ /* 0x000fe400078efcff */
[----:B------:R-:W-:Y:S02]  /*16f8c0*/  LOP3.LUT P0, RZ, R18, 0x4000000, RZ, 0xc0, !PT ;  /* 0x0400000012ff7812 */ /* 0x000fe4000780c0ff */
[----:B------:R-:W-:-:S11]  /*16f8d0*/  LOP3.LUT R12, R12, 0x7fffffff, RZ, 0xc0, !PT ;  /* 0x7fffffff0c0c7812 */ /* 0x000fd600078ec0ff */
[----:B------:R-:W-:Y:S02]  /*16f8e0*/  @P0 LOP3.LUT R12, R12, 0x80000000, RZ, 0xfc, !PT ;  /* 0x800000000c0c0812 */ /* 0x000fe400078efcff */
        /* <DEDUP_REMOVED lines=13> */
[C---:B------:R-:W-:Y:S02]  /*16f9c0*/  LOP3.LUT P5, RZ, R18.reuse, 0x40000, RZ, 0xc0, !PT ;  /* 0x0004000012ff7812 */ /* 0x040fe400078ac0ff */
[C---:B------:R-:W-:Y:S02]  /*16f9d0*/  LOP3.LUT P6, RZ, R18.reuse, 0x80000, RZ, 0xc0, !PT ;  /* 0x0008000012ff7812 */ /* 0x040fe400078cc0ff */
[----:B------:R-:W-:-:S02]  /*16f9e0*/  LOP3.LUT P1, RZ, R18, 0x20000000, RZ, 0xc0, !PT ;  /* 0x2000000012ff7812 */ /* 0x000fc4000782c0ff */
[----:B------:R-:W-:-:S03]  /*16f9f0*/  LOP3.LUT P2, RZ, R18, 0x40000000, RZ, 0xc0, !PT ;  /* 0x4000000012ff7812 */ /* 0x000fc6000784c0ff */
[----:B------:R-:W-:Y:S02]  /*16fa00*/  @P0 LOP3.LUT R8, R8, 0x10, RZ, 0xfc, !PT ;  /* 0x0000001008080812 */ /* 0x000fe400078efcff */
[C---:B------:R-:W-:Y:S01]  /*16fa10*/  LOP3.LUT P0, RZ, R18.reuse, 0x100000, RZ, 0xc0, !PT ;  /* 0x0010000012ff7812 */ /* 0x040fe2000780c0ff */
[----:B----4-:R0:W-:Y:S01]  /*16fa20*/  @P3 STG.E.U8 desc[UR6][R4.64], R10 ;  /* 0x0000000a04003986 */ /* 0x0101e2000c101106 */
[----:B------:R-:W-:Y:S02]  /*16fa30*/  LOP3.LUT P3, RZ, R18, 0x80000000, RZ, 0xc0, !PT ;  /* 0x8000000012ff7812 */ /* 0x000fe4000786c0ff */
[----:B0-----:R-:W-:Y:S01]  /*16fa40*/  PRMT R10, R9, 0x7773, RZ ;  /* 0x00007773090a7816 */ /* 0x001fe200000000ff */
[----:B------:R-:W4:Y:S04]  /*16fa50*/  LDL.LU.64 R4, [R1+0x2ae8] ;  /* 0x002ae80001047983 */ /* 0x000f280000300a00 */
[----:B------:R-:W4:Y:S04]  /*16fa60*/  LDL.LU R13, [R1+0x614] ;  /* 0x00061400010d7983 */ /* 0x000f280000300800 */
[----:B---3--:R0:W-:Y:S04]  /*16fa70*/  @P4 STG.E.U8 desc[UR6][R6.64], R10 ;  /* 0x0000000a06004986 */ /* 0x0081e8000c101106 */
[----:B0-----:R-:W3:Y:S04]  /*16fa80*/  LDL.LU.64 R6, [R1+0x2ae0] ;  /* 0x002ae00001067983 */ /* 0x001ee80000300a00 */
[----:B------:R0:W-:Y:S04]  /*16fa90*/  STL [R1+0x5ff0], R18 ;  /* 0x005ff01201007387 */ /* 0x0001e80000100800 */
[----:B------:R-:W3:Y:S04]  /*16faa0*/  LDL.LU R0, [R1+0x648] ;  /* 0x0006480001007983 */ /* 0x000ee80000300800 */
[----:B0-----:R-:W2:Y:S04]  /*16fab0*/  LDL.LU.64 R18, [R1+0x2b00] ;  /* 0x002b000001127983 */ /* 0x001ea80000300a00 */
        /* <DEDUP_REMOVED lines=15> */
[----:B----4-:R0:W-:Y:S01]  /*16fbb0*/  @P0 STG.E.U8 desc[UR6][R4.64], R10 ;  /* 0x0000000a04000986 */ /* 0x0101e2000c101106 */
[----:B------:R-:W-:-:S03]  /*16fbc0*/  LOP3.LUT P0, RZ, R8, 0x8, RZ, 0xc0, !PT ;  /* 0x0000000808ff7812 */ /* 0x000fc6000780c0ff */
[----:B------:R-:W4:Y:S04]  /*16fbd0*/  LDL.LU.64 R28, [R1+0x2b28] ;  /* 0x002b2800011c7983 */ /* 0x000f280000300a00 */
[----:B------:R-:W4:Y:S01]  /*16fbe0*/  LDL.LU.64 R26, [R1+0x2b20] ;  /* 0x002b2000011a7983 */ /* 0x000f220000300a00 */
[----:B0-----:R-:W-:-:S03]  /*16fbf0*/  PRMT R10, R13, 0x7770, RZ ;  /* 0x000077700d0a7816 */ /* 0x001fc600000000ff */
[----:B------:R-:W4:Y:S04]  /*16fc00*/  LDL.LU.64 R22, [R1+0x2b18] ;  /* 0x002b180001167983 */ /* 0x000f280000300a00 */
[----:B---3--:R0:W-:Y:S01]  /*16fc10*/  @P0 STG.E.U8 desc[UR6][R6.64], R10 ;  /* 0x0000000a06000986 */ /* 0x0081e2000c101106 */
[----:B------:R-:W-:-:S03]  /*16fc20*/  LOP3.LUT P0, RZ, R8, 0x4, RZ, 0xc0, !PT ;  /* 0x0000000408ff7812 */ /* 0x000fc6000780c0ff */
[----:B------:R-:W3:Y:S04]  /*16fc30*/  LDL.LU.64 R2, [R1+0x2b50] ;  /* 0x002b500001027983 */ /* 0x000ee80000300a00 */
[----:B------:R-:W3:Y:S01]  /*16fc40*/  LDL.LU.64 R4, [R1+0x2b48] ;  /* 0x002b480001047983 */ /* 0x000ee20000300a00 */
[----:B0-----:R-:W-:-:S03]  /*16fc50*/  PRMT R10, R13, 0x7771, RZ ;  /* 0x000077710d0a7816 */ /* 0x001fc600000000ff */
[----:B------:R-:W3:Y:S04]  /*16fc60*/  LDL.LU R14, [R1+0x628] ;  /* 0x00062800010e7983 */ /* 0x000ee80000300800 */
[----:B------:R-:W3:Y:S04]  /*16fc70*/  LDL.LU.64 R6, [R1+0x2b40] ;  /* 0x002b400001067983 */ /* 0x000ee80000300a00 */
[----:B--2---:R0:W-:Y:S04]  /*16fc80*/  @P0 STG.E.U8 desc[UR6][R18.64], R10 ;  /* 0x0000000a12000986 */ /* 0x0041e8000c101106 */
[----:B0-----:R-:W2:Y:S01]  /*16fc90*/  LDL.LU.64 R18, [R1+0x6440] ;  /* 0x0064400001127983 */ /* 0x001ea20000300a00 */
[----:B------:R-:W-:-:S02]  /*16fca0*/  LOP3.LUT P0, RZ, R8, 0x2, RZ, 0xc0, !PT ;  /* 0x0000000208ff7812 */ /* 0x000fc4000780c0ff */
[----:B------:R-:W-:-:S11]  /*16fcb0*/  PRMT R10, R13, 0x7772, RZ ;  /* 0x000077720d0a7816 */ /* 0x000fd600000000ff */
[----:B--2---:R0:W-:Y:S04]  /*16fcc0*/  @P0 STG.E.U8 desc[UR6][R18.64], R10 ;  /* 0x0000000a12000986 */ /* 0x0041e8000c101106 */
[----:B0-----:R-:W2:Y:S04]  /*16fcd0*/  LDL.LU.64 R18, [R1+0x6438] ;  /* 0x0064380001127983 */ /* 0x001ea80000300a00 */
[----:B------:R-:W4:Y:S01]  /*16fce0*/  LDL.LU.64 R10, [R1+0x2b08] ;  /* 0x002b0800010a7983 */ /* 0x000f220000300a00 */
[----:B------:R-:W-:Y:S02]  /*16fcf0*/  LOP3.LUT P0, RZ, R8, 0x1, RZ, 0xc0, !PT ;  /* 0x0000000108ff7812 */ /* 0x000fe4000780c0ff */
[----:B------:R-:W-:-:S02]  /*16fd00*/  PRMT R8, R13, 0x7773, RZ ;  /* 0x000077730d087816 */ /* 0x000fc400000000ff */
[C---:B------:R-:W-:Y:S02]  /*16fd10*/  LOP3.LUT P4, RZ, R17.reuse, 0x1, RZ, 0xc0, !PT ;  /* 0x0000000111ff7812 */ /* 0x040fe4000788c0ff */
[C---:B------:R-:W-:Y:S02]  /*16fd20*/  LOP3.LUT P5, RZ, R17.reuse, 0x2, RZ, 0xc0, !PT ;  /* 0x0000000211ff7812 */ /* 0x040fe400078ac0ff */
[----:B------:R-:W-:-:S05]  /*16fd30*/  LOP3.LUT P6, RZ, R17, 0x4, RZ, 0xc0, !PT ;  /* 0x0000000411ff7812 */ /* 0x000fca00078cc0ff */
[----:B----4-:R0:W-:Y:S01]  /*16fd40*/  @P0 STG.E.U8 desc[UR6][R10.64], R8 ;  /* 0x000000080a000986 */ /* 0x0101e2000c101106 */
[----:B------:R-:W-:Y:S02]  /*16fd50*/  LOP3.LUT P0, RZ, R12, 0x80000000, RZ, 0xc0, !PT ;  /* 0x800000000cff7812 */ /* 0x000fe4000780c0ff */
[----:B0-----:R-:W-:-:S11]  /*16fd60*/  PRMT R8, R0, 0x7770, RZ ;  /* 0x0000777000087816 */ /* 0x001fd600000000ff */
[----:B--2---:R0:W-:Y:S01]  /*16fd70*/  @P0 STG.E.U8 desc[UR6][R18.64], R8 ;  /* 0x0000000812000986 */ /* 0x0041e2000c101106 */
        /* <DEDUP_REMOVED lines=13> */
[----:B---3--:R0:W-:Y:S02]  /*16fe50*/  @P4 STG.E.U8 desc[UR6][R2.64], R8 ;  /* 0x0000000802004986 */ /* 0x0081e4000c101106 */
[----:B0-----:R-:W-:Y:S02]  /*16fe60*/  PRMT R8, R9, 0x7773, RZ ;  /* 0x0000777309087816 */ /* 0x001fe400000000ff */
[----:B------:R-:W2:Y:S04]  /*16fe70*/  LDL.LU.64 R2, [R1+0x2b78] ;  /* 0x002b780001027983 */ /* 0x000ea80000300a00 */
[----:B------:R0:W-:Y:S02]  /*16fe80*/  @P5 STG.E.U8 desc[UR6][R4.64], R8 ;  /* 0x0000000804005986 */ /* 0x0001e4000c101106 */
[----:B0-----:R-:W-:-:S05]  /*16fe90*/  PRMT R8, R14, 0x7770, RZ ;  /* 0x000077700e087816 */ /* 0x001fca00000000ff */
[----:B------:R0:W-:Y:S04]  /*16fea0*/  @P6 STG.E.U8 desc[UR6][R6.64], R8 ;  /* 0x0000000806006986 */ /* 0x0001e8000c101106 */
[----:B0-----:R-:W3:Y:S01]  /*16feb0*/  LDL.LU.64 R6, [R1+0x2b70] ;  /* 0x002b700001067983 */ /* 0x001ee20000300a00 */
[C---:B------:R-:W-:Y:S02]  /*16fec0*/  LOP3.LUT P3, RZ, R17.reuse, 0x8, RZ, 0xc0, !PT ;  /* 0x0000000811ff7812 */ /* 0x040fe4000786c0ff */
[----:B------:R-:W-:Y:S01]  /*16fed0*/  LOP3.LUT P4, RZ, R17, 0x10, RZ, 0xc0, !PT ;  /* 0x0000001011ff7812 */ /* 0x000fe2000788c0ff */
[----:B------:R-:W4:Y:S01]  /*16fee0*/  LDL.LU.64 R28, [R1+0x2b68] ;  /* 0x002b6800011c7983 */ /* 0x000f220000300a00 */
[----:B------:R-:W-:-:S03]  /*16fef0*/  PRMT R8, R14, 0x7771, RZ ;  /* 0x000077710e087816 */ /* 0x000fc600000000ff */
[----:B------:R-:W4:Y:S04]  /*16ff00*/  LDL.LU.64 R26, [R1+0x2b60] ;  /* 0x002b6000011a7983 */ /* 0x000f280000300a00 */
[----:B------:R-:W4:Y:S04]  /*16ff10*/  LDL.LU.64 R22, [R1+0x2b58] ;  /* 0x002b580001167983 */ /* 0x000f280000300a00 */
[----:B------:R-:W4:Y:S04]  /*16ff20*/  LDL.LU R5, [R1+0x618] ;  /* 0x0006180001057983 */ /* 0x000f280000300800 */
[----:B--2---:R0:W-:Y:S02]  /*16ff30*/  @P3 STG.E.U8 desc[UR6][R2.64], R8 ;  /* 0x0000000802003986 */ /* 0x0041e4000c101106 */
[----:B0-----:R-:W-:-:S02]  /*16ff40*/  PRMT R8, R14, 0x7772, RZ ;  /* 0x000077720e087816 */ /* 0x001fc400000000ff */
[----:B------:R-:W2:Y:S04]  /*16ff50*/  LDL.LU.64 R2, [R1+0x2b90] ;  /* 0x002b900001027983 */ /* 0x000ea80000300a00 */
[----:B------:R-:W2:Y:S04]  /*16ff60*/  LDL.LU R9, [R1+0x64c] ;  /* 0x00064c0001097983 */ /* 0x000ea80000300800 */
[----:B---3--:R0:W-:Y:S04]  /*16ff70*/  @P4 STG.E.U8 desc[UR6][R6.64], R8 ;  /* 0x0000000806004986 */ /* 0x0081e8000c101106 */
[----:B0-----:R-:W3:Y:S04]  /*16ff80*/  LDL.LU.64 R6, [R1+0x2b88] ;  /* 0x002b880001067983 */ /* 0x001ee80000300a00 */
[----:B------:R-:W4:Y:S04]  /*16ff90*/  LDL.LU.64 R10, [R1+0x2bb0] ;  /* 0x002bb000010a7983 */ /* 0x000f280000300a00 */
        /* <DEDUP_REMOVED lines=25> */
[----:B------:R-:W-:-:S09]  /*170130*/  LOP3.LUT P5, RZ, R17, 0x20, RZ, 0xc0, !PT ;  /* 0x0000002011ff7812 */ /* 0x000fd200078ac0ff */
[----:B------:R-:W-:Y:S02]  /*170140*/  @P0 LOP3.LUT R12, R12, 0x8000000, RZ, 0xfc, !PT ;  /* 0x080000000c0c0812 */ /* 0x000fe400078efcff */
[C---:B------:R-:W-:Y:S02]  /*170150*/  LOP3.LUT P0, RZ, R17.reuse, 0x100, RZ, 0xc0, !PT ;  /* 0x0000010011ff7812 */ /* 0x040fe4000780c0ff */
[C---:B------:R-:W-:Y:S02]  /*170160*/  LOP3.LUT P6, RZ, R17.reuse, 0x40, RZ, 0xc0, !PT ;  /* 0x0000004011ff7812 */ /* 0x040fe400078cc0ff */
[----:B------:R-:W-:Y:S02]  /*170170*/  LOP3.LUT R12, R12, 0xefffffff, RZ, 0xc0, !PT ;  /* 0xefffffff0c0c7812 */ /* 0x000fe400078ec0ff */
[----:B------:R-:W-:Y:S02]  /*170180*/  PRMT R8, R14, 0x7773, RZ ;  /* 0x000077730e087816 */ /* 0x000fe400000000ff */
[----:B------:R-:W4:Y:S05]  /*170190*/  LDL.LU R14, [R1+0x63c] ;  /* 0x00063c00010e7983 */ /* 0x000f2a0000300800 */
[----:B------:R-:W-:Y:S01]  /*1701a0*/  @P0 LOP3.LUT R12, R12, 0x10000000, RZ, 0xfc, !PT ;  /* 0x100000000c0c0812 */ /* 0x000fe200078efcff */
[----:B------:R0:W-:Y:S01]  /*1701b0*/  @P5 STG.E.U8 desc[UR6][R28.64], R8 ;  /* 0x000000081c005986 */ /* 0x0001e2000c101106 */
[----:B------:R-:W-:-:S03]  /*1701c0*/  LOP3.LUT P0, RZ, R17, 0x80, RZ, 0xc0, !PT ;  /* 0x0000008011ff7812 */ /* 0x000fc6000780c0ff */
[----:B------:R-:W4:Y:S04]  /*1701d0*/  LDL.LU.64 R20, [R1+0x2ba0] ;  /* 0x002ba00001147983 */ /* 0x000f280000300a00 */
[----:B------:R-:W4:Y:S01]  /*1701e0*/  LDL.LU.64 R24, [R1+0x2b98] ;  /* 0x002b980001187983 */ /* 0x000f220000300a00 */
[----:B0-----:R-:W-:-:S03]  /*1701f0*/  PRMT R8, R5, 0x7770, RZ ;  /* 0x0000777005087816 */ /* 0x001fc600000000ff */
[----:B------:R-:W4:Y:S04]  /*170200*/  LDL.LU.64 R28, [R1+0x2bd0] ;  /* 0x002bd000011c7983 */ /* 0x000f280000300a00 */
[----:B------:R0:W-:Y:S02]  /*170210*/  @P6 STG.E.U8 desc[UR6][R26.64], R8 ;  /* 0x000000081a006986 */ /* 0x0001e4000c101106 */
[----:B0-----:R-:W-:Y:S02]  /*170220*/  PRMT R8, R5, 0x7771, RZ ;  /* 0x0000777105087816 */ /* 0x001fe400000000ff */
[----:B------:R-:W4:Y:S04]  /*170230*/  LDL.LU.64 R26, [R1+0x2bc8] ;  /* 0x002bc800011a7983 */ /* 0x000f280000300a00 */
        /* <DEDUP_REMOVED lines=8> */
[----:B---3--:R0:W-:Y:S01]  /*1702c0*/  @P0 STG.E.U8 desc[UR6][R6.64], R8 ;  /* 0x0000000806000986 */ /* 0x0081e2000c101106 */
[----:B------:R-:W-:-:S03]  /*1702d0*/  LOP3.LUT P0, RZ, R12, 0x4000000, RZ, 0xc0, !PT ;  /* 0x040000000cff7812 */ /* 0x000fc6000780c0ff */
[----:B------:R-:W3:Y:S01]  /*1702e0*/  LDL.LU.64 R4, [R1+0x2bf0] ;  /* 0x002bf00001047983 */ /* 0x000ee20000300a00 */
[----:B0-----:R-:W-:-:S03]  /*1702f0*/  PRMT R8, R9, 0x7770, RZ ;  /* 0x0000777009087816 */ /* 0x001fc600000000ff */
[----:B------:R-:W3:Y:S06]  /*170300*/  LDL.LU.64 R6, [R1+0x2be8] ;  /* 0x002be80001067983 */ /* 0x000eec0000300a00 */
        /* <DEDUP_REMOVED lines=31> */
[----:B--2---:R0:W-:Y:S02]  /*170500*/  @P4 STG.E.U8 desc[UR6][R2.64], R8 ;  /* 0x0000000802004986 */ /* 0x0041e4000c101106 */
[----:B0-----:R-:W-:-:S05]  /*170510*/  PRMT R8, R16, 0x7772, RZ ;  /* 0x0000777210087816 */ /* 0x001fca00000000ff */
[----:B---3--:R0:W-:Y:S02]  /*170520*/  @P5 STG.E.U8 desc[UR6][R4.64], R8 ;  /* 0x0000000804005986 */ /* 0x0081e4000c101106 */
[----:B0-----:R-:W-:Y:S02]  /*170530*/  PRMT R8, R16, 0x7773, RZ ;  /* 0x0000777310087816 */ /* 0x001fe400000000ff */
[----:B------:R-:W2:Y:S04]  /*170540*/  LDL.LU R16, [R1+0x6424] ;  /* 0x0064240001107983 */ /* 0x000ea80000300800 */
[----:B------:R0:W-:Y:S04]  /*170550*/  @P6 STG.E.U8 desc[UR6][R6.64], R8 ;  /* 0x0000000806006986 */ /* 0x0001e8000c101106 */
[----:B------:R-:W3:Y:S04]  /*170560*/  LDL.LU.64 R4, [R1+0x2be0] ;  /* 0x002be00001047983 */ /* 0x000ee80000300a00 */
[----:B0-----:R-:W4:Y:S04]  /*170570*/  LDL.LU.64 R6, [R1+0x2bd8] ;  /* 0x002bd80001067983 */ /* 0x001f280000300a00 */
[----:B------:R-:W2:Y:S04]  /*170580*/  LDL.LU.64 R26, [R1+0x2c10] ;  /* 0x002c1000011a7983 */ /* 0x000ea80000300a00 */
[----:B------:R-:W3:Y:S01]  /*170590*/  LDL.LU R14, [R1+0x61c] ;  /* 0x00061c00010e7983 */ /* 0x000ee20000300800 */
[----:B------:R-:W-:-:S02]  /*1705a0*/  LOP3.LUT P3, RZ, R17, 0x400000, RZ, 0xc0, !PT ;  /* 0x0040000011ff7812 */ /* 0x000fc4000786c0ff */
[----:B------:R-:W-:Y:S01]  /*1705b0*/  LOP3.LUT P4, RZ, R17, 0x800000, RZ, 0xc0, !PT ;  /* 0x0080000011ff7812 */ /* 0x000fe2000788c0ff */
[----:B------:R-:W2:Y:S04]  /*1705c0*/  LDL.LU.64 R22, [R1+0x2c08] ;  /* 0x002c080001167983 */ /* 0x000ea80000300a00 */
[----:B------:R-:W2:Y:S04]  /*1705d0*/  LDL.LU.64 R2, [R1+0x2c00] ;  /* 0x002c000001027983 */ /* 0x000ea80000300a00 */
[----:B------:R-:W2:Y:S01]  /*1705e0*/  LDL.LU R13, [R1+0x600] ;  /* 0x00060000010d7983 */ /* 0x000ea20000300800 */
[----:B---3--:R-:W-:-:S05]  /*1705f0*/  PRMT R8, R14, 0x7770, RZ ;  /* 0x000077700e087816 */ /* 0x008fca00000000ff */
[----:B------:R0:W-:Y:S02]  /*170600*/  @P3 STG.E.U8 desc[UR6][R4.64], R8 ;  /* 0x0000000804003986 */ /* 0x0001e4000c101106 */
[----:B0-----:R-:W-:Y:S02]  /*170610*/  PRMT R8, R14, 0x7771, RZ ;  /* 0x000077710e087816 */ /* 0x001fe400000000ff */
[----:B------:R-:W3:Y:S04]  /*170620*/  LDL.LU.64 R4, [R1+0x2c38] ;  /* 0x002c380001047983 */ /* 0x000ee80000300a00 */
[----:B----4-:R0:W-:Y:S04]  /*170630*/  @P4 STG.E.U8 desc[UR6][R6.64], R8 ;  /* 0x0000000806004986 */ /* 0x0101e8000c101106 */
        /* <DEDUP_REMOVED lines=25> */
[C---:B------:R-:W-:Y:S01]  /*1707d0*/  LOP3.LUT P0, RZ, R17.reuse, 0x10000000, RZ, 0xc0, !PT ;  /* 0x1000000011ff7812 */ /* 0x040fe2000780c0ff */
[----:B------:R-:W2:Y:S01]  /*1707e0*/  LDL.LU.64 R18, [R1+0x2c50] ;  /* 0x002c500001127983 */ /* 0x000ea20000300a00 */
[----:B------:R-:W-:Y:S02]  /*1707f0*/  LOP3.LUT R12, R12, 0xfff7ffff, RZ, 0xc0, !PT ;  /* 0xfff7ffff0c0c7812 */ /* 0x000fe400078ec0ff */
[----:B------:R-:W-:Y:S01]  /*170800*/  LOP3.LUT P5, RZ, R17, 0x1000000, RZ, 0xc0, !PT ;  /* 0x0100000011ff7812 */ /* 0x000fe200078ac0ff */
[----:B------:R-:W2:Y:S08]  /*170810*/  LDL.LU.64 R20, [R1+0x2c48] ;  /* 0x002c480001147983 */ /* 0x000eb00000300a00 */
[----:B------:R-:W-:-:S02]  /*170820*/  @P0 LOP3.LUT R12, R12, 0x80000, RZ, 0xfc, !PT ;  /* 0x000800000c0c0812 */ /* 0x000fc400078efcff */
[C---:B------:R-:W-:Y:S02]  /*170830*/  LOP3.LUT P0, RZ, R17.reuse, 0x8000000, RZ, 0xc0, !PT ;  /* 0x0800000011ff7812 */ /* 0x040fe4000780c0ff */
[----:B------:R-:W-:Y:S02]  /*170840*/  LOP3.LUT P6, RZ, R17, 0x2000000, RZ, 0xc0, !PT ;  /* 0x0200000011ff7812 */ /* 0x000fe400078cc0ff */
[----:B------:R-:W-:Y:S02]  /*170850*/  LOP3.LUT R12, R12, 0xffefffff, RZ, 0xc0, !PT ;  /* 0xffefffff0c0c7812 */ /* 0x000fe400078ec0ff */
[----:B------:R-:W-:-:S05]  /*170860*/  PRMT R8, R14, 0x7772, RZ ;  /* 0x000077720e087816 */ /* 0x000fca00000000ff */
[----:B------:R0:W-:Y:S02]  /*170870*/  @P5 STG.E.U8 desc[UR6][R26.64], R8 ;  /* 0x000000081a005986 */ /* 0x0001e4000c101106 */
[----:B------:R-:W-:Y:S02]  /*170880*/  @P0 LOP3.LUT R12, R12, 0x100000, RZ, 0xfc, !PT ;  /* 0x001000000c0c0812 */ /* 0x000fe400078efcff */
[----:B------:R-:W-:Y:S02]  /*170890*/  LOP3.LUT P0, RZ, R17, 0x4000000, RZ, 0xc0, !PT ;  /* 0x0400000011ff7812 */ /* 0x000fe4000780c0ff */
[----:B0-----:R-:W-:Y:S02]  /*1708a0*/  PRMT R8, R14, 0x7773, RZ ;  /* 0x000077730e087816 */ /* 0x001fe400000000ff */
[----:B------:R-:W2:Y:S04]  /*1708b0*/  LDL.LU R14, [R1+0x5e0] ;  /* 0x0005e000010e7983 */ /* 0x000ea80000300800 */
[----:B------:R0:W-:Y:S04]  /*1708c0*/  @P6 STG.E.U8 desc[UR6][R22.64], R8 ;  /* 0x0000000816006986 */ /* 0x0001e8000c101106 */
[----:B------:R-:W2:Y:S04]  /*1708d0*/  LDL.LU.64 R24, [R1+0x2c40] ;  /* 0x002c400001187983 */ /* 0x000ea80000300a00 */
[----:B------:R-:W2:Y:S01]  /*1708e0*/  LDL.LU.64 R28, [R1+0x2c78] ;  /* 0x002c7800011c7983 */ /* 0x000ea20000300a00 */
[----:B0-----:R-:W-:-:S03]  /*1708f0*/  PRMT R8, R13, 0x7770, RZ ;  /* 0x000077700d087816 */ /* 0x001fc600000000ff */
[----:B------:R-:W2:Y:S04]  /*170900*/  LDL.LU.64 R26, [R1+0x2c70] ;  /* 0x002c7000011a7983 */ /* 0x000ea80000300a00 */
[----:B------:R0:W-:Y:S01]  /*170910*/  @P0 STG.E.U8 desc[UR6][R2.64], R8 ;  /* 0x0000000802000986 */ /* 0x0001e2000c101106 */
[----:B------:R-:W-:-:S03]  /*170920*/  LOP3.LUT P0, RZ, R12, 0x100000, RZ, 0xc0, !PT ;  /* 0x001000000cff7812 */ /* 0x000fc6000780c0ff */
[----:B------:R-:W2:Y:S04]  /*170930*/  LDL.LU R0, [R1+0x5d0] ;  /* 0x0005d00001007983 */ /* 0x000ea80000300800 */
[----:B------:R-:W2:Y:S01]  /*170940*/  LDL.LU.64 R22, [R1+0x2c68] ;  /* 0x002c680001167983 */ /* 0x000ea20000300a00 */
[----:B0-----:R-:W-:-:S03]  /*170950*/  PRMT R8, R13, 0x7771, RZ ;  /* 0x000077710d087816 */ /* 0x001fc600000000ff */
[----:B------:R-:W2:Y:S04]  /*170960*/  LDL.LU.64 R2, [R1+0x2c60] ;  /* 0x002c600001027983 */ /* 0x000ea80000300a00 */
[----:B---3--:R0:W-:Y:S01]  /*170970*/  @P0 STG.E.U8 desc[UR6][R4.64], R8 ;  /* 0x0000000804000986 */ /* 0x0081e2000c101106 */
[C---:B------:R-:W-:Y:S02]  /*170980*/  LOP3.LUT P0, RZ, R12.reuse, 0x80000, RZ, 0xc0, !PT ;  /* 0x000800000cff7812 */ /* 0x040fe4000780c0ff */
[----:B0-----:R-:W-:Y:S01]  /*170990*/  PRMT R8, R13, 0x7772, RZ ;  /* 0x000077720d087816 */ /* 0x001fe200000000ff */
[----:B------:R-:W3:Y:S10]  /*1709a0*/  LDL.LU.64 R4, [R1+0x2c58] ;  /* 0x002c580001047983 */ /* 0x000ef40000300a00 */
[----:B----4-:R0:W-:Y:S01]  /*1709b0*/  @P0 STG.E.U8 desc[UR6][R6.64], R8 ;  /* 0x0000000806000986 */ /* 0x0101e2000c101106 */
[----:B------:R-:W-:-:S02]  /*1709c0*/  LOP3.LUT P0, RZ, R12, 0x40000, RZ, 0xc0, !PT ;  /* 0x000400000cff7812 */ /* 0x000fc4000780c0ff */
[----:B0-----:R-:W-:Y:S01]  /*1709d0*/  PRMT R8, R13, 0x7773, RZ ;  /* 0x000077730d087816 */ /* 0x001fe200000000ff */
[----:B------:R-:W4:Y:S04]  /*1709e0*/  LDL.LU.64 R6, [R1+0x2c90] ;  /* 0x002c900001067983 */ /* 0x000f280000300a00 */
[----:B------:R-:W4:Y:S06]  /*1709f0*/  LDL.LU R13, [R1+0x6420] ;  /* 0x00642000010d7983 */ /* 0x000f2c0000300800 */
        /* <DEDUP_REMOVED lines=33> */
[----:B------:R-:W2:Y:S04]  /*170c10*/  LDL.LU.64 R2, [R1+0x2c88] ;  /* 0x002c880001027983 */ /* 0x000ea80000300a00 */
[----:B---3--:R0:W-:Y:S02]  /*170c20*/  @P5 STG.E.U8 desc[UR6][R4.64], R8 ;  /* 0x0000000804005986 */ /* 0x0081e4000c101106 */
[----:B0-----:R-:W-:-:S02]  /*170c30*/  PRMT R8, R0, 0x7772, RZ ;  /* 0x0000777200087816 */ /* 0x001fc400000000ff */
[----:B------:R-:W3:Y:S04]  /*170c40*/  LDL.LU.64 R4, [R1+0x2c80] ;  /* 0x002c800001047983 */ /* 0x000ee80000300a00 */
[----:B----4-:R0:W-:Y:S02]  /*170c50*/  @P6 STG.E.U8 desc[UR6][R6.64], R8 ;  /* 0x0000000806006986 */ /* 0x0101e4000c101106 */
[----:B0-----:R-:W-:Y:S02]  /*170c60*/  IMAD.MOV.U32 R7, RZ, RZ, R15 ;  /* 0x000000ffff077224 */ /* 0x001fe400078e000f */
[----:B------:R-:W4:Y:S04]  /*170c70*/  LDL.LU.64 R14, [R1+0x2cb8] ;  /* 0x002cb800010e7983 */ /* 0x000f280000300a00 */
[----:B------:R-:W4:Y:S04]  /*170c80*/  LDL.LU.64 R26, [R1+0x2cb0] ;  /* 0x002cb000011a7983 */ /* 0x000f280000300a00 */
[----:B------:R-:W3:Y:S01]  /*170c90*/  LDL.LU R6, [R1+0x604] ;  /* 0x0006040001067983 */ /* 0x000ee20000300800 */
[----:B------:R-:W-:-:S02]  /*170ca0*/  LOP3.LUT P3, RZ, R16, 0x200, RZ, 0xc0, !PT ;  /* 0x0000020010ff7812 */ /* 0x000fc4000786c0ff */
[----:B------:R-:W-:Y:S01]  /*170cb0*/  LOP3.LUT P4, RZ, R16, 0x400, RZ, 0xc0, !PT ;  /* 0x0000040010ff7812 */ /* 0x000fe2000788c0ff */
[----:B------:R-:W4:Y:S01]  /*170cc0*/  LDL.LU.64 R22, [R1+0x2ca8] ;  /* 0x002ca80001167983 */ /* 0x000f220000300a00 */
[----:B------:R-:W-:Y:S02]  /*170cd0*/  PRMT R8, R0, 0x7773, RZ ;  /* 0x0000777300087816 */ /* 0x000fe400000000ff */
[----:B------:R-:W-:Y:S01]  /*170ce0*/  LOP3.LUT P5, RZ, R16, 0x800, RZ, 0xc0, !PT ;  /* 0x0000080010ff7812 */ /* 0x000fe200078ac0ff */
[----:B------:R-:W4:Y:S06]  /*170cf0*/  LDL.LU R9, [R1+0x5f4] ;  /* 0x0005f40001097983 */ /* 0x000f2c0000300800 */
[----:B--2---:R0:W-:Y:S04]  /*170d00*/  @P3 STG.E.U8 desc[UR6][R2.64], R8 ;  /* 0x0000000802003986 */ /* 0x0041e8000c101106 */
[----:B0-----:R-:W2:Y:S01]  /*170d10*/  LDL.LU.64 R2, [R1+0x2ca0] ;  /* 0x002ca00001027983 */ /* 0x001ea20000300a00 */
[----:B---3--:R-:W-:-:S05]  /*170d20*/  PRMT R8, R6, 0x7770, RZ ;  /* 0x0000777006087816 */ /* 0x008fca00000000ff */
[----:B------:R0:W-:Y:S02]  /*170d30*/  @P4 STG.E.U8 desc[UR6][R4.64], R8 ;  /* 0x0000000804004986 */ /* 0x0001e4000c101106 */
[----:B0-----:R-:W-:Y:S02]  /*170d40*/  PRMT R8, R6, 0x7771, RZ ;  /* 0x0000777106087816 */ /* 0x001fe400000000ff */
[----:B------:R-:W3:Y:S04]  /*170d50*/  LDL.LU.64 R4, [R1+0x2c98] ;  /* 0x002c980001047983 */ /* 0x000ee80000300a00 */
[----:B------:R-:W3:Y:S04]  /*170d60*/  LDL.LU R0, [R1+0x5e4] ;  /* 0x0005e40001007983 */ /* 0x000ee80000300800 */
        /* <DEDUP_REMOVED lines=38> */
[----:B------:R-:W-:Y:S02]  /*170fd0*/  LOP3.LUT P0, RZ, R16, 0x2000, RZ, 0xc0, !PT ;  /* 0x0000200010ff7812 */ /* 0x000fe4000780c0ff */
[----:B0-----:R-:W-:Y:S02]  /*170fe0*/  PRMT R8, R6, 0x7773, RZ ;  /* 0x0000777306087816 */ /* 0x001fe400000000ff */
[----:B------:R-:W4:Y:S04]  /*170ff0*/  LDL.LU R6, [R1+0x608] ;  /* 0x0006080001067983 */ /* 0x000f280000300800 */
[----:B------:R-:W4:Y:S05]  /*171000*/  LDL.LU.64 R26, [R1+0x2d10] ;  /* 0x002d1000011a7983 */ /* 0x000f2a0000300a00 */
        /* <DEDUP_REMOVED lines=9> */
[----:B------:R-:W-:-:S02]  /*1710a0*/  LOP3.LUT P0, RZ, R12, 0x400, RZ, 0xc0, !PT ;  /* 0x000004000cff7812 */ /* 0x000fc4000780c0ff */
[----:B0-----:R-:W-:Y:S01]  /*1710b0*/  PRMT R8, R9, 0x7772, RZ ;  /* 0x0000777209087816 */ /* 0x001fe200000000ff */
[----:B------:R-:W3:Y:S10]  /*1710c0*/  LDL.LU.64 R4, [R1+0x2d18] ;  /* 0x002d180001047983 */ /* 0x000ef40000300a00 */
[----:B----4-:R0:W-:Y:S04]  /*1710d0*/  @P0 STG.E.U8 desc[UR6][R14.64], R8 ;  /* 0x000000080e000986 */ /* 0x0101e8000c101106 */
[----:B0-----:R-:W4:Y:S01]  /*1710e0*/  LDL.LU.64 R14, [R1+0x6408] ;  /* 0x00640800010e7983 */ /* 0x001f220000300a00 */
[----:B------:R-:W-:-:S02]  /*1710f0*/  LOP3.LUT P0, RZ, R12, 0x200, RZ, 0xc0, !PT ;  /* 0x000002000cff7812 */ /* 0x000fc4000780c0ff */
[----:B------:R-:W-:Y:S02]  /*171100*/  PRMT R8, R9, 0x7773, RZ ;  /* 0x0000777309087816 */ /* 0x000fe400000000ff */
[----:B------:R-:W3:Y:S09]  /*171110*/  LDL.LU R9, [R1+0x6400] ;  /* 0x0064000001097983 */ /* 0x000ef20000300800 */
[----:B----4-:R0:W-:Y:S04]  /*171120*/  @P0 STG.E.U8 desc[UR6][R14.64], R8 ;  /* 0x000000080e000986 */ /* 0x0101e8000c101106 */
[----:B0-----:R-:W4:Y:S01]  /*171130*/  LDL.LU.64 R14, [R1+0x63f8] ;  /* 0x0063f800010e7983 */ /* 0x001f220000300a00 */
[----:B------:R-:W-:-:S02]  /*171140*/  LOP3.LUT P0, RZ, R12, 0x100, RZ, 0xc0, !PT ;  /* 0x000001000cff7812 */ /* 0x000fc4000780c0ff */
[----:B------:R-:W-:Y:S02]  /*171150*/  PRMT R8, R0, 0x7770, RZ ;  /* 0x0000777000087816 */ /* 0x000fe400000000ff */
[----:B------:R-:W-:-:S09]  /*171160*/  LOP3.LUT P1, RZ, R16, 0x400000, RZ, 0xc0, !PT ;  /* 0x0040000010ff7812 */ /* 0x000fd2000782c0ff */
[----:B----4-:R0:W-:Y:S04]  /*171170*/  @P0 STG.E.U8 desc[UR6][R14.64], R8 ;  /* 0x000000080e000986 */ /* 0x0101e8000c101106 */
[----:B0-----:R-:W4:Y:S01]  /*171180*/  LDL.LU.64 R14, [R1+0x63f0] ;  /* 0x0063f000010e7983 */ /* 0x001f220000300a00 */
[----:B------:R-:W-:Y:S02]  /*171190*/  LOP3.LUT P0, RZ, R12, 0x80, RZ, 0xc0, !PT ;  /* 0x000000800cff7812 */ /* 0x000fe4000780c0ff */
[----:B------:R-:W-:-:S11]  /*1711a0*/  PRMT R8, R0, 0x7771, RZ ;  /* 0x0000777100087816 */ /* 0x000fd600000000ff */
[----:B------:R0:W-:Y:S01]  /*1711b0*/  @P0 STG.E.U8 desc[UR6][R10.64], R8 ;  /* 0x000000080a000986 */ /* 0x0001e2000c101106 */
[----:B------:R-:W-:Y:S02]  /*1711c0*/  LOP3.LUT P0, RZ, R12, 0x40, RZ, 0xc0, !PT ;  /* 0x000000400cff7812 */ /* 0x000fe4000780c0ff */
[----:B0-----:R-:W-:-:S11]  /*1711d0*/  PRMT R8, R0, 0x7772, RZ ;  /* 0x0000777200087816 */ /* 0x001fd600000000ff */
        /* <DEDUP_REMOVED lines=8> */
[----:B------:R-:W-:Y:S02]  /*171260*/  LOP3.LUT P6, RZ, R16, 0x8000000, RZ, 0xc0, !PT ;  /* 0x0800000010ff7812 */ /* 0x000fe400078cc0ff */
[----:B----4-:R-:W-:-:S05]  /*171270*/  PRMT R8, R15, 0x7770, RZ ;  /* 0x000077700f087816 */ /* 0x010fca00000000ff */
[----:B------:R0:W-:Y:S02]  /*171280*/  @P1 STG.E.U8 desc[UR6][R24.64], R8 ;  /* 0x0000000818001986 */ /* 0x0001e4000c101106 */
[----:B0-----:R-:W-:-:S05]  /*171290*/  PRMT R8, R15, 0x7771, RZ ;  /* 0x000077710f087816 */ /* 0x001fca00000000ff */
[----:B------:R0:W-:Y:S02]  /*1712a0*/  @P2 STG.E.U8 desc[UR6][R28.64], R8 ;  /* 0x000000081c002986 */ /* 0x0001e4000c101106 */
[----:B0-----:R-:W-:-:S05]  /*1712b0*/  PRMT R8, R15, 0x7772, RZ ;  /* 0x000077720f087816 */ /* 0x001fca00000000ff */
[----:B------:R0:W-:Y:S02]  /*1712c0*/  @P3 STG.E.U8 desc[UR6][R26.64], R8 ;  /* 0x000000081a003986 */ /* 0x0001e4000c101106 */
[----:B0-----:R-:W-:Y:S02]  /*1712d0*/  PRMT R8, R15, 0x7773, RZ ;  /* 0x000077730f087816 */ /* 0x001fe400000000ff */
[----:B------:R-:W4:Y:S04]  /*1712e0*/  LDL.LU R15, [R1+0x63e8] ;  /* 0x0063e800010f7983 */ /* 0x000f280000300800 */
[----:B------:R0:W-:Y:S02]  /*1712f0*/  @P4 STG.E.U8 desc[UR6][R22.64], R8 ;  /* 0x0000000816004986 */ /* 0x0001e4000c101106 */
[----:B0-----:R-:W-:-:S05]  /*171300*/  PRMT R8, R6, 0x7770, RZ ;  /* 0x0000777006087816 */ /* 0x001fca00000000ff */
[----:B--2---:R0:W-:Y:S02]  /*171310*/  @P5 STG.E.U8 desc[UR6][R2.64], R8 ;  /* 0x0000000802005986 */ /* 0x0041e4000c101106 */
[----:B0-----:R-:W-:-:S05]  /*171320*/  PRMT R8, R6, 0x7771, RZ ;  /* 0x0000777106087816 */ /* 0x001fca00000000ff */
[----:B---3--:R0:W-:Y:S04]  /*171330*/  @P6 STG.E.U8 desc[UR6][R4.64], R8 ;  /* 0x0000000804006986 */ /* 0x0081e8000c101106 */
[----:B0-----:R-:W2:Y:S01]  /*171340*/  LDL.LU.64 R4, [R1+0x2d38] ;  /* 0x002d380001047983 */ /* 0x001ea20000300a00 */
[C---:B------:R-:W-:Y:S02]  /*171350*/  LOP3.LUT P3, RZ, R16.reuse, 0x10000000, RZ, 0xc0, !PT ;  /* 0x1000000010ff7812 */ /* 0x040fe4000786c0ff */
[C---:B------:R-:W-:Y:S01]  /*171360*/  LOP3.LUT P4, RZ, R16.reuse, 0x20000000, RZ, 0xc0, !PT ;  /* 0x2000000010ff7812 */ /* 0x040fe2000788c0ff */
[----:B------:R-:W3:Y:S01]  /*171370*/  LDL.LU.64 R24, [R1+0x2d30] ;  /* 0x002d300001187983 */ /* 0x000ee20000300a00 */
[C---:B------:R-:W-:Y:S02]  /*171380*/  LOP3.LUT P5, RZ, R16.reuse, 0x40000000, RZ, 0xc0, !PT ;  /* 0x4000000010ff7812 */ /* 0x040fe400078ac0ff */
[C---:B------:R-:W-:Y:S01]  /*171390*/  LOP3.LUT P6, RZ, R16.reuse, 0x80000000, RZ, 0xc0, !PT ;  /* 0x8000000010ff7812 */ /* 0x040fe200078cc0ff */
[----:B------:R-:W3:Y:S01]  /*1713a0*/  LDL.LU.64 R28, [R1+0x2d28] ;  /* 0x002d2800011c7983 */ /* 0x000ee20000300a00 */
[----:B------:R-:W-:-:S02]  /*1713b0*/  LOP3.LUT R16, R16, 0xdfffffff, RZ, 0xc0, !PT ;  /* 0xdfffffff10107812 */ /* 0x000fc400078ec0ff */
[----:B------:R-:W-:Y:S01]  /*1713c0*/  PRMT R8, R6, 0x7772, RZ ;  /* 0x0000777206087816 */ /* 0x000fe200000000ff */
[----:B------:R-:W3:Y:S04]  /*1713d0*/  LDL.LU.64 R26, [R1+0x2d20] ;  /* 0x002d2000011a7983 */ /* 0x000ee80000300a00 */
[----:B------:R-:W3:Y:S04]  /*1713e0*/  LDL.LU.64 R22, [R1+0x2d50] ;  /* 0x002d500001167983 */ /* 0x000ee80000300a00 */
[----:B------:R-:W3:Y:S04]  /*1713f0*/  LDL.LU R0, [R1+0x5f8] ;  /* 0x0005f80001007983 */ /* 0x000ee80000300800 */
[----:B------:R-:W3:Y:S01]  /*171400*/  LDL.LU.64 R2, [R1+0x2d48] ;  /* 0x002d480001027983 */ /* 0x000ee20000300a00 */
[----:B----4-:R-:W-:-:S13]  /*171410*/  LOP3.LUT P0, RZ, R15, 0x100, RZ, 0xc0, !PT ;  /* 0x000001000fff7812 */ /* 0x010fda000780c0ff */
[----:B------:R-:W-:Y:S02]  /*171420*/  @P0 LOP3.LUT R16, R16, 0x20000000, RZ, 0xfc, !PT ;  /* 0x2000000010100812 */ /* 0x000fe400078efcff */
[----:B------:R-:W-:Y:S02]  /*171430*/  LOP3.LUT P0, RZ, R15, 0x80, RZ, 0xc0, !PT ;  /* 0x000000800fff7812 */ /* 0x000fe4000780c0ff */
[----:B------:R-:W-:-:S11]  /*171440*/  LOP3.LUT R16, R16, 0xbfffffff, RZ, 0xc0, !PT ;  /* 0xbfffffff10107812 */ /* 0x000fd600078ec0ff */
[----:B------:R-:W-:Y:S02]  /*171450*/  @P0 LOP3.LUT R16, R16, 0x40000000, RZ, 0xfc, !PT ;  /* 0x4000000010100812 */ /* 0x000fe400078efcff */
[----:B------:R-:W-:Y:S02]  /*171460*/  LOP3.LUT P0, RZ, R15, 0x40, RZ, 0xc0, !PT ;  /* 0x000000400fff7812 */ /* 0x000fe4000780c0ff */
[----:B------:R-:W-:-:S11]  /*171470*/  LOP3.LUT R16, R16, 0x7fffffff, RZ, 0xc0, !PT ;  /* 0x7fffffff10107812 */ /* 0x000fd600078ec0ff */
[----:B------:R-:W-:-:S05]  /*171480*/  @P0 LOP3.LUT R16, R16, 0x80000000, RZ, 0xfc, !PT ;  /* 0x8000000010100812 */ /* 0x000fca00078efcff */
[----:B------:R-:W-:Y:S04]  /*171490*/  STL.64 [R1+0x63c8], R16 ;  /* 0x0063c81001007387 */ /* 0x000fe80000100a00 */
[----:B--2---:R0:W-:Y:S04]  /*1714a0*/  @P3 STG.E.U8 desc[UR6][R4.64], R8 ;  /* 0x0000000804003986 */ /* 0x0041e8000c101106 */
[----:B0-----:R-:W2:Y:S04]  /*1714b0*/  LDL.LU.64 R4, [R1+0x2d40] ;  /* 0x002d400001047983 */ /* 0x001ea80000300a00 */
        /* <DEDUP_REMOVED lines=16> */
[----:B------:R-:W-:Y:S01]  /*1715c0*/  LOP3.LUT P0, RZ, R15, 0x2, RZ, 0xc0, !PT ;  /* 0x000000020fff7812 */ /* 0x000fe2000780c0ff */
[----:B----4-:R0:W-:Y:S04]  /*1715d0*/  STL.64 [R1+0x63e0], R16 ;  /* 0x0063e01001007387 */ /* 0x0101e80000100a00 */
[----:B0-----:R-:W4:Y:S01]  /*1715e0*/  LDL.LU.64 R16, [R1+0x2d78] ;  /* 0x002d780001107983 */ /* 0x001f220000300a00 */
[----:B------:R-:W-:-:S03]  /*1715f0*/  LOP3.LUT R12, R12, 0xffffffef, RZ, 0xc0, !PT ;  /* 0xffffffef0c0c7812 */ /* 0x000fc600078ec0ff */
[----:B---3--:R0:W-:Y:S04]  /*171600*/  @P4 STG.E.U8 desc[UR6][R24.64], R8 ;  /* 0x0000000818004986 */ /* 0x0081e8000c101106 */
[----:B------:R-:W-:Y:S02]  /*171610*/  @P0 LOP3.LUT R12, R12, 0x10, RZ, 0xfc, !PT ;  /* 0x000000100c0c0812 */ /* 0x000fe400078efcff */
[----:B------:R-:W-:Y:S01]  /*171620*/  LOP3.LUT P0, RZ, R15, 0x1, RZ, 0xc0, !PT ;  /* 0x000000010fff7812 */ /* 0x000fe2000780c0ff */
[----:B------:R-:W3:Y:S04]  /*171630*/  LDL.LU R6, [R1+0x5d8] ;  /* 0x0005d80001067983 */ /* 0x000ee80000300800 */
[----:B------:R-:W3:Y:S01]  /*171640*/  LDL.LU.64 R10, [R1+0x2d58] ;  /* 0x002d5800010a7983 */ /* 0x000ee20000300a00 */
[----:B0-----:R-:W-:-:S03]  /*171650*/  PRMT R8, R0, 0x7770, RZ ;  /* 0x0000777000087816 */ /* 0x001fc600000000ff */
[----:B------:R-:W3:Y:S04]  /*171660*/  LDL.LU.64 R18, [R1+0x2d90] ;  /* 0x002d900001127983 */ /* 0x000ee80000300a00 */
[----:B------:R0:W-:Y:S04]  /*171670*/  @P5 STG.E.U8 desc[UR6][R28.64], R8 ;  /* 0x000000081c005986 */ /* 0x0001e8000c101106 */
[----:B------:R-:W3:Y:S04]  /*171680*/  LDL.LU.64 R20, [R1+0x2d88] ;  /* 0x002d880001147983 */ /* 0x000ee80000300a00 */
[----:B------:R-:W3:Y:S01]  /*171690*/  LDL.LU.64 R24, [R1+0x2d80] ;  /* 0x002d800001187983 */ /* 0x000ee20000300a00 */
[----:B0-----:R-:W-:-:S03]  /*1716a0*/  PRMT R8, R0, 0x7771, RZ ;  /* 0x0000777100087816 */ /* 0x001fc600000000ff */
[----:B------:R-:W3:Y:S04]  /*1716b0*/  LDL.LU.64 R28, [R1+0x2db8] ;  /* 0x002db800011c7983 */ /* 0x000ee80000300a00 */
[----:B------:R0:W-:Y:S02]  /*1716c0*/  @P6 STG.E.U8 desc[UR6][R26.64], R8 ;  /* 0x000000081a006986 */ /* 0x0001e4000c101106 */
[----:B0-----:R-:W-:Y:S02]  /*1716d0*/  PRMT R8, R0, 0x7772, RZ ;  /* 0x0000777200087816 */ /* 0x001fe400000000ff */
[----:B------:R-:W3:Y:S04]  /*1716e0*/  LDL.LU.64 R26, [R1+0x2db0] ;  /* 0x002db000011a7983 */ /* 0x000ee80000300a00 */
[----:B------:R0:W-:Y:S01]  /*1716f0*/  @P0 STG.E.U8 desc[UR6][R22.64], R8 ;  /* 0x0000000816000986 */ /* 0x0001e2000c101106 */
[----:B------:R-:W-:-:S02]  /*171700*/  LOP3.LUT P0, RZ, R12, 0x10, RZ, 0xc0, !PT ;  /* 0x000000100cff7812 */ /* 0x000fc4000780c0ff */
[----:B0-----:R-:W-:Y:S01]  /*171710*/  PRMT R8, R0, 0x7773, RZ ;  /* 0x0000777300087816 */ /* 0x001fe200000000ff */
[----:B------:R-:W3:Y:S10]  /*171720*/  LDL.LU.64 R22, [R1+0x2da8] ;  /* 0x002da80001167983 */ /* 0x000ef40000300a00 */
[----:B------:R0:W-:Y:S01]  /*171730*/  @P0 STG.E.U8 desc[UR6][R2.64], R8 ;  /* 0x0000000802000986 */ /* 0x0001e2000c101106 */
[----:B------:R-:W-:-:S02]  /*171740*/  LOP3.LUT P0, RZ, R12, 0x8, RZ, 0xc0, !PT ;  /* 0x000000080cff7812 */ /* 0x000fc4000780c0ff */
[----:B0-----:R-:W-:-:S11]  /*171750*/  PRMT R8, R14, 0x7770, RZ ;  /* 0x000077700e087816 */ /* 0x001fd600000000ff */
[----:B--2---:R0:W-:Y:S01]  /*171760*/  @P0 STG.E.U8 desc[UR6][R4.64], R8 ;  /* 0x0000000804000986 */ /* 0x0041e2000c101106 */
[----:B------:R-:W-:Y:S02]  /*171770*/  LOP3.LUT P0, RZ, R12, 0x4, RZ, 0xc0, !PT ;  /* 0x000000040cff7812 */ /* 0x000fe4000780c0ff */
[----:B0-----:R-:W-:Y:S01]  /*171780*/  PRMT R8, R14, 0x7771, RZ ;  /* 0x000077710e087816 */ /* 0x001fe200000000ff */
[----:B------:R-:W2:Y:S04]  /*171790*/  LDL.LU.64 R4, [R1+0x2da0] ;  /* 0x002da00001047983 */ /* 0x000ea80000300a00 */
[----:B------:R-:W2:Y:S06]  /*1717a0*/  LDL.LU R2, [R1+0x5fc] ;  /* 0x0005fc0001027983 */ /* 0x000eac0000300800 */
[----:B----4-:R0:W-:Y:S04]  /*1717b0*/  @P0 STG.E.U8 desc[UR6][R16.64], R8 ;  /* 0x0000000810000986 */ /* 0x0101e8000c101106 */
[----:B0-----:R-:W4:Y:S01]  /*1717c0*/  LDL.LU.64 R16, [R1+0x63e0] ;  /* 0x0063e00001107983 */ /* 0x001f220000300a00 */
[----:B------:R-:W-:-:S02]  /*1717d0*/  LOP3.LUT P0, RZ, R12, 0x2, RZ, 0xc0, !PT ;  /* 0x000000020cff7812 */ /* 0x000fc4000780c0ff */
[----:B------:R-:W-:-:S11]  /*1717e0*/  PRMT R8, R14, 0x7772, RZ ;  /* 0x000077720e087816 */ /* 0x000fd600000000ff */
[----:B----4-:R0:W-:Y:S04]  /*1717f0*/  @P0 STG.E.U8 desc[UR6][R16.64], R8 ;  /* 0x0000000810000986 */ /* 0x0101e8000c101106 */
[----:B0-----:R-:W4:Y:S01]  /*171800*/  LDL.LU.64 R16, [R1+0x63d8] ;  /* 0x0063d80001107983 */ /* 0x001f220000300a00 */
[----:B------:R-:W-:Y:S02]  /*171810*/  LOP3.LUT P0, RZ, R12, 0x1, RZ, 0xc0, !PT ;  /* 0x000000010cff7812 */ /* 0x000fe4000780c0ff */
[----:B------:R-:W-:Y:S01]  /*171820*/  PRMT R8, R14, 0x7773, RZ ;  /* 0x000077730e087816 */ /* 0x000fe200000000ff */
[----:B------:R0:W-:Y:S04]  /*171830*/  STL [R1+0x5e00], R13 ;  /* 0x005e000d01007387 */ /* 0x0001e80000100800 */
[----:B0-----:R-:W2:Y:S04]  /*171840*/  LDL.LU.64 R12, [R1+0x2d60] ;  /* 0x002d6000010c7983 */ /* 0x001ea80000300a00 */
[----:B------:R-:W2:Y:S04]  /*171850*/  LDL.LU R14, [R1+0x63d0] ;  /* 0x0063d000010e7983 */ /* 0x000ea80000300800 */
[----:B----4-:R0:W-:Y:S04]  /*171860*/  @P0 STG.E.U8 desc[UR6][R16.64], R8 ;  /* 0x0000000810000986 */ /* 0x0101e8000c101106 */
[----:B0-----:R-:W4:Y:S01]  /*171870*/  LDL.LU.64 R16, [R1+0x63c8] ;  /* 0x0063c80001107983 */ /* 0x001f220000300a00 */
[----:B---3--:R-:W-:-:S02]  /*171880*/  PRMT R8, R6, 0x7770, RZ ;  /* 0x0000777006087816 */ /* 0x008fc400000000ff */
[C---:B------:R-:W-:Y:S02]  /*171890*/  LOP3.LUT P1, RZ, R15.reuse, 0x200, RZ, 0xc0, !PT ;  /* 0x000002000fff7812 */ /* 0x040fe4000782c0ff */
[C---:B------:R-:W-:Y:S02]  /*1718a0*/  LOP3.LUT P2, RZ, R15.reuse, 0x400, RZ, 0xc0, !PT ;  /* 0x000004000fff7812 */ /* 0x040fe4000784c0ff */
[C---:B------:R-:W-:Y:S02]  /*1718b0*/  LOP3.LUT P3, RZ, R15.reuse, 0x800, RZ, 0xc0, !PT ;  /* 0x000008000fff7812 */ /* 0x040fe4000786c0ff */
[C---:B------:R-:W-:Y:S02]  /*1718c0*/  LOP3.LUT P4, RZ, R15.reuse, 0x1000, RZ, 0xc0, !PT ;  /* 0x000010000fff7812 */ /* 0x040fe4000788c0ff */
[----:B------:R-:W-:Y:S01]  /*1718d0*/  LOP3.LUT P5, RZ, R15, 0x2000, RZ, 0xc0, !PT ;  /* 0x000020000fff7812 */ /* 0x000fe200078ac0ff */
[----:B------:R-:W-:Y:S01]  /*1718e0*/  IMAD.MOV.U32 R3, RZ, RZ, R7 ;  /* 0x000000ffff037224 */ /* 0x000fe200078e0007 */
[----:B----4-:R-:W-:-:S13]  /*1718f0*/  LOP3.LUT P0, RZ, R16, 0x80000000, RZ, 0xc0, !PT ;  /* 0x8000000010ff7812 */ /* 0x010fda000780c0ff */
        /* <DEDUP_REMOVED lines=16> */
[----:B------:R-:W2:Y:S04]  /*171a00*/  LDL.LU R14, [R1+0x63c0] ;  /* 0x0063c000010e7983 */ /* 0x000ea80000300800 */
[----:B------:R0:W-:Y:S04]  /*171a10*/  @P5 STG.E.U8 desc[UR6][R22.64], R8 ;  /* 0x0000000816005986 */ /* 0x0001e8000c101106 */
[----:B0-----:R-:W3:Y:S04]  /*171a20*/  LDL.LU.64 R22, [R1+0x2d98] ;  /* 0x002d980001167983 */ /* 0x001ee80000300a00 */
[----:B------:R-:W4:Y:S01]  /*171a30*/  LDL.LU.64 R6, [R1+0x2dd0] ;  /* 0x002dd00001067983 */ /* 0x000f220000300a00 */
[----:B------:R-:W-:-:S02]  /*171a40*/  LOP3.LUT P6, RZ, R15, 0x4000, RZ, 0xc0, !PT ;  /* 0x000040000fff7812 */ /* 0x000fc400078cc0ff */
[C---:B------:R-:W-:Y:S02]  /*171a50*/  LOP3.LUT P3, RZ, R15.reuse, 0x8000, RZ, 0xc0, !PT ;  /* 0x000080000fff7812 */ /* 0x040fe4000786c0ff */
[----:B------:R-:W-:Y:S02]  /*171a60*/  PRMT R8, R2, 0x7770, RZ ;  /* 0x0000777002087816 */ /* 0x000fe400000000ff */
[----:B------:R-:W-:-:S07]  /*171a70*/  LOP3.LUT P4, RZ, R15, 0x10000, RZ, 0xc0, !PT ;  /* 0x000100000fff7812 */ /* 0x000fce000788c0ff */
[----:B------:R0:W-:Y:S02]  /*171a80*/  @P6 STG.E.U8 desc[UR6][R4.64], R8 ;  /* 0x0000000804006986 */ /* 0x0001e4000c101106 */
[C---:B0-----:R-:W-:Y:S02]  /*171a90*/  PRMT R8, R2.reuse, 0x7771, RZ ;  /* 0x0000777102087816 */ /* 0x041fe400000000ff */
[----:B------:R-:W2:Y:S04]  /*171aa0*/  LDL.LU.64 R4, [R1+0x2dc8] ;  /* 0x002dc80001047983 */ /* 0x000ea80000300a00 */
[----:B------:R-:W2:Y:S04]  /*171ab0*/  LDL.LU.64 R28, [R1+0x2dc0] ;  /* 0x002dc000011c7983 */ /* 0x000ea80000300a00 */
[----:B------:R-:W2:Y:S04]  /*171ac0*/  LDL.LU.64 R26, [R1+0x2df8] ;  /* 0x002df800011a7983 */ /* 0x000ea80000300a00 */
[----:B---3--:R0:W-:Y:S02]  /*171ad0*/  @P3 STG.E.U8 desc[UR6][R22.64], R8 ;  /* 0x0000000816003986 */ /* 0x0081e4000c101106 */
[----:B0-----:R-:W-:-:S02]  /*171ae0*/  PRMT R8, R2, 0x7772, RZ ;  /* 0x0000777202087816 */ /* 0x001fc400000000ff */
[----:B------:R-:W3:Y:S04]  /*171af0*/  LDL.LU.64 R22, [R1+0x2df0] ;  /* 0x002df00001167983 */ /* 0x000ee80000300a00 */
[----:B------:R-:W3:Y:S04]  /*171b00*/  LDL.LU R0, [R1+0x5dc] ;  /* 0x0005dc0001007983 */ /* 0x000ee80000300800 */
[----:B----4-:R0:W-:Y:S04]  /*171b10*/  @P4 STG.E.U8 desc[UR6][R6.64], R8 ;  /* 0x0000000806004986 */ /* 0x0101e8000c101106 */
[----:B0-----:R-:W4:Y:S04]  /*171b20*/  LDL.LU.64 R6, [R1+0x2de8] ;  /* 0x002de80001067983 */ /* 0x001f280000300a00 */
        /* <DEDUP_REMOVED lines=35> */
[C---:B0-----:R-:W-:Y:S01]  /*171d60*/  PRMT R8, R3.reuse, 0x7770, RZ ;  /* 0x0000777003087816 */ /* 0x041fe200000000ff */
[----:B------:R-:W2:Y:S04]  /*171d70*/  LDL.LU R4, [R1+0x5c0] ;  /* 0x0005c00001047983 */ /* 0x000ea80000300800 */
[----:B------:R0:W-:Y:S04]  /*171d80*/  @P6 STG.E.U8 desc[UR6][R28.64], R8 ;  /* 0x000000081c006986 */ /* 0x0001e8000c101106 */
[----:B------:R-:W2:Y:S04]  /*171d90*/  LDL.LU.64 R18, [R1+0x2e00] ;  /* 0x002e000001127983 */ /* 0x000ea80000300a00 */
[----:B------:R-:W2:Y:S01]  /*171da0*/  LDL.LU.64 R20, [R1+0x2e38] ;  /* 0x002e380001147983 */ /* 0x000ea20000300a00 */
[----:B0-----:R-:W-:-:S03]  /*171db0*/  PRMT R8, R3, 0x7771, RZ ;  /* 0x0000777103087816 */ /* 0x001fc600000000ff */
[----:B------:R-:W2:Y:S04]  /*171dc0*/  LDL.LU R5, [R1+0x5b0] ;  /* 0x0005b00001057983 */ /* 0x000ea80000300800 */
[----:B------:R0:W-:Y:S01]  /*171dd0*/  @P0 STG.E.U8 desc[UR6][R26.64], R8 ;  /* 0x000000081a000986 */ /* 0x0001e2000c101106 */
[----:B------:R-:W-:-:S03]  /*171de0*/  LOP3.LUT P0, RZ, R16, 0x10000000, RZ, 0xc0, !PT ;  /* 0x1000000010ff7812 */ /* 0x000fc6000780c0ff */
[----:B------:R-:W2:Y:S04]  /*171df0*/  LDL.LU.64 R24, [R1+0x2e30] ;  /* 0x002e300001187983 */ /* 0x000ea80000300a00 */
[----:B------:R-:W2:Y:S01]  /*171e00*/  LDL.LU.64 R28, [R1+0x2e28] ;  /* 0x002e2800011c7983 */ /* 0x000ea20000300a00 */
[----:B0-----:R-:W-:-:S03]  /*171e10*/  PRMT R8, R3, 0x7772, RZ ;  /* 0x0000777203087816 */ /* 0x001fc600000000ff */
[----:B------:R-:W2:Y:S04]  /*171e20*/  LDL.LU.64 R26, [R1+0x2e20] ;  /* 0x002e2000011a7983 */ /* 0x000ea80000300a00 */
[----:B---3--:R0:W-:Y:S01]  /*171e30*/  @P0 STG.E.U8 desc[UR6][R22.64], R8 ;  /* 0x0000000816000986 */ /* 0x0081e2000c101106 */
[----:B------:R-:W-:Y:S01]  /*171e40*/  LOP3.LUT P0, RZ, R16, 0x8000000, RZ, 0xc0, !PT ;  /* 0x0800000010ff7812 */ /* 0x000fe2000780c0ff */
[----:B0-----:R-:W-:Y:S02]  /*171e50*/  IMAD.MOV.U32 R8, RZ, RZ, R3 ;  /* 0x000000ffff087224 */ /* 0x001fe400078e0003 */
[----:B------:R-:W3:Y:S03]  /*171e60*/  LDL.LU.64 R22, [R1+0x2e18] ;  /* 0x002e180001167983 */ /* 0x000ee60000300a00 */
[----:B------:R-:W-:Y:S01]  /*171e70*/  PRMT R8, R8, 0x7773, RZ ;  /* 0x0000777308087816 */ /* 0x000fe200000000ff */
[----:B------:R-:W3:Y:S06]  /*171e80*/  LDL.LU.64 R2, [R1+0x2e50] ;  /* 0x002e500001027983 */ /* 0x000eec0000300a00 */
[----:B----4-:R0:W-:Y:S01]  /*171e90*/  @P0 STG.E.U8 desc[UR6][R6.64], R8 ;  /* 0x0000000806000986 */ /* 0x0101e2000c101106 */
[----:B------:R-:W-:-:S02]  /*171ea0*/  LOP3.LUT P0, RZ, R16, 0x4000000, RZ, 0xc0, !PT ;  /* 0x0400000010ff7812 */ /* 0x000fc4000780c0ff */
[----:B0-----:R-:W-:Y:S01]  /*171eb0*/  PRMT R8, R0, 0x7770, RZ ;  /* 0x0000777000087816 */ /* 0x001fe200000000ff */
[----:B------:R-:W4:Y:S10]  /*171ec0*/  LDL.LU.64 R6, [R1+0x2e48] ;  /* 0x002e480001067983 */ /* 0x000f340000300a00 */
        /* <DEDUP_REMOVED lines=11> */
[----:B------:R-:W-:Y:S02]  /*171f80*/  LOP3.LUT P4, RZ, R15, 0x80000000, RZ, 0xc0, !PT ;  /* 0x800000000fff7812 */ /* 0x000fe4000788c0ff */
        /* <DEDUP_REMOVED lines=20> */
[----:B0-----:R-:W-:-:S05]  /*1720d0*/  PRMT R8, R5, 0x7772, RZ ;  /* 0x0000777205087816 */ /* 0x001fca00000000ff */
[----:B------:R0:W-:Y:S02]  /*1720e0*/  @P5 STG.E.U8 desc[UR6][R2.64], R8 ;  /* 0x0000000802005986 */ /* 0x0001e4000c101106 */
[----:B0-----:R-:W-:-:S05]  /*1720f0*/  PRMT R8, R5, 0x7773, RZ ;  /* 0x0000777305087816 */ /* 0x001fca00000000ff */
[----:B----4-:R0:W-:Y:S04]  /*172100*/  @P6 STG.E.U8 desc[UR6][R6.64], R8 ;  /* 0x0000000806006986 */ /* 0x0101e8000c101106 */
[----:B0-----:R-:W2:Y:S04]  /*172110*/  LDL.LU.64 R6, [R1+0x2e40] ;  /* 0x002e400001067983 */ /* 0x001ea80000300a00 */
[----:B------:R-:W3:Y:S04]  /*172120*/  LDL.LU.64 R28, [R1+0x2e78] ;  /* 0x002e7800011c7983 */ /* 0x000ee80000300a00 */
[----:B------:R-:W4:Y:S04]  /*172130*/  LDL.LU.64 R26, [R1+0x2e70] ;  /* 0x002e7000011a7983 */ /* 0x000f280000300a00 */
[----:B------:R-:W2:Y:S01]  /*172140*/  LDL.LU R21, [R1+0x5a0] ;  /* 0x0005a00001157983 */ /* 0x000ea20000300800 */
[----:B------:R-:W-:-:S03]  /*172150*/  LOP3.LUT P3, RZ, R14, 0x4, RZ, 0xc0, !PT ;  /* 0x000000040eff7812 */ /* 0x000fc6000786c0ff */
[----:B------:R-:W4:Y:S04]  /*172160*/  LDL.LU.64 R22, [R1+0x2e68] ;  /* 0x002e680001167983 */ /* 0x000f280000300a00 */
[----:B------:R-:W4:Y:S04]  /*172170*/  LDL.LU.64 R2, [R1+0x2e60] ;  /* 0x002e600001027983 */ /* 0x000f280000300a00 */
[----:B------:R-:W4:Y:S01]  /*172180*/  LDL.LU.64 R4, [R1+0x2e58] ;  /* 0x002e580001047983 */ /* 0x000f220000300a00 */
[----:B--2---:R-:W-:-:S05]  /*172190*/  PRMT R8, R21, 0x7770, RZ ;  /* 0x0000777015087816 */ /* 0x004fca00000000ff */
[----:B------:R0:W-:Y:S04]  /*1721a0*/  @P3 STG.E.U8 desc[UR6][R6.64], R8 ;  /* 0x0000000806003986 */ /* 0x0001e8000c101106 */
[----:B0-----:R-:W2:Y:S04]  /*1721b0*/  LDL.LU.64 R6, [R1+0x2e90] ;  /* 0x002e900001067983 */ /* 0x001ea80000300a00 */
[----:B------:R-:W2:Y:S04]  /*1721c0*/  LDL.LU R0, [R1+0x5c4] ;  /* 0x0005c40001007983 */ /* 0x000ea80000300800 */
        /* <DEDUP_REMOVED lines=24> */
[----:B------:R-:W3:Y:S01]  /*172350*/  LDL.LU.64 R10, [R1+0x2eb0] ;  /* 0x002eb000010a7983 */ /* 0x000ee20000300a00 */
[----:B------:R-:W-:Y:S02]  /*172360*/  LOP3.LUT R16, R16, 0xfff7ffff, RZ, 0xc0, !PT ;  /* 0xfff7ffff10107812 */ /* 0x000fe400078ec0ff */
[C---:B------:R-:W-:Y:S01]  /*172370*/  LOP3.LUT P4, RZ, R14.reuse, 0x8, RZ, 0xc0, !PT ;  /* 0x000000080eff7812 */ /* 0x040fe2000788c0ff */
[----:B------:R-:W3:Y:S01]  /*172380*/  LDL.LU.64 R18, [R1+0x2ea8] ;  /* 0x002ea80001127983 */ /* 0x000ee20000300a00 */
[----:B------:R-:W-:Y:S02]  /*172390*/  LOP3.LUT P5, RZ, R14, 0x10, RZ, 0xc0, !PT ;  /* 0x000000100eff7812 */ /* 0x000fe400078ac0ff */
[----:B------:R-:W-:Y:S01]  /*1723a0*/  PRMT R8, R21, 0x7771, RZ ;  /* 0x0000777115087816 */ /* 0x000fe200000000ff */
[----:B------:R-:W3:Y:S04]  /*1723b0*/  LDL.LU.64 R24, [R1+0x2ea0] ;  /* 0x002ea00001187983 */ /* 0x000ee80000300a00 */
[----:B------:R-:W-:-:S02]  /*1723c0*/  @P0 LOP3.LUT R16, R16, 0x80000, RZ, 0xfc, !PT ;  /* 0x0008000010100812 */ /* 0x000fc400078efcff */
[C---:B------:R-:W-:Y:S02]  /*1723d0*/  LOP3.LUT P0, RZ, R14.reuse, 0x80, RZ, 0xc0, !PT ;  /* 0x000000800eff7812 */ /* 0x040fe4000780c0ff */
[----:B------:R-:W-:Y:S01]  /*1723e0*/  LOP3.LUT P6, RZ, R14, 0x20, RZ, 0xc0, !PT ;  /* 0x000000200eff7812 */ /* 0x000fe200078cc0ff */
[----:B------:R0:W-:Y:S01]  /*1723f0*/  @P4 STG.E.U8 desc[UR6][R28.64], R8 ;  /* 0x000000081c004986 */ /* 0x0001e2000c101106 */
[----:B------:R-:W-:Y:S02]  /*172400*/  LOP3.LUT R16, R16, 0xffefffff, RZ, 0xc0, !PT ;  /* 0xffefffff10107812 */ /* 0x000fe400078ec0ff */
[----:B0-----:R-:W-:Y:S01]  /*172410*/  PRMT R8, R21, 0x7772, RZ ;  /* 0x0000777215087816 */ /* 0x001fe200000000ff */
[----:B------:R-:W3:Y:S06]  /*172420*/  LDL.LU.64 R28, [R1+0x2e98] ;  /* 0x002e9800011c7983 */ /* 0x000eec0000300a00 */
[----:B------:R-:W-:-:S02]  /*172430*/  @P0 LOP3.LUT R16, R16, 0x100000, RZ, 0xfc, !PT ;  /* 0x0010000010100812 */ /* 0x000fc400078efcff */
[----:B------:R-:W-:Y:S01]  /*172440*/  LOP3.LUT P0, RZ, R14, 0x40, RZ, 0xc0, !PT ;  /* 0x000000400eff7812 */ /* 0x000fe2000780c0ff */
[----:B----4-:R0:W-:Y:S02]  /*172450*/  @P5 STG.E.U8 desc[UR6][R26.64], R8 ;  /* 0x000000081a005986 */ /* 0x0101e4000c101106 */
[----:B0-----:R-:W-:Y:S02]  /*172460*/  PRMT R8, R21, 0x7773, RZ ;  /* 0x0000777315087816 */ /* 0x001fe400000000ff */
[----:B------:R-:W4:Y:S04]  /*172470*/  LDL.LU.64 R26, [R1+0x2ee8] ;  /* 0x002ee800011a7983 */ /* 0x000f280000300a00 */
[----:B------:R0:W-:Y:S02]  /*172480*/  @P6 STG.E.U8 desc[UR6][R22.64], R8 ;  /* 0x0000000816006986 */ /* 0x0001e4000c101106 */
[----:B0-----:R-:W-:-:S02]  /*172490*/  PRMT R8, R9, 0x7770, RZ ;  /* 0x0000777009087816 */ /* 0x001fc400000000ff */
[----:B------:R-:W4:Y:S04]  /*1724a0*/  LDL.LU.64 R22, [R1+0x2ee0] ;  /* 0x002ee00001167983 */ /* 0x000f280000300a00 */
[----:B------:R0:W-:Y:S01]  /*1724b0*/  @P0 STG.E.U8 desc[UR6][R2.64], R8 ;  /* 0x0000000802000986 */ /* 0x0001e2000c101106 */
[----:B------:R-:W-:-:S03]  /*1724c0*/  LOP3.LUT P0, RZ, R16, 0x100000, RZ, 0xc0, !PT ;  /* 0x0010000010ff7812 */ /* 0x000fc6000780c0ff */
[----:B------:R-:W4:Y:S01]  /*1724d0*/  LDL.LU R21, [R1+0x5a4] ;  /* 0x0005a40001157983 */ /* 0x000f220000300800 */
[----:B0-----:R-:W-:-:S03]  /*1724e0*/  PRMT R8, R9, 0x7771, RZ ;  /* 0x0000777109087816 */ /* 0x001fc600000000ff */
[----:B------:R-:W4:Y:S06]  /*1724f0*/  LDL.LU.64 R2, [R1+0x2ed8] ;  /* 0x002ed80001027983 */ /* 0x000f2c0000300a00 */
[----:B------:R0:W-:Y:S01]  /*172500*/  @P0 STG.E.U8 desc[UR6][R4.64], R8 ;  /* 0x0000000804000986 */ /* 0x0001e2000c101106 */
[C---:B------:R-:W-:Y:S02]  /*172510*/  LOP3.LUT P0, RZ, R16.reuse, 0x80000, RZ, 0xc0, !PT ;  /* 0x0008000010ff7812 */ /* 0x040fe4000780c0ff */
[----:B0-----:R-:W-:Y:S01]  /*172520*/  PRMT R8, R9, 0x7772, RZ ;  /* 0x0000777209087816 */ /* 0x001fe200000000ff */
[----:B------:R-:W4:Y:S10]  /*172530*/  LDL.LU.64 R4, [R1+0x2f10] ;  /* 0x002f100001047983 */ /* 0x000f340000300a00 */
[----:B--2---:R0:W-:Y:S01]  /*172540*/  @P0 STG.E.U8 desc[UR6][R6.64], R8 ;  /* 0x0000000806000986 */ /* 0x0041e2000c101106 */
[----:B------:R-:W-:-:S02]  /*172550*/  LOP3.LUT P0, RZ, R16, 0x40000, RZ, 0xc0, !PT ;  /* 0x0004000010ff7812 */ /* 0x000fc4000780c0ff */
[----:B0-----:R-:W-:Y:S01]  /*172560*/  PRMT R8, R9, 0x7773, RZ ;  /* 0x0000777309087816 */ /* 0x001fe200000000ff */
[----:B------:R-:W2:Y:S04]  /*172570*/  LDL.LU.64 R6, [R1+0x2f08] ;  /* 0x002f080001067983 */ /* 0x000ea80000300a00 */
[----:B------:R-:W4:Y:S06]  /*172580*/  LDL.LU R9, [R1+0x63a8] ;  /* 0x0063a80001097983 */ /* 0x000f2c0000300800 */
        /* <DEDUP_REMOVED lines=22> */
[----:B----4-:R-:W-:-:S11]  /*1726f0*/  PRMT R8, R9, 0x7770, RZ ;  /* 0x0000777009087816 */ /* 0x010fd600000000ff */
        /* <DEDUP_REMOVED lines=8> */
[----:B0-----:R-:W-:-:S05]  /*172780*/  PRMT R8, R21, 0x7770, RZ ;  /* 0x0000777015087816 */ /* 0x001fca00000000ff */
[----:B------:R0:W-:Y:S02]  /*172790*/  @P4 STG.E.U8 desc[UR6][R2.64], R8 ;  /* 0x0000000802004986 */ /* 0x0001e4000c101106 */
[C---:B0-----:R-:W-:Y:S02]  /*1727a0*/  PRMT R8, R21.reuse, 0x7771, RZ ;  /* 0x0000777115087816 */ /* 0x041fe400000000ff */
[----:B------:R-:W4:Y:S04]  /*1727b0*/  LDL.LU.64 R2, [R1+0x2f00] ;  /* 0x002f000001027983 */ /* 0x000f280000300a00 */
[----:B------:R0:W-:Y:S02]  /*1727c0*/  @P5 STG.E.U8 desc[UR6][R4.64], R8 ;  /* 0x0000000804005986 */ /* 0x0001e4000c101106 */
[----:B0-----:R-:W-:-:S02]  /*1727d0*/  PRMT R8, R21, 0x7772, RZ ;  /* 0x0000777215087816 */ /* 0x001fc400000000ff */
[----:B------:R-:W3:Y:S04]  /*1727e0*/  LDL.LU.64 R4, [R1+0x2ef8] ;  /* 0x002ef80001047983 */ /* 0x000ee80000300a00 */
[----:B--2---:R0:W-:Y:S04]  /*1727f0*/  @P6 STG.E.U8 desc[UR6][R6.64], R8 ;  /* 0x0000000806006986 */ /* 0x0041e8000c101106 */
[----:B------:R-:W2:Y:S04]  /*172800*/  LDL.LU.64 R26, [R1+0x2ef0] ;  /* 0x002ef000011a7983 */ /* 0x000ea80000300a00 */
[----:B0-----:R-:W2:Y:S04]  /*172810*/  LDL.LU.64 R6, [R1+0x2f28] ;  /* 0x002f280001067983 */ /* 0x001ea80000300a00 */
[----:B------:R-:W3:Y:S01]  /*172820*/  LDL.LU R0, [R1+0x594] ;  /* 0x0005940001007983 */ /* 0x000ee20000300800 */
[----:B------:R-:W-:-:S02]  /*172830*/  LOP3.LUT P3, RZ, R14, 0x200000, RZ, 0xc0, !PT ;  /* 0x002000000eff7812 */ /* 0x000fc4000786c0ff */
[----:B------:R-:W-:Y:S01]  /*172840*/  LOP3.LUT P4, RZ, R14, 0x400000, RZ, 0xc0, !PT ;  /* 0x004000000eff7812 */ /* 0x000fe2000788c0ff */
[----:B------:R-:W2:Y:S01]  /*172850*/  LDL.LU.64 R22, [R1+0x2f20] ;  /* 0x002f200001167983 */ /* 0x000ea20000300a00 */
[----:B------:R-:W-:-:S03]  /*172860*/  PRMT R8, R21, 0x7773, RZ ;  /* 0x0000777315087816 */ /* 0x000fc600000000ff */
[----:B------:R-:W2:Y:S04]  /*172870*/  LDL.LU R20, [R1+0x5c8] ;  /* 0x0005c80001147983 */ /* 0x000ea80000300800 */
[----:B------:R-:W-:Y:S04]  /*172880*/  STL.64 [R1+0x6378], R14 ;  /* 0x0063780e01007387 */ /* 0x000fe80000100a00 */
[----:B----4-:R0:W-:Y:S04]  /*172890*/  @P3 STG.E.U8 desc[UR6][R2.64], R8 ;  /* 0x0000000802003986 */ /* 0x0101e8000c101106 */
[----:B0-----:R-:W4:Y:S01]  /*1728a0*/  LDL.LU.64 R2, [R1+0x2f18] ;  /* 0x002f180001027983 */ /* 0x001f220000300a00 */
[----:B---3--:R-:W-:-:S05]  /*1728b0*/  PRMT R8, R0, 0x7770, RZ ;  /* 0x0000777000087816 */ /* 0x008fca00000000ff */
[----:B------:R0:W-:Y:S04]  /*1728c0*/  @P4 STG.E.U8 desc[UR6][R4.64], R8 ;  /* 0x0000000804004986 */ /* 0x0001e8000c101106 */
[----:B0-----:R-:W3:Y:S04]  /*1728d0*/  LDL.LU.64 R4, [R1+0x2f50] ;  /* 0x002f500001047983 */ /* 0x001ee80000300a00 */
[----:B------:R-:W2:Y:S04]  /*1728e0*/  LDL.LU R11, [R1+0x5b8] ;  /* 0x0005b800010b7983 */ /* 0x000ea80000300800 */
[----:B--2---:R0:W-:Y:S04]  /*1728f0*/  STL [R1+0x6380], R11 ;  /* 0x0063800b01007387 */ /* 0x0041e80000100800 */
        /* <DEDUP_REMOVED lines=32> */
[----:B------:R-:W2:Y:S01]  /*172b00*/  LDL.LU.64 R14, [R1+0x2f38] ;  /* 0x002f3800010e7983 */ /* 0x000ea20000300a00 */
[----:B0-----:R-:W-:-:S05]  /*172b10*/  PRMT R8, R0, 0x7772, RZ ;  /* 0x0000777200087816 */ /* 0x001fca00000000ff */
[----:B------:R0:W-:Y:S02]  /*172b20*/  @P6 STG.E.U8 desc[UR6][R6.64], R8 ;  /* 0x0000000806006986 */ /* 0x0001e4000c101106 */
[----:B0-----:R-:W-:Y:S02]  /*172b30*/  PRMT R8, R0, 0x7773, RZ ;  /* 0x0000777300087816 */ /* 0x001fe400000000ff */
        /* <DEDUP_REMOVED lines=15> */
[----:B------:R-:W3:Y:S04]  /*172c30*/  LDL.LU R0, [R1+0x598] ;  /* 0x0005980001007983 */ /* 0x000ee80000300800 */
[----:B------:R-:W3:Y:S01]  /*172c40*/  LDL.LU.64 R22, [R1+0x2f80] ;  /* 0x002f800001167983 */ /* 0x000ee20000300a00 */
[----:B0-----:R-:W-:-:S03]  /*172c50*/  PRMT R8, R20, 0x7772, RZ ;  /* 0x0000777214087816 */ /* 0x001fc600000000ff */
[----:B------:R-:W3:Y:S04]  /*172c60*/  LDL.LU.64 R2, [R1+0x2f78] ;  /* 0x002f780001027983 */ /* 0x000ee80000300a00 */
[----:B------:R-:W3:Y:S04]  /*172c70*/  LDL.LU.64 R4, [R1+0x2f70] ;  /* 0x002f700001047983 */ /* 0x000ee80000300a00 */
[----:B--2---:R0:W-:Y:S04]  /*172c80*/  @P0 STG.E.U8 desc[UR6][R10.64], R8 ;  /* 0x000000080a000986 */ /* 0x0041e8000c101106 */
[----:B0-----:R-:W2:Y:S01]  /*172c90*/  LDL.LU.64 R10, [R1+0x6388] ;  /* 0x00638800010a7983 */ /* 0x001ea20000300a00 */
[----:B------:R-:W-:-:S02]  /*172ca0*/  LOP3.LUT P0, RZ, R16, 0x200, RZ, 0xc0, !PT ;  /* 0x0000020010ff7812 */ /* 0x000fc4000780c0ff */
[----:B------:R-:W-:-:S11]  /*172cb0*/  PRMT R8, R20, 0x7773, RZ ;  /* 0x0000777314087816 */ /* 0x000fd600000000ff */
[----:B--2---:R0:W-:Y:S04]  /*172cc0*/  @P0 STG.E.U8 desc[UR6][R10.64], R8 ;  /* 0x000000080a000986 */ /* 0x0041e8000c101106 */
[----:B0-----:R-:W2:Y:S01]  /*172cd0*/  LDL.LU R11, [R1+0x6380] ;  /* 0x00638000010b7983 */ /* 0x001ea20000300800 */
[----:B------:R-:W-:Y:S02]  /*172ce0*/  LOP3.LUT P0, RZ, R16, 0x100, RZ, 0xc0, !PT ;  /* 0x0000010010ff7812 */ /* 0x000fe4000780c0ff */
[C---:B------:R-:W-:Y:S02]  /*172cf0*/  LOP3.LUT P1, RZ, R9.reuse, 0x4, RZ, 0xc0, !PT ;  /* 0x0000000409ff7812 */ /* 0x040fe4000782c0ff */
[C---:B------:R-:W-:Y:S02]  /*172d00*/  LOP3.LUT P2, RZ, R9.reuse, 0x8, RZ, 0xc0, !PT ;  /* 0x0000000809ff7812 */ /* 0x040fe4000784c0ff */
[----:B------:R-:W-:-:S02]  /*172d10*/  LOP3.LUT P3, RZ, R9, 0x10, RZ, 0xc0, !PT ;  /* 0x0000001009ff7812 */ /* 0x000fc4000786c0ff */
[C---:B------:R-:W-:Y:S02]  /*172d20*/  LOP3.LUT P4, RZ, R9.reuse, 0x20, RZ, 0xc0, !PT ;  /* 0x0000002009ff7812 */ /* 0x040fe4000788c0ff */
[----:B------:R-:W-:Y:S02]  /*172d30*/  LOP3.LUT P5, RZ, R9, 0x40, RZ, 0xc0, !PT ;  /* 0x0000004009ff7812 */ /* 0x000fe400078ac0ff */
[----:B--2---:R-:W-:-:S05]  /*172d40*/  PRMT R8, R11, 0x7770, RZ ;  /* 0x000077700b087816 */ /* 0x004fca00000000ff */
[----:B------:R0:W-:Y:S01]  /*172d50*/  @P0 STG.E.U8 desc[UR6][R14.64], R8 ;  /* 0x000000080e000986 */ /* 0x0001e2000c101106 */
[C---:B------:R-:W-:Y:S02]  /*172d60*/  LOP3.LUT P0, RZ, R16.reuse, 0x80, RZ, 0xc0, !PT ;  /* 0x0000008010ff7812 */ /* 0x040fe4000780c0ff */
[----:B0-----:R-:W-:Y:S01]  /*172d70*/  PRMT R8, R11, 0x7771, RZ ;  /* 0x000077710b087816 */ /* 0x001fe200000000ff */
[----:B------:R-:W2:Y:S10]  /*172d80*/  LDL.LU.64 R14, [R1+0x6378] ;  /* 0x00637800010e7983 */ /* 0x000eb40000300a00 */
[----:B------:R0:W-:Y:S01]  /*172d90*/  @P0 STG.E.U8 desc[UR6][R6.64], R8 ;  /* 0x0000000806000986 */ /* 0x0001e2000c101106 */
[----:B------:R-:W-:-:S02]  /*172da0*/  LOP3.LUT P0, RZ, R16, 0x40, RZ, 0xc0, !PT ;  /* 0x0000004010ff7812 */ /* 0x000fc4000780c0ff */
[----:B0-----:R-:W-:Y:S01]  /*172db0*/  PRMT R8, R11, 0x7772, RZ ;  /* 0x000077720b087816 */ /* 0x001fe200000000ff */
[----:B------:R-:W2:Y:S10]  /*172dc0*/  LDL.LU.64 R6, [R1+0x6370] ;  /* 0x0063700001067983 */ /* 0x000eb40000300a00 */
[----:B------:R0:W-:Y:S01]  /*172dd0*/  @P0 STG.E.U8 desc[UR6][R12.64], R8 ;  /* 0x000000080c000986 */ /* 0x0001e2000c101106 */
[----:B------:R-:W-:-:S02]  /*172de0*/  LOP3.LUT P0, RZ, R16, 0x20, RZ, 0xc0, !PT ;  /* 0x0000002010ff7812 */ /* 0x000fc4000780c0ff */
[----:B0-----:R-:W-:-:S11]  /*172df0*/  PRMT R8, R11, 0x7773, RZ ;  /* 0x000077730b087816 */ /* 0x001fd600000000ff */
[----:B------:R0:W-:Y:S02]  /*172e00*/  @P0 STG.E.U8 desc[UR6][R18.64], R8 ;  /* 0x0000000812000986 */ /* 0x0001e4000c101106 */
[----:B0-----:R-:W-:-:S05]  /*172e10*/  PRMT R8, R21, 0x7770, RZ ;  /* 0x0000777015087816 */ /* 0x001fca00000000ff */
[----:B----4-:R0:W-:Y:S02]  /*172e20*/  @P1 STG.E.U8 desc[UR6][R24.64], R8 ;  /* 0x0000000818001986 */ /* 0x0101e4000c101106 */
[----:B0-----:R-:W-:-:S05]  /*172e30*/  PRMT R8, R21, 0x7771, RZ ;  /* 0x0000777115087816 */ /* 0x001fca00000000ff */
[----:B------:R0:W-:Y:S02]  /*172e40*/  @P2 STG.E.U8 desc[UR6][R28.64], R8 ;  /* 0x000000081c002986 */ /* 0x0001e4000c101106 */
[----:B0-----:R-:W-:-:S05]  /*172e50*/  PRMT R8, R21, 0x7772, RZ ;  /* 0x0000777215087816 */ /* 0x001fca00000000ff */
[----:B------:R0:W-:Y:S02]  /*172e60*/  @P3 STG.E.U8 desc[UR6][R26.64], R8 ;  /* 0x000000081a003986 */ /* 0x0001e4000c101106 */
[----:B0-----:R-:W-:-:S05]  /*172e70*/  PRMT R8, R21, 0x7773, RZ ;  /* 0x0000777315087816 */ /* 0x001fca00000000ff */
[----:B---3--:R0:W-:Y:S02]  /*172e80*/  @P4 STG.E.U8 desc[UR6][R22.64], R8 ;  /* 0x0000000816004986 */ /* 0x0081e4000c101106 */
[----:B0-----:R-:W-:-:S05]  /*172e90*/  PRMT R8, R0, 0x7770, RZ ;  /* 0x0000777000087816 */ /* 0x001fca00000000ff */
[----:B------:R0:W-:Y:S04]  /*172ea0*/  @P5 STG.E.U8 desc[UR6][R2.64], R8 ;  /* 0x0000000802005986 */ /* 0x0001e8000c101106 */
[----:B0-----:R-:W3:Y:S01]  /*172eb0*/  LDL.LU.64 R2, [R1+0x2fa8] ;  /* 0x002fa80001027983 */ /* 0x001ee20000300a00 */
[C---:B------:R-:W-:Y:S02]  /*172ec0*/  LOP3.LUT P0, RZ, R9.reuse, 0x100000, RZ, 0xc0, !PT ;  /* 0x0010000009ff7812 */ /* 0x040fe4000780c0ff */
[C---:B------:R-:W-:Y:S01]  /*172ed0*/  LOP3.LUT P6, RZ, R9.reuse, 0x80, RZ, 0xc0, !PT ;  /* 0x0000008009ff7812 */ /* 0x040fe200078cc0ff */
[----:B------:R-:W4:Y:S01]  /*172ee0*/  LDL.LU.64 R20, [R1+0x2fa0] ;  /* 0x002fa00001147983 */ /* 0x000f220000300a00 */
[----:B------:R-:W-:Y:S02]  /*172ef0*/  LOP3.LUT P3, RZ, R9, 0x100, RZ, 0xc0, !PT ;  /* 0x0000010009ff7812 */ /* 0x000fe4000786c0ff */
[C---:B------:R-:W-:Y:S01]  /*172f00*/  PRMT R8, R0.reuse, 0x7771, RZ ;  /* 0x0000777100087816 */ /* 0x040fe200000000ff */
[----:B------:R-:W4:Y:S04]  /*172f10*/  LDL.LU.64 R24, [R1+0x2f98] ;  /* 0x002f980001187983 */ /* 0x000f280000300a00 */
[----:B------:R-:W4:Y:S04]  /*172f20*/  LDL.LU.64 R28, [R1+0x2fd0] ;  /* 0x002fd000011c7983 */ /* 0x000f280000300a00 */
[----:B------:R0:W-:Y:S04]  /*172f30*/  @P6 STG.E.U8 desc[UR6][R4.64], R8 ;  /* 0x0000000804006986 */ /* 0x0001e8000c101106 */
[----:B------:R-:W4:Y:S01]  /*172f40*/  LDL.LU.64 R26, [R1+0x2fc8] ;  /* 0x002fc800011a7983 */ /* 0x000f220000300a00 */
[----:B0-----:R-:W-:-:S03]  /*172f50*/  PRMT R8, R0, 0x7772, RZ ;  /* 0x0000777200087816 */ /* 0x001fc600000000ff */
[----:B------:R-:W4:Y:S04]  /*172f60*/  LDL.LU R4, [R1+0x5cc] ;  /* 0x0005cc0001047983 */ /* 0x000f280000300800 */
[----:B------:R-:W4:Y:S01]  /*172f70*/  LDL.LU.64 R22, [R1+0x2fc0] ;  /* 0x002fc00001167983 */ /* 0x000f220000300a00 */
[----:B--2---:R-:W-:-:S04]  /*172f80*/  LOP3.LUT R14, R14, 0xdfffffff, RZ, 0xc0, !PT ;  /* 0xdfffffff0e0e7812 */ /* 0x004fc800078ec0ff */
[----:B------:R-:W-:Y:S02]  /*172f90*/  @P0 LOP3.LUT R14, R14, 0x20000000, RZ, 0xfc, !PT ;  /* 0x200000000e0e0812 */ /* 0x000fe400078efcff */
[----:B------:R-:W-:Y:S02]  /*172fa0*/  LOP3.LUT P0, RZ, R9, 0x80000, RZ, 0xc0, !PT ;  /* 0x0008000009ff7812 */ /* 0x000fe4000780c0ff */
[----:B------:R-:W-:-:S11]  /*172fb0*/  LOP3.LUT R14, R14, 0xbfffffff, RZ, 0xc0, !PT ;  /* 0xbfffffff0e0e7812 */ /* 0x000fd600078ec0ff */
[----:B------:R-:W-:Y:S02]  /*172fc0*/  @P0 LOP3.LUT R14, R14, 0x40000000, RZ, 0xfc, !PT ;  /* 0x400000000e0e0812 */ /* 0x000fe400078efcff */
[----:B------:R-:W-:Y:S02]  /*172fd0*/  LOP3.LUT P0, RZ, R9, 0x40000, RZ, 0xc0, !PT ;  /* 0x0004000009ff7812 */ /* 0x000fe4000780c0ff */
[----:B------:R-:W-:Y:S01]  /*172fe0*/  LOP3.LUT R14, R14, 0x7fffffff, RZ, 0xc0, !PT ;  /* 0x7fffffff0e0e7812 */ /* 0x000fe200078ec0ff */
[----:B------:R-:W-:Y:S02]  /*172ff0*/  IMAD.MOV.U32 R5, RZ, RZ, R7 ;  /* 0x000000ffff057224 */ /* 0x000fe400078e0007 */
[----:B------:R-:W2:Y:S08]  /*173000*/  LDL.LU R7, [R1+0x5bc] ;  /* 0x0005bc0001077983 */ /* 0x000eb00000300800 */
[----:B------:R-:W-:-:S05]  /*173010*/  @P0 LOP3.LUT R14, R14, 0x80000000, RZ, 0xfc, !PT ;  /* 0x800000000e0e0812 */ /* 0x000fca00078efcff */
[----:B------:R-:W-:Y:S04]  /*173020*/  STL.64 [R1+0x6360], R14 ;  /* 0x0063600e01007387 */ /* 0x000fe80000100a00 */
[----:B---3--:R0:W-:Y:S04]  /*173030*/  @P3 STG.E.U8 desc[UR6][R2.64], R8 ;  /* 0x0000000802003986 */ /* 0x0081e8000c101106 */
        /* <DEDUP_REMOVED lines=13> */
[C---:B------:R-:W-:Y:S02]  /*173110*/  LOP3.LUT P4, RZ, R9.reuse, 0x200, RZ, 0xc0, !PT ;  /* 0x0000020009ff7812 */ /* 0x040fe4000788c0ff */
[----:B------:R-:W-:Y:S02]  /*173120*/  LOP3.LUT P5, RZ, R9, 0x400, RZ, 0xc0, !PT ;  /* 0x0000040009ff7812 */ /* 0x000fe400078ac0ff */
[----:B------:R-:W-:-:S05]  /*173130*/  PRMT R8, R0, 0x7773, RZ ;  /* 0x0000777300087816 */ /* 0x000fca00000000ff */
[----:B------:R-:W-:Y:S02]  /*173140*/  @P0 LOP3.LUT R16, R16, 0x8, RZ, 0xfc, !PT ;  /* 0x0000000810100812 */ /* 0x000fe400078efcff */
[C---:B------:R-:W-:Y:S01]  /*173150*/  LOP3.LUT P0, RZ, R9.reuse, 0x2000, RZ, 0xc0, !PT ;  /* 0x0000200009ff7812 */ /* 0x040fe2000780c0ff */
[----:B----4-:R0:W-:Y:S04]  /*173160*/  STL.64 [R1+0x6368], R14 ;  /* 0x0063680e01007387 */ /* 0x0101e80000100a00 */
[----:B0-----:R-:W4:Y:S01]  /*173170*/  LDL.LU.64 R14, [R1+0x2fb0] ;  /* 0x002fb000010e7983 */ /* 0x001f220000300a00 */
[C---:B------:R-:W-:Y:S02]  /*173180*/  LOP3.LUT P6, RZ, R9.reuse, 0x800, RZ, 0xc0, !PT ;  /* 0x0000080009ff7812 */ /* 0x040fe400078cc0ff */
[----:B------:R-:W-:Y:S01]  /*173190*/  LOP3.LUT R16, R16, 0xffffffef, RZ, 0xc0, !PT ;  /* 0xffffffef10107812 */ /* 0x000fe200078ec0ff */
[----:B------:R0:W-:Y:S04]  /*1731a0*/  @P4 STG.E.U8 desc[UR6][R20.64], R8 ;  /* 0x0000000814004986 */ /* 0x0001e8000c101106 */
[----:B------:R-:W-:Y:S01]  /*1731b0*/  @P0 LOP3.LUT R16, R16, 0x10, RZ, 0xfc, !PT ;  /* 0x0000001010100812 */ /* 0x000fe200078efcff */
[----:B------:R-:W4:Y:S01]  /*1731c0*/  LDL.LU R0, [R1+0x5ac] ;  /* 0x0005ac0001007983 */ /* 0x000f220000300800 */
[----:B------:R-:W-:-:S03]  /*1731d0*/  LOP3.LUT P0, RZ, R9, 0x1000, RZ, 0xc0, !PT ;  /* 0x0000100009ff7812 */ /* 0x000fc6000780c0ff */
[----:B------:R-:W4:Y:S01]  /*1731e0*/  LDL.LU.64 R12, [R1+0x2fd8] ;  /* 0x002fd800010c7983 */ /* 0x000f220000300a00 */
[----:B0-----:R-:W-:-:S03]  /*1731f0*/  PRMT R8, R4, 0x7770, RZ ;  /* 0x0000777004087816 */ /* 0x001fc600000000ff */
[----:B------:R-:W4:Y:S04]  /*173200*/  LDL.LU.64 R10, [R1+0x3010] ;  /* 0x00301000010a7983 */ /* 0x000f280000300a00 */
[----:B------:R0:W-:Y:S04]  /*173210*/  @P5 STG.E.U8 desc[UR6][R24.64], R8 ;  /* 0x0000000818005986 */ /* 0x0001e8000c101106 */
        /* <DEDUP_REMOVED lines=11> */
[----:B------:R2:W-:Y:S01]  /*1732d0*/  @P0 STG.E.U8 desc[UR6][R22.64], R8 ;  /* 0x0000000816000986 */ /* 0x0005e2000c101106 */
[----:B------:R-:W-:-:S02]  /*1732e0*/  LOP3.LUT P0, RZ, R16, 0x8, RZ, 0xc0, !PT ;  /* 0x0000000810ff7812 */ /* 0x000fc4000780c0ff */
[----:B--2---:R-:W-:Y:S01]  /*1732f0*/  PRMT R8, R7, 0x7770, RZ ;  /* 0x0000777007087816 */ /* 0x004fe200000000ff */
[----:B------:R-:W2:Y:S10]  /*173300*/  LDL.LU.64 R22, [R1+0x3020] ;  /* 0x0030200001167983 */ /* 0x000eb40000300a00 */
[----:B---3--:R0:W-:Y:S01]  /*173310*/  @P0 STG.E.U8 desc[UR6][R2.64], R8 ;  /* 0x0000000802000986 */ /* 0x0081e2000c101106 */
[----:B------:R-:W-:-:S02]  /*173320*/  LOP3.LUT P0, RZ, R16, 0x4, RZ, 0xc0, !PT ;  /* 0x0000000410ff7812 */ /* 0x000fc4000780c0ff */
[----:B0-----:R-:W-:Y:S01]  /*173330*/  PRMT R8, R7, 0x7771, RZ ;  /* 0x0000777107087816 */ /* 0x001fe200000000ff */
[----:B------:R-:W3:Y:S04]  /*173340*/  LDL.LU.64 R2, [R1+0x3018] ;  /* 0x0030180001027983 */ /* 0x000ee80000300a00 */
[----:B------:R-:W3:Y:S06]  /*173350*/  LDL.LU R4, [R1+0x580] ;  /* 0x0005800001047983 */ /* 0x000eec0000300800 */
[----:B----4-:R0:W-:Y:S04]  /*173360*/  @P0 STG.E.U8 desc[UR6][R14.64], R8 ;  /* 0x000000080e000986 */ /* 0x0101e8000c101106 */
[----:B0-----:R-:W4:Y:S01]  /*173370*/  LDL.LU.64 R14, [R1+0x6368] ;  /* 0x00636800010e7983 */ /* 0x001f220000300a00 */
[----:B------:R-:W-:-:S02]  /*173380*/  LOP3.LUT P0, RZ, R16, 0x2, RZ, 0xc0, !PT ;  /* 0x0000000210ff7812 */ /* 0x000fc4000780c0ff */
[----:B------:R-:W-:-:S11]  /*173390*/  PRMT R8, R7, 0x7772, RZ ;  /* 0x0000777207087816 */ /* 0x000fd600000000ff */
[----:B----4-:R0:W-:Y:S01]  /*1733a0*/  @P0 STG.E.U8 desc[UR6][R14.64], R8 ;  /* 0x000000080e000986 */ /* 0x0101e2000c101106 */
[----:B------:R-:W-:-:S03]  /*1733b0*/  LOP3.LUT P0, RZ, R16, 0x1, RZ, 0xc0, !PT ;  /* 0x0000000110ff7812 */ /* 0x000fc6000780c0ff */
[----:B0-----:R-:W4:Y:S04]  /*1733c0*/  LDL.LU.64 R14, [R1+0x6360] ;  /* 0x00636000010e7983 */ /* 0x001f280000300a00 */
[----:B------:R0:W-:Y:S04]  /*1733d0*/  STL [R1+0x6000], R17 ;  /* 0x0060001101007387 */ /* 0x0001e80000100800 */
[----:B0-----:R-:W2:Y:S01]  /*1733e0*/  LDL.LU.64 R16, [R1+0x2fe0] ;  /* 0x002fe00001107983 */ /* 0x001ea20000300a00 */
[----:B------:R-:W-:-:S03]  /*1733f0*/  PRMT R8, R7, 0x7773, RZ ;  /* 0x0000777307087816 */ /* 0x000fc600000000ff */
[----:B------:R-:W3:Y:S01]  /*173400*/  LDL.LU R7, [R1+0x635c] ;  /* 0x00635c0001077983 */ /* 0x000ee20000300800 */
[C---:B------:R-:W-:Y:S02]  /*173410*/  LOP3.LUT P1, RZ, R9.reuse, 0x200000, RZ, 0xc0, !PT ;  /* 0x0020000009ff7812 */ /* 0x040fe4000782c0ff */
[C---:B------:R-:W-:Y:S02]  /*173420*/  LOP3.LUT P2, RZ, R9.reuse, 0x400000, RZ, 0xc0, !PT ;  /* 0x0040000009ff7812 */ /* 0x040fe4000784c0ff */
[C---:B------:R-:W-:Y:S02]  /*173430*/  LOP3.LUT P3, RZ, R9.reuse, 0x800000, RZ, 0xc0, !PT ;  /* 0x0080000009ff7812 */ /* 0x040fe4000786c0ff */
[C---:B------:R-:W-:Y:S02]  /*173440*/  LOP3.LUT P4, RZ, R9.reuse, 0x1000000, RZ, 0xc0, !PT ;  /* 0x0100000009ff7812 */ /* 0x040fe4000788c0ff */
[C---:B------:R-:W-:Y:S02]  /*173450*/  LOP3.LUT P5, RZ, R9.reuse, 0x2000000, RZ, 0xc0, !PT ;  /* 0x0200000009ff7812 */ /* 0x040fe400078ac0ff */
[----:B------:R-:W-:Y:S01]  /*173460*/  LOP3.LUT P6, RZ, R9, 0x4000000, RZ, 0xc0, !PT ;  /* 0x0400000009ff7812 */ /* 0x000fe200078cc0ff */
[----:B--2---:R0:W-:Y:S01]  /*173470*/  @P0 STG.E.U8 desc[UR6][R16.64], R8 ;  /* 0x0000000810000986 */ /* 0x0041e2000c101106 */
[----:B----4-:R-:W-:-:S02]  /*173480*/  LOP3.LUT P0, RZ, R14, 0x80000000, RZ, 0xc0, !PT ;  /* 0x800000000eff7812 */ /* 0x010fc4000780c0ff */
        /* <DEDUP_REMOVED lines=10> */
[----:B---3--:R-:W-:-:S05]  /*173530*/  PRMT R8, R7, 0x7770, RZ ;  /* 0x0000777007087816 */ /* 0x008fca00000000ff */
        /* <DEDUP_REMOVED lines=8> */
[----:B------:R-:W3:Y:S01]  /*1735c0*/  LDL.LU.64 R26, [R1+0x3050] ;  /* 0x00305000011a7983 */ /* 0x000ee20000300a00 */
[----:B0-----:R-:W-:-:S05]  /*1735d0*/  PRMT R8, R4, 0x7770, RZ ;  /* 0x0000777004087816 */ /* 0x001fca00000000ff */
[----:B------:R0:W-:Y:S04]  /*1735e0*/  @P6 STG.E.U8 desc[UR6][R2.64], R8 ;  /* 0x0000000802006986 */ /* 0x0001e8000c101106 */
[----:B0-----:R-:W4:Y:S01]  /*1735f0*/  LDL.LU.64 R2, [R1+0x3048] ;  /* 0x0030480001027983 */ /* 0x001f220000300a00 */
[C---:B------:R-:W-:Y:S02]  /*173600*/  LOP3.LUT P3, RZ, R9.reuse, 0x8000000, RZ, 0xc0, !PT ;  /* 0x0800000009ff7812 */ /* 0x040fe4000786c0ff */
[----:B------:R-:W-:Y:S01]  /*173610*/  LOP3.LUT P4, RZ, R9, 0x10000000, RZ, 0xc0, !PT ;  /* 0x1000000009ff7812 */ /* 0x000fe2000788c0ff */
[----:B------:R-:W2:Y:S01]  /*173620*/  LDL.LU.64 R20, [R1+0x3040] ;  /* 0x0030400001147983 */ /* 0x000ea20000300a00 */
[----:B------:R-:W-:-:S03]  /*173630*/  PRMT R8, R4, 0x7771, RZ ;  /* 0x0000777104087816 */ /* 0x000fc600000000ff */
[----:B------:R-:W2:Y:S04]  /*173640*/  LDL.LU.64 R24, [R1+0x3038] ;  /* 0x0030380001187983 */ /* 0x000ea80000300a00 */
[----:B------:R-:W2:Y:S04]  /*173650*/  LDL.LU.64 R28, [R1+0x3030] ;  /* 0x00303000011c7983 */ /* 0x000ea80000300a00 */
[----:B------:R-:W2:Y:S04]  /*173660*/  LDL.LU R23, [R1+0x570] ;  /* 0x0005700001177983 */ /* 0x000ea80000300800 */
        /* <DEDUP_REMOVED lines=29> */
[----:B------:R-:W-:Y:S01]  /*173840*/  LOP3.LUT P0, RZ, R7, 0x2, RZ, 0xc0, !PT ;  /* 0x0000000207ff7812 */ /* 0x000fe2000780c0ff */
[----:B------:R-:W2:Y:S01]  /*173850*/  LDL.LU.64 R12, [R1+0x3080] ;  /* 0x00308000010c7983 */ /* 0x000ea20000300a00 */
[----:B------:R-:W-:Y:S02]  /*173860*/  LOP3.LUT R14, R14, 0xf7ffffff, RZ, 0xc0, !PT ;  /* 0xf7ffffff0e0e7812 */ /* 0x000fe400078ec0ff */
[C---:B------:R-:W-:Y:S01]  /*173870*/  LOP3.LUT P5, RZ, R9.reuse, 0x20000000, RZ, 0xc0, !PT ;  /* 0x2000000009ff7812 */ /* 0x040fe200078ac0ff */
[----:B------:R-:W2:Y:S01]  /*173880*/  LDL.LU.64 R10, [R1+0x3078] ;  /* 0x00307800010a7983 */ /* 0x000ea20000300a00 */
[----:B------:R-:W-:Y:S02]  /*173890*/  LOP3.LUT P6, RZ, R9, 0x40000000, RZ, 0xc0, !PT ;  /* 0x4000000009ff7812 */ /* 0x000fe400078cc0ff */
[----:B------:R-:W-:Y:S01]  /*1738a0*/  PRMT R8, R4, 0x7773, RZ ;  /* 0x0000777304087816 */ /* 0x000fe200000000ff */
[----:B------:R-:W2:Y:S04]  /*1738b0*/  LDL.LU.64 R18, [R1+0x3070] ;  /* 0x0030700001127983 */ /* 0x000ea80000300a00 */
[----:B------:R-:W-:-:S02]  /*1738c0*/  @P0 LOP3.LUT R14, R14, 0x8000000, RZ, 0xfc, !PT ;  /* 0x080000000e0e0812 */ /* 0x000fc400078efcff */
[----:B------:R-:W-:Y:S02]  /*1738d0*/  LOP3.LUT P0, RZ, R7, 0x1, RZ, 0xc0, !PT ;  /* 0x0000000107ff7812 */ /* 0x000fe4000780c0ff */
[----:B------:R-:W-:Y:S01]  /*1738e0*/  LOP3.LUT R14, R14, 0xefffffff, RZ, 0xc0, !PT ;  /* 0xefffffff0e0e7812 */ /* 0x000fe200078ec0ff */
[----:B------:R0:W-:Y:S10]  /*1738f0*/  @P5 STG.E.U8 desc[UR6][R20.64], R8 ;  /* 0x0000000814005986 */ /* 0x0001f4000c101106 */
[----:B------:R-:W-:-:S02]  /*173900*/  @P0 LOP3.LUT R14, R14, 0x10000000, RZ, 0xfc, !PT ;  /* 0x100000000e0e0812 */ /* 0x000fc400078efcff */
[----:B------:R-:W-:Y:S01]  /*173910*/  LOP3.LUT P0, RZ, R9, 0x80000000, RZ, 0xc0, !PT ;  /* 0x8000000009ff7812 */ /* 0x000fe2000780c0ff */
[----:B0-----:R-:W2:Y:S01]  /*173920*/  LDL.LU.64 R20, [R1+0x30a8] ;  /* 0x0030a80001147983 */ /* 0x001ea20000300a00 */
[----:B------:R-:W-:-:S05]  /*173930*/  PRMT R8, R23, 0x7770, RZ ;  /* 0x0000777017087816 */ /* 0x000fca00000000ff */
[----:B------:R0:W-:Y:S02]  /*173940*/  @P6 STG.E.U8 desc[UR6][R24.64], R8 ;  /* 0x0000000818006986 */ /* 0x0001e4000c101106 */
[----:B0-----:R-:W-:Y:S02]  /*173950*/  PRMT R8, R23, 0x7771, RZ ;  /* 0x0000777117087816 */ /* 0x001fe400000000ff */
[----:B------:R-:W2:Y:S04]  /*173960*/  LDL.LU.64 R24, [R1+0x30a0] ;  /* 0x0030a00001187983 */ /* 0x000ea80000300a00 */
[----:B------:R0:W-:Y:S01]  /*173970*/  @P0 STG.E.U8 desc[UR6][R28.64], R8 ;  /* 0x000000081c000986 */ /* 0x0001e2000c101106 */
[----:B------:R-:W-:-:S03]  /*173980*/  LOP3.LUT P0, RZ, R14, 0x10000000, RZ, 0xc0, !PT ;  /* 0x100000000eff7812 */ /* 0x000fc6000780c0ff */
[----:B------:R-:W2:Y:S01]  /*173990*/  LDL.LU R4, [R1+0x584] ;  /* 0x0005840001047983 */ /* 0x000ea20000300800 */
[----:B0-----:R-:W-:-:S03]  /*1739a0*/  PRMT R8, R23, 0x7772, RZ ;  /* 0x0000777217087816 */ /* 0x001fc600000000ff */
[----:B------:R-:W2:Y:S06]  /*1739b0*/  LDL.LU.64 R28, [R1+0x3098] ;  /* 0x00309800011c7983 */ /* 0x000eac0000300a00 */
[----:B---3--:R0:W-:Y:S01]  /*1739c0*/  @P0 STG.E.U8 desc[UR6][R26.64], R8 ;  /* 0x000000081a000986 */ /* 0x0081e2000c101106 */
[C---:B------:R-:W-:Y:S02]  /*1739d0*/  LOP3.LUT P0, RZ, R14.reuse, 0x8000000, RZ, 0xc0, !PT ;  /* 0x080000000eff7812 */ /* 0x040fe4000780c0ff */
[----:B0-----:R-:W-:Y:S01]  /*1739e0*/  PRMT R8, R23, 0x7773, RZ ;  /* 0x0000777317087816 */ /* 0x001fe200000000ff */
[----:B------:R-:W3:Y:S10]  /*1739f0*/  LDL.LU.64 R26, [R1+0x30d0] ;  /* 0x0030d000011a7983 */ /* 0x000ef40000300a00 */
[----:B----4-:R0:W-:Y:S01]  /*173a00*/  @P0 STG.E.U8 desc[UR6][R2.64], R8 ;  /* 0x0000000802000986 */ /* 0x0101e2000c101106 */
[----:B------:R-:W-:-:S03]  /*173a10*/  LOP3.LUT P0, RZ, R14, 0x4000000, RZ, 0xc0, !PT ;  /* 0x040000000eff7812 */ /* 0x000fc6000780c0ff */
[----:B------:R-:W4:Y:S01]  /*173a20*/  LDL.LU.64 R22, [R1+0x30c8] ;  /* 0x0030c80001167983 */ /* 0x000f220000300a00 */
[----:B0-----:R-:W-:-:S03]  /*173a30*/  PRMT R8, R0, 0x7770, RZ ;  /* 0x0000777000087816 */ /* 0x001fc600000000ff */
[----:B------:R-:W4:Y:S06]  /*173a40*/  LDL.LU.64 R2, [R1+0x30c0] ;  /* 0x0030c00001027983 */ /* 0x000f2c0000300a00 */
        /* <DEDUP_REMOVED lines=36> */
[----:B----4-:R0:W-:Y:S04]  /*173c90*/  @P5 STG.E.U8 desc[UR6][R22.64], R8 ;  /* 0x0000000816005986 */ /* 0x0101e8000c101106 */
[----:B------:R-:W4:Y:S01]  /*173ca0*/  LDL.LU.64 R20, [R1+0x30e8] ;  /* 0x0030e80001147983 */ /* 0x000f220000300a00 */
[----:B0-----:R-:W-:-:S05]  /*173cb0*/  PRMT R8, R4, 0x7773, RZ ;  /* 0x0000777304087816 */ /* 0x001fca00000000ff */
[----:B------:R0:W-:Y:S04]  /*173cc0*/  @P6 STG.E.U8 desc[UR6][R2.64], R8 ;  /* 0x0000000802006986 */ /* 0x0001e8000c101106 */
[----:B0-----:R-:W4:Y:S01]  /*173cd0*/  LDL.LU.64 R2, [R1+0x30e0] ;  /* 0x0030e00001027983 */ /* 0x001f220000300a00 */
[C---:B------:R-:W-:Y:S02]  /*173ce0*/  LOP3.LUT P3, RZ, R7.reuse, 0x4000, RZ, 0xc0, !PT ;  /* 0x0000400007ff7812 */ /* 0x040fe4000786c0ff */
[C---:B------:R-:W-:Y:S01]  /*173cf0*/  LOP3.LUT P4, RZ, R7.reuse, 0x8000, RZ, 0xc0, !PT ;  /* 0x0000800007ff7812 */ /* 0x040fe2000788c0ff */
[----:B------:R-:W4:Y:S01]  /*173d00*/  LDL.LU.64 R24, [R1+0x30d8] ;  /* 0x0030d80001187983 */ /* 0x000f220000300a00 */
[C---:B------:R-:W-:Y:S02]  /*173d10*/  LOP3.LUT P5, RZ, R7.reuse, 0x10000, RZ, 0xc0, !PT ;  /* 0x0001000007ff7812 */ /* 0x040fe400078ac0ff */
[----:B------:R-:W-:Y:S01]  /*173d20*/  LOP3.LUT P6, RZ, R7, 0x20000, RZ, 0xc0, !PT ;  /* 0x0002000007ff7812 */ /* 0x000fe200078cc0ff */
[----:B------:R-:W4:Y:S01]  /*173d30*/  LDL.LU R22, [R1+0x564] ;  /* 0x0005640001167983 */ /* 0x000f220000300800 */
[----:B--2---:R-:W-:-:S05]  /*173d40*/  PRMT R8, R6, 0x7770, RZ ;  /* 0x0000777006087816 */ /* 0x004fca00000000ff */
[----:B------:R0:W-:Y:S02]  /*173d50*/  @P3 STG.E.U8 desc[UR6][R28.64], R8 ;  /* 0x000000081c003986 */ /* 0x0001e4000c101106 */
[C---:B0-----:R-:W-:Y:S02]  /*173d60*/  PRMT R8, R6.reuse, 0x7771, RZ ;  /* 0x0000777106087816 */ /* 0x041fe400000000ff */
[----:B------:R-:W2:Y:S04]  /*173d70*/  LDL.LU.64 R28, [R1+0x3110] ;  /* 0x00311000011c7983 */ /* 0x000ea80000300a00 */
[----:B---3--:R0:W-:Y:S02]  /*173d80*/  @P4 STG.E.U8 desc[UR6][R26.64], R8 ;  /* 0x000000081a004986 */ /* 0x0081e4000c101106 */
[----:B0-----:R-:W-:-:S02]  /*173d90*/  PRMT R8, R6, 0x7772, RZ ;  /* 0x0000777206087816 */ /* 0x001fc400000000ff */
[----:B------:R-:W3:Y:S04]  /*173da0*/  LDL.LU.64 R26, [R1+0x3108] ;  /* 0x00310800011a7983 */ /* 0x000ee80000300a00 */
[----:B----4-:R0:W-:Y:S04]  /*173db0*/  @P5 STG.E.U8 desc[UR6][R20.64], R8 ;  /* 0x0000000814005986 */ /* 0x0101e8000c101106 */
[----:B------:R-:W4:Y:S01]  /*173dc0*/  LDL.LU R0, [R1+0x554] ;  /* 0x0005540001007983 */ /* 0x000f220000300800 */
[----:B0-----:R-:W-:-:S03]  /*173dd0*/  PRMT R8, R6, 0x7773, RZ ;  /* 0x0000777306087816 */ /* 0x001fc600000000ff */
[----:B------:R-:W4:Y:S04]  /*173de0*/  LDL.LU R6, [R1+0x6340] ;  /* 0x0063400001067983 */ /* 0x000f280000300800 */
[----:B------:R0:W-:Y:S04]  /*173df0*/  @P6 STG.E.U8 desc[UR6][R2.64], R8 ;  /* 0x0000000802006986 */ /* 0x0001e8000c101106 */
[----:B0-----:R-:W2:Y:S04]  /*173e00*/  LDL.LU.64 R2, [R1+0x3128] ;  /* 0x0031280001027983 */ /* 0x001ea80000300a00 */
[----:B--2---:R0:W-:Y:S04]  /*173e10*/  STL.64 [R1+0x6328], R2 ;  /* 0x0063280201007387 */ /* 0x0041e80000100a00 */
[----:B0-----:R-:W2:Y:S04]  /*173e20*/  LDL.LU.64 R2, [R1+0x30f0] ;  /* 0x0030f00001027983 */ /* 0x001ea80000300a00 */
        /* <DEDUP_REMOVED lines=23> */
[----:B------:R-:W4:Y:S01]  /*173fa0*/  LDL.LU.64 R16, [R1+0x3120] ;  /* 0x0031200001107983 */ /* 0x000f220000300a00 */
[----:B------:R-:W-:Y:S02]  /*173fb0*/  LOP3.LUT R14, R14, 0xfff7ffff, RZ, 0xc0, !PT ;  /* 0xfff7ffff0e0e7812 */ /* 0x000fe400078ec0ff */
[----:B------:R-:W-:Y:S01]  /*173fc0*/  PRMT R8, R22, 0x7770, RZ ;  /* 0x0000777016087816 */ /* 0x000fe200000000ff */
[----:B------:R-:W4:Y:S04]  /*173fd0*/  LDL.LU R4, [R1+0x588] ;  /* 0x0005880001047983 */ /* 0x000f280000300800 */
[----:B------:R-:W4:Y:S04]  /*173fe0*/  LDL.LU.64 R12, [R1+0x3118] ;  /* 0x00311800010c7983 */ /* 0x000f280000300a00 */
[----:B------:R-:W-:Y:S01]  /*173ff0*/  @P0 LOP3.LUT R14, R14, 0x80000, RZ, 0xfc, !PT ;  /* 0x000800000e0e0812 */ /* 0x000fe200078efcff */
[----:B------:R-:W4:Y:S01]  /*174000*/  LDL.LU.64 R10, [R1+0x3150] ;  /* 0x00315000010a7983 */ /* 0x000f220000300a00 */
[----:B------:R-:W-:-:S02]  /*174010*/  LOP3.LUT P0, RZ, R7, 0x80000, RZ, 0xc0, !PT ;  /* 0x0008000007ff7812 */ /* 0x000fc4000780c0ff */
[----:B------:R-:W-:Y:S01]  /*174020*/  LOP3.LUT R14, R14, 0xffefffff, RZ, 0xc0, !PT ;  /* 0xffefffff0e0e7812 */ /* 0x000fe200078ec0ff */
[----:B------:R-:W4:Y:S04]  /*174030*/  LDL.LU.64 R18, [R1+0x3148] ;  /* 0x0031480001127983 */ /* 0x000f280000300a00 */
[----:B------:R-:W4:Y:S04]  /*174040*/  LDL.LU R23, [R1+0x578] ;  /* 0x0005780001177983 */ /* 0x000f280000300800 */
[----:B------:R-:W4:Y:S02]  /*174050*/  LDL.LU.64 R20, [R1+0x3140] ;  /* 0x0031400001147983 */ /* 0x000f240000300a00 */
[----:B------:R-:W-:-:S02]  /*174060*/  @P0 LOP3.LUT R14, R14, 0x100000, RZ, 0xfc, !PT ;  /* 0x001000000e0e0812 */ /* 0x000fc400078efcff */
[----:B------:R-:W-:-:S13]  /*174070*/  LOP3.LUT P0, RZ, R7, 0x40000, RZ, 0xc0, !PT ;  /* 0x0004000007ff7812 */ /* 0x000fda000780c0ff */
        /* <DEDUP_REMOVED lines=8> */
[----:B---3--:R0:W-:Y:S01]  /*174100*/  @P0 STG.E.U8 desc[UR6][R26.64], R8 ;  /* 0x000000081a000986 */ /* 0x0081e2000c101106 */
[----:B------:R-:W-:-:S02]  /*174110*/  LOP3.LUT P0, RZ, R14, 0x40000, RZ, 0xc0, !PT ;  /* 0x000400000eff7812 */ /* 0x000fc4000780c0ff */
[----:B0-----:R-:W-:Y:S01]  /*174120*/  PRMT R8, R22, 0x7773, RZ ;  /* 0x0000777316087816 */ /* 0x001fe200000000ff */
[----:B------:R-:W3:Y:S10]  /*174130*/  LDL.LU.64 R26, [R1+0x3168] ;  /* 0x00316800011a7983 */ /* 0x000ef40000300a00 */
[----:B--2---:R0:W-:Y:S04]  /*174140*/  @P0 STG.E.U8 desc[UR6][R2.64], R8 ;  /* 0x0000000802000986 */ /* 0x0041e8000c101106 */
[----:B0-----:R-:W2:Y:S01]  /*174150*/  LDL.LU.64 R2, [R1+0x6338] ;  /* 0x0063380001027983 */ /* 0x001ea20000300a00 */
[----:B------:R-:W-:-:S02]  /*174160*/  LOP3.LUT P0, RZ, R14, 0x20000, RZ, 0xc0, !PT ;  /* 0x000200000eff7812 */ /* 0x000fc4000780c0ff */
[----:B----4-:R-:W-:-:S11]  /*174170*/  PRMT R8, R0, 0x7770, RZ ;  /* 0x0000777000087816 */ /* 0x010fd600000000ff */
[----:B--2---:R0:W-:Y:S04]  /*174180*/  @P0 STG.E.U8 desc[UR6][R2.64], R8 ;  /* 0x0000000802000986 */ /* 0x0041e8000c101106 */
        /* <DEDUP_REMOVED lines=11> */
[----:B------:R-:W-:Y:S02]  /*174240*/  LOP3.LUT P5, RZ, R7, 0x80000000, RZ, 0xc0, !PT ;  /* 0x8000000007ff7812 */ /* 0x000fe400078ac0ff */
[----:B------:R-:W-:Y:S01]  /*174250*/  LOP3.LUT P6, RZ, R6, 0x1, RZ, 0xc0, !PT ;  /* 0x0000000106ff7812 */ /* 0x000fe200078cc0ff */
[----:B--2---:R0:W-:Y:S01]  /*174260*/  @P0 STG.E.U8 desc[UR6][R2.64], R8 ;  /* 0x0000000802000986 */ /* 0x0041e2000c101106 */
[----:B------:R-:W-:Y:S02]  /*174270*/  LOP3.LUT P0, RZ, R14, 0x4000, RZ, 0xc0, !PT ;  /* 0x000040000eff7812 */ /* 0x000fe4000780c0ff */
[----:B0-----:R-:W-:Y:S01]  /*174280*/  PRMT R8, R0, 0x7773, RZ ;  /* 0x0000777300087816 */ /* 0x001fe200000000ff */
[----:B------:R-:W2:Y:S10]  /*174290*/  LDL.LU R2, [R1+0x6320] ;  /* 0x0063200001027983 */ /* 0x000eb40000300800 */
[----:B------:R0:W-:Y:S01]  /*1742a0*/  @P0 STG.E.U8 desc[UR6][R16.64], R8 ;  /* 0x0000000810000986 */ /* 0x0001e2000c101106 */
[----:B------:R-:W-:-:S02]  /*1742b0*/  LOP3.LUT P0, RZ, R14, 0x2000, RZ, 0xc0, !PT ;  /* 0x000020000eff7812 */ /* 0x000fc4000780c0ff */
        /* <DEDUP_REMOVED lines=11> */
[----:B------:R0:W-:Y:S01]  /*174370*/  @P5 STG.E.U8 desc[UR6][R28.64], R8 ;  /* 0x000000081c005986 */ /* 0x0001e2000c101106 */
[----:B------:R-:W-:Y:S01]  /*174380*/  IMAD.MOV.U32 R3, RZ, RZ, R5 ;  /* 0x000000ffff037224 */ /* 0x000fe200078e0005 */
[----:B0-----:R-:W-:Y:S02]  /*174390*/  PRMT R8, R23, 0x7772, RZ ;  /* 0x0000777217087816 */ /* 0x001fe400000000ff */
[----:B------:R-:W4:Y:S04]  /*1743a0*/  LDL.LU.64 R28, [R1+0x3160] ;  /* 0x00316000011c7983 */ /* 0x000f280000300a00 */
[----:B---3--:R0:W-:Y:S04]  /*1743b0*/  @P6 STG.E.U8 desc[UR6][R26.64], R8 ;  /* 0x000000081a006986 */ /* 0x0081e8000c101106 */
[----:B0-----:R-:W3:Y:S04]  /*1743c0*/  LDL.LU.64 R26, [R1+0x3158] ;  /* 0x00315800011a7983 */ /* 0x001ee80000300a00 */
[----:B------:R-:W2:Y:S04]  /*1743d0*/  LDL.LU.64 R20, [R1+0x3190] ;  /* 0x0031900001147983 */ /* 0x000ea80000300a00 */
[----:B------:R-:W2:Y:S04]  /*1743e0*/  LDL.LU.64 R4, [R1+0x3188] ;  /* 0x0031880001047983 */ /* 0x000ea80000300a00 */
[----:B------:R-:W3:Y:S01]  /*1743f0*/  LDL.LU R22, [R1+0x568] ;  /* 0x0005680001167983 */ /* 0x000ee20000300800 */
[----:B------:R-:W-:-:S02]  /*174400*/  LOP3.LUT P3, RZ, R6, 0x2, RZ, 0xc0, !PT ;  /* 0x0000000206ff7812 */ /* 0x000fc4000786c0ff */
[C---:B------:R-:W-:Y:S01]  /*174410*/  LOP3.LUT P4, RZ, R6.reuse, 0x4, RZ, 0xc0, !PT ;  /* 0x0000000406ff7812 */ /* 0x040fe2000788c0ff */
[----:B------:R-:W2:Y:S01]  /*174420*/  LDL.LU.64 R24, [R1+0x3180] ;  /* 0x0031800001187983 */ /* 0x000ea20000300a00 */
[----:B------:R-:W-:Y:S02]  /*174430*/  PRMT R8, R23, 0x7773, RZ ;  /* 0x0000777317087816 */ /* 0x000fe400000000ff */
[C---:B------:R-:W-:Y:S01]  /*174440*/  LOP3.LUT P5, RZ, R6.reuse, 0x8, RZ, 0xc0, !PT ;  /* 0x0000000806ff7812 */ /* 0x040fe200078ac0ff */
[----:B------:R-:W2:Y:S01]  /*174450*/  LDL.LU R0, [R1+0x558] ;  /* 0x0005580001007983 */ /* 0x000ea20000300800 */
[----:B------:R-:W-:-:S05]  /*174460*/  LOP3.LUT P6, RZ, R6, 0x10, RZ, 0xc0, !PT ;  /* 0x0000001006ff7812 */ /* 0x000fca00078cc0ff */
[----:B----4-:R0:W-:Y:S04]  /*174470*/  @P3 STG.E.U8 desc[UR6][R28.64], R8 ;  /* 0x000000081c003986 */ /* 0x0101e8000c101106 */
[----:B0-----:R-:W4:Y:S01]  /*174480*/  LDL.LU.64 R28, [R1+0x3178] ;  /* 0x00317800011c7983 */ /* 0x001f220000300a00 */
[----:B---3--:R-:W-:-:S05]  /*174490*/  PRMT R8, R22, 0x7770, RZ ;  /* 0x0000777016087816 */ /* 0x008fca00000000ff */
[----:B------:R0:W-:Y:S02]  /*1744a0*/  @P4 STG.E.U8 desc[UR6][R26.64], R8 ;  /* 0x000000081a004986 */ /* 0x0001e4000c101106 */
[C---:B0-----:R-:W-:Y:S02]  /*1744b0*/  PRMT R8, R22.reuse, 0x7771, RZ ;  /* 0x0000777116087816 */ /* 0x041fe400000000ff */
[----:B------:R-:W3:Y:S04]  /*1744c0*/  LDL.LU.64 R26, [R1+0x3170] ;  /* 0x00317000011a7983 */ /* 0x000ee80000300a00 */
[----:B--2---:R0:W-:Y:S04]  /*1744d0*/  @P5 STG.E.U8 desc[UR6][R20.64], R8 ;  /* 0x0000000814005986 */ /* 0x0041e8000c101106 */
[----:B------:R-:W2:Y:S01]  /*1744e0*/  LDL.LU R23, [R1+0x58c] ;  /* 0x00058c0001177983 */ /* 0x000ea20000300800 */
[----:B0-----:R-:W-:-:S05]  /*1744f0*/  PRMT R8, R22, 0x7772, RZ ;  /* 0x0000777216087816 */ /* 0x001fca00000000ff */
[----:B------:R0:W-:Y:S04]  /*174500*/  @P6 STG.E.U8 desc[UR6][R4.64], R8 ;  /* 0x0000000804006986 */ /* 0x0001e8000c101106 */
[----:B0-----:R-:W4:Y:S04]  /*174510*/  LDL.LU.64 R4, [R1+0x31d0] ;  /* 0x0031d00001047983 */ /* 0x001f280000300a00 */
[----:B----4-:R0:W-:Y:S04]  /*174520*/  STL.64 [R1+0x6300], R4 ;  /* 0x0063000401007387 */ /* 0x0101e80000100a00 */
        /* <DEDUP_REMOVED lines=24> */
[----:B------:R-:W2:Y:S01]  /*1746b0*/  LDL.LU.64 R16, [R1+0x31c8] ;  /* 0x0031c80001107983 */ /* 0x000ea20000300a00 */
[----:B------:R-:W-:Y:S02]  /*1746c0*/  LOP3.LUT R14, R14, 0xfffff7ff, RZ, 0xc0, !PT ;  /* 0xfffff7ff0e0e7812 */ /* 0x000fe400078ec0ff */
[----:B------:R-:W-:Y:S01]  /*1746d0*/  PRMT R8, R22, 0x7773, RZ ;  /* 0x0000777316087816 */ /* 0x000fe200000000ff */
[----:B------:R-:W2:Y:S04]  /*1746e0*/  LDL.LU.64 R12, [R1+0x31c0] ;  /* 0x0031c000010c7983 */ /* 0x000ea80000300a00 */
[----:B------:R-:W2:Y:S04]  /*1746f0*/  LDL.LU.64 R10, [R1+0x31b8] ;  /* 0x0031b800010a7983 */ /* 0x000ea80000300a00 */
[----:B------:R-:W-:Y:S01]  /*174700*/  @P0 LOP3.LUT R14, R14, 0x800, RZ, 0xfc, !PT ;  /* 0x000008000e0e0812 */ /* 0x000fe200078efcff */
[----:B------:R-:W2:Y:S01]  /*174710*/  LDL.LU.64 R18, [R1+0x31b0] ;  /* 0x0031b00001127983 */ /* 0x000ea20000300a00 */
[----:B------:R-:W-:-:S02]  /*174720*/  LOP3.LUT P0, RZ, R6, 0x40, RZ, 0xc0, !PT ;  /* 0x0000004006ff7812 */ /* 0x000fc4000780c0ff */
[----:B------:R-:W-:Y:S01]  /*174730*/  LOP3.LUT R14, R14, 0xffffefff, RZ, 0xc0, !PT ;  /* 0xffffefff0e0e7812 */ /* 0x000fe200078ec0ff */
[----:B------:R-:W2:Y:S04]  /*174740*/  LDL.LU R22, [R1+0x56c] ;  /* 0x00056c0001167983 */ /* 0x000ea80000300800 */
[----:B------:R-:W2:Y:S06]  /*174750*/  LDL.LU.64 R20, [R1+0x31e8] ;  /* 0x0031e80001147983 */ /* 0x000eac0000300a00 */
[----:B------:R-:W-:-:S02]  /*174760*/  @P0 LOP3.LUT R14, R14, 0x1000, RZ, 0xfc, !PT ;  /* 0x000010000e0e0812 */ /* 0x000fc400078efcff */
[----:B------:R-:W-:-:S13]  /*174770*/  LOP3.LUT P0, RZ, R6, 0x20, RZ, 0xc0, !PT ;  /* 0x0000002006ff7812 */ /* 0x000fda000780c0ff */
[----:B------:R0:W-:Y:S01]  /*174780*/  @P0 STG.E.U8 desc[UR6][R24.64], R8 ;  /* 0x0000000818000986 */ /* 0x0001e2000c101106 */
[----:B------:R-:W-:Y:S02]  /*174790*/  LOP3.LUT P0, RZ, R14, 0x1000, RZ, 0xc0, !PT ;  /* 0x000010000eff7812 */ /* 0x000fe4000780c0ff */
[----:B0-----:R-:W-:Y:S01]  /*1747a0*/  PRMT R8, R0, 0x7770, RZ ;  /* 0x0000777000087816 */ /* 0x001fe200000000ff */
[----:B------:R-:W2:Y:S10]  /*1747b0*/  LDL.LU.64 R24, [R1+0x31e0] ;  /* 0x0031e00001187983 */ /* 0x000eb40000300a00 */
[----:B------:R0:W-:Y:S01]  /*1747c0*/  @P0 STG.E.U8 desc[UR6][R28.64], R8 ;  /* 0x000000081c000986 */ /* 0x0001e2000c101106 */
        /* <DEDUP_REMOVED lines=15> */
[----:B--2---:R-:W-:-:S11]  /*1748c0*/  PRMT R8, R23, 0x7770, RZ ;  /* 0x0000777017087816 */ /* 0x004fd600000000ff */
[----:B----4-:R0:W-:Y:S04]  /*1748d0*/  @P0 STG.E.U8 desc[UR6][R4.64], R8 ;  /* 0x0000000804000986 */ /* 0x0101e8000c101106 */
[----:B0-----:R-:W2:Y:S01]  /*1748e0*/  LDL.LU.64 R4, [R1+0x6300] ;  /* 0x0063000001047983 */ /* 0x001ea20000300a00 */
[----:B------:R-:W-:Y:S02]  /*1748f0*/  LOP3.LUT P0, RZ, R14, 0x80, RZ, 0xc0, !PT ;  /* 0x000000800eff7812 */ /* 0x000fe4000780c0ff */
[----:B------:R-:W-:Y:S02]  /*174900*/  PRMT R8, R23, 0x7771, RZ ;  /* 0x0000777117087816 */ /* 0x000fe400000000ff */
[----:B------:R-:W-:-:S09]  /*174910*/  LOP3.LUT P1, RZ, R6, 0x4000, RZ, 0xc0, !PT ;  /* 0x0000400006ff7812 */ /* 0x000fd2000782c0ff */
[----:B--2---:R0:W-:Y:S04]  /*174920*/  @P0 STG.E.U8 desc[UR6][R4.64], R8 ;  /* 0x0000000804000986 */ /* 0x0041e8000c101106 */
[----:B0-----:R-:W2:Y:S01]  /*174930*/  LDL.LU.64 R4, [R1+0x62f8] ;  /* 0x0062f80001047983 */ /* 0x001ea20000300a00 */
[----:B------:R-:W-:Y:S02]  /*174940*/  LOP3.LUT P0, RZ, R14, 0x40, RZ, 0xc0, !PT ;  /* 0x000000400eff7812 */ /* 0x000fe4000780c0ff */
[----:B------:R-:W-:-:S11]  /*174950*/  PRMT R8, R23, 0x7772, RZ ;  /* 0x0000777217087816 */ /* 0x000fd600000000ff */
        /* <DEDUP_REMOVED lines=9> */
[----:B--2---:R-:W-:-:S05]  /*1749f0*/  PRMT R8, R5, 0x7770, RZ ;  /* 0x0000777005087816 */ /* 0x004fca00000000ff */
[----:B------:R0:W-:Y:S02]  /*174a00*/  @P1 STG.E.U8 desc[UR6][R10.64], R8 ;  /* 0x000000080a001986 */ /* 0x0001e4000c101106 */
        /* <DEDUP_REMOVED lines=10> */
[----:B---3--:R0:W-:Y:S04]  /*174ab0*/  @P6 STG.E.U8 desc[UR6][R26.64], R8 ;  /* 0x000000081a006986 */ /* 0x0081e8000c101106 */
[----:B0-----:R-:W3:Y:S01]  /*174ac0*/  LDL.LU.64 R26, [R1+0x3210] ;  /* 0x00321000011a7983 */ /* 0x001ee20000300a00 */
[----:B------:R-:W-:Y:S02]  /*174ad0*/  LOP3.LUT R7, R7, 0xdfffffff, RZ, 0xc0, !PT ;  /* 0xdfffffff07077812 */ /* 0x000fe400078ec0ff */
[----:B------:R-:W-:Y:S02]  /*174ae0*/  LOP3.LUT R14, R14, 0xfffffffe, RZ, 0xc0, !PT ;  /* 0xfffffffe0e0e7812 */ /* 0x000fe400078ec0ff */
[----:B------:R-:W-:Y:S01]  /*174af0*/  LOP3.LUT P3, RZ, R6, 0x100000, RZ, 0xc0, !PT ;  /* 0x0010000006ff7812 */ /* 0x000fe2000786c0ff */
[----:B------:R-:W4:Y:S04]  /*174b00*/  LDL.LU.64 R10, [R1+0x3208] ;  /* 0x00320800010a7983 */ /* 0x000f280000300a00 */
[----:B------:R-:W4:Y:S04]  /*174b10*/  LDL.LU.64 R18, [R1+0x3200] ;  /* 0x0032000001127983 */ /* 0x000f280000300a00 */
[----:B------:R-:W4:Y:S04]  /*174b20*/  LDL.LU.64 R20, [R1+0x31f8] ;  /* 0x0031f80001147983 */ /* 0x000f280000300a00 */
[----:B------:R-:W4:Y:S01]  /*174b30*/  LDL.LU.64 R24, [R1+0x3228] ;  /* 0x0032280001187983 */ /* 0x000f220000300a00 */
[----:B------:R-:W-:-:S03]  /*174b40*/  PRMT R8, R22, 0x7772, RZ ;  /* 0x0000777216087816 */ /* 0x000fc600000000ff */
[----:B------:R-:W4:Y:S04]  /*174b50*/  LDL.LU R23, [R1+0x55c] ;  /* 0x00055c0001177983 */ /* 0x000f280000300800 */
[----:B------:R-:W4:Y:S04]  /*174b60*/  LDL.LU.64 R28, [R1+0x3220] ;  /* 0x00322000011c7983 */ /* 0x000f280000300a00 */
[----:B------:R-:W4:Y:S04]  /*174b70*/  LDL.LU R13, [R1+0x540] ;  /* 0x00054000010d7983 */ /* 0x000f280000300800 */
[----:B------:R-:W-:Y:S01]  /*174b80*/  STL [R1+0x6208], R6 ;  /* 0x0062080601007387 */ /* 0x000fe20000100800 */
[----:B------:R-:W-:-:S02]  /*174b90*/  LOP3.LUT P4, RZ, R6, 0x200000, RZ, 0xc0, !PT ;  /* 0x0020000006ff7812 */ /* 0x000fc4000788c0ff */
[C---:B------:R-:W-:Y:S02]  /*174ba0*/  LOP3.LUT P5, RZ, R6.reuse, 0x400000, RZ, 0xc0, !PT ;  /* 0x0040000006ff7812 */ /* 0x040fe400078ac0ff */
[----:B------:R-:W-:Y:S02]  /*174bb0*/  LOP3.LUT P6, RZ, R6, 0x800000, RZ, 0xc0, !PT ;  /* 0x0080000006ff7812 */ /* 0x000fe400078cc0ff */
[----:B--2---:R-:W-:-:S13]  /*174bc0*/  LOP3.LUT P0, RZ, R5, 0x1, RZ, 0xc0, !PT ;  /* 0x0000000105ff7812 */ /* 0x004fda000780c0ff */
[----:B------:R-:W-:Y:S02]  /*174bd0*/  @P0 LOP3.LUT R7, R7, 0x20000000, RZ, 0xfc, !PT ;  /* 0x2000000007070812 */ /* 0x000fe400078efcff */
[----:B------:R-:W-:Y:S02]  /*174be0*/  LOP3.LUT P0, RZ, R6, 0x80000000, RZ, 0xc0, !PT ;  /* 0x8000000006ff7812 */ /* 0x000fe4000780c0ff */
[----:B------:R-:W-:-:S11]  /*174bf0*/  LOP3.LUT R7, R7, 0xbfffffff, RZ, 0xc0, !PT ;  /* 0xbfffffff07077812 */ /* 0x000fd600078ec0ff */
        /* <DEDUP_REMOVED lines=17> */
[----:B------:R-:W-:Y:S04]  /*174d10*/  STL [R1+0x62d8], R7 ;  /* 0x0062d80701007387 */ /* 0x000fe80000100800 */
[----:B---3--:R0:W-:Y:S06]  /*174d20*/  @P3 STG.E.U8 desc[UR6][R26.64], R8 ;  /* 0x000000081a003986 */ /* 0x0081ec000c101106 */
[----:B------:R-:W-:-:S02]  /*174d30*/  @P0 LOP3.LUT R14, R14, 0x10, RZ, 0xfc, !PT ;  /* 0x000000100e0e0812 */ /* 0x000fc400078efcff */
[----:B------:R-:W-:Y:S01]  /*174d40*/  LOP3.LUT P0, RZ, R6, 0x1000000, RZ, 0xc0, !PT ;  /* 0x0100000006ff7812 */ /* 0x000fe2000780c0ff */
[----:B0-----:R-:W2:Y:S04]  /*174d50*/  LDL.LU.64 R26, [R1+0x3218] ;  /* 0x00321800011a7983 */ /* 0x001ea80000300a00 */
[----:B------:R-:W3:Y:S04]  /*174d60*/  LDL.LU R12, [R1+0x530] ;  /* 0x00053000010c7983 */ /* 0x000ee80000300800 */
[----:B------:R-:W4:Y:S04]  /*174d70*/  LDL.LU.64 R6, [R1+0x3240] ;  /* 0x0032400001067983 */ /* 0x000f280000300a00 */
[----:B----4-:R0:W-:Y:S04]  /*174d80*/  STL.64 [R1+0x62e0], R6 ;  /* 0x0062e00601007387 */ /* 0x0101e80000100a00 */
[----:B0-----:R-:W4:Y:S01]  /*174d90*/  LDL.LU.64 R6, [R1+0x3248] ;  /* 0x0032480001067983 */ /* 0x001f220000300a00 */
[----:B------:R-:W-:-:S05]  /*174da0*/  PRMT R8, R22, 0x7773, RZ ;  /* 0x0000777316087816 */ /* 0x000fca00000000ff */
[----:B------:R0:W-:Y:S02]  /*174db0*/  @P4 STG.E.U8 desc[UR6][R10.64], R8 ;  /* 0x000000080a004986 */ /* 0x0001e4000c101106 */
[----:B0-----:R-:W-:-:S05]  /*174dc0*/  PRMT R8, R23, 0x7770, RZ ;  /* 0x0000777017087816 */ /* 0x001fca00000000ff */
[----:B------:R0:W-:Y:S02]  /*174dd0*/  @P5 STG.E.U8 desc[UR6][R18.64], R8 ;  /* 0x0000000812005986 */ /* 0x0001e4000c101106 */
[----:B0-----:R-:W-:-:S05]  /*174de0*/  PRMT R8, R23, 0x7771, RZ ;  /* 0x0000777117087816 */ /* 0x001fca00000000ff */
[----:B------:R-:W-:Y:S04]  /*174df0*/  @P6 STG.E.U8 desc[UR6][R20.64], R8 ;  /* 0x0000000814006986 */ /* 0x000fe8000c101106 */
[----:B----4-:R0:W-:Y:S04]  /*174e00*/  STL.64 [R1+0x62e8], R6 ;  /* 0x0062e80601007387 */ /* 0x0101e80000100a00 */
[----:B0-----:R-:W4:Y:S01]  /*174e10*/  LDL.LU.64 R6, [R1+0x3250] ;  /* 0x0032500001067983 */ /* 0x001f220000300a00 */
[----:B------:R-:W-:-:S05]  /*174e20*/  PRMT R8, R23, 0x7772, RZ ;  /* 0x0000777217087816 */ /* 0x000fca00000000ff */
[----:B------:R0:W-:Y:S01]  /*174e30*/  @P0 STG.E.U8 desc[UR6][R24.64], R8 ;  /* 0x0000000818000986 */ /* 0x0001e2000c101106 */
[----:B------:R-:W-:Y:S02]  /*174e40*/  LOP3.LUT P0, RZ, R14, 0x10, RZ, 0xc0, !PT ;  /* 0x000000100eff7812 */ /* 0x000fe4000780c0ff */
[----:B0-----:R-:W-:-:S11]  /*174e50*/  PRMT R8, R23, 0x7773, RZ ;  /* 0x0000777317087816 */ /* 0x001fd600000000ff */
[----:B------:R0:W-:Y:S01]  /*174e60*/  @P0 STG.E.U8 desc[UR6][R28.64], R8 ;  /* 0x000000081c000986 */ /* 0x0001e2000c101106 */
[----:B------:R-:W-:Y:S02]  /*174e70*/  LOP3.LUT P0, RZ, R14, 0x8, RZ, 0xc0, !PT ;  /* 0x000000080eff7812 */ /* 0x000fe4000780c0ff */
[C---:B------:R-:W-:Y:S02]  /*174e80*/  LOP3.LUT P1, RZ, R5.reuse, 0x2, RZ, 0xc0, !PT ;  /* 0x0000000205ff7812 */ /* 0x040fe4000782c0ff */
[----:B------:R-:W-:Y:S02]  /*174e90*/  LOP3.LUT P2, RZ, R5, 0x4, RZ, 0xc0, !PT ;  /* 0x0000000405ff7812 */ /* 0x000fe4000784c0ff */
[----:B0-----:R-:W-:Y:S02]  /*174ea0*/  PRMT R8, R13, 0x7770, RZ ;  /* 0x000077700d087816 */ /* 0x001fe400000000ff */
[----:B------:R-:W-:-:S05]  /*174eb0*/  LOP3.LUT P3, RZ, R5, 0x8, RZ, 0xc0, !PT ;  /* 0x0000000805ff7812 */ /* 0x000fca000786c0ff */
[----:B--2---:R0:W-:Y:S01]  /*174ec0*/  @P0 STG.E.U8 desc[UR6][R26.64], R8 ;  /* 0x000000081a000986 */ /* 0x0041e2000c101106 */
[----:B------:R-:W-:Y:S02]  /*174ed0*/  LOP3.LUT P0, RZ, R14, 0x4, RZ, 0xc0, !PT ;  /* 0x000000040eff7812 */ /* 0x000fe4000780c0ff */
[C---:B------:R-:W-:Y:S02]  /*174ee0*/  LOP3.LUT P4, RZ, R5.reuse, 0x10, RZ, 0xc0, !PT ;  /* 0x0000001005ff7812 */ /* 0x040fe4000788c0ff */
[C---:B------:R-:W-:Y:S02]  /*174ef0*/  LOP3.LUT P5, RZ, R5.reuse, 0x20, RZ, 0xc0, !PT ;  /* 0x0000002005ff7812 */ /* 0x040fe400078ac0ff */
[----:B------:R-:W-:Y:S01]  /*174f00*/  LOP3.LUT P6, RZ, R5, 0x40, RZ, 0xc0, !PT ;  /* 0x0000004005ff7812 */ /* 0x000fe200078cc0ff */
[----:B------:R1:W-:Y:S01]  /*174f10*/  STL.64 [R1+0x62d0], R4 ;  /* 0x0062d00401007387 */ /* 0x0003e20000100a00 */
[----:B------:R-:W-:Y:S01]  /*174f20*/  IMAD.MOV.U32 R23, RZ, RZ, R3 ;  /* 0x000000ffff177224 */ /* 0x000fe200078e0003 */
[----:B0-----:R-:W-:-:S02]  /*174f30*/  PRMT R8, R13, 0x7771, RZ ;  /* 0x000077710d087816 */ /* 0x001fc400000000ff */
[----:B-1----:R-:W2:Y:S04]  /*174f40*/  LDL.LU.64 R4, [R1+0x3238] ;  /* 0x0032380001047983 */ /* 0x002ea80000300a00 */
[----:B------:R-:W2:Y:S04]  /*174f50*/  LDL.LU R22, [R1+0x520] ;  /* 0x0005200001167983 */ /* 0x000ea80000300800 */
[----:B------:R-:W2:Y:S04]  /*174f60*/  LDL.LU.64 R16, [R1+0x3268] ;  /* 0x0032680001107983 */ /* 0x000ea80000300a00 */
[----:B------:R-:W2:Y:S04]  /*174f70*/  LDL.LU.64 R10, [R1+0x3260] ;  /* 0x00326000010a7983 */ /* 0x000ea80000300a00 */
[----:B------:R-:W2:Y:S04]  /*174f80*/  LDL.LU.64 R18, [R1+0x3258] ;  /* 0x0032580001127983 */ /* 0x000ea80000300a00 */
[----:B------:R-:W2:Y:S04]  /*174f90*/  LDL.LU.64 R20, [R1+0x3290] ;  /* 0x0032900001147983 */ /* 0x000ea80000300a00 */
[----:B------:R-:W2:Y:S04]  /*174fa0*/  LDL.LU.64 R24, [R1+0x3288] ;  /* 0x0032880001187983 */ /* 0x000ea80000300a00 */
[----:B------:R-:W2:Y:S04]  /*174fb0*/  LDL.LU.64 R28, [R1+0x3280] ;  /* 0x00328000011c7983 */ /* 0x000ea80000300a00 */
[----:B------:R-:W2:Y:S04]  /*174fc0*/  LDL.LU.64 R26, [R1+0x3278] ;  /* 0x00327800011a7983 */ /* 0x000ea80000300a00 */
[----:B------:R-:W2:Y:S04]  /*174fd0*/  LDL.LU R3, [R1+0x510] ;  /* 0x0005100001037983 */ /* 0x000ea80000300800 */
        /* <DEDUP_REMOVED lines=9> */
[----:B0-----:R-:W2:Y:S06]  /*175070*/  LDL.LU.64 R14, [R1+0x3230] ;  /* 0x00323000010e7983 */ /* 0x001eac0000300a00 */
[----:B----4-:R0:W-:Y:S04]  /*175080*/  @P0 STG.E.U8 desc[UR6][R6.64], R8 ;  /* 0x0000000806000986 */ /* 0x0101e8000c101106 */
[----:B0-----:R-:W4:Y:S01]  /*175090*/  LDL.LU R7, [R1+0x62d8] ;  /* 0x0062d80001077983 */ /* 0x001f220000300800 */
[----:B---3--:R-:W-:-:S02]  /*1750a0*/  PRMT R8, R12, 0x7770, RZ ;  /* 0x000077700c087816 */ /* 0x008fc400000000ff */
[----:B----4-:R-:W-:-:S13]  /*1750b0*/  LOP3.LUT P0, RZ, R7, 0x80000000, RZ, 0xc0, !PT ;  /* 0x8000000007ff7812 */ /* 0x010fda000780c0ff */
[----:B--2---:R0:W-:Y:S01]  /*1750c0*/  @P0 STG.E.U8 desc[UR6][R4.64], R8 ;  /* 0x0000000804000986 */ /* 0x0041e2000c101106 */
[C---:B------:R-:W-:Y:S02]  /*1750d0*/  LOP3.LUT P0, RZ, R7.reuse, 0x40000000, RZ, 0xc0, !PT ;  /* 0x4000000007ff7812 */ /* 0x040fe4000780c0ff */
[----:B0-----:R-:W-:Y:S01]  /*1750e0*/  PRMT R8, R12, 0x7771, RZ ;  /* 0x000077710c087816 */ /* 0x001fe200000000ff */
[----:B------:R-:W2:Y:S10]  /*1750f0*/  LDL.LU.64 R4, [R1+0x62d0] ;  /* 0x0062d00001047983 */ /* 0x000eb40000300a00 */
        /* <DEDUP_REMOVED lines=16> */
[----:B0-----:R-:W-:Y:S02]  /*175200*/  IMAD.MOV.U32 R27, RZ, RZ, R23 ;  /* 0x000000ffff1b7224 */ /* 0x001fe400078e0017 */
[----:B------:R-:W3:Y:S01]  /*175210*/  LDL.LU.64 R22, [R1+0x3270] ;  /* 0x0032700001167983 */ /* 0x000ee20000300a00 */
[----:B------:R-:W-:-:S03]  /*175220*/  PRMT R8, R3, 0x7771, RZ ;  /* 0x0000777103087816 */ /* 0x000fc600000000ff */
[----:B------:R-:W4:Y:S04]  /*175230*/  LDL.LU.64 R10, [R1+0x32a8] ;  /* 0x0032a800010a7983 */ /* 0x000f280000300a00 */
[----:B------:R-:W4:Y:S04]  /*175240*/  LDL.LU.64 R18, [R1+0x32a0] ;  /* 0x0032a00001127983 */ /* 0x000f280000300a00 */
[----:B------:R-:W4:Y:S04]  /*175250*/  LDL.LU.64 R20, [R1+0x3298] ;  /* 0x0032980001147983 */ /* 0x000f280000300a00 */
[----:B------:R-:W4:Y:S04]  /*175260*/  LDL.LU.64 R24, [R1+0x32d0] ;  /* 0x0032d00001187983 */ /* 0x000f280000300a00 */
[----:B------:R-:W4:Y:S01]  /*175270*/  LDL.LU.64 R28, [R1+0x32c8] ;  /* 0x0032c800011c7983 */ /* 0x000f220000300a00 */
[----:B--2---:R-:W-:-:S13]  /*175280*/  LOP3.LUT P3, RZ, R5, 0x80, RZ, 0xc0, !PT ;  /* 0x0000008005ff7812 */ /* 0x004fda000786c0ff */
[----:B---3--:R0:W-:Y:S04]  /*175290*/  @P3 STG.E.U8 desc[UR6][R22.64], R8 ;  /* 0x0000000816003986 */ /* 0x0081e8000c101106 */
[----:B0-----:R-:W2:Y:S04]  /*1752a0*/  LDL.LU.64 R22, [R1+0x32c0] ;  /* 0x0032c00001167983 */ /* 0x001ea80000300a00 */
[----:B------:R-:W3:Y:S04]  /*1752b0*/  LDL.LU R6, [R1+0x534] ;  /* 0x0005340001067983 */ /* 0x000ee80000300800 */
        /* <DEDUP_REMOVED lines=23> */
[C---:B------:R-:W-:Y:S02]  /*175430*/  LOP3.LUT P0, RZ, R5.reuse, 0x2000, RZ, 0xc0, !PT ;  /* 0x0000200005ff7812 */ /* 0x040fe4000780c0ff */
[C---:B------:R-:W-:Y:S02]  /*175440*/  LOP3.LUT P4, RZ, R5.reuse, 0x100, RZ, 0xc0, !PT ;  /* 0x0000010005ff7812 */ /* 0x040fe4000788c0ff */
[----:B------:R-:W-:Y:S02]  /*175450*/  LOP3.LUT P5, RZ, R5, 0x200, RZ, 0xc0, !PT ;  /* 0x0000020005ff7812 */ /* 0x000fe400078ac0ff */
[----:B------:R-:W-:Y:S02]  /*175460*/  LOP3.LUT R7, R7, 0xf7ffffff, RZ, 0xc0, !PT ;  /* 0xf7ffffff07077812 */ /* 0x000fe400078ec0ff */
[----:B------:R-:W-:Y:S02]  /*175470*/  PRMT R8, R3, 0x7772, RZ ;  /* 0x0000777203087816 */ /* 0x000fe400000000ff */
[----:B------:R-:W-:Y:S01]  /*175480*/  LOP3.LUT P6, RZ, R5, 0x400, RZ, 0xc0, !PT ;  /* 0x0000040005ff7812 */ /* 0x000fe200078cc0ff */
[----:B------:R-:W4:Y:S02]  /*175490*/  LDL.LU.64 R16, [R1+0x32e0] ;  /* 0x0032e00001107983 */ /* 0x000f240000300a00 */
[----:B------:R-:W-:-:S02]  /*1754a0*/  @P0 LOP3.LUT R7, R7, 0x8000000, RZ, 0xfc, !PT ;  /* 0x0800000007070812 */ /* 0x000fc400078efcff */
[----:B------:R-:W-:Y:S01]  /*1754b0*/  LOP3.LUT P0, RZ, R5, 0x1000, RZ, 0xc0, !PT ;  /* 0x0000100005ff7812 */ /* 0x000fe2000780c0ff */
[----:B------:R0:W-:Y:S01]  /*1754c0*/  @P4 STG.E.U8 desc[UR6][R10.64], R8 ;  /* 0x000000080a004986 */ /* 0x0001e2000c101106 */
[----:B------:R-:W-:Y:S02]  /*1754d0*/  LOP3.LUT R7, R7, 0xefffffff, RZ, 0xc0, !PT ;  /* 0xefffffff07077812 */ /* 0x000fe400078ec0ff */
[----:B0-----:R-:W-:-:S09]  /*1754e0*/  PRMT R8, R3, 0x7773, RZ ;  /* 0x0000777303087816 */ /* 0x001fd200000000ff */
[----:B------:R-:W-:Y:S02]  /*1754f0*/  @P0 LOP3.LUT R7, R7, 0x10000000, RZ, 0xfc, !PT ;  /* 0x1000000007070812 */ /* 0x000fe400078efcff */
[----:B------:R-:W-:Y:S01]  /*175500*/  LOP3.LUT P0, RZ, R5, 0x800, RZ, 0xc0, !PT ;  /* 0x0000080005ff7812 */ /* 0x000fe2000780c0ff */
[----:B------:R-:W4:Y:S04]  /*175510*/  LDL.LU R3, [R1+0x524] ;  /* 0x0005240001037983 */ /* 0x000f280000300800 */
        /* <DEDUP_REMOVED lines=13> */
[----:B------:R-:W-:Y:S01]  /*1755f0*/  LOP3.LUT P0, RZ, R7, 0x8000000, RZ, 0xc0, !PT ;  /* 0x0800000007ff7812 */ /* 0x000fe2000780c0ff */
[----:B0-----:R-:W-:-:S02]  /*175600*/  IMAD.MOV.U32 R8, RZ, RZ, R27 ;  /* 0x000000ffff087224 */ /* 0x001fc400078e001b */
[----:B------:R-:W4:Y:S04]  /*175610*/  LDL.LU.64 R28, [R1+0x32f0] ;  /* 0x0032f000011c7983 */ /* 0x000f280000300a00 */
[----:B------:R-:W4:Y:S01]  /*175620*/  LDL.LU.64 R26, [R1+0x3328] ;  /* 0x00332800011a7983 */ /* 0x000f220000300a00 */
[----:B------:R-:W-:-:S05]  /*175630*/  PRMT R8, R8, 0x7773, RZ ;  /* 0x0000777308087816 */ /* 0x000fca00000000ff */
[----:B--2---:R3:W-:Y:S01]  /*175640*/  @P0 STG.E.U8 desc[UR6][R22.64], R8 ;  /* 0x0000000816000986 */ /* 0x0047e2000c101106 */
[C---:B------:R-:W-:Y:S02]  /*175650*/  LOP3.LUT P0, RZ, R7.reuse, 0x4000000, RZ, 0xc0, !PT ;  /* 0x0400000007ff7812 */ /* 0x040fe4000780c0ff */
[----:B---3--:R-:W-:Y:S01]  /*175660*/  PRMT R8, R6, 0x7770, RZ ;  /* 0x0000777006087816 */ /* 0x008fe200000000ff */
[----:B------:R-:W2:Y:S10]  /*175670*/  LDL.LU.64 R22, [R1+0x3320] ;  /* 0x0033200001167983 */ /* 0x000eb40000300a00 */
[----:B----4-:R0:W-:Y:S04]  /*175680*/  @P0 STG.E.U8 desc[UR6][R14.64], R8 ;  /* 0x000000080e000986 */ /* 0x0101e8000c101106 */
        /* <DEDUP_REMOVED lines=54> */
[----:B0-----:R-:W3:Y:S04]  /*1759f0*/  LDL.LU.64 R14, [R1+0x3390] ;  /* 0x00339000010e7983 */ /* 0x001ee80000300a00 */
        /* <DEDUP_REMOVED lines=22> */
[----:B------:R-:W-:Y:S02]  /*175b60*/  LOP3.LUT P0, RZ, R4, 0x1, RZ, 0xc0, !PT ;  /* 0x0000000104ff7812 */ /* 0x000fe4000780c0ff */
[C---:B------:R-:W-:Y:S02]  /*175b70*/  LOP3.LUT P5, RZ, R5.reuse, 0x10000000, RZ, 0xc0, !PT ;  /* 0x1000000005ff7812 */ /* 0x040fe400078ac0ff */
[----:B------:R-:W-:Y:S02]  /*175b80*/  LOP3.LUT P6, RZ, R5, 0x20000000, RZ, 0xc0, !PT ;  /* 0x2000000005ff7812 */ /* 0x000fe400078cc0ff */
[----:B------:R-:W-:Y:S02]  /*175b90*/  LOP3.LUT R7, R7, 0xfff7ffff, RZ, 0xc0, !PT ;  /* 0xfff7ffff07077812 */ /* 0x000fe400078ec0ff */
[----:B------:R-:W-:Y:S01]  /*175ba0*/  PRMT R8, R3, 0x7772, RZ ;  /* 0x0000777203087816 */ /* 0x000fe200000000ff */
[----:B------:R-:W3:Y:S04]  /*175bb0*/  LDL.LU.64 R16, [R1+0x3380] ;  /* 0x0033800001107983 */ /* 0x000ee80000300a00 */
[----:B------:R-:W-:-:S02]  /*175bc0*/  @P0 LOP3.LUT R7, R7, 0x80000, RZ, 0xfc, !PT ;  /* 0x0008000007070812 */ /* 0x000fc400078efcff */
[----:B------:R-:W-:Y:S02]  /*175bd0*/  LOP3.LUT P0, RZ, R5, 0x80000000, RZ, 0xc0, !PT ;  /* 0x8000000005ff7812 */ /* 0x000fe4000780c0ff */
[----:B------:R-:W-:Y:S01]  /*175be0*/  LOP3.LUT R7, R7, 0xffefffff, RZ, 0xc0, !PT ;  /* 0xffefffff07077812 */ /* 0x000fe200078ec0ff */
[----:B------:R0:W-:Y:S10]  /*175bf0*/  @P5 STG.E.U8 desc[UR6][R20.64], R8 ;  /* 0x0000000814005986 */ /* 0x0001f4000c101106 */
[----:B------:R-:W-:-:S02]  /*175c00*/  @P0 LOP3.LUT R7, R7, 0x100000, RZ, 0xfc, !PT ;  /* 0x0010000007070812 */ /* 0x000fc400078efcff */
[----:B------:R-:W-:Y:S02]  /*175c10*/  LOP3.LUT P0, RZ, R5, 0x40000000, RZ, 0xc0, !PT ;  /* 0x4000000005ff7812 */ /* 0x000fe4000780c0ff */
[----:B0-----:R-:W-:Y:S02]  /*175c20*/  PRMT R8, R3, 0x7773, RZ ;  /* 0x0000777303087816 */ /* 0x001fe400000000ff */
[----:B------:R-:W3:Y:S04]  /*175c30*/  LDL.LU R3, [R1+0x518] ;  /* 0x0005180001037983 */ /* 0x000ee80000300800 */
[----:B------:R0:W-:Y:S04]  /*175c40*/  @P6 STG.E.U8 desc[UR6][R24.64], R8 ;  /* 0x0000000818006986 */ /* 0x0001e8000c101106 */
[----:B------:R-:W3:Y:S04]  /*175c50*/  LDL.LU.64 R12, [R1+0x3378] ;  /* 0x00337800010c7983 */ /* 0x000ee80000300a00 */
[----:B------:R-:W3:Y:S04]  /*175c60*/  LDL.LU.64 R18, [R1+0x3370] ;  /* 0x0033700001127983 */ /* 0x000ee80000300a00 */
[----:B------:R-:W3:Y:S01]  /*175c70*/  LDL.LU.64 R20, [R1+0x33a8] ;  /* 0x0033a80001147983 */ /* 0x000ee20000300a00 */
[----:B0-----:R-:W-:-:S03]  /*175c80*/  PRMT R8, R6, 0x7770, RZ ;  /* 0x0000777006087816 */ /* 0x001fc600000000ff */
[----:B------:R-:W3:Y:S04]  /*175c90*/  LDL.LU.64 R24, [R1+0x33a0] ;  /* 0x0033a00001187983 */ /* 0x000ee80000300a00 */
[----:B------:R-:W3:Y:S04]  /*175ca0*/  LDL.LU R11, [R1+0x54c] ;  /* 0x00054c00010b7983 */ /* 0x000ee80000300800 */
[----:B------:R0:W-:Y:S01]  /*175cb0*/  @P0 STG.E.U8 desc[UR6][R28.64], R8 ;  /* 0x000000081c000986 */ /* 0x0001e2000c101106 */
[C---:B------:R-:W-:Y:S02]  /*175cc0*/  LOP3.LUT P0, RZ, R7.reuse, 0x100000, RZ, 0xc0, !PT ;  /* 0x0010000007ff7812 */ /* 0x040fe4000780c0ff */
[----:B0-----:R-:W-:Y:S01]  /*175cd0*/  PRMT R8, R6, 0x7771, RZ ;  /* 0x0000777106087816 */ /* 0x001fe200000000ff */
[----:B------:R-:W3:Y:S10]  /*175ce0*/  LDL.LU.64 R28, [R1+0x3398] ;  /* 0x00339800011c7983 */ /* 0x000ef40000300a00 */
[----:B--2---:R0:W-:Y:S01]  /*175cf0*/  @P0 STG.E.U8 desc[UR6][R26.64], R8 ;  /* 0x000000081a000986 */ /* 0x0041e2000c101106 */
[----:B------:R-:W-:-:S02]  /*175d00*/  LOP3.LUT P0, RZ, R7, 0x80000, RZ, 0xc0, !PT ;  /* 0x0008000007ff7812 */ /* 0x000fc4000780c0ff */
        /* <DEDUP_REMOVED lines=42> */
[----:B0-----:R-:W-:-:S02]  /*175fb0*/  PRMT R8, R11, 0x7772, RZ ;  /* 0x000077720b087816 */ /* 0x001fc400000000ff */
[----:B------:R-:W2:Y:S04]  /*175fc0*/  LDL.LU.64 R26, [R1+0x33b8] ;  /* 0x0033b800011a7983 */ /* 0x000ea80000300a00 */
[----:B----4-:R0:W-:Y:S02]  /*175fd0*/  @P6 STG.E.U8 desc[UR6][R22.64], R8 ;  /* 0x0000000816006986 */ /* 0x0101e4000c101106 */
[----:B0-----:R-:W-:Y:S02]  /*175fe0*/  IMAD.MOV.U32 R23, RZ, RZ, R2 ;  /* 0x000000ffff177224 */ /* 0x001fe400078e0002 */
[----:B------:R-:W4:Y:S04]  /*175ff0*/  LDL.LU.64 R2, [R1+0x33b0] ;  /* 0x0033b00001027983 */ /* 0x000f280000300a00 */
[----:B------:R-:W4:Y:S04]  /*176000*/  LDL.LU.64 R20, [R1+0x33e8] ;  /* 0x0033e80001147983 */ /* 0x000f280000300a00 */
[----:B------:R-:W2:Y:S01]  /*176010*/  LDL.LU R22, [R1+0x53c] ;  /* 0x00053c0001167983 */ /* 0x000ea20000300800 */
[----:B------:R-:W-:-:S02]  /*176020*/  LOP3.LUT P3, RZ, R4, 0x2000, RZ, 0xc0, !PT ;  /* 0x0000200004ff7812 */ /* 0x000fc4000786c0ff */
[C---:B------:R-:W-:Y:S02]  /*176030*/  LOP3.LUT P4, RZ, R4.reuse, 0x4000, RZ, 0xc0, !PT ;  /* 0x0000400004ff7812 */ /* 0x040fe4000788c0ff */
[----:B------:R-:W-:Y:S02]  /*176040*/  PRMT R8, R11, 0x7773, RZ ;  /* 0x000077730b087816 */ /* 0x000fe400000000ff */
[C---:B------:R-:W-:Y:S01]  /*176050*/  LOP3.LUT P5, RZ, R4.reuse, 0x8000, RZ, 0xc0, !PT ;  /* 0x0000800004ff7812 */ /* 0x040fe200078ac0ff */
[----:B------:R-:W4:Y:S04]  /*176060*/  LDL.LU.64 R24, [R1+0x33e0] ;  /* 0x0033e00001187983 */ /* 0x000f280000300a00 */
[----:B------:R-:W4:Y:S01]  /*176070*/  LDL.LU R13, [R1+0x52c] ;  /* 0x00052c00010d7983 */ /* 0x000f220000300800 */
[----:B------:R-:W-:-:S02]  /*176080*/  LOP3.LUT P0, RZ, R4, 0x2000000, RZ, 0xc0, !PT ;  /* 0x0200000004ff7812 */ /* 0x000fc4000780c0ff */
[----:B------:R-:W-:-:S11]  /*176090*/  LOP3.LUT R7, R7, 0xffffffdf, RZ, 0xc0, !PT ;  /* 0xffffffdf07077812 */ /* 0x000fd600078ec0ff */
[----:B------:R-:W-:Y:S02]  /*1760a0*/  @P0 LOP3.LUT R7, R7, 0x20, RZ, 0xfc, !PT ;  /* 0x0000002007070812 */ /* 0x000fe400078efcff */
[----:B------:R-:W-:Y:S02]  /*1760b0*/  LOP3.LUT P0, RZ, R4, 0x1000000, RZ, 0xc0, !PT ;  /* 0x0100000004ff7812 */ /* 0x000fe4000780c0ff */
[----:B------:R-:W-:Y:S01]  /*1760c0*/  LOP3.LUT R7, R7, 0xffffffbf, RZ, 0xc0, !PT ;  /* 0xffffffbf07077812 */ /* 0x000fe200078ec0ff */
[----:B---3--:R0:W-:Y:S04]  /*1760d0*/  @P3 STG.E.U8 desc[UR6][R28.64], R8 ;  /* 0x000000081c003986 */ /* 0x0081e8000c101106 */
[----:B0-----:R-:W3:Y:S01]  /*1760e0*/  LDL.LU.64 R28, [R1+0x33d8] ;  /* 0x0033d800011c7983 */ /* 0x001ee20000300a00 */
[----:B--2---:R-:W-:-:S05]  /*1760f0*/  PRMT R8, R22, 0x7770, RZ ;  /* 0x0000777016087816 */ /* 0x004fca00000000ff */
[----:B------:R0:W-:Y:S02]  /*176100*/  @P4 STG.E.U8 desc[UR6][R26.64], R8 ;  /* 0x000000081a004986 */ /* 0x0001e4000c101106 */
[----:B0-----:R-:W-:Y:S02]  /*176110*/  PRMT R8, R22, 0x7771, RZ ;  /* 0x0000777116087816 */ /* 0x001fe400000000ff */
[----:B------:R-:W2:Y:S04]  /*176120*/  LDL.LU.64 R26, [R1+0x3410] ;  /* 0x00341000011a7983 */ /* 0x000ea80000300a00 */
[----:B----4-:R0:W-:Y:S04]  /*176130*/  @P5 STG.E.U8 desc[UR6][R2.64], R8 ;  /* 0x0000000802005986 */ /* 0x0101e8000c101106 */
[----:B0-----:R-:W4:Y:S01]  /*176140*/  LDL.LU.64 R2, [R1+0x3400] ;  /* 0x0034000001027983 */ /* 0x001f220000300a00 */
        /* <DEDUP_REMOVED lines=17> */
[----:B------:R-:W-:Y:S02]  /*176260*/  LOP3.LUT P0, RZ, R4, 0x40000, RZ, 0xc0, !PT ;  /* 0x0004000004ff7812 */ /* 0x000fe4000780c0ff */
[----:B------:R-:W-:Y:S02]  /*176270*/  PRMT R8, R22, 0x7772, RZ ;  /* 0x0000777216087816 */ /* 0x000fe400000000ff */
[----:B------:R-:W-:Y:S02]  /*176280*/  LOP3.LUT R7, R7, 0xffffefff, RZ, 0xc0, !PT ;  /* 0xffffefff07077812 */ /* 0x000fe400078ec0ff */
[C---:B------:R-:W-:Y:S02]  /*176290*/  LOP3.LUT P1, RZ, R4.reuse, 0x4000000, RZ, 0xc0, !PT ;  /* 0x0400000004ff7812 */ /* 0x040fe4000782c0ff */
[C---:B------:R-:W-:Y:S01]  /*1762a0*/  LOP3.LUT P2, RZ, R4.reuse, 0x8000000, RZ, 0xc0, !PT ;  /* 0x0800000004ff7812 */ /* 0x040fe2000784c0ff */
[----:B------:R-:W-:Y:S01]  /*1762b0*/  @P6 STG.E.U8 desc[UR6][R20.64], R8 ;  /* 0x0000000814006986 */ /* 0x000fe2000c101106 */
[----:B------:R-:W-:-:S02]  /*1762c0*/  LOP3.LUT P3, RZ, R4, 0x10000000, RZ, 0xc0, !PT ;  /* 0x1000000004ff7812 */ /* 0x000fc4000786c0ff */
[C---:B------:R-:W-:Y:S02]  /*1762d0*/  LOP3.LUT P4, RZ, R4.reuse, 0x20000000, RZ, 0xc0, !PT ;  /* 0x2000000004ff7812 */ /* 0x040fe4000788c0ff */
[C---:B------:R-:W-:Y:S02]  /*1762e0*/  LOP3.LUT P5, RZ, R4.reuse, 0x40000000, RZ, 0xc0, !PT ;  /* 0x4000000004ff7812 */ /* 0x040fe400078ac0ff */
[C---:B------:R-:W-:Y:S02]  /*1762f0*/  LOP3.LUT P6, RZ, R4.reuse, 0x80000000, RZ, 0xc0, !PT ;  /* 0x8000000004ff7812 */ /* 0x040fe400078cc0ff */
[----:B------:R-:W-:Y:S02]  /*176300*/  @P0 LOP3.LUT R7, R7, 0x1000, RZ, 0xfc, !PT ;  /* 0x0000100007070812 */ /* 0x000fe400078efcff */
[----:B------:R-:W-:Y:S01]  /*176310*/  LOP3.LUT P0, RZ, R4, 0x20000, RZ, 0xc0, !PT ;  /* 0x0002000004ff7812 */ /* 0x000fe2000780c0ff */
[----:B----4-:R0:W-:Y:S04]  /*176320*/  STL.64 [R1+0x6298], R2 ;  /* 0x0062980201007387 */ /* 0x0101e80000100a00 */
[----:B0-----:R-:W4:Y:S04]  /*176330*/  LDL.LU.64 R2, [R1+0x3408] ;  /* 0x0034080001027983 */ /* 0x001f280000300a00 */
[----:B------:R0:W-:Y:S04]  /*176340*/  STL.64 [R1+0x6280], R4 ;  /* 0x0062800401007387 */ /* 0x0001e80000100a00 */
[----:B0-----:R-:W4:Y:S01]  /*176350*/  LDL.LU.64 R4, [R1+0x33f0] ;  /* 0x0033f00001047983 */ /* 0x001f220000300a00 */
[----:B------:R-:W-:-:S05]  /*176360*/  PRMT R8, R22, 0x7773, RZ ;  /* 0x0000777316087816 */ /* 0x000fca00000000ff */
[----:B------:R0:W-:Y:S01]  /*176370*/  @P0 STG.E.U8 desc[UR6][R24.64], R8 ;  /* 0x0000000818000986 */ /* 0x0001e2000c101106 */
[----:B------:R-:W-:Y:S02]  /*176380*/  LOP3.LUT P0, RZ, R7, 0x1000, RZ, 0xc0, !PT ;  /* 0x0000100007ff7812 */ /* 0x000fe4000780c0ff */
[----:B0-----:R-:W-:-:S11]  /*176390*/  PRMT R8, R13, 0x7770, RZ ;  /* 0x000077700d087816 */ /* 0x001fd600000000ff */
[----:B---3--:R0:W-:Y:S01]  /*1763a0*/  @P0 STG.E.U8 desc[UR6][R28.64], R8 ;  /* 0x000000081c000986 */ /* 0x0081e2000c101106 */
[----:B------:R-:W-:Y:S02]  /*1763b0*/  LOP3.LUT P0, RZ, R7, 0x800, RZ, 0xc0, !PT ;  /* 0x0000080007ff7812 */ /* 0x000fe4000780c0ff */
[----:B0-----:R-:W-:-:S11]  /*1763c0*/  PRMT R8, R13, 0x7771, RZ ;  /* 0x000077710d087816 */ /* 0x001fd600000000ff */
[----:B--2---:R0:W-:Y:S01]  /*1763d0*/  @P0 STG.E.U8 desc[UR6][R26.64], R8 ;  /* 0x000000081a000986 */ /* 0x0041e2000c101106 */
[----:B------:R-:W-:Y:S02]  /*1763e0*/  LOP3.LUT P0, RZ, R7, 0x400, RZ, 0xc0, !PT ;  /* 0x0000040007ff7812 */ /* 0x000fe4000780c0ff */
[----:B0-----:R-:W-:-:S11]  /*1763f0*/  PRMT R8, R13, 0x7772, RZ ;  /* 0x000077720d087816 */ /* 0x001fd600000000ff */
[----:B----4-:R-:W-:Y:S04]  /*176400*/  @P0 STG.E.U8 desc[UR6][R2.64], R8 ;  /* 0x0000000802000986 */ /* 0x010fe8000c101106 */
[----:B------:R0:W-:Y:S04]  /*176410*/  STL.64 [R1+0x6288], R4 ;  /* 0x0062880401007387 */ /* 0x0001e80000100a00 */
[----:B0-----:R-:W2:Y:S04]  /*176420*/  LDL.LU.64 R4, [R1+0x33f8] ;  /* 0x0033f80001047983 */ /* 0x001ea80000300a00 */
[----:B------:R-:W3:Y:S04]  /*176430*/  LDL.LU.64 R14, [R1+0x3428] ;  /* 0x00342800010e7983 */ /* 0x000ee80000300a00 */
[----:B------:R-:W4:Y:S04]  /*176440*/  LDL.LU R22, [R1+0x500] ;  /* 0x0005000001167983 */ /* 0x000f280000300800 */
[----:B------:R-:W4:Y:S04]  /*176450*/  LDL.LU.64 R16, [R1+0x3420] ;  /* 0x0034200001107983 */ /* 0x000f280000300a00 */
[----:B------:R-:W4:Y:S04]  /*176460*/  LDL.LU.64 R10, [R1+0x3418] ;  /* 0x00341800010a7983 */ /* 0x000f280000300a00 */
[----:B------:R-:W4:Y:S04]  /*176470*/  LDL.LU.64 R18, [R1+0x3450] ;  /* 0x0034500001127983 */ /* 0x000f280000300a00 */
[----:B------:R-:W4:Y:S04]  /*176480*/  LDL.LU R12, [R1+0x4f0] ;  /* 0x0004f000010c7983 */ /* 0x000f280000300800 */
[----:B------:R-:W4:Y:S04]  /*176490*/  LDL.LU.64 R20, [R1+0x3448] ;  /* 0x0034480001147983 */ /* 0x000f280000300a00 */
[----:B------:R-:W4:Y:S04]  /*1764a0*/  LDL.LU.64 R24, [R1+0x3440] ;  /* 0x0034400001187983 */ /* 0x000f280000300a00 */
[----:B------:R-:W4:Y:S04]  /*1764b0*/  LDL.LU.64 R28, [R1+0x3438] ;  /* 0x00343800011c7983 */ /* 0x000f280000300a00 */
[----:B------:R-:W4:Y:S04]  /*1764c0*/  LDL.LU.64 R26, [R1+0x3430] ;  /* 0x00343000011a7983 */ /* 0x000f280000300a00 */
[----:B------:R-:W2:Y:S01]  /*1764d0*/  LDL.LU.64 R2, [R1+0x6298] ;  /* 0x0062980001027983 */ /* 0x000ea20000300a00 */
[----:B------:R-:W-:-:S02]  /*1764e0*/  LOP3.LUT P0, RZ, R7, 0x200, RZ, 0xc0, !PT ;  /* 0x0000020007ff7812 */ /* 0x000fc4000780c0ff */
[----:B------:R-:W-:-:S11]  /*1764f0*/  PRMT R8, R13, 0x7773, RZ ;  /* 0x000077730d087816 */ /* 0x000fd600000000ff */
[----:B--2---:R0:W-:Y:S04]  /*176500*/  @P0 STG.E.U8 desc[UR6][R2.64], R8 ;  /* 0x0000000802000986 */ /* 0x0041e8000c101106 */
[----:B0-----:R-:W2:Y:S01]  /*176510*/  LDL.LU.64 R2, [R1+0x6290] ;  /* 0x0062900001027983 */ /* 0x001ea20000300a00 */
[----:B------:R-:W-:Y:S02]  /*176520*/  LOP3.LUT P0, RZ, R7, 0x100, RZ, 0xc0, !PT ;  /* 0x0000010007ff7812 */ /* 0x000fe4000780c0ff */
[----:B--2---:R-:W-:-:S11]  /*176530*/  PRMT R8, R3, 0x7770, RZ ;  /* 0x0000777003087816 */ /* 0x004fd600000000ff */
[----:B------:R0:W-:Y:S04]  /*176540*/  @P0 STG.E.U8 desc[UR6][R4.64], R8 ;  /* 0x0000000804000986 */ /* 0x0001e8000c101106 */
[----:B0-----:R-:W2:Y:S01]  /*176550*/  LDL.LU.64 R4, [R1+0x6288] ;  /* 0x0062880001047983 */ /* 0x001ea20000300a00 */
[----:B------:R-:W-:Y:S02]  /*176560*/  LOP3.LUT P0, RZ, R7, 0x80, RZ, 0xc0, !PT ;  /* 0x0000008007ff7812 */ /* 0x000fe4000780c0ff */
[----:B------:R-:W-:-:S11]  /*176570*/  PRMT R8, R3, 0x7771, RZ ;  /* 0x0000777103087816 */ /* 0x000fd600000000ff */
[----:B--2---:R0:W-:Y:S01]  /*176580*/  @P0 STG.E.U8 desc[UR6][R4.64], R8 ;  /* 0x0000000804000986 */ /* 0x0041e2000c101106 */
[----:B------:R-:W-:Y:S02]  /*176590*/  LOP3.LUT P0, RZ, R7, 0x40, RZ, 0xc0, !PT ;  /* 0x0000004007ff7812 */ /* 0x000fe4000780c0ff */
[----:B0-----:R-:W-:Y:S01]  /*1765a0*/  PRMT R8, R3, 0x7772, RZ ;  /* 0x0000777203087816 */ /* 0x001fe200000000ff */
[----:B------:R-:W2:Y:S10]  /*1765b0*/  LDL.LU.64 R4, [R1+0x6280] ;  /* 0x0062800001047983 */ /* 0x000eb40000300a00 */
[----:B---3--:R0:W-:Y:S01]  /*1765c0*/  @P0 STG.E.U8 desc[UR6][R14.64], R8 ;  /* 0x000000080e000986 */ /* 0x0081e2000c101106 */
[----:B------:R-:W-:-:S02]  /*1765d0*/  LOP3.LUT P0, RZ, R7, 0x20, RZ, 0xc0, !PT ;  /* 0x0000002007ff7812 */ /* 0x000fc4000780c0ff */
[----:B0-----:R-:W-:Y:S02]  /*1765e0*/  PRMT R8, R3, 0x7773, RZ ;  /* 0x0000777303087816 */ /* 0x001fe400000000ff */
[----:B------:R-:W3:Y:S09]  /*1765f0*/  LDL.LU R3, [R1+0x6278] ;  /* 0x0062780001037983 */ /* 0x000ef20000300800 */
[----:B----4-:R0:W-:Y:S02]  /*176600*/  @P0 STG.E.U8 desc[UR6][R16.64], R8 ;  /* 0x0000000810000986 */ /* 0x0101e4000c101106 */
        /* <DEDUP_REMOVED lines=11> */
[----:B------:R0:W-:Y:S04]  /*1766c0*/  @P6 STG.E.U8 desc[UR6][R26.64], R8 ;  /* 0x000000081a006986 */ /* 0x0001e8000c101106 */
[----:B0-----:R-:W4:Y:S04]  /*1766d0*/  LDL.LU.64 R26, [R1+0x3468] ;  /* 0x00346800011a7983 */ /* 0x001f280000300a00 */
[----:B------:R-:W4:Y:S04]  /*1766e0*/  LDL.LU.64 R10, [R1+0x3460] ;  /* 0x00346000010a7983 */ /* 0x000f280000300a00 */
[----:B------:R-:W4:Y:S01]  /*1766f0*/  LDL.LU.64 R18, [R1+0x3458] ;  /* 0x0034580001127983 */ /* 0x000f220000300a00 */
[----:B------:R-:W-:-:S03]  /*176700*/  PRMT R8, R12, 0x7772, RZ ;  /* 0x000077720c087816 */ /* 0x000fc600000000ff */
[----:B------:R-:W4:Y:S04]  /*176710*/  LDL.LU.64 R20, [R1+0x3490] ;  /* 0x0034900001147983 */ /* 0x000f280000300a00 */
[----:B------:R-:W4:Y:S04]  /*176720*/  LDL.LU.64 R24, [R1+0x3488] ;  /* 0x0034880001187983 */ /* 0x000f280000300a00 */
[----:B------:R-:W4:Y:S04]  /*176730*/  LDL.LU R22, [R1+0x4e0] ;  /* 0x0004e00001167983 */ /* 0x000f280000300800 */
[----:B------:R-:W4:Y:S01]  /*176740*/  LDL.LU.64 R28, [R1+0x3480] ;  /* 0x00348000011c7983 */ /* 0x000f220000300a00 */
[----:B--2---:R-:W-:-:S02]  /*176750*/  LOP3.LUT R4, R4, 0xdfffffff, RZ, 0xc0, !PT ;  /* 0xdfffffff04047812 */ /* 0x004fc400078ec0ff */
[----:B---3--:R-:W-:-:S13]  /*176760*/  LOP3.LUT P0, RZ, R3, 0x1000, RZ, 0xc0, !PT ;  /* 0x0000100003ff7812 */ /* 0x008fda000780c0ff */
[----:B------:R-:W-:Y:S02]  /*176770*/  @P0 LOP3.LUT R4, R4, 0x20000000, RZ, 0xfc, !PT ;  /* 0x2000000004040812 */ /* 0x000fe400078efcff */
[C---:B------:R-:W-:Y:S02]  /*176780*/  LOP3.LUT P0, RZ, R3.reuse, 0x800, RZ, 0xc0, !PT ;  /* 0x0000080003ff7812 */ /* 0x040fe4000780c0ff */
[----:B------:R-:W-:Y:S02]  /*176790*/  LOP3.LUT R4, R4, 0xbfffffff, RZ, 0xc0, !PT ;  /* 0xbfffffff04047812 */ /* 0x000fe400078ec0ff */
[----:B------:R-:W-:-:S09]  /*1767a0*/  LOP3.LUT P3, RZ, R3, 0x1, RZ, 0xc0, !PT ;  /* 0x0000000103ff7812 */ /* 0x000fd2000786c0ff */
[----:B------:R-:W-:Y:S02]  /*1767b0*/  @P0 LOP3.LUT R4, R4, 0x40000000, RZ, 0xfc, !PT ;  /* 0x4000000004040812 */ /* 0x000fe400078efcff */
[----:B------:R-:W-:Y:S02]  /*1767c0*/  LOP3.LUT P0, RZ, R3, 0x400, RZ, 0xc0, !PT ;  /* 0x0000040003ff7812 */ /* 0x000fe4000780c0ff */
[----:B------:R-:W-:-:S11]  /*1767d0*/  LOP3.LUT R4, R4, 0x7fffffff, RZ, 0xc0, !PT ;  /* 0x7fffffff04047812 */ /* 0x000fd600078ec0ff */
[----:B------:R-:W-:-:S05]  /*1767e0*/  @P0 LOP3.LUT R4, R4, 0x80000000, RZ, 0xfc, !PT ;  /* 0x8000000004040812 */ /* 0x000fca00078efcff */
[----:B------:R-:W-:Y:S04]  /*1767f0*/  STL.64 [R1+0x6258], R4 ;  /* 0x0062580401007387 */ /* 0x000fe80000100a00 */
[----:B----4-:R0:W-:Y:S04]  /*176800*/  @P3 STG.E.U8 desc[UR6][R26.64], R8 ;  /* 0x000000081a003986 */ /* 0x0101e8000c101106 */
        /* <DEDUP_REMOVED lines=14> */
[----:B------:R-:W-:Y:S02]  /*1768f0*/  LOP3.LUT P4, RZ, R3, 0x2, RZ, 0xc0, !PT ;  /* 0x0000000203ff7812 */ /* 0x000fe4000788c0ff */
[----:B------:R-:W-:Y:S02]  /*176900*/  LOP3.LUT R7, R7, 0xfffffff7, RZ, 0xc0, !PT ;  /* 0xfffffff707077812 */ /* 0x000fe400078ec0ff */
[----:B------:R-:W-:Y:S02]  /*176910*/  LOP3.LUT P5, RZ, R3, 0x4, RZ, 0xc0, !PT ;  /* 0x0000000403ff7812 */ /* 0x000fe400078ac0ff */
[----:B------:R-:W-:-:S05]  /*176920*/  PRMT R8, R12, 0x7773, RZ ;  /* 0x000077730c087816 */ /* 0x000fca00000000ff */
[----:B------:R-:W-:Y:S02]  /*176930*/  @P0 LOP3.LUT R7, R7, 0x8, RZ, 0xfc, !PT ;  /* 0x0000000807070812 */ /* 0x000fe400078efcff */
[C---:B------:R-:W-:Y:S02]  /*176940*/  LOP3.LUT P0, RZ, R3.reuse, 0x20, RZ, 0xc0, !PT ;  /* 0x0000002003ff7812 */ /* 0x040fe4000780c0ff */
[----:B------:R-:W-:Y:S01]  /*176950*/  LOP3.LUT P6, RZ, R3, 0x8, RZ, 0xc0, !PT ;  /* 0x0000000803ff7812 */ /* 0x000fe200078cc0ff */
[----:B------:R-:W-:Y:S04]  /*176960*/  @P4 STG.E.U8 desc[UR6][R10.64], R8 ;  /* 0x000000080a004986 */ /* 0x000fe8000c101106 */
[----:B---3--:R0:W-:Y:S04]  /*176970*/  STL.64 [R1+0x6270], R4 ;  /* 0x0062700401007387 */ /* 0x0081e80000100a00 */
[----:B0-----:R-:W3:Y:S01]  /*176980*/  LDL.LU.64 R4, [R1+0x3470] ;  /* 0x0034700001047983 */ /* 0x001ee20000300a00 */
[----:B------:R-:W-:-:S02]  /*176990*/  LOP3.LUT R7, R7, 0xffffffef, RZ, 0xc0, !PT ;  /* 0xffffffef07077812 */ /* 0x000fc400078ec0ff */
[C---:B------:R-:W-:Y:S01]  /*1769a0*/  PRMT R8, R22.reuse, 0x7770, RZ ;  /* 0x0000777016087816 */ /* 0x040fe200000000ff */
[----:B------:R-:W4:Y:S04]  /*1769b0*/  LDL.LU R12, [R1+0x504] ;  /* 0x00050400010c7983 */ /* 0x000f280000300800 */
[----:B------:R-:W4:Y:S01]  /*1769c0*/  LDL.LU.64 R14, [R1+0x34d0] ;  /* 0x0034d000010e7983 */ /* 0x000f220000300a00 */
[----:B------:R-:W-:Y:S02]  /*1769d0*/  @P0 LOP3.LUT R7, R7, 0x10, RZ, 0xfc, !PT ;  /* 0x0000001007070812 */ /* 0x000fe400078efcff */
[----:B------:R-:W-:Y:S01]  /*1769e0*/  LOP3.LUT P0, RZ, R3, 0x10, RZ, 0xc0, !PT ;  /* 0x0000001003ff7812 */ /* 0x000fe2000780c0ff */
        /* <DEDUP_REMOVED lines=19> */
[----:B------:R-:W2:Y:S04]  /*176b20*/  LDL.LU.64 R26, [R1+0x34d8] ;  /* 0x0034d800011a7983 */ /* 0x000ea80000300a00 */
[----:B------:R-:W2:Y:S06]  /*176b30*/  LDL.LU R22, [R1+0x4e4] ;  /* 0x0004e40001167983 */ /* 0x000eac0000300800 */
[----:B---3--:R0:W-:Y:S04]  /*176b40*/  @P0 STG.E.U8 desc[UR6][R4.64], R8 ;  /* 0x0000000804000986 */ /* 0x0081e8000c101106 */
[----:B0-----:R-:W3:Y:S01]  /*176b50*/  LDL.LU.64 R4, [R1+0x6270] ;  /* 0x0062700001047983 */ /* 0x001ee20000300a00 */
[----:B------:R-:W-:-:S02]  /*176b60*/  LOP3.LUT P0, RZ, R7, 0x2, RZ, 0xc0, !PT ;  /* 0x0000000207ff7812 */ /* 0x000fc4000780c0ff */
[----:B------:R-:W-:-:S11]  /*176b70*/  PRMT R8, R2, 0x7772, RZ ;  /* 0x0000777202087816 */ /* 0x000fd600000000ff */
[----:B---3--:R0:W-:Y:S04]  /*176b80*/  @P0 STG.E.U8 desc[UR6][R4.64], R8 ;  /* 0x0000000804000986 */ /* 0x0081e8000c101106 */
[----:B0-----:R-:W3:Y:S01]  /*176b90*/  LDL.LU.64 R4, [R1+0x6268] ;  /* 0x0062680001047983 */ /* 0x001ee20000300a00 */
[----:B------:R-:W-:Y:S02]  /*176ba0*/  LOP3.LUT P0, RZ, R7, 0x1, RZ, 0xc0, !PT ;  /* 0x0000000107ff7812 */ /* 0x000fe4000780c0ff */
[----:B------:R-:W-:Y:S01]  /*176bb0*/  PRMT R7, R2, 0x7773, RZ ;  /* 0x0000777302077816 */ /* 0x000fe200000000ff */
[----:B------:R0:W-:Y:S04]  /*176bc0*/  STL [R1+0x6088], R9 ;  /* 0x0060880901007387 */ /* 0x0001e80000100800 */
[----:B0-----:R-:W2:Y:S04]  /*176bd0*/  LDL.LU.64 R8, [R1+0x3498] ;  /* 0x0034980001087983 */ /* 0x001ea80000300a00 */
[----:B------:R-:W2:Y:S04]  /*176be0*/  LDL.LU R2, [R1+0x6260] ;  /* 0x0062600001027983 */ /* 0x000ea80000300800 */
[----:B---3--:R0:W-:Y:S04]  /*176bf0*/  @P0 STG.E.U8 desc[UR6][R4.64], R7 ;  /* 0x0000000704000986 */ /* 0x0081e8000c101106 */
[----:B0-----:R-:W3:Y:S01]  /*176c00*/  LDL.LU.64 R4, [R1+0x6258] ;  /* 0x0062580001047983 */ /* 0x001ee20000300a00 */
[----:B----4-:R-:W-:-:S02]  /*176c10*/  PRMT R7, R12, 0x7770, RZ ;  /* 0x000077700c077816 */ /* 0x010fc400000000ff */
[C---:B------:R-:W-:Y:S02]  /*176c20*/  LOP3.LUT P1, RZ, R3.reuse, 0x2000, RZ, 0xc0, !PT ;  /* 0x0000200003ff7812 */ /* 0x040fe4000782c0ff */
[C---:B------:R-:W-:Y:S02]  /*176c30*/  LOP3.LUT P2, RZ, R3.reuse, 0x4000, RZ, 0xc0, !PT ;  /* 0x0000400003ff7812 */ /* 0x040fe4000784c0ff */
[C---:B------:R-:W-:Y:S02]  /*176c40*/  LOP3.LUT P3, RZ, R3.reuse, 0x8000, RZ, 0xc0, !PT ;  /* 0x0000800003ff7812 */ /* 0x040fe4000786c0ff */
[C---:B------:R-:W-:Y:S02]  /*176c50*/  LOP3.LUT P4, RZ, R3.reuse, 0x10000, RZ, 0xc0, !PT ;  /* 0x0001000003ff7812 */ /* 0x040fe4000788c0ff */
[C---:B------:R-:W-:Y:S02]  /*176c60*/  LOP3.LUT P5, RZ, R3.reuse, 0x20000, RZ, 0xc0, !PT ;  /* 0x0002000003ff7812 */ /* 0x040fe400078ac0ff */
[----:B------:R-:W-:-:S02]  /*176c70*/  LOP3.LUT P6, RZ, R3, 0x40000, RZ, 0xc0, !PT ;  /* 0x0004000003ff7812 */ /* 0x000fc400078cc0ff */
[----:B---3--:R-:W-:-:S13]  /*176c80*/  LOP3.LUT P0, RZ, R4, 0x80000000, RZ, 0xc0, !PT ;  /* 0x8000000004ff7812 */ /* 0x008fda000780c0ff */
        /* <DEDUP_REMOVED lines=23> */
[----:B------:R-:W-:Y:S02]  /*176e00*/  LOP3.LUT P4, RZ, R3, 0x100000, RZ, 0xc0, !PT ;  /* 0x0010000003ff7812 */ /* 0x000fe4000788c0ff */
[C---:B------:R-:W-:Y:S01]  /*176e10*/  PRMT R7, R22.reuse, 0x7771, RZ ;  /* 0x0000777116077816 */ /* 0x040fe200000000ff */
[----:B------:R-:W2:Y:S04]  /*176e20*/  LDL.LU.64 R12, [R1+0x3500] ;  /* 0x00350000010c7983 */ /* 0x000ea80000300a00 */
[----:B------:R-:W2:Y:S04]  /*176e30*/  LDL.LU.64 R18, [R1+0x34f8] ;  /* 0x0034f80001127983 */ /* 0x000ea80000300a00 */
[----:B------:R-:W2:Y:S04]  /*176e40*/  LDL.LU.64 R20, [R1+0x34f0] ;  /* 0x0034f00001147983 */ /* 0x000ea80000300a00 */
[----:B------:R-:W2:Y:S04]  /*176e50*/  LDL.LU R29, [R1+0x4d4] ;  /* 0x0004d400011d7983 */ /* 0x000ea80000300800 */
[----:B------:R-:W-:Y:S04]  /*176e60*/  STL [R1+0x6160], R3 ;  /* 0x0061600301007387 */ /* 0x000fe80000100800 */
[----:B---3--:R0:W-:Y:S02]  /*176e70*/  @P3 STG.E.U8 desc[UR6][R24.64], R7 ;  /* 0x0000000718003986 */ /* 0x0081e4000c101106 */
[----:B0-----:R-:W-:-:S02]  /*176e80*/  PRMT R7, R22, 0x7772, RZ ;  /* 0x0000777216077816 */ /* 0x001fc400000000ff */
[----:B------:R-:W3:Y:S04]  /*176e90*/  LDL.LU.64 R24, [R1+0x3528] ;  /* 0x0035280001187983 */ /* 0x000ee80000300a00 */
[----:B------:R-:W3:Y:S04]  /*176ea0*/  LDL.LU R10, [R1+0x508] ;  /* 0x00050800010a7983 */ /* 0x000ee80000300800 */
[----:B----4-:R0:W-:Y:S04]  /*176eb0*/  @P4 STG.E.U8 desc[UR6][R26.64], R7 ;  /* 0x000000071a004986 */ /* 0x0101e8000c101106 */
[----:B0-----:R-:W4:Y:S04]  /*176ec0*/  LDL.LU.64 R26, [R1+0x3520] ;  /* 0x00352000011a7983 */ /* 0x001f280000300a00 */
[----:B------:R-:W4:Y:S04]  /*176ed0*/  LDL.LU R11, [R1+0x4f8] ;  /* 0x0004f800010b7983 */ /* 0x000f280000300800 */
[----:B------:R-:W2:Y:S04]  /*176ee0*/  LDL.LU.64 R8, [R1+0x3540] ;  /* 0x0035400001087983 */ /* 0x000ea80000300a00 */
        /* <DEDUP_REMOVED lines=24> */
[C---:B------:R-:W-:Y:S02]  /*177070*/  LOP3.LUT P0, RZ, R3.reuse, 0x2000000, RZ, 0xc0, !PT ;  /* 0x0200000003ff7812 */ /* 0x040fe4000780c0ff */
[C---:B------:R-:W-:Y:S02]  /*177080*/  LOP3.LUT P5, RZ, R3.reuse, 0x200000, RZ, 0xc0, !PT ;  /* 0x0020000003ff7812 */ /* 0x040fe400078ac0ff */
[----:B------:R-:W-:Y:S02]  /*177090*/  LOP3.LUT P6, RZ, R3, 0x400000, RZ, 0xc0, !PT ;  /* 0x0040000003ff7812 */ /* 0x000fe400078cc0ff */
[----:B------:R-:W-:Y:S02]  /*1770a0*/  LOP3.LUT R4, R4, 0xf7ffffff, RZ, 0xc0, !PT ;  /* 0xf7ffffff04047812 */ /* 0x000fe400078ec0ff */
[----:B------:R-:W-:Y:S01]  /*1770b0*/  PRMT R7, R22, 0x7773, RZ ;  /* 0x0000777316077816 */ /* 0x000fe200000000ff */
[----:B------:R-:W2:Y:S04]  /*1770c0*/  LDL.LU.64 R14, [R1+0x3538] ;  /* 0x00353800010e7983 */ /* 0x000ea80000300a00 */
[----:B------:R-:W2:Y:S01]  /*1770d0*/  LDL.LU.64 R16, [R1+0x3530] ;  /* 0x0035300001107983 */ /* 0x000ea20000300a00 */
[----:B------:R-:W-:-:S02]  /*1770e0*/  @P0 LOP3.LUT R4, R4, 0x8000000, RZ, 0xfc, !PT ;  /* 0x0800000004040812 */ /* 0x000fc400078efcff */
[----:B------:R-:W-:Y:S02]  /*1770f0*/  LOP3.LUT P0, RZ, R3, 0x1000000, RZ, 0xc0, !PT ;  /* 0x0100000003ff7812 */ /* 0x000fe4000780c0ff */
[----:B------:R-:W-:Y:S01]  /*177100*/  LOP3.LUT R4, R4, 0xefffffff, RZ, 0xc0, !PT ;  /* 0xefffffff04047812 */ /* 0x000fe200078ec0ff */
[----:B------:R0:W-:Y:S10]  /*177110*/  @P5 STG.E.U8 desc[UR6][R12.64], R7 ;  /* 0x000000070c005986 */ /* 0x0001f4000c101106 */
[----:B------:R-:W-:-:S02]  /*177120*/  @P0 LOP3.LUT R4, R4, 0x10000000, RZ, 0xfc, !PT ;  /* 0x1000000004040812 */ /* 0x000fc400078efcff */
[----:B------:R-:W-:Y:S02]  /*177130*/  LOP3.LUT P0, RZ, R3, 0x800000, RZ, 0xc0, !PT ;  /* 0x0080000003ff7812 */ /* 0x000fe4000780c0ff */
[C---:B0-----:R-:W-:Y:S01]  /*177140*/  PRMT R7, R29.reuse, 0x7770, RZ ;  /* 0x000077701d077816 */ /* 0x041fe200000000ff */
[----:B------:R-:W2:Y:S04]  /*177150*/  LDL.LU.64 R12, [R1+0x3568] ;  /* 0x00356800010c7983 */ /* 0x000ea80000300a00 */
[----:B------:R0:W-:Y:S02]  /*177160*/  @P6 STG.E.U8 desc[UR6][R18.64], R7 ;  /* 0x0000000712006986 */ /* 0x0001e4000c101106 */
[----:B0-----:R-:W-:Y:S02]  /*177170*/  PRMT R7, R29, 0x7771, RZ ;  /* 0x000077711d077816 */ /* 0x001fe400000000ff */
[----:B------:R-:W2:Y:S04]  /*177180*/  LDL.LU.64 R18, [R1+0x3560] ;  /* 0x0035600001127983 */ /* 0x000ea80000300a00 */
[----:B------:R-:W2:Y:S04]  /*177190*/  LDL.LU R22, [R1+0x4e8] ;  /* 0x0004e80001167983 */ /* 0x000ea80000300800 */
[----:B------:R0:W-:Y:S01]  /*1771a0*/  @P0 STG.E.U8 desc[UR6][R20.64], R7 ;  /* 0x0000000714000986 */ /* 0x0001e2000c101106 */
[----:B------:R-:W-:-:S02]  /*1771b0*/  LOP3.LUT P0, RZ, R4, 0x10000000, RZ, 0xc0, !PT ;  /* 0x1000000004ff7812 */ /* 0x000fc4000780c0ff */
[----:B0-----:R-:W-:Y:S01]  /*1771c0*/  PRMT R7, R29, 0x7772, RZ ;  /* 0x000077721d077816 */ /* 0x001fe200000000ff */
[----:B------:R-:W2:Y:S10]  /*1771d0*/  LDL.LU.64 R20, [R1+0x3558] ;  /* 0x0035580001147983 */ /* 0x000eb40000300a00 */
[----:B---3--:R0:W-:Y:S01]  /*1771e0*/  @P0 STG.E.U8 desc[UR6][R24.64], R7 ;  /* 0x0000000718000986 */ /* 0x0081e2000c101106 */
[----:B------:R-:W-:-:S02]  /*1771f0*/  LOP3.LUT P0, RZ, R4, 0x8000000, RZ, 0xc0, !PT ;  /* 0x0800000004ff7812 */ /* 0x000fc4000780c0ff */
[----:B0-----:R-:W-:Y:S01]  /*177200*/  PRMT R7, R29, 0x7773, RZ ;  /* 0x000077731d077816 */ /* 0x001fe200000000ff */
[----:B------:R-:W3:Y:S04]  /*177210*/  LDL.LU.64 R24, [R1+0x3590] ;  /* 0x0035900001187983 */ /* 0x000ee80000300a00 */
        /* <DEDUP_REMOVED lines=42> */
[----:B----4-:R0:W-:Y:S04]  /*1774c0*/  @P6 STG.E.U8 desc[UR6][R26.64], R7 ;  /* 0x000000071a006986 */ /* 0x0101e8000c101106 */
[----:B0-----:R-:W3:Y:S04]  /*1774d0*/  LDL.LU.64 R26, [R1+0x3570] ;  /* 0x00357000011a7983 */ /* 0x001ee80000300a00 */
[----:B------:R-:W4:Y:S04]  /*1774e0*/  LDL.LU.64 R10, [R1+0x35a8] ;  /* 0x0035a800010a7983 */ /* 0x000f280000300a00 */
[----:B------:R-:W2:Y:S01]  /*1774f0*/  LDL.LU R21, [R1+0x4d8] ;  /* 0x0004d80001157983 */ /* 0x000ea20000300800 */
[----:B------:R-:W-:-:S02]  /*177500*/  LOP3.LUT P3, RZ, R2, 0x40, RZ, 0xc0, !PT ;  /* 0x0000004002ff7812 */ /* 0x000fc4000786c0ff */
[----:B------:R-:W-:Y:S01]  /*177510*/  LOP3.LUT P4, RZ, R2, 0x80, RZ, 0xc0, !PT ;  /* 0x0000008002ff7812 */ /* 0x000fe2000788c0ff */
[----:B------:R-:W4:Y:S04]  /*177520*/  LDL.LU.64 R18, [R1+0x35a0] ;  /* 0x0035a00001127983 */ /* 0x000f280000300a00 */
[----:B------:R-:W4:Y:S04]  /*177530*/  LDL.LU.64 R24, [R1+0x3598] ;  /* 0x0035980001187983 */ /* 0x000f280000300a00 */
[----:B------:R-:W4:Y:S01]  /*177540*/  LDL.LU R20, [R1+0x50c] ;  /* 0x00050c0001147983 */ /* 0x000f220000300800 */
[----:B--2---:R-:W-:-:S05]  /*177550*/  PRMT R7, R21, 0x7770, RZ ;  /* 0x0000777015077816 */ /* 0x004fca00000000ff */
[----:B------:R0:W-:Y:S02]  /*177560*/  @P3 STG.E.U8 desc[UR6][R28.64], R7 ;  /* 0x000000071c003986 */ /* 0x0001e4000c101106 */
[----:B0-----:R-:W-:Y:S02]  /*177570*/  PRMT R7, R21, 0x7771, RZ ;  /* 0x0000777115077816 */ /* 0x001fe400000000ff */
[----:B------:R-:W2:Y:S04]  /*177580*/  LDL.LU.64 R28, [R1+0x35d0] ;  /* 0x0035d000011c7983 */ /* 0x000ea80000300a00 */
[----:B---3--:R0:W-:Y:S04]  /*177590*/  @P4 STG.E.U8 desc[UR6][R26.64], R7 ;  /* 0x000000071a004986 */ /* 0x0081e8000c101106 */
[----:B0-----:R-:W3:Y:S04]  /*1775a0*/  LDL.LU.64 R26, [R1+0x35c8] ;  /* 0x0035c800011a7983 */ /* 0x001ee80000300a00 */
[----:B------:R-:W3:Y:S04]  /*1775b0*/  LDL.LU R22, [R1+0x4fc] ;  /* 0x0004fc0001167983 */ /* 0x000ee80000300800 */
[----:B------:R-:W4:Y:S04]  /*1775c0*/  LDL.LU.64 R8, [R1+0x35e8] ;  /* 0x0035e80001087983 */ /* 0x000f280000300a00 */
        /* <DEDUP_REMOVED lines=28> */
[----:B------:R-:W-:Y:S01]  /*177790*/  PRMT R7, R21, 0x7772, RZ ;  /* 0x0000777215077816 */ /* 0x000fe200000000ff */
[----:B------:R-:W4:Y:S04]  /*1777a0*/  LDL.LU.64 R14, [R1+0x35e0] ;  /* 0x0035e000010e7983 */ /* 0x000f280000300a00 */
[----:B------:R-:W4:Y:S04]  /*1777b0*/  LDL.LU.64 R16, [R1+0x35d8] ;  /* 0x0035d80001107983 */ /* 0x000f280000300a00 */
[----:B------:R-:W4:Y:S01]  /*1777c0*/  LDL.LU.64 R12, [R1+0x3610] ;  /* 0x00361000010c7983 */ /* 0x000f220000300a00 */
[----:B------:R-:W-:-:S02]  /*1777d0*/  @P0 LOP3.LUT R4, R4, 0x80000, RZ, 0xfc, !PT ;  /* 0x0008000004040812 */ /* 0x000fc400078efcff */
[----:B------:R-:W-:Y:S02]  /*1777e0*/  LOP3.LUT P0, RZ, R2, 0x800, RZ, 0xc0, !PT ;  /* 0x0000080002ff7812 */ /* 0x000fe4000780c0ff */
[----:B------:R-:W-:Y:S01]  /*1777f0*/  LOP3.LUT R4, R4, 0xffefffff, RZ, 0xc0, !PT ;  /* 0xffefffff04047812 */ /* 0x000fe200078ec0ff */
[----:B------:R0:W-:Y:S10]  /*177800*/  @P5 STG.E.U8 desc[UR6][R10.64], R7 ;  /* 0x000000070a005986 */ /* 0x0001f4000c101106 */
[----:B------:R-:W-:-:S02]  /*177810*/  @P0 LOP3.LUT R4, R4, 0x100000, RZ, 0xfc, !PT ;  /* 0x0010000004040812 */ /* 0x000fc400078efcff */
[----:B------:R-:W-:Y:S02]  /*177820*/  LOP3.LUT P0, RZ, R2, 0x400, RZ, 0xc0, !PT ;  /* 0x0000040002ff7812 */ /* 0x000fe4000780c0ff */
[----:B0-----:R-:W-:Y:S01]  /*177830*/  PRMT R7, R21, 0x7773, RZ ;  /* 0x0000777315077816 */ /* 0x001fe200000000ff */
[----:B------:R-:W4:Y:S04]  /*177840*/  LDL.LU.64 R10, [R1+0x3608] ;  /* 0x00360800010a7983 */ /* 0x000f280000300a00 */
[----:B------:R-:W4:Y:S04]  /*177850*/  LDL.LU R21, [R1+0x4dc] ;  /* 0x0004dc0001157983 */ /* 0x000f280000300800 */
[----:B------:R0:W-:Y:S02]  /*177860*/  @P6 STG.E.U8 desc[UR6][R18.64], R7 ;  /* 0x0000000712006986 */ /* 0x0001e4000c101106 */
[----:B0-----:R-:W-:-:S02]  /*177870*/  PRMT R7, R20, 0x7770, RZ ;  /* 0x0000777014077816 */ /* 0x001fc400000000ff */
[----:B------:R-:W4:Y:S04]  /*177880*/  LDL.LU.64 R18, [R1+0x3600] ;  /* 0x0036000001127983 */ /* 0x000f280000300a00 */
[----:B------:R0:W-:Y:S01]  /*177890*/  @P0 STG.E.U8 desc[UR6][R24.64], R7 ;  /* 0x0000000718000986 */ /* 0x0001e2000c101106 */
[----:B------:R-:W-:Y:S02]  /*1778a0*/  LOP3.LUT P0, RZ, R4, 0x100000, RZ, 0xc0, !PT ;  /* 0x0010000004ff7812 */ /* 0x000fe4000780c0ff */
        /* <DEDUP_REMOVED lines=13> */
[----:B------:R-:W-:-:S11]  /*177980*/  PRMT R7, R22, 0x7770, RZ ;  /* 0x0000777016077816 */ /* 0x000fd600000000ff */
[----:B----4-:R0:W-:Y:S04]  /*177990*/  @P0 STG.E.U8 desc[UR6][R8.64], R7 ;  /* 0x0000000708000986 */ /* 0x0101e8000c101106 */
[----:B0-----:R-:W4:Y:S01]  /*1779a0*/  LDL.LU.64 R8, [R1+0x6228] ;  /* 0x0062280001087983 */ /* 0x001f220000300a00 */
[----:B------:R-:W-:Y:S02]  /*1779b0*/  LOP3.LUT P0, RZ, R4, 0x10000, RZ, 0xc0, !PT ;  /* 0x0001000004ff7812 */ /* 0x000fe4000780c0ff */
        /* <DEDUP_REMOVED lines=26> */
[----:B------:R0:W-:Y:S02]  /*177b60*/  @P4 STG.E.U8 desc[UR6][R24.64], R7 ;  /* 0x0000000718004986 */ /* 0x0001e4000c101106 */
[----:B0-----:R-:W-:-:S05]  /*177b70*/  PRMT R7, R21, 0x7771, RZ ;  /* 0x0000777115077816 */ /* 0x001fca00000000ff */
[----:B--2---:R0:W-:Y:S02]  /*177b80*/  @P5 STG.E.U8 desc[UR6][R28.64], R7 ;  /* 0x000000071c005986 */ /* 0x0041e4000c101106 */
[----:B0-----:R-:W-:Y:S02]  /*177b90*/  PRMT R7, R21, 0x7772, RZ ;  /* 0x0000777215077816 */ /* 0x001fe400000000ff */
[----:B------:R-:W2:Y:S04]  /*177ba0*/  LDL.LU.64 R28, [R1+0x3620] ;  /* 0x00362000011c7983 */ /* 0x000ea80000300a00 */
[----:B---3--:R0:W-:Y:S04]  /*177bb0*/  @P6 STG.E.U8 desc[UR6][R26.64], R7 ;  /* 0x000000071a006986 */ /* 0x0081e8000c101106 */
[----:B0-----:R-:W3:Y:S04]  /*177bc0*/  LDL.LU.64 R26, [R1+0x3618] ;  /* 0x00361800011a7983 */ /* 0x001ee80000300a00 */
[----:B------:R-:W3:Y:S04]  /*177bd0*/  LDL.LU.64 R10, [R1+0x3650] ;  /* 0x00365000010a7983 */ /* 0x000ee80000300a00 */
[----:B------:R-:W3:Y:S04]  /*177be0*/  LDL.LU.64 R18, [R1+0x3648] ;  /* 0x0036480001127983 */ /* 0x000ee80000300a00 */
[----:B------:R-:W3:Y:S01]  /*177bf0*/  LDL.LU R22, [R1+0x4c0] ;  /* 0x0004c00001167983 */ /* 0x000ee20000300800 */
[----:B------:R-:W-:-:S02]  /*177c00*/  LOP3.LUT R4, R4, 0xffffffdf, RZ, 0xc0, !PT ;  /* 0xffffffdf04047812 */ /* 0x000fc400078ec0ff */
[C---:B------:R-:W-:Y:S02]  /*177c10*/  LOP3.LUT P3, RZ, R2.reuse, 0x2000000, RZ, 0xc0, !PT ;  /* 0x0200000002ff7812 */ /* 0x040fe4000786c0ff */
[C---:B------:R-:W-:Y:S02]  /*177c20*/  LOP3.LUT P4, RZ, R2.reuse, 0x4000000, RZ, 0xc0, !PT ;  /* 0x0400000002ff7812 */ /* 0x040fe4000788c0ff */
[----:B------:R-:W-:Y:S01]  /*177c30*/  PRMT R7, R21, 0x7773, RZ ;  /* 0x0000777315077816 */ /* 0x000fe200000000ff */
[----:B------:R-:W3:Y:S04]  /*177c40*/  LDL.LU.64 R24, [R1+0x3640] ;  /* 0x0036400001187983 */ /* 0x000ee80000300a00 */
[----:B------:R-:W3:Y:S04]  /*177c50*/  LDL.LU R6, [R1+0x4b0] ;  /* 0x0004b00001067983 */ /* 0x000ee80000300800 */
[----:B------:R-:W-:Y:S01]  /*177c60*/  STL [R1+0x61f8], R2 ;  /* 0x0061f80201007387 */ /* 0x000fe20000100800 */
[----:B------:R-:W-:-:S02]  /*177c70*/  LOP3.LUT P5, RZ, R2, 0x8000000, RZ, 0xc0, !PT ;  /* 0x0800000002ff7812 */ /* 0x000fc400078ac0ff */
[----:B------:R-:W-:Y:S02]  /*177c80*/  LOP3.LUT P6, RZ, R2, 0x10000000, RZ, 0xc0, !PT ;  /* 0x1000000002ff7812 */ /* 0x000fe400078cc0ff */
[----:B----4-:R-:W-:-:S13]  /*177c90*/  LOP3.LUT P0, RZ, R0, 0x20, RZ, 0xc0, !PT ;  /* 0x0000002000ff7812 */ /* 0x010fda000780c0ff */
        /* <DEDUP_REMOVED lines=20> */
[----:B------:R-:W-:Y:S02]  /*177de0*/  LOP3.LUT P0, RZ, R2, 0x40000000, RZ, 0xc0, !PT ;  /* 0x4000000002ff7812 */ /* 0x000fe4000780c0ff */
[----:B---3--:R-:W-:Y:S02]  /*177df0*/  PRMT R7, R22, 0x7770, RZ ;  /* 0x0000777016077816 */ /* 0x008fe400000000ff */
[----:B------:R-:W-:Y:S01]  /*177e00*/  LOP3.LUT R4, R4, 0xffffefff, RZ, 0xc0, !PT ;  /* 0xffffefff04047812 */ /* 0x000fe200078ec0ff */
[----:B------:R-:W2:Y:S04]  /*177e10*/  LDL.LU.64 R28, [R1+0x3638] ;  /* 0x00363800011c7983 */ /* 0x000ea80000300a00 */
[----:B------:R0:W-:Y:S04]  /*177e20*/  @P4 STG.E.U8 desc[UR6][R26.64], R7 ;  /* 0x000000071a004986 */ /* 0x0001e8000c101106 */
[----:B------:R-:W-:-:S02]  /*177e30*/  @P0 LOP3.LUT R4, R4, 0x1000, RZ, 0xfc, !PT ;  /* 0x0000100004040812 */ /* 0x000fc400078efcff */
[----:B------:R-:W-:Y:S01]  /*177e40*/  LOP3.LUT P0, RZ, R2, 0x20000000, RZ, 0xc0, !PT ;  /* 0x2000000002ff7812 */ /* 0x000fe2000780c0ff */
[----:B0-----:R-:W3:Y:S04]  /*177e50*/  LDL.LU.64 R26, [R1+0x3630] ;  /* 0x00363000011a7983 */ /* 0x001ee80000300a00 */
        /* <DEDUP_REMOVED lines=14> */
[----:B------:R-:W4:Y:S04]  /*177f40*/  LDL.LU.64 R8, [R1+0x3690] ;  /* 0x0036900001087983 */ /* 0x000f280000300a00 */
[----:B------:R-:W4:Y:S04]  /*177f50*/  LDL.LU.64 R14, [R1+0x3688] ;  /* 0x00368800010e7983 */ /* 0x000f280000300a00 */
[----:B------:R-:W4:Y:S04]  /*177f60*/  LDL.LU R22, [R1+0x490] ;  /* 0x0004900001167983 */ /* 0x000f280000300800 */
[----:B------:R-:W4:Y:S04]  /*177f70*/  LDL.LU.64 R16, [R1+0x3680] ;  /* 0x0036800001107983 */ /* 0x000f280000300a00 */
[----:B------:R-:W4:Y:S04]  /*177f80*/  LDL.LU.64 R12, [R1+0x3678] ;  /* 0x00367800010c7983 */ /* 0x000f280000300a00 */
[----:B------:R-:W4:Y:S04]  /*177f90*/  LDL.LU.64 R10, [R1+0x3670] ;  /* 0x00367000010a7983 */ /* 0x000f280000300a00 */
[----:B------:R-:W4:Y:S04]  /*177fa0*/  LDL.LU R21, [R1+0x4c4] ;  /* 0x0004c40001157983 */ /* 0x000f280000300800 */
[----:B------:R-:W4:Y:S04]  /*177fb0*/  LDL.LU.64 R18, [R1+0x36a8] ;  /* 0x0036a80001127983 */ /* 0x000f280000300a00 */
[----:B------:R-:W4:Y:S04]  /*177fc0*/  LDL.LU.64 R24, [R1+0x36a0] ;  /* 0x0036a00001187983 */ /* 0x000f280000300a00 */
        /* <DEDUP_REMOVED lines=11> */
[----:B------:R-:W-:Y:S02]  /*178080*/  PRMT R7, R6, 0x7773, RZ ;  /* 0x0000777306077816 */ /* 0x000fe400000000ff */
[----:B------:R-:W3:Y:S09]  /*178090*/  LDL.LU R6, [R1+0x6208] ;  /* 0x0062080001067983 */ /* 0x000ef20000300800 */
[----:B--2---:R0:W-:Y:S04]  /*1780a0*/  @P0 STG.E.U8 desc[UR6][R2.64], R7 ;  /* 0x0000000702000986 */ /* 0x0041e8000c101106 */
[----:B0-----:R-:W2:Y:S01]  /*1780b0*/  LDL.LU.64 R2, [R1+0x6200] ;  /* 0x0062000001027983 */ /* 0x001ea20000300a00 */
[----:B------:R-:W-:-:S02]  /*1780c0*/  LOP3.LUT P0, RZ, R4, 0x100, RZ, 0xc0, !PT ;  /* 0x0000010004ff7812 */ /* 0x000fc4000780c0ff */
[----:B----4-:R-:W-:Y:S02]  /*1780d0*/  PRMT R7, R20, 0x7770, RZ ;  /* 0x0000777014077816 */ /* 0x010fe400000000ff */
[C---:B------:R-:W-:Y:S02]  /*1780e0*/  LOP3.LUT P1, RZ, R0.reuse, 0x40, RZ, 0xc0, !PT ;  /* 0x0000004000ff7812 */ /* 0x040fe4000782c0ff */
[C---:B------:R-:W-:Y:S02]  /*1780f0*/  LOP3.LUT P2, RZ, R0.reuse, 0x80, RZ, 0xc0, !PT ;  /* 0x0000008000ff7812 */ /* 0x040fe4000784c0ff */
[C---:B------:R-:W-:Y:S02]  /*178100*/  LOP3.LUT P3, RZ, R0.reuse, 0x100, RZ, 0xc0, !PT ;  /* 0x0000010000ff7812 */ /* 0x040fe4000786c0ff */
[C---:B------:R-:W-:Y:S02]  /*178110*/  LOP3.LUT P4, RZ, R0.reuse, 0x200, RZ, 0xc0, !PT ;  /* 0x0000020000ff7812 */ /* 0x040fe4000788c0ff */
[----:B------:R-:W-:-:S02]  /*178120*/  LOP3.LUT P5, RZ, R0, 0x400, RZ, 0xc0, !PT ;  /* 0x0000040000ff7812 */ /* 0x000fc400078ac0ff */
        /* <DEDUP_REMOVED lines=23> */
[----:B---3--:R0:W-:Y:S04]  /*1782a0*/  @P6 STG.E.U8 desc[UR6][R26.64], R7 ;  /* 0x000000071a006986 */ /* 0x0081e8000c101106 */
[----:B0-----:R-:W3:Y:S01]  /*1782b0*/  LDL.LU.64 R26, [R1+0x36d0] ;  /* 0x0036d000011a7983 */ /* 0x001ee20000300a00 */
[C---:B------:R-:W-:Y:S02]  /*1782c0*/  LOP3.LUT P0, RZ, R0.reuse, 0x1000000, RZ, 0xc0, !PT ;  /* 0x0100000000ff7812 */ /* 0x040fe4000780c0ff */
[----:B------:R-:W-:Y:S01]  /*1782d0*/  LOP3.LUT P3, RZ, R0, 0x1000, RZ, 0xc0, !PT ;  /* 0x0000100000ff7812 */ /* 0x000fe2000786c0ff */
[----:B------:R-:W4:Y:S04]  /*1782e0*/  LDL.LU.64 R12, [R1+0x36c8] ;  /* 0x0036c800010c7983 */ /* 0x000f280000300a00 */
[----:B------:R-:W4:Y:S04]  /*1782f0*/  LDL.LU.64 R10, [R1+0x36c0] ;  /* 0x0036c000010a7983 */ /* 0x000f280000300a00 */
[----:B------:R-:W4:Y:S01]  /*178300*/  LDL.LU.64 R24, [R1+0x36b8] ;  /* 0x0036b80001187983 */ /* 0x000f220000300a00 */
[----:B------:R-:W-:-:S03]  /*178310*/  PRMT R7, R21, 0x7772, RZ ;  /* 0x0000777215077816 */ /* 0x000fc600000000ff */
[----:B------:R-:W4:Y:S04]  /*178320*/  LDL.LU.64 R18, [R1+0x36e8] ;  /* 0x0036e80001127983 */ /* 0x000f280000300a00 */
[----:B------:R-:W4:Y:S04]  /*178330*/  LDL.LU R22, [R1+0x4b4] ;  /* 0x0004b40001167983 */ /* 0x000f280000300800 */
[----:B------:R-:W4:Y:S04]  /*178340*/  LDL.LU.64 R28, [R1+0x36e0] ;  /* 0x0036e000011c7983 */ /* 0x000f280000300a00 */
[----:B------:R-:W4:Y:S01]  /*178350*/  LDL.LU R20, [R1+0x4a4] ;  /* 0x0004a40001147983 */ /* 0x000f220000300800 */
[----:B--2---:R-:W-:-:S04]  /*178360*/  LOP3.LUT R2, R2, 0xdfffffff, RZ, 0xc0, !PT ;  /* 0xdfffffff02027812 */ /* 0x004fc800078ec0ff */
[----:B------:R-:W-:Y:S02]  /*178370*/  @P0 LOP3.LUT R2, R2, 0x20000000, RZ, 0xfc, !PT ;  /* 0x2000000002020812 */ /* 0x000fe400078efcff */
[----:B------:R-:W-:Y:S02]  /*178380*/  LOP3.LUT P0, RZ, R0, 0x800000, RZ, 0xc0, !PT ;  /* 0x0080000000ff7812 */ /* 0x000fe4000780c0ff */
[----:B------:R-:W-:-:S11]  /*178390*/  LOP3.LUT R2, R2, 0xbfffffff, RZ, 0xc0, !PT ;  /* 0xbfffffff02027812 */ /* 0x000fd600078ec0ff */
[----:B------:R-:W-:Y:S02]  /*1783a0*/  @P0 LOP3.LUT R2, R2, 0x40000000, RZ, 0xfc, !PT ;  /* 0x4000000002020812 */ /* 0x000fe400078efcff */
[----:B------:R-:W-:Y:S02]  /*1783b0*/  LOP3.LUT P0, RZ, R0, 0x400000, RZ, 0xc0, !PT ;  /* 0x0040000000ff7812 */ /* 0x000fe4000780c0ff */
[----:B------:R-:W-:-:S11]  /*1783c0*/  LOP3.LUT R2, R2, 0x7fffffff, RZ, 0xc0, !PT ;  /* 0x7fffffff02027812 */ /* 0x000fd600078ec0ff */
[----:B------:R-:W-:-:S05]  /*1783d0*/  @P0 LOP3.LUT R2, R2, 0x80000000, RZ, 0xfc, !PT ;  /* 0x8000000002020812 */ /* 0x000fca00078efcff */
[----:B------:R-:W-:Y:S04]  /*1783e0*/  STL [R1+0x61e0], R2 ;  /* 0x0061e00201007387 */ /* 0x000fe80000100800 */
[----:B---3--:R0:W-:Y:S04]  /*1783f0*/  @P3 STG.E.U8 desc[UR6][R26.64], R7 ;  /* 0x000000071a003986 */ /* 0x0081e8000c101106 */
        /* <DEDUP_REMOVED lines=21> */
[----:B----4-:R-:W-:Y:S04]  /*178550*/  @P4 STG.E.U8 desc[UR6][R12.64], R7 ;  /* 0x000000070c004986 */ /* 0x010fe8000c101106 */
[----:B---3--:R0:W-:Y:S04]  /*178560*/  STL.64 [R1+0x61f0], R2 ;  /* 0x0061f00201007387 */ /* 0x0081e80000100a00 */
[----:B0-----:R-:W3:Y:S01]  /*178570*/  LDL.LU.64 R2, [R1+0x3710] ;  /* 0x0037100001027983 */ /* 0x001ee20000300a00 */
[----:B------:R-:W-:-:S02]  /*178580*/  LOP3.LUT R4, R4, 0xffffffef, RZ, 0xc0, !PT ;  /* 0xffffffef04047812 */ /* 0x000fc400078ec0ff */
[----:B------:R-:W-:Y:S02]  /*178590*/  PRMT R7, R22, 0x7770, RZ ;  /* 0x0000777016077816 */ /* 0x000fe400000000ff */
[----:B------:R-:W-:Y:S02]  /*1785a0*/  @P0 LOP3.LUT R4, R4, 0x10, RZ, 0xfc, !PT ;  /* 0x0000001004040812 */ /* 0x000fe400078efcff */
[----:B------:R-:W-:Y:S01]  /*1785b0*/  LOP3.LUT P0, RZ, R0, 0x10000, RZ, 0xc0, !PT ;  /* 0x0001000000ff7812 */ /* 0x000fe2000780c0ff */
[----:B------:R0:W-:Y:S02]  /*1785c0*/  @P5 STG.E.U8 desc[UR6][R10.64], R7 ;  /* 0x000000070a005986 */ /* 0x0001e4000c101106 */
[----:B0-----:R-:W-:-:S05]  /*1785d0*/  PRMT R7, R22, 0x7771, RZ ;  /* 0x0000777116077816 */ /* 0x001fca00000000ff */
[----:B------:R0:W-:Y:S02]  /*1785e0*/  @P6 STG.E.U8 desc[UR6][R24.64], R7 ;  /* 0x0000000718006986 */ /* 0x0001e4000c101106 */
[----:B0-----:R-:W-:Y:S02]  /*1785f0*/  PRMT R7, R22, 0x7772, RZ ;  /* 0x0000777216077816 */ /* 0x001fe400000000ff */
[----:B------:R-:W4:Y:S04]  /*178600*/  LDL.LU R24, [R1+0x494] ;  /* 0x0004940001187983 */ /* 0x000f280000300800 */
[----:B------:R-:W4:Y:S04]  /*178610*/  LDL.LU.64 R8, [R1+0x36f0] ;  /* 0x0036f00001087983 */ /* 0x000f280000300a00 */
[----:B------:R-:W4:Y:S04]  /*178620*/  LDL.LU R21, [R1+0x4c8] ;  /* 0x0004c80001157983 */ /* 0x000f280000300800 */
[----:B------:R-:W4:Y:S04]  /*178630*/  LDL.LU.64 R14, [R1+0x3728] ;  /* 0x00372800010e7983 */ /* 0x000f280000300a00 */
[----:B------:R0:W-:Y:S01]  /*178640*/  @P0 STG.E.U8 desc[UR6][R18.64], R7 ;  /* 0x0000000712000986 */ /* 0x0001e2000c101106 */
[----:B------:R-:W-:-:S03]  /*178650*/  LOP3.LUT P0, RZ, R4, 0x10, RZ, 0xc0, !PT ;  /* 0x0000001004ff7812 */ /* 0x000fc6000780c0ff */
[----:B------:R-:W4:Y:S04]  /*178660*/  LDL.LU.64 R16, [R1+0x3720] ;  /* 0x0037200001107983 */ /* 0x000f280000300a00 */
[----:B------:R-:W4:Y:S04]  /*178670*/  LDL.LU.64 R12, [R1+0x3718] ;  /* 0x00371800010c7983 */ /* 0x000f280000300a00 */
[----:B------:R-:W4:Y:S01]  /*178680*/  LDL.LU.64 R10, [R1+0x3750] ;  /* 0x00375000010a7983 */ /* 0x000f220000300a00 */
[----:B0-----:R-:W-:-:S03]  /*178690*/  PRMT R7, R22, 0x7773, RZ ;  /* 0x0000777316077816 */ /* 0x001fc600000000ff */
        /* <DEDUP_REMOVED lines=8> */
[----:B------:R-:W2:Y:S04]  /*178720*/  LDL.LU.64 R26, [R1+0x3738] ;  /* 0x00373800011a7983 */ /* 0x000ea80000300a00 */
[----:B------:R-:W2:Y:S04]  /*178730*/  LDL.LU R22, [R1+0x4b8] ;  /* 0x0004b80001167983 */ /* 0x000ea80000300800 */
[----:B------:R-:W2:Y:S04]  /*178740*/  LDL.LU R25, [R1] ;  /* 0x0000000001197983 */ /* 0x000ea80000300800 */
        /* <DEDUP_REMOVED lines=9> */
[----:B0-----:R-:W2:Y:S06]  /*1787e0*/  LDL.LU.64 R6, [R1+0x36f8] ;  /* 0x0036f80001067983 */ /* 0x001eac0000300a00 */
[----:B---3--:R0:W-:Y:S04]  /*1787f0*/  @P0 STG.E.U8 desc[UR6][R2.64], R4 ;  /* 0x0000000402000986 */ /* 0x0081e8000c101106 */
[----:B0-----:R-:W3:Y:S01]  /*178800*/  LDL.LU R2, [R1+0x61e0] ;  /* 0x0061e00001027983 */ /* 0x001ee20000300800 */
        /* <DEDUP_REMOVED lines=24> */
[----:B------:R-:W2:Y:S04]  /*178990*/  LDL.LU.64 R20, [R1+0x3730] ;  /* 0x0037300001147983 */ /* 0x000ea80000300a00 */
[----:B------:R0:W-:Y:S02]  /*1789a0*/  @P5 STG.E.U8 desc[UR6][R28.64], R4 ;  /* 0x000000041c005986 */ /* 0x0001e4000c101106 */
[----:B0-----:R-:W-:-:S05]  /*1789b0*/  PRMT R4, R22, 0x7770, RZ ;  /* 0x0000777016047816 */ /* 0x001fca00000000ff */
[----:B------:R0:W-:Y:S04]  /*1789c0*/  @P6 STG.E.U8 desc[UR6][R26.64], R4 ;  /* 0x000000041a006986 */ /* 0x0001e8000c101106 */
[----:B0-----:R-:W3:Y:S01]  /*1789d0*/  LDL.LU.64 R26, [R1+0x3768] ;  /* 0x00376800011a7983 */ /* 0x001ee20000300a00 */
[----:B------:R-:W-:Y:S02]  /*1789e0*/  LOP3.LUT P3, RZ, R0, 0x80000000, RZ, 0xc0, !PT ;  /* 0x8000000000ff7812 */ /* 0x000fe4000786c0ff */
[----:B------:R-:W-:Y:S02]  /*1789f0*/  LOP3.LUT P4, RZ, R25, 0x1, RZ, 0xc0, !PT ;  /* 0x0000000119ff7812 */ /* 0x000fe4000788c0ff */
[C---:B------:R-:W-:Y:S01]  /*178a00*/  PRMT R4, R22.reuse, 0x7771, RZ ;  /* 0x0000777116047816 */ /* 0x040fe200000000ff */
[----:B------:R-:W4:Y:S04]  /*178a10*/  LDL.LU.64 R12, [R1+0x3760] ;  /* 0x00376000010c7983 */ /* 0x000f280000300a00 */
        /* <DEDUP_REMOVED lines=37> */
[----:B------:R-:W4:Y:S04]  /*178c70*/  LDL.LU R24, [R1+0x4cc] ;  /* 0x0004cc0001187983 */ /* 0x000f280000300800 */
        /* <DEDUP_REMOVED lines=9> */
[C---:B0-----:R-:W-:Y:S01]  /*178d10*/  PRMT R4, R29.reuse, 0x7770, RZ ;  /* 0x000077701d047816 */ /* 0x041fe200000000ff */
[----:B------:R-:W4:Y:S04]  /*178d20*/  LDL.LU.64 R12, [R1+0x37c8] ;  /* 0x0037c800010c7983 */ /* 0x000f280000300a00 */
[----:B------:R0:W-:Y:S02]  /*178d30*/  @P6 STG.E.U8 desc[UR6][R10.64], R4 ;  /* 0x000000040a006986 */ /* 0x0001e4000c101106 */
[----:B0-----:R-:W-:Y:S02]  /*178d40*/  PRMT R4, R29, 0x7771, RZ ;  /* 0x000077711d047816 */ /* 0x001fe400000000ff */
[----:B------:R-:W4:Y:S04]  /*178d50*/  LDL.LU.64 R10, [R1+0x37c0] ;  /* 0x0037c000010a7983 */ /* 0x000f280000300a00 */
[----:B------:R-:W4:Y:S04]  /*178d60*/  LDL.LU R22, [R1+0x4bc] ;  /* 0x0004bc0001167983 */ /* 0x000f280000300800 */
        /* <DEDUP_REMOVED lines=8> */
[----:B------:R-:W2:Y:S06]  /*178df0*/  LDL.LU.64 R28, [R1+0x37e8] ;  /* 0x0037e800011c7983 */ /* 0x000eac0000300a00 */
        /* <DEDUP_REMOVED lines=37> */
[----:B------:R0:W-:Y:S02]  /*179050*/  @P5 STG.E.U8 desc[UR6][R28.64], R4 ;  /* 0x000000041c005986 */ /* 0x0001e4000c101106 */
[----:B0-----:R-:W-:Y:S02]  /*179060*/  PRMT R4, R22, 0x7773, RZ ;  /* 0x0000777316047816 */ /* 0x001fe400000000ff */
[----:B------:R-:W2:Y:S04]  /*179070*/  LDL.LU.64 R28, [R1+0x37d8] ;  /* 0x0037d800011c7983 */ /* 0x000ea80000300a00 */
[----:B---3--:R0:W-:Y:S04]  /*179080*/  @P6 STG.E.U8 desc[UR6][R26.64], R4 ;  /* 0x000000041a006986 */ /* 0x0081e8000c101106 */
[----:B0-----:R-:W3:Y:S04]  /*179090*/  LDL.LU.64 R26, [R1+0x3810] ;  /* 0x00381000011a7983 */ /* 0x001ee80000300a00 */
[----:B------:R-:W4:Y:S04]  /*1790a0*/  LDL.LU.64 R10, [R1+0x3808] ;  /* 0x00380800010a7983 */ /* 0x000f280000300a00 */
[----:B------:R-:W2:Y:S01]  /*1790b0*/  LDL.LU R22, [R1+0x4ac] ;  /* 0x0004ac0001167983 */ /* 0x000ea20000300800 */
[----:B------:R-:W-:-:S02]  /*1790c0*/  LOP3.LUT P0, RZ, R25, 0x40000000, RZ, 0xc0, !PT ;  /* 0x4000000019ff7812 */ /* 0x000fc4000780c0ff */
[----:B------:R-:W-:Y:S02]  /*1790d0*/  LOP3.LUT R2, R2, 0xffffdfff, RZ, 0xc0, !PT ;  /* 0xffffdfff02027812 */ /* 0x000fe400078ec0ff */
[C---:B------:R-:W-:Y:S02]  /*1790e0*/  LOP3.LUT P3, RZ, R25.reuse, 0x40000, RZ, 0xc0, !PT ;  /* 0x0004000019ff7812 */ /* 0x040fe4000786c0ff */
[----:B------:R-:W-:Y:S01]  /*1790f0*/  LOP3.LUT P4, RZ, R25, 0x80000, RZ, 0xc0, !PT ;  /* 0x0008000019ff7812 */ /* 0x000fe2000788c0ff */
[----:B------:R-:W4:Y:S04]  /*179100*/  LDL.LU.64 R18, [R1+0x3800] ;  /* 0x0038000001127983 */ /* 0x000f280000300a00 */
[----:B------:R-:W4:Y:S04]  /*179110*/  LDL.LU.64 R20, [R1+0x37f8] ;  /* 0x0037f80001147983 */ /* 0x000f280000300a00 */
[----:B------:R-:W4:Y:S04]  /*179120*/  LDL.LU R16, [R1+0x49c] ;  /* 0x00049c0001107983 */ /* 0x000f280000300800 */
[----:B------:R-:W4:Y:S01]  /*179130*/  LDL.LU R17, [R1+0x4] ;  /* 0x0000040001117983 */ /* 0x000f220000300800 */
        /* <DEDUP_REMOVED lines=22> */
[C---:B------:R-:W-:Y:S02]  /*1792a0*/  LOP3.LUT P6, RZ, R25.reuse, 0x200000, RZ, 0xc0, !PT ;  /* 0x0020000019ff7812 */ /* 0x040fe400078cc0ff */
[----:B------:R-:W-:-:S05]  /*1792b0*/  LOP3.LUT P1, RZ, R25, 0x80000000, RZ, 0xc0, !PT ;  /* 0x8000000019ff7812 */ /* 0x000fca000782c0ff */
[----:B------:R-:W-:Y:S02]  /*1792c0*/  @P0 LOP3.LUT R2, R2, 0x100000, RZ, 0xfc, !PT ;  /* 0x0010000002020812 */ /* 0x000fe400078efcff */
[----:B------:R-:W-:Y:S02]  /*1792d0*/  LOP3.LUT P0, RZ, R25, 0x400000, RZ, 0xc0, !PT ;  /* 0x0040000019ff7812 */ /* 0x000fe4000780c0ff */
[----:B------:R-:W4:Y:S01]  /*1792e0*/  LDL.LU.64 R24, [R1+0x37f0] ;  /* 0x0037f00001187983 */ /* 0x000f220000300a00 */
[----:B--2---:R-:W-:-:S05]  /*1792f0*/  PRMT R4, R22, 0x7770, RZ ;  /* 0x0000777016047816 */ /* 0x004fca00000000ff */
[----:B------:R0:W-:Y:S02]  /*179300*/  @P3 STG.E.U8 desc[UR6][R28.64], R4 ;  /* 0x000000041c003986 */ /* 0x0001e4000c101106 */
[----:B0-----:R-:W-:-:S05]  /*179310*/  PRMT R4, R22, 0x7771, RZ ;  /* 0x0000777116047816 */ /* 0x001fca00000000ff */
[----:B---3--:R0:W-:Y:S04]  /*179320*/  @P4 STG.E.U8 desc[UR6][R26.64], R4 ;  /* 0x000000041a004986 */ /* 0x0081e8000c101106 */
[----:B0-----:R-:W2:Y:S04]  /*179330*/  LDL.LU.64 R26, [R1+0x3828] ;  /* 0x00382800011a7983 */ /* 0x001ea80000300a00 */
[----:B------:R-:W3:Y:S04]  /*179340*/  LDL.LU R28, [R1+0x480] ;  /* 0x00048000011c7983 */ /* 0x000ee80000300800 */
[----:B------:R-:W4:Y:S04]  /*179350*/  LDL.LU.64 R6, [R1+0x3848] ;  /* 0x0038480001067983 */ /* 0x000f280000300a00 */
[----:B----4-:R0:W-:Y:S04]  /*179360*/  STL.64 [R1+0x61b8], R6 ;  /* 0x0061b80601007387 */ /* 0x0101e80000100a00 */
[----:B0-----:R-:W4:Y:S04]  /*179370*/  LDL.LU.64 R6, [R1+0x3850] ;  /* 0x0038500001067983 */ /* 0x001f280000300a00 */
        /* <DEDUP_REMOVED lines=10> */
[----:B------:R-:W-:Y:S02]  /*179420*/  LOP3.LUT P0, RZ, R2, 0x100000, RZ, 0xc0, !PT ;  /* 0x0010000002ff7812 */ /* 0x000fe4000780c0ff */
[----:B------:R-:W-:Y:S01]  /*179430*/  PRMT R4, R16, 0x7771, RZ ;  /* 0x0000777110047816 */ /* 0x000fe200000000ff */
[----:B------:R-:W3:Y:S04]  /*179440*/  LDL.LU.64 R8, [R1+0x3840] ;  /* 0x0038400001087983 */ /* 0x000ee80000300a00 */
[----:B------:R-:W3:Y:S04]  /*179450*/  LDL.LU R22, [R1+0x470] ;  /* 0x0004700001167983 */ /* 0x000ee80000300800 */
[----:B------:R-:W3:Y:S04]  /*179460*/  LDL.LU.64 R14, [R1+0x3838] ;  /* 0x00383800010e7983 */ /* 0x000ee80000300a00 */
[----:B------:R-:W3:Y:S04]  /*179470*/  LDL.LU.64 R12, [R1+0x3830] ;  /* 0x00383000010c7983 */ /* 0x000ee80000300a00 */
[----:B------:R-:W3:Y:S04]  /*179480*/  LDL.LU.64 R10, [R1+0x3868] ;  /* 0x00386800010a7983 */ /* 0x000ee80000300a00 */
[----:B------:R-:W3:Y:S04]  /*179490*/  LDL.LU R29, [R1+0x460] ;  /* 0x00046000011d7983 */ /* 0x000ee80000300800 */
[----:B------:R-:W3:Y:S04]  /*1794a0*/  LDL.LU.64 R18, [R1+0x3860] ;  /* 0x0038600001127983 */ /* 0x000ee80000300a00 */
[----:B------:R-:W3:Y:S04]  /*1794b0*/  LDL.LU.64 R20, [R1+0x3858] ;  /* 0x0038580001147983 */ /* 0x000ee80000300a00 */
[----:B------:R0:W-:Y:S01]  /*1794c0*/  @P0 STG.E.U8 desc[UR6][R24.64], R4 ;  /* 0x0000000418000986 */ /* 0x0001e2000c101106 */
        /* <DEDUP_REMOVED lines=10> */
[----:B---3--:R-:W-:-:S11]  /*179570*/  PRMT R4, R28, 0x7770, RZ ;  /* 0x000077701c047816 */ /* 0x008fd600000000ff */
[----:B----4-:R0:W-:Y:S04]  /*179580*/  @P0 STG.E.U8 desc[UR6][R6.64], R4 ;  /* 0x0000000406000986 */ /* 0x0101e8000c101106 */
        /* <DEDUP_REMOVED lines=24> */
[----:B------:R-:W3:Y:S04]  /*179710*/  LDL.LU.64 R10, [R1+0x3880] ;  /* 0x00388000010a7983 */ /* 0x000ee80000300a00 */
[----:B------:R0:W-:Y:S02]  /*179720*/  @P3 STG.E.U8 desc[UR6][R18.64], R4 ;  /* 0x0000000412003986 */ /* 0x0001e4000c101106 */
[----:B0-----:R-:W-:-:S05]  /*179730*/  PRMT R4, R29, 0x7770, RZ ;  /* 0x000077701d047816 */ /* 0x001fca00000000ff */
[----:B------:R0:W-:Y:S02]  /*179740*/  @P4 STG.E.U8 desc[UR6][R20.64], R4 ;  /* 0x0000000414004986 */ /* 0x0001e4000c101106 */
[----:B0-----:R-:W-:-:S05]  /*179750*/  PRMT R4, R29, 0x7771, RZ ;  /* 0x000077711d047816 */ /* 0x001fca00000000ff */
[----:B------:R0:W-:Y:S02]  /*179760*/  @P5 STG.E.U8 desc[UR6][R24.64], R4 ;  /* 0x0000000418005986 */ /* 0x0001e4000c101106 */
[----:B0-----:R-:W-:-:S05]  /*179770*/  PRMT R4, R29, 0x7772, RZ ;  /* 0x000077721d047816 */ /* 0x001fca00000000ff */
[----:B--2---:R0:W-:Y:S04]  /*179780*/  @P6 STG.E.U8 desc[UR6][R26.64], R4 ;  /* 0x000000041a006986 */ /* 0x0041e8000c101106 */
[----:B0-----:R-:W2:Y:S04]  /*179790*/  LDL.LU.64 R26, [R1+0x3878] ;  /* 0x00387800011a7983 */ /* 0x001ea80000300a00 */
[----:B------:R-:W4:Y:S04]  /*1797a0*/  LDL.LU.64 R20, [R1+0x3870] ;  /* 0x0038700001147983 */ /* 0x000f280000300a00 */
[----:B------:R-:W4:Y:S04]  /*1797b0*/  LDL.LU.64 R18, [R1+0x38a8] ;  /* 0x0038a80001127983 */ /* 0x000f280000300a00 */
[----:B------:R-:W2:Y:S01]  /*1797c0*/  LDL.LU R22, [R1+0x450] ;  /* 0x0004500001167983 */ /* 0x000ea20000300800 */
[----:B------:R-:W-:-:S02]  /*1797d0*/  LOP3.LUT P3, RZ, R17, 0x20, RZ, 0xc0, !PT ;  /* 0x0000002011ff7812 */ /* 0x000fc4000786c0ff */
[----:B------:R-:W-:Y:S02]  /*1797e0*/  LOP3.LUT P4, RZ, R17, 0x40, RZ, 0xc0, !PT ;  /* 0x0000004011ff7812 */ /* 0x000fe4000788c0ff */
[----:B------:R-:W-:Y:S02]  /*1797f0*/  PRMT R4, R29, 0x7773, RZ ;  /* 0x000077731d047816 */ /* 0x000fe400000000ff */
[----:B------:R-:W-:Y:S01]  /*179800*/  LOP3.LUT P5, RZ, R17, 0x80, RZ, 0xc0, !PT ;  /* 0x0000008011ff7812 */ /* 0x000fe200078ac0ff */
[----:B------:R-:W4:Y:S04]  /*179810*/  LDL.LU.64 R24, [R1+0x38a0] ;  /* 0x0038a00001187983 */ /* 0x000f280000300a00 */
[----:B------:R-:W4:Y:S04]  /*179820*/  LDL.LU R3, [R1+0x484] ;  /* 0x0004840001037983 */ /* 0x000f280000300800 */
[----:B------:R-:W4:Y:S04]  /*179830*/  LDL.LU.64 R28, [R1+0x3898] ;  /* 0x00389800011c7983 */ /* 0x000f280000300a00 */
[----:B---3--:R2:W-:Y:S02]  /*179840*/  @P3 STG.E.U8 desc[UR6][R10.64], R4 ;  /* 0x000000040a003986 */ /* 0x0085e4000c101106 */
[----:B--2---:R-:W-:-:S05]  /*179850*/  PRMT R4, R22, 0x7770, RZ ;  /* 0x0000777016047816 */ /* 0x004fca00000000ff */
[----:B------:R0:W-:Y:S02]  /*179860*/  @P4 STG.E.U8 desc[UR6][R26.64], R4 ;  /* 0x000000041a004986 */ /* 0x0001e4000c101106 */
[----:B0-----:R-:W-:Y:S02]  /*179870*/  PRMT R4, R22, 0x7771, RZ ;  /* 0x0000777116047816 */ /* 0x001fe400000000ff */
[----:B------:R-:W2:Y:S04]  /*179880*/  LDL.LU.64 R26, [R1+0x38d0] ;  /* 0x0038d000011a7983 */ /* 0x000ea80000300a00 */
[----:B----4-:R0:W-:Y:S04]  /*179890*/  @P5 STG.E.U8 desc[UR6][R20.64], R4 ;  /* 0x0000000414005986 */ /* 0x0101e8000c101106 */
[----:B0-----:R-:W3:Y:S04]  /*1798a0*/  LDL.LU R20, [R1+0x474] ;  /* 0x0004740001147983 */ /* 0x001ee80000300800 */
        /* <DEDUP_REMOVED lines=26> */
[----:B------:R-:W-:Y:S02]  /*179a50*/  LOP3.LUT P6, RZ, R17, 0x100, RZ, 0xc0, !PT ;  /* 0x0000010011ff7812 */ /* 0x000fe400078cc0ff */
[----:B------:R-:W-:Y:S02]  /*179a60*/  PRMT R4, R22, 0x7772, RZ ;  /* 0x0000777216047816 */ /* 0x000fe400000000ff */
[----:B------:R-:W-:Y:S01]  /*179a70*/  LOP3.LUT R2, R2, 0xfffff7ff, RZ, 0xc0, !PT ;  /* 0xfffff7ff02027812 */ /* 0x000fe200078ec0ff */
[----:B------:R-:W3:Y:S04]  /*179a80*/  LDL.LU.64 R8, [R1+0x38e8] ;  /* 0x0038e80001087983 */ /* 0x000ee80000300a00 */
[----:B------:R-:W3:Y:S04]  /*179a90*/  LDL.LU.64 R14, [R1+0x38e0] ;  /* 0x0038e000010e7983 */ /* 0x000ee80000300a00 */
[----:B------:R-:W3:Y:S04]  /*179aa0*/  LDL.LU R21, [R1+0x464] ;  /* 0x0004640001157983 */ /* 0x000ee80000300800 */
[----:B------:R-:W3:Y:S04]  /*179ab0*/  LDL.LU.64 R12, [R1+0x38d8] ;  /* 0x0038d800010c7983 */ /* 0x000ee80000300a00 */
[----:B------:R-:W3:Y:S01]  /*179ac0*/  LDL.LU.64 R10, [R1+0x3910] ;  /* 0x00391000010a7983 */ /* 0x000ee20000300a00 */
[----:B------:R-:W-:-:S02]  /*179ad0*/  @P0 LOP3.LUT R2, R2, 0x800, RZ, 0xfc, !PT ;  /* 0x0000080002020812 */ /* 0x000fc400078efcff */
[----:B------:R-:W-:Y:S02]  /*179ae0*/  LOP3.LUT P0, RZ, R17, 0x400, RZ, 0xc0, !PT ;  /* 0x0000040011ff7812 */ /* 0x000fe4000780c0ff */
[----:B------:R-:W-:Y:S01]  /*179af0*/  LOP3.LUT R2, R2, 0xffffefff, RZ, 0xc0, !PT ;  /* 0xffffefff02027812 */ /* 0x000fe200078ec0ff */
[----:B------:R0:W-:Y:S10]  /*179b00*/  @P6 STG.E.U8 desc[UR6][R18.64], R4 ;  /* 0x0000000412006986 */ /* 0x0001f4000c101106 */
[----:B------:R-:W-:-:S02]  /*179b10*/  @P0 LOP3.LUT R2, R2, 0x1000, RZ, 0xfc, !PT ;  /* 0x0000100002020812 */ /* 0x000fc400078efcff */
[----:B------:R-:W-:Y:S02]  /*179b20*/  LOP3.LUT P0, RZ, R17, 0x200, RZ, 0xc0, !PT ;  /* 0x0000020011ff7812 */ /* 0x000fe4000780c0ff */
[----:B0-----:R-:W-:Y:S01]  /*179b30*/  PRMT R4, R22, 0x7773, RZ ;  /* 0x0000777316047816 */ /* 0x001fe200000000ff */
[----:B------:R-:W3:Y:S10]  /*179b40*/  LDL.LU.64 R18, [R1+0x3908] ;  /* 0x0039080001127983 */ /* 0x000ef40000300a00 */
[----:B------:R0:W-:Y:S01]  /*179b50*/  @P0 STG.E.U8 desc[UR6][R24.64], R4 ;  /* 0x0000000418000986 */ /* 0x0001e2000c101106 */
[----:B------:R-:W-:-:S02]  /*179b60*/  LOP3.LUT P0, RZ, R2, 0x1000, RZ, 0xc0, !PT ;  /* 0x0000100002ff7812 */ /* 0x000fc4000780c0ff */
[----:B0-----:R-:W-:Y:S01]  /*179b70*/  PRMT R4, R3, 0x7770, RZ ;  /* 0x0000777003047816 */ /* 0x001fe200000000ff */
[----:B------:R-:W3:Y:S04]  /*179b80*/  LDL.LU.64 R24, [R1+0x3900] ;  /* 0x0039000001187983 */ /* 0x000ee80000300a00 */
[----:B------:R-:W3:Y:S06]  /*179b90*/  LDL.LU R16, [R1+0x454] ;  /* 0x0004540001107983 */ /* 0x000eec0000300800 */
        /* <DEDUP_REMOVED lines=11> */
[----:B------:R-:W-:Y:S01]  /*179c50*/  PRMT R4, R3, 0x7773, RZ ;  /* 0x0000777303047816 */ /* 0x000fe200000000ff */
[----:B------:R-:W2:Y:S10]  /*179c60*/  LDL.LU R22, [R1+0x8] ;  /* 0x0000080001167983 */ /* 0x000eb40000300800 */
[----:B----4-:R0:W-:Y:S04]  /*179c70*/  @P0 STG.E.U8 desc[UR6][R6.64], R4 ;  /* 0x0000000406000986 */ /* 0x0101e8000c101106 */
[----:B0-----:R-:W4:Y:S01]  /*179c80*/  LDL.LU.64 R6, [R1+0x61a8] ;  /* 0x0061a80001067983 */ /* 0x001f220000300a00 */
[----:B------:R-:W-:-:S02]  /*179c90*/  LOP3.LUT P0, RZ, R2, 0x100, RZ, 0xc0, !PT ;  /* 0x0000010002ff7812 */ /* 0x000fc4000780c0ff */
[----:B---3--:R-:W-:-:S11]  /*179ca0*/  PRMT R4, R20, 0x7770, RZ ;  /* 0x0000777014047816 */ /* 0x008fd600000000ff */
[----:B----4-:R0:W-:Y:S04]  /*179cb0*/  @P0 STG.E.U8 desc[UR6][R6.64], R4 ;  /* 0x0000000406000986 */ /* 0x0101e8000c101106 */
        /* <DEDUP_REMOVED lines=29> */
[----:B------:R-:W3:Y:S04]  /*179e90*/  LDL.LU.64 R12, [R1+0x3920] ;  /* 0x00392000010c7983 */ /* 0x000ee80000300a00 */
[----:B------:R-:W4:Y:S04]  /*179ea0*/  LDL.LU.64 R24, [R1+0x3918] ;  /* 0x0039180001187983 */ /* 0x000f280000300a00 */
[----:B------:R-:W4:Y:S04]  /*179eb0*/  LDL.LU.64 R10, [R1+0x3938] ;  /* 0x00393800010a7983 */ /* 0x000f280000300a00 */
[----:B------:R-:W4:Y:S04]  /*179ec0*/  LDL.LU.64 R18, [R1+0x3930] ;  /* 0x0039300001127983 */ /* 0x000f280000300a00 */
[----:B------:R-:W4:Y:S01]  /*179ed0*/  LDL.LU R21, [R1+0x488] ;  /* 0x0004880001157983 */ /* 0x000f220000300800 */
[----:B------:R-:W-:-:S02]  /*179ee0*/  LOP3.LUT P3, RZ, R17, 0x1000000, RZ, 0xc0, !PT ;  /* 0x0100000011ff7812 */ /* 0x000fc4000786c0ff */
[C---:B------:R-:W-:Y:S02]  /*179ef0*/  LOP3.LUT P4, RZ, R17.reuse, 0x2000000, RZ, 0xc0, !PT ;  /* 0x0200000011ff7812 */ /* 0x040fe4000788c0ff */
[C---:B------:R-:W-:Y:S02]  /*179f00*/  PRMT R4, R16.reuse, 0x7772, RZ ;  /* 0x0000777210047816 */ /* 0x040fe400000000ff */
[----:B------:R-:W-:Y:S01]  /*179f10*/  LOP3.LUT P5, RZ, R17, 0x4000000, RZ, 0xc0, !PT ;  /* 0x0400000011ff7812 */ /* 0x000fe200078ac0ff */
[----:B------:R-:W4:Y:S04]  /*179f20*/  LDL.LU.64 R28, [R1+0x3940] ;  /* 0x00394000011c7983 */ /* 0x000f280000300a00 */
[----:B------:R-:W4:Y:S04]  /*179f30*/  LDL.LU R20, [R1+0x478] ;  /* 0x0004780001147983 */ /* 0x000f280000300800 */
[----:B--2---:R0:W-:Y:S02]  /*179f40*/  @P3 STG.E.U8 desc[UR6][R26.64], R4 ;  /* 0x000000041a003986 */ /* 0x0041e4000c101106 */
[----:B0-----:R-:W-:-:S02]  /*179f50*/  PRMT R4, R16, 0x7773, RZ ;  /* 0x0000777310047816 */ /* 0x001fc400000000ff */
[----:B------:R-:W2:Y:S04]  /*179f60*/  LDL.LU.64 R26, [R1+0x3948] ;  /* 0x00394800011a7983 */ /* 0x000ea80000300a00 */
[----:B---3--:R4:W-:Y:S02]  /*179f70*/  @P4 STG.E.U8 desc[UR6][R12.64], R4 ;  /* 0x000000040c004986 */ /* 0x0089e4000c101106 */
[----:B----4-:R-:W-:-:S05]  /*179f80*/  PRMT R4, R21, 0x7770, RZ ;  /* 0x0000777015047816 */ /* 0x010fca00000000ff */
[----:B------:R0:W-:Y:S04]  /*179f90*/  @P5 STG.E.U8 desc[UR6][R24.64], R4 ;  /* 0x0000000418005986 */ /* 0x0001e8000c101106 */
[----:B0-----:R-:W3:Y:S04]  /*179fa0*/  LDL.LU R24, [R1+0x468] ;  /* 0x0004680001187983 */ /* 0x001ee80000300800 */
        /* <DEDUP_REMOVED lines=28> */
[----:B------:R-:W3:Y:S04]  /*17a170*/  LDL.LU R25, [R1+0x458] ;  /* 0x0004580001197983 */ /* 0x000ee80000300800 */
        /* <DEDUP_REMOVED lines=8> */
[----:B------:R-:W3:Y:S04]  /*17a200*/  LDL.LU.64 R16, [R1+0x3980] ;  /* 0x0039800001107983 */ /* 0x000ee80000300a00 */
[----:B------:R-:W3:Y:S04]  /*17a210*/  LDL.LU.64 R12, [R1+0x3988] ;  /* 0x00398800010c7983 */ /* 0x000ee80000300a00 */
[----:B------:R-:W3:Y:S04]  /*17a220*/  LDL.LU.64 R10, [R1+0x3990] ;  /* 0x00399000010a7983 */ /* 0x000ee80000300a00 */
[----:B------:R0:W-:Y:S01]  /*17a230*/  @P0 STG.E.U8 desc[UR6][R18.64], R4 ;  /* 0x0000000412000986 */ /* 0x0001e2000c101106 */
[----:B------:R-:W-:-:S02]  /*17a240*/  LOP3.LUT P0, RZ, R2, 0x10, RZ, 0xc0, !PT ;  /* 0x0000001002ff7812 */ /* 0x000fc4000780c0ff */
[----:B0-----:R-:W-:Y:S01]  /*17a250*/  PRMT R4, R21, 0x7773, RZ ;  /* 0x0000777315047816 */ /* 0x001fe200000000ff */
[----:B------:R-:W3:Y:S10]  /*17a260*/  LDL.LU.64 R18, [R1+0x3998] ;  /* 0x0039980001127983 */ /* 0x000ef40000300a00 */
[----:B------:R0:W-:Y:S01]  /*17a270*/  @P0 STG.E.U8 desc[UR6][R28.64], R4 ;  /* 0x000000041c000986 */ /* 0x0001e2000c101106 */
[----:B------:R-:W-:-:S02]  /*17a280*/  LOP3.LUT P0, RZ, R2, 0x8, RZ, 0xc0, !PT ;  /* 0x0000000802ff7812 */ /* 0x000fc4000780c0ff */
[----:B0-----:R-:W-:Y:S01]  /*17a290*/  PRMT R4, R20, 0x7770, RZ ;  /* 0x0000777014047816 */ /* 0x001fe200000000ff */
[----:B------:R-:W3:Y:S10]  /*17a2a0*/  LDL.LU.64 R28, [R1+0x39a0] ;  /* 0x0039a000011c7983 */ /* 0x000ef40000300a00 */
[----:B--2---:R0:W-:Y:S01]  /*17a2b0*/  @P0 STG.E.U8 desc[UR6][R26.64], R4 ;  /* 0x000000041a000986 */ /* 0x0041e2000c101106 */
[----:B------:R-:W-:-:S02]  /*17a2c0*/  LOP3.LUT P0, RZ, R2, 0x4, RZ, 0xc0, !PT ;  /* 0x0000000402ff7812 */ /* 0x000fc4000780c0ff */
        /* <DEDUP_REMOVED lines=8> */
[----:B0-----:R-:W4:Y:S04]  /*17a350*/  LDL.LU.64 R6, [R1+0x6190] ;  /* 0x0061900001067983 */ /* 0x001f280000300a00 */
[----:B------:R0:W-:Y:S04]  /*17a360*/  STL [R1+0x6110], R5 ;  /* 0x0061100501007387 */ /* 0x0001e80000100800 */
[----:B0-----:R-:W3:Y:S01]  /*17a370*/  LDL.LU.64 R4, [R1+0x3960] ;  /* 0x0039600001047983 */ /* 0x001ee20000300a00 */
[----:B------:R-:W-:-:S02]  /*17a380*/  LOP3.LUT P0, RZ, R2, 0x1, RZ, 0xc0, !PT ;  /* 0x0000000102ff7812 */ /* 0x000fc4000780c0ff */
[----:B------:R-:W-:Y:S02]  /*17a390*/  PRMT R2, R20, 0x7773, RZ ;  /* 0x0000777314027816 */ /* 0x000fe400000000ff */
[C---:B------:R-:W-:Y:S02]  /*17a3a0*/  LOP3.LUT P1, RZ, R22.reuse, 0x20, RZ, 0xc0, !PT ;  /* 0x0000002016ff7812 */ /* 0x040fe4000782c0ff */
[C---:B------:R-:W-:Y:S02]  /*17a3b0*/  LOP3.LUT P2, RZ, R22.reuse, 0x40, RZ, 0xc0, !PT ;  /* 0x0000004016ff7812 */ /* 0x040fe4000784c0ff */
[C---:B------:R-:W-:Y:S02]  /*17a3c0*/  LOP3.LUT P3, RZ, R22.reuse, 0x80, RZ, 0xc0, !PT ;  /* 0x0000008016ff7812 */ /* 0x040fe4000786c0ff */
[C---:B------:R-:W-:Y:S02]  /*17a3d0*/  LOP3.LUT P4, RZ, R22.reuse, 0x100, RZ, 0xc0, !PT ;  /* 0x0000010016ff7812 */ /* 0x040fe4000788c0ff */
[----:B------:R-:W-:-:S02]  /*17a3e0*/  LOP3.LUT P5, RZ, R22, 0x200, RZ, 0xc0, !PT ;  /* 0x0000020016ff7812 */ /* 0x000fc400078ac0ff */
[----:B------:R-:W-:Y:S01]  /*17a3f0*/  LOP3.LUT P6, RZ, R22, 0x400, RZ, 0xc0, !PT ;  /* 0x0000040016ff7812 */ /* 0x000fe200078cc0ff */
[----:B---3--:R0:W-:Y:S01]  /*17a400*/  @P0 STG.E.U8 desc[UR6][R4.64], R2 ;  /* 0x0000000204000986 */ /* 0x0081e2000c101106 */
[----:B------:R-:W-:Y:S02]  /*17a410*/  LOP3.LUT P0, RZ, R0, 0x80000000, RZ, 0xc0, !PT ;  /* 0x8000000000ff7812 */ /* 0x000fe4000780c0ff */
[----:B0-----:R-:W-:-:S11]  /*17a420*/  PRMT R2, R24, 0x7770, RZ ;  /* 0x0000777018027816 */ /* 0x001fd600000000ff */
        /* <DEDUP_REMOVED lines=18> */
[----:B--2---:R-:W-:-:S05]  /*17a550*/  PRMT R2, R21, 0x7770, RZ ;  /* 0x0000777015027816 */ /* 0x004fca00000000ff */
[----:B------:R0:W-:Y:S04]  /*17a560*/  @P6 STG.E.U8 desc[UR6][R26.64], R2 ;  /* 0x000000021a006986 */ /* 0x0001e8000c101106 */
[----:B0-----:R-:W2:Y:S01]  /*17a570*/  LDL.LU.64 R26, [R1+0x39b8] ;  /* 0x0039b800011a7983 */ /* 0x001ea20000300a00 */
[C---:B------:R-:W-:Y:S02]  /*17a580*/  LOP3.LUT P3, RZ, R22.reuse, 0x800, RZ, 0xc0, !PT ;  /* 0x0000080016ff7812 */ /* 0x040fe4000786c0ff */
[----:B------:R-:W-:Y:S02]  /*17a590*/  LOP3.LUT P4, RZ, R22, 0x1000, RZ, 0xc0, !PT ;  /* 0x0000100016ff7812 */ /* 0x000fe4000788c0ff */
[C---:B------:R-:W-:Y:S01]  /*17a5a0*/  PRMT R2, R21.reuse, 0x7771, RZ ;  /* 0x0000777115027816 */ /* 0x040fe200000000ff */
[----:B------:R-:W4:Y:S04]  /*17a5b0*/  LDL.LU.64 R12, [R1+0x39c0] ;  /* 0x0039c000010c7983 */ /* 0x000f280000300a00 */
[----:B------:R-:W4:Y:S04]  /*17a5c0*/  LDL.LU.64 R28, [R1+0x39c8] ;  /* 0x0039c800011c7983 */ /* 0x000f280000300a00 */
[----:B------:R-:W4:Y:S04]  /*17a5d0*/  LDL.LU.64 R10, [R1+0x39d0] ;  /* 0x0039d000010a7983 */ /* 0x000f280000300a00 */
[----:B------:R-:W4:Y:S04]  /*17a5e0*/  LDL.LU R25, [R1+0x47c] ;  /* 0x00047c0001197983 */ /* 0x000f280000300800 */
[----:B---3--:R0:W-:Y:S02]  /*17a5f0*/  @P3 STG.E.U8 desc[UR6][R18.64], R2 ;  /* 0x0000000212003986 */ /* 0x0081e4000c101106 */
[----:B0-----:R-:W-:-:S02]  /*17a600*/  PRMT R2, R21, 0x7772, RZ ;  /* 0x0000777215027816 */ /* 0x001fc400000000ff */
[----:B------:R-:W3:Y:S04]  /*17a610*/  LDL.LU.64 R18, [R1+0x39d8] ;  /* 0x0039d80001127983 */ /* 0x000ee80000300a00 */
[----:B--2---:R0:W-:Y:S04]  /*17a620*/  @P4 STG.E.U8 desc[UR6][R26.64], R2 ;  /* 0x000000021a004986 */ /* 0x0041e8000c101106 */
[----:B0-----:R-:W2:Y:S04]  /*17a630*/  LDL.LU.64 R26, [R1+0x39e0] ;  /* 0x0039e000011a7983 */ /* 0x001ea80000300a00 */
[----:B------:R-:W2:Y:S04]  /*17a640*/  LDL.LU R20, [R1+0x46c] ;  /* 0x00046c0001147983 */ /* 0x000ea80000300800 */
        /* <DEDUP_REMOVED lines=29> */
[----:B------:R-:W-:-:S02]  /*17a820*/  @P0 LOP3.LUT R0, R0, 0x8000000, RZ, 0xfc, !PT ;  /* 0x0800000000000812 */ /* 0x000fc400078efcff */
[----:B------:R-:W-:Y:S02]  /*17a830*/  LOP3.LUT P0, RZ, R22, 0x10000, RZ, 0xc0, !PT ;  /* 0x0001000016ff7812 */ /* 0x000fe4000780c0ff */
[----:B------:R-:W-:Y:S01]  /*17a840*/  LOP3.LUT R0, R0, 0xefffffff, RZ, 0xc0, !PT ;  /* 0xefffffff00007812 */ /* 0x000fe200078ec0ff */
[----:B------:R0:W-:Y:S10]  /*17a850*/  @P5 STG.E.U8 desc[UR6][R12.64], R2 ;  /* 0x000000020c005986 */ /* 0x0001f4000c101106 */
[----:B------:R-:W-:-:S02]  /*17a860*/  @P0 LOP3.LUT R0, R0, 0x10000000, RZ, 0xfc, !PT ;  /* 0x1000000000000812 */ /* 0x000fc400078efcff */
[----:B------:R-:W-:Y:S02]  /*17a870*/  LOP3.LUT P0, RZ, R22, 0x8000, RZ, 0xc0, !PT ;  /* 0x0000800016ff7812 */ /* 0x000fe4000780c0ff */
[----:B0-----:R-:W-:-:S05]  /*17a880*/  PRMT R2, R25, 0x7770, RZ ;  /* 0x0000777019027816 */ /* 0x001fca00000000ff */
[----:B------:R0:W-:Y:S02]  /*17a890*/  @P6 STG.E.U8 desc[UR6][R28.64], R2 ;  /* 0x000000021c006986 */ /* 0x0001e4000c101106 */
[----:B0-----:R-:W-:Y:S02]  /*17a8a0*/  PRMT R2, R25, 0x7771, RZ ;  /* 0x0000777119027816 */ /* 0x001fe400000000ff */
[----:B------:R-:W4:Y:S04]  /*17a8b0*/  LDL.LU R28, [R1+0x45c] ;  /* 0x00045c00011c7983 */ /* 0x000f280000300800 */
[----:B------:R-:W4:Y:S04]  /*17a8c0*/  LDL.LU.64 R8, [R1+0x3a08] ;  /* 0x003a080001087983 */ /* 0x000f280000300a00 */
[----:B------:R-:W4:Y:S04]  /*17a8d0*/  LDL.LU.64 R14, [R1+0x3a10] ;  /* 0x003a1000010e7983 */ /* 0x000f280000300a00 */
[----:B------:R-:W4:Y:S04]  /*17a8e0*/  LDL.LU.64 R16, [R1+0x3a18] ;  /* 0x003a180001107983 */ /* 0x000f280000300a00 */
[----:B------:R0:W-:Y:S01]  /*17a8f0*/  @P0 STG.E.U8 desc[UR6][R10.64], R2 ;  /* 0x000000020a000986 */ /* 0x0001e2000c101106 */
[----:B------:R-:W-:-:S03]  /*17a900*/  LOP3.LUT P0, RZ, R0, 0x10000000, RZ, 0xc0, !PT ;  /* 0x1000000000ff7812 */ /* 0x000fc6000780c0ff */
[----:B------:R-:W4:Y:S04]  /*17a910*/  LDL.LU R21, [R1+0x440] ;  /* 0x0004400001157983 */ /* 0x000f280000300800 */
[----:B------:R-:W4:Y:S01]  /*17a920*/  LDL.LU.64 R12, [R1+0x3a20] ;  /* 0x003a2000010c7983 */ /* 0x000f220000300a00 */
[----:B0-----:R-:W-:-:S03]  /*17a930*/  PRMT R2, R25, 0x7772, RZ ;  /* 0x0000777219027816 */ /* 0x001fc600000000ff */
[----:B------:R-:W4:Y:S04]  /*17a940*/  LDL.LU.64 R10, [R1+0x3a28] ;  /* 0x003a2800010a7983 */ /* 0x000f280000300a00 */
[----:B---3--:R0:W-:Y:S01]  /*17a950*/  @P0 STG.E.U8 desc[UR6][R18.64], R2 ;  /* 0x0000000212000986 */ /* 0x0081e2000c101106 */
[C---:B------:R-:W-:Y:S02]  /*17a960*/  LOP3.LUT P0, RZ, R0.reuse, 0x8000000, RZ, 0xc0, !PT ;  /* 0x0800000000ff7812 */ /* 0x040fe4000780c0ff */
[----:B0-----:R-:W-:Y:S01]  /*17a970*/  PRMT R2, R25, 0x7773, RZ ;  /* 0x0000777319027816 */ /* 0x001fe200000000ff */
[----:B------:R-:W3:Y:S04]  /*17a980*/  LDL.LU.64 R18, [R1+0x3a30] ;  /* 0x003a300001127983 */ /* 0x000ee80000300a00 */
[----:B------:R-:W3:Y:S06]  /*17a990*/  LDL.LU.64 R24, [R1+0x3a38] ;  /* 0x003a380001187983 */ /* 0x000eec0000300a00 */
        /* <DEDUP_REMOVED lines=38> */
[----:B------:R0:W-:Y:S01]  /*17ac00*/  @P5 STG.E.U8 desc[UR6][R24.64], R2 ;  /* 0x0000000218005986 */ /* 0x0001e2000c101106 */
[C---:B------:R-:W-:Y:S02]  /*17ac10*/  LOP3.LUT P3, RZ, R22.reuse, 0x40000000, RZ, 0xc0, !PT ;  /* 0x4000000016ff7812 */ /* 0x040fe4000786c0ff */
[----:B------:R-:W-:Y:S02]  /*17ac20*/  LOP3.LUT P4, RZ, R22, 0x80000000, RZ, 0xc0, !PT ;  /* 0x8000000016ff7812 */ /* 0x000fe4000788c0ff */
[----:B0-----:R-:W-:Y:S01]  /*17ac30*/  PRMT R2, R21, 0x7773, RZ ;  /* 0x0000777315027816 */ /* 0x001fe200000000ff */
[----:B------:R-:W3:Y:S04]  /*17ac40*/  LDL.LU.64 R24, [R1+0x3a48] ;  /* 0x003a480001187983 */ /* 0x000ee80000300a00 */
[----:B--2---:R0:W-:Y:S04]  /*17ac50*/  @P6 STG.E.U8 desc[UR6][R26.64], R2 ;  /* 0x000000021a006986 */ /* 0x0041e8000c101106 */
[----:B0-----:R-:W2:Y:S04]  /*17ac60*/  LDL.LU.64 R26, [R1+0x3a50] ;  /* 0x003a5000011a7983 */ /* 0x001ea80000300a00 */
[----:B------:R-:W4:Y:S04]  /*17ac70*/  LDL.LU.64 R10, [R1+0x3a58] ;  /* 0x003a5800010a7983 */ /* 0x000f280000300a00 */
[----:B------:R-:W3:Y:S04]  /*17ac80*/  LDL.LU R22, [R1+0x430] ;  /* 0x0004300001167983 */ /* 0x000ee80000300800 */
[----:B------:R-:W4:Y:S04]  /*17ac90*/  LDL.LU.64 R18, [R1+0x3a60] ;  /* 0x003a600001127983 */ /* 0x000f280000300a00 */
[----:B------:R-:W4:Y:S04]  /*17aca0*/  LDL.LU.64 R20, [R1+0x3a68] ;  /* 0x003a680001147983 */ /* 0x000f280000300a00 */
[----:B------:R-:W4:Y:S01]  /*17acb0*/  LDL.LU R13, [R1+0x420] ;  /* 0x00042000010d7983 */ /* 0x000f220000300800 */
[----:B---3--:R-:W-:-:S05]  /*17acc0*/  PRMT R2, R22, 0x7770, RZ ;  /* 0x0000777016027816 */ /* 0x008fca00000000ff */
[----:B------:R0:W-:Y:S02]  /*17acd0*/  @P3 STG.E.U8 desc[UR6][R24.64], R2 ;  /* 0x0000000218003986 */ /* 0x0001e4000c101106 */
[----:B0-----:R-:W-:Y:S02]  /*17ace0*/  PRMT R2, R22, 0x7771, RZ ;  /* 0x0000777116027816 */ /* 0x001fe400000000ff */
        /* <DEDUP_REMOVED lines=40> */
[----:B0-----:R-:W-:Y:S02]  /*17af70*/  PRMT R2, R22, 0x7773, RZ ;  /* 0x0000777316027816 */ /* 0x001fe400000000ff */
[----:B------:R-:W4:Y:S04]  /*17af80*/  LDL.LU R22, [R1+0x444] ;  /* 0x0004440001167983 */ /* 0x000f280000300800 */
[----:B------:R0:W-:Y:S04]  /*17af90*/  @P6 STG.E.U8 desc[UR6][R18.64], R2 ;  /* 0x0000000212006986 */ /* 0x0001e8000c101106 */
[----:B------:R-:W4:Y:S04]  /*17afa0*/  LDL.LU.64 R14, [R1+0x3aa8] ;  /* 0x003aa800010e7983 */ /* 0x000f280000300a00 */
[----:B------:R-:W4:Y:S04]  /*17afb0*/  LDL.LU.64 R16, [R1+0x3ab0] ;  /* 0x003ab00001107983 */ /* 0x000f280000300a00 */
[----:B------:R-:W4:Y:S04]  /*17afc0*/  LDL.LU.64 R10, [R1+0x3ab8] ;  /* 0x003ab800010a7983 */ /* 0x000f280000300a00 */
[----:B------:R-:W4:Y:S01]  /*17afd0*/  LDL.LU R12, [R1+0x434] ;  /* 0x00043400010c7983 */ /* 0x000f220000300800 */
[----:B0-----:R-:W-:-:S03]  /*17afe0*/  PRMT R2, R13, 0x7770, RZ ;  /* 0x000077700d027816 */ /* 0x001fc600000000ff */
[----:B------:R-:W4:Y:S04]  /*17aff0*/  LDL.LU.64 R18, [R1+0x3ac0] ;  /* 0x003ac00001127983 */ /* 0x000f280000300a00 */
[----:B------:R0:W-:Y:S01]  /*17b000*/  @P0 STG.E.U8 desc[UR6][R20.64], R2 ;  /* 0x0000000214000986 */ /* 0x0001e2000c101106 */
[C---:B------:R-:W-:Y:S02]  /*17b010*/  LOP3.LUT P0, RZ, R0.reuse, 0x100000, RZ, 0xc0, !PT ;  /* 0x0010000000ff7812 */ /* 0x040fe4000780c0ff */
        /* <DEDUP_REMOVED lines=45> */
[----:B------:R-:W3:Y:S04]  /*17b2f0*/  LDL.LU.64 R24, [R1+0x3ae0] ;  /* 0x003ae00001187983 */ /* 0x000ee80000300a00 */
[----:B--2---:R0:W-:Y:S04]  /*17b300*/  @P6 STG.E.U8 desc[UR6][R26.64], R2 ;  /* 0x000000021a006986 */ /* 0x0041e8000c101106 */
[----:B0-----:R-:W2:Y:S04]  /*17b310*/  LDL.LU.64 R26, [R1+0x3ae8] ;  /* 0x003ae800011a7983 */ /* 0x001ea80000300a00 */
[----:B------:R-:W4:Y:S04]  /*17b320*/  LDL.LU.64 R10, [R1+0x3af0] ;  /* 0x003af000010a7983 */ /* 0x000f280000300a00 */
[----:B------:R-:W4:Y:S04]  /*17b330*/  LDL.LU.64 R18, [R1+0x3af8] ;  /* 0x003af80001127983 */ /* 0x000f280000300a00 */
[----:B------:R-:W2:Y:S01]  /*17b340*/  LDL.LU R22, [R1+0x424] ;  /* 0x0004240001167983 */ /* 0x000ea20000300800 */
[----:B------:R-:W-:-:S02]  /*17b350*/  LOP3.LUT P3, RZ, R29, 0x20000, RZ, 0xc0, !PT ;  /* 0x000200001dff7812 */ /* 0x000fc4000786c0ff */
[----:B------:R-:W-:Y:S02]  /*17b360*/  LOP3.LUT P4, RZ, R29, 0x40000, RZ, 0xc0, !PT ;  /* 0x000400001dff7812 */ /* 0x000fe4000788c0ff */
[----:B------:R-:W-:Y:S01]  /*17b370*/  PRMT R2, R12, 0x7773, RZ ;  /* 0x000077730c027816 */ /* 0x000fe200000000ff */
[----:B------:R-:W4:Y:S04]  /*17b380*/  LDL.LU.64 R20, [R1+0x3b00] ;  /* 0x003b000001147983 */ /* 0x000f280000300a00 */
[----:B------:R-:W4:Y:S04]  /*17b390*/  LDL.LU R3, [R1+0x414] ;  /* 0x0004140001037983 */ /* 0x000f280000300800 */
[----:B------:R-:W4:Y:S04]  /*17b3a0*/  LDL.LU R28, [R1+0x10] ;  /* 0x00001000011c7983 */ /* 0x000f280000300800 */
[----:B---3--:R0:W-:Y:S04]  /*17b3b0*/  @P3 STG.E.U8 desc[UR6][R24.64], R2 ;  /* 0x0000000218003986 */ /* 0x0081e8000c101106 */
[----:B0-----:R-:W3:Y:S01]  /*17b3c0*/  LDL.LU.64 R24, [R1+0x3b08] ;  /* 0x003b080001187983 */ /* 0x001ee20000300a00 */
[----:B--2---:R-:W-:-:S05]  /*17b3d0*/  PRMT R2, R22, 0x7770, RZ ;  /* 0x0000777016027816 */ /* 0x004fca00000000ff */
[----:B------:R0:W-:Y:S04]  /*17b3e0*/  @P4 STG.E.U8 desc[UR6][R26.64], R2 ;  /* 0x000000021a004986 */ /* 0x0001e8000c101106 */
[----:B0-----:R-:W2:Y:S04]  /*17b3f0*/  LDL.LU.64 R26, [R1+0x3b10] ;  /* 0x003b1000011a7983 */ /* 0x001ea80000300a00 */
[----:B------:R-:W4:Y:S04]  /*17b400*/  LDL.LU R14, [R1+0x448] ;  /* 0x00044800010e7983 */ /* 0x000f280000300800 */
[----:B----4-:R0:W-:Y:S04]  /*17b410*/  STL [R1+0x615c], R14 ;  /* 0x00615c0e01007387 */ /* 0x0101e80000100800 */
        /* <DEDUP_REMOVED lines=39> */
[----:B------:R0:W-:Y:S01]  /*17b690*/  @P0 STG.E.U8 desc[UR6][R20.64], R2 ;  /* 0x0000000214000986 */ /* 0x0001e2000c101106 */
[----:B------:R-:W-:-:S03]  /*17b6a0*/  LOP3.LUT P0, RZ, R0, 0x1000, RZ, 0xc0, !PT ;  /* 0x0000100000ff7812 */ /* 0x000fc6000780c0ff */
[----:B------:R-:W4:Y:S04]  /*17b6b0*/  LDL.LU.64 R16, [R1+0x3b40] ;  /* 0x003b400001107983 */ /* 0x000f280000300a00 */
[----:B------:R-:W4:Y:S01]  /*17b6c0*/  LDL.LU.64 R12, [R1+0x3b48] ;  /* 0x003b4800010c7983 */ /* 0x000f220000300a00 */
[C---:B------:R-:W-:Y:S02]  /*17b6d0*/  LOP3.LUT P1, RZ, R29.reuse, 0x40000000, RZ, 0xc0, !PT ;  /* 0x400000001dff7812 */ /* 0x040fe4000782c0ff */
[----:B------:R-:W-:Y:S01]  /*17b6e0*/  LOP3.LUT P2, RZ, R29, 0x80000000, RZ, 0xc0, !PT ;  /* 0x800000001dff7812 */ /* 0x000fe2000784c0ff */
[----:B------:R-:W4:Y:S04]  /*17b6f0*/  LDL.LU.64 R10, [R1+0x3b50] ;  /* 0x003b5000010a7983 */ /* 0x000f280000300a00 */
[----:B------:R-:W4:Y:S04]  /*17b700*/  LDL.LU R29, [R1+0x428] ;  /* 0x00042800011d7983 */ /* 0x000f280000300800 */
[----:B------:R-:W4:Y:S01]  /*17b710*/  LDL.LU.64 R18, [R1+0x3b58] ;  /* 0x003b580001127983 */ /* 0x000f220000300a00 */
[----:B0-----:R-:W-:-:S03]  /*17b720*/  PRMT R2, R3, 0x7770, RZ ;  /* 0x0000777003027816 */ /* 0x001fc600000000ff */
[----:B------:R-:W4:Y:S04]  /*17b730*/  LDL.LU.64 R20, [R1+0x3b60] ;  /* 0x003b600001147983 */ /* 0x000f280000300a00 */
[----:B---3--:R0:W-:Y:S01]  /*17b740*/  @P0 STG.E.U8 desc[UR6][R24.64], R2 ;  /* 0x0000000218000986 */ /* 0x0081e2000c101106 */
[C---:B------:R-:W-:Y:S02]  /*17b750*/  LOP3.LUT P0, RZ, R0.reuse, 0x800, RZ, 0xc0, !PT ;  /* 0x0000080000ff7812 */ /* 0x040fe4000780c0ff */
        /* <DEDUP_REMOVED lines=10> */
[----:B------:R-:W2:Y:S09]  /*17b800*/  LDL.LU R3, [R1+0x6160] ;  /* 0x0061600001037983 */ /* 0x000eb20000300800 */
[----:B----4-:R0:W-:Y:S04]  /*17b810*/  @P0 STG.E.U8 desc[UR6][R14.64], R2 ;  /* 0x000000020e000986 */ /* 0x0101e8000c101106 */
[----:B0-----:R-:W4:Y:S01]  /*17b820*/  LDL.LU R14, [R1+0x615c] ;  /* 0x00615c00010e7983 */ /* 0x001f220000300800 */
[----:B------:R-:W-:-:S02]  /*17b830*/  LOP3.LUT P0, RZ, R0, 0x100, RZ, 0xc0, !PT ;  /* 0x0000010000ff7812 */ /* 0x000fc4000780c0ff */
[C---:B------:R-:W-:Y:S02]  /*17b840*/  LOP3.LUT P3, RZ, R28.reuse, 0x1, RZ, 0xc0, !PT ;  /* 0x000000011cff7812 */ /* 0x040fe4000786c0ff */
[C---:B------:R-:W-:Y:S02]  /*17b850*/  LOP3.LUT P4, RZ, R28.reuse, 0x2, RZ, 0xc0, !PT ;  /* 0x000000021cff7812 */ /* 0x040fe4000788c0ff */
[C---:B------:R-:W-:Y:S02]  /*17b860*/  LOP3.LUT P5, RZ, R28.reuse, 0x4, RZ, 0xc0, !PT ;  /* 0x000000041cff7812 */ /* 0x040fe400078ac0ff */
[----:B------:R-:W-:Y:S02]  /*17b870*/  LOP3.LUT P6, RZ, R28, 0x8, RZ, 0xc0, !PT ;  /* 0x000000081cff7812 */ /* 0x000fe400078cc0ff */
[----:B----4-:R-:W-:-:S05]  /*17b880*/  PRMT R2, R14, 0x7770, RZ ;  /* 0x000077700e027816 */ /* 0x010fca00000000ff */
[----:B------:R0:W-:Y:S01]  /*17b890*/  @P0 STG.E.U8 desc[UR6][R4.64], R2 ;  /* 0x0000000204000986 */ /* 0x0001e2000c101106 */
        /* <DEDUP_REMOVED lines=25> */
[----:B------:R-:W4:Y:S04]  /*17ba30*/  LDL.LU.64 R18, [R1+0x3b98] ;  /* 0x003b980001127983 */ /* 0x000f280000300a00 */
[----:B------:R-:W4:Y:S01]  /*17ba40*/  LDL.LU R22, [R1+0x418] ;  /* 0x0004180001167983 */ /* 0x000f220000300800 */
[----:B------:R-:W-:-:S02]  /*17ba50*/  LOP3.LUT P3, RZ, R28, 0x10, RZ, 0xc0, !PT ;  /* 0x000000101cff7812 */ /* 0x000fc4000786c0ff */
[C---:B------:R-:W-:Y:S02]  /*17ba60*/  LOP3.LUT P4, RZ, R28.reuse, 0x20, RZ, 0xc0, !PT ;  /* 0x000000201cff7812 */ /* 0x040fe4000788c0ff */
[----:B------:R-:W-:Y:S02]  /*17ba70*/  PRMT R2, R29, 0x7772, RZ ;  /* 0x000077721d027816 */ /* 0x000fe400000000ff */
[----:B------:R-:W-:-:S07]  /*17ba80*/  LOP3.LUT P5, RZ, R28, 0x40, RZ, 0xc0, !PT ;  /* 0x000000401cff7812 */ /* 0x000fce00078ac0ff */
[----:B---3--:R0:W-:Y:S02]  /*17ba90*/  @P3 STG.E.U8 desc[UR6][R24.64], R2 ;  /* 0x0000000218003986 */ /* 0x0081e4000c101106 */
[----:B0-----:R-:W-:Y:S02]  /*17baa0*/  PRMT R2, R29, 0x7773, RZ ;  /* 0x000077731d027816 */ /* 0x001fe400000000ff */
[----:B------:R-:W3:Y:S04]  /*17bab0*/  LDL.LU.64 R24, [R1+0x3ba0] ;  /* 0x003ba00001187983 */ /* 0x000ee80000300a00 */
[----:B--2---:R4:W-:Y:S02]  /*17bac0*/  @P4 STG.E.U8 desc[UR6][R26.64], R2 ;  /* 0x000000021a004986 */ /* 0x0049e4000c101106 */
[----:B----4-:R-:W-:-:S02]  /*17bad0*/  PRMT R2, R22, 0x7770, RZ ;  /* 0x0000777016027816 */ /* 0x010fc400000000ff */
[----:B------:R-:W2:Y:S04]  /*17bae0*/  LDL.LU.64 R26, [R1+0x3ba8] ;  /* 0x003ba800011a7983 */ /* 0x000ea80000300a00 */
[----:B------:R0:W-:Y:S04]  /*17baf0*/  @P5 STG.E.U8 desc[UR6][R20.64], R2 ;  /* 0x0000000214005986 */ /* 0x0001e8000c101106 */
[----:B0-----:R-:W4:Y:S01]  /*17bb00*/  LDL.LU R20, [R1+0x43c] ;  /* 0x00043c0001147983 */ /* 0x001f220000300800 */
        /* <DEDUP_REMOVED lines=11> */
[----:B----4-:R0:W-:Y:S04]  /*17bbc0*/  STL [R1+0x6158], R20 ;  /* 0x0061581401007387 */ /* 0x0101e80000100800 */
[----:B0-----:R-:W4:Y:S04]  /*17bbd0*/  LDL.LU.64 R20, [R1+0x3bb0] ;  /* 0x003bb00001147983 */ /* 0x001f280000300a00 */
[----:B------:R-:W3:Y:S02]  /*17bbe0*/  LDL.LU.64 R4, [R1+0x3bc0] ;  /* 0x003bc00001047983 */ /* 0x000ee40000300a00 */
        /* <DEDUP_REMOVED lines=20> */
[----:B------:R-:W-:Y:S02]  /*17bd30*/  LOP3.LUT P6, RZ, R28, 0x400000, RZ, 0xc0, !PT ;  /* 0x004000001cff7812 */ /* 0x000fe400078cc0ff */
[----:B------:R-:W-:Y:S02]  /*17bd40*/  @P0 LOP3.LUT R0, R0, 0x10, RZ, 0xfc, !PT ;  /* 0x0000001000000812 */ /* 0x000fe400078efcff */
[----:B------:R-:W-:Y:S01]  /*17bd50*/  LOP3.LUT P0, RZ, R28, 0x100, RZ, 0xc0, !PT ;  /* 0x000001001cff7812 */ /* 0x000fe2000780c0ff */
[----:B---3--:R0:W-:Y:S04]  /*17bd60*/  STL.64 [R1+0x6150], R4 ;  /* 0x0061500401007387 */ /* 0x0081e80000100a00 */
[----:B0-----:R-:W3:Y:S04]  /*17bd70*/  LDL.LU.64 R4, [R1+0x3bb8] ;  /* 0x003bb80001047983 */ /* 0x001ee80000300a00 */
[----:B------:R-:W3:Y:S04]  /*17bd80*/  LDL.LU.64 R6, [R1+0x3bc8] ;  /* 0x003bc80001067983 */ /* 0x000ee80000300a00 */
[----:B------:R0:W-:Y:S04]  /*17bd90*/  STL [R1+0x6148], R28 ;  /* 0x0061481c01007387 */ /* 0x0001e80000100800 */
[----:B0-----:R-:W2:Y:S01]  /*17bda0*/  LDL.LU R28, [R1+0x44c] ;  /* 0x00044c00011c7983 */ /* 0x001ea20000300800 */
[----:B------:R-:W-:-:S03]  /*17bdb0*/  PRMT R2, R22, 0x7772, RZ ;  /* 0x0000777216027816 */ /* 0x000fc600000000ff */
[----:B------:R-:W3:Y:S04]  /*17bdc0*/  LDL.LU.64 R8, [R1+0x3bd0] ;  /* 0x003bd00001087983 */ /* 0x000ee80000300a00 */
[----:B------:R-:W3:Y:S04]  /*17bdd0*/  LDL.LU R29, [R1+0x42c] ;  /* 0x00042c00011d7983 */ /* 0x000ee80000300800 */
[----:B------:R-:W3:Y:S04]  /*17bde0*/  LDL.LU.64 R14, [R1+0x3bd8] ;  /* 0x003bd800010e7983 */ /* 0x000ee80000300a00 */
[----:B------:R0:W-:Y:S01]  /*17bdf0*/  @P0 STG.E.U8 desc[UR6][R18.64], R2 ;  /* 0x0000000212000986 */ /* 0x0001e2000c101106 */
[----:B------:R-:W-:-:S03]  /*17be00*/  LOP3.LUT P0, RZ, R0, 0x10, RZ, 0xc0, !PT ;  /* 0x0000001000ff7812 */ /* 0x000fc6000780c0ff */
[----:B------:R-:W3:Y:S04]  /*17be10*/  LDL.LU.64 R16, [R1+0x3be0] ;  /* 0x003be00001107983 */ /* 0x000ee80000300a00 */
[----:B------:R-:W3:Y:S04]  /*17be20*/  LDL.LU.64 R12, [R1+0x3be8] ;  /* 0x003be800010c7983 */ /* 0x000ee80000300a00 */
[----:B------:R-:W3:Y:S01]  /*17be30*/  LDL.LU.64 R10, [R1+0x3bf0] ;  /* 0x003bf000010a7983 */ /* 0x000ee20000300a00 */
[----:B0-----:R-:W-:-:S03]  /*17be40*/  PRMT R2, R22, 0x7773, RZ ;  /* 0x0000777316027816 */ /* 0x001fc600000000ff */
[----:B------:R-:W3:Y:S04]  /*17be50*/  LDL.LU.64 R18, [R1+0x3bf8] ;  /* 0x003bf80001127983 */ /* 0x000ee80000300a00 */
[----:B------:R0:W-:Y:S01]  /*17be60*/  @P0 STG.E.U8 desc[UR6][R24.64], R2 ;  /* 0x0000000218000986 */ /* 0x0001e2000c101106 */
[----:B------:R-:W-:-:S03]  /*17be70*/  LOP3.LUT P0, RZ, R0, 0x8, RZ, 0xc0, !PT ;  /* 0x0000000800ff7812 */ /* 0x000fc6000780c0ff */
[----:B0-----:R-:W3:Y:S01]  /*17be80*/  LDL.LU.64 R24, [R1+0x3c00] ;  /* 0x003c000001187983 */ /* 0x001ee20000300a00 */
[----:B--2---:R-:W-:-:S09]  /*17be90*/  PRMT R2, R28, 0x7770, RZ ;  /* 0x000077701c027816 */ /* 0x004fd200000000ff */
[----:B------:R0:W-:Y:S01]  /*17bea0*/  @P0 STG.E.U8 desc[UR6][R26.64], R2 ;  /* 0x000000021a000986 */ /* 0x0001e2000c101106 */
[----:B------:R-:W-:Y:S02]  /*17beb0*/  LOP3.LUT P0, RZ, R0, 0x4, RZ, 0xc0, !PT ;  /* 0x0000000400ff7812 */ /* 0x000fe4000780c0ff */
[----:B0-----:R-:W-:Y:S01]  /*17bec0*/  PRMT R2, R28, 0x7771, RZ ;  /* 0x000077711c027816 */ /* 0x001fe200000000ff */
[----:B------:R-:W2:Y:S04]  /*17bed0*/  LDL.LU.64 R26, [R1+0x3c08] ;  /* 0x003c0800011a7983 */ /* 0x000ea80000300a00 */
[----:B------:R-:W2:Y:S06]  /*17bee0*/  LDL.LU R22, [R1+0x41c] ;  /* 0x00041c0001167983 */ /* 0x000eac0000300800 */
[----:B----4-:R0:W-:Y:S01]  /*17bef0*/  @P0 STG.E.U8 desc[UR6][R20.64], R2 ;  /* 0x0000000214000986 */ /* 0x0101e2000c101106 */
[----:B------:R-:W-:-:S02]  /*17bf00*/  LOP3.LUT P0, RZ, R0, 0x2, RZ, 0xc0, !PT ;  /* 0x0000000200ff7812 */ /* 0x000fc4000780c0ff */
[----:B0-----:R-:W-:Y:S01]  /*17bf10*/  PRMT R2, R28, 0x7772, RZ ;  /* 0x000077721c027816 */ /* 0x001fe200000000ff */
[----:B------:R-:W4:Y:S04]  /*17bf20*/  LDL.LU R20, [R1+0x6158] ;  /* 0x0061580001147983 */ /* 0x000f280000300800 */
[----:B------:R-:W2:Y:S06]  /*17bf30*/  LDL.LU R21, [R1+0x14] ;  /* 0x0000140001157983 */ /* 0x000eac0000300800 */
[----:B---3--:R0:W-:Y:S04]  /*17bf40*/  @P0 STG.E.U8 desc[UR6][R4.64], R2 ;  /* 0x0000000204000986 */ /* 0x0081e8000c101106 */
[----:B0-----:R-:W3:Y:S01]  /*17bf50*/  LDL.LU.64 R4, [R1+0x6150] ;  /* 0x0061500001047983 */ /* 0x001ee20000300a00 */
[----:B------:R-:W-:-:S02]  /*17bf60*/  LOP3.LUT P0, RZ, R0, 0x1, RZ, 0xc0, !PT ;  /* 0x0000000100ff7812 */ /* 0x000fc4000780c0ff */
[----:B------:R-:W-:Y:S02]  /*17bf70*/  PRMT R0, R28, 0x7773, RZ ;  /* 0x000077731c007816 */ /* 0x000fe400000000ff */
[----:B------:R-:W2:Y:S09]  /*17bf80*/  LDL.LU R28, [R1+0x6148] ;  /* 0x00614800011c7983 */ /* 0x000eb20000300800 */
[----:B---3--:R4:W-:Y:S01]  /*17bf90*/  @P0 STG.E.U8 desc[UR6][R4.64], R0 ;  /* 0x0000000004000986 */ /* 0x0089e2000c101106 */
[----:B------:R-:W-:-:S02]  /*17bfa0*/  LOP3.LUT P0, RZ, R3, 0x80000000, RZ, 0xc0, !PT ;  /* 0x8000000003ff7812 */ /* 0x000fc4000780c0ff */
[----:B----4-:R-:W-:-:S11]  /*17bfb0*/  PRMT R0, R20, 0x7770, RZ ;  /* 0x0000777014007816 */ /* 0x010fd600000000ff */
        /* <DEDUP_REMOVED lines=17> */
[----:B--2---:R-:W-:Y:S02]  /*17c0d0*/  PRMT R0, R22, 0x7770, RZ ;  /* 0x0000777016007816 */ /* 0x004fe400000000ff */
[----:B------:R-:W2:Y:S04]  /*17c0e0*/  LDL.LU.64 R24, [R1+0x3c10] ;  /* 0x003c100001187983 */ /* 0x000ea80000300a00 */
[----:B------:R0:W-:Y:S04]  /*17c0f0*/  @P6 STG.E.U8 desc[UR6][R26.64], R0 ;  /* 0x000000001a006986 */ /* 0x0001e8000c101106 */
[----:B0-----:R-:W3:Y:S01]  /*17c100*/  LDL.LU.64 R26, [R1+0x3c18] ;  /* 0x003c1800011a7983 */ /* 0x001ee20000300a00 */
[----:B------:R-:W-:-:S02]  /*17c110*/  LOP3.LUT P3, RZ, R28, 0x800000, RZ, 0xc0, !PT ;  /* 0x008000001cff7812 */ /* 0x000fc4000786c0ff */
        /* <DEDUP_REMOVED lines=101> */
[C---:B0-----:R-:W-:Y:S02]  /*17c770*/  PRMT R0, R22.reuse, 0x7772, RZ ;  /* 0x0000777216007816 */ /* 0x041fe400000000ff */
[----:B------:R-:W2:Y:S04]  /*17c780*/  LDL.LU.64 R24, [R1+0x3ca8] ;  /* 0x003ca80001187983 */ /* 0x000ea80000300a00 */
[----:B------:R0:W-:Y:S02]  /*17c790*/  @P5 STG.E.U8 desc[UR6][R28.64], R0 ;  /* 0x000000001c005986 */ /* 0x0001e4000c101106 */
[----:B0-----:R-:W-:-:S02]  /*17c7a0*/  PRMT R0, R22, 0x7773, RZ ;  /* 0x0000777316007816 */ /* 0x001fc400000000ff */
[----:B------:R-:W4:Y:S04]  /*17c7b0*/  LDL.LU.64 R28, [R1+0x3cb0] ;  /* 0x003cb000011c7983 */ /* 0x000f280000300a00 */
[----:B------:R-:W4:Y:S04]  /*17c7c0*/  LDL.LU.64 R16, [R1+0x3cb8] ;  /* 0x003cb80001107983 */ /* 0x000f280000300a00 */
[----:B---3--:R0:W-:Y:S04]  /*17c7d0*/  @P6 STG.E.U8 desc[UR6][R26.64], R0 ;  /* 0x000000001a006986 */ /* 0x0081e8000c101106 */
[----:B0-----:R-:W3:Y:S01]  /*17c7e0*/  LDL.LU R26, [R1+0x404] ;  /* 0x00040400011a7983 */ /* 0x001ee20000300800 */
[----:B------:R-:W-:-:S02]  /*17c7f0*/  LOP3.LUT P3, RZ, R21, 0x400, RZ, 0xc0, !PT ;  /* 0x0000040015ff7812 */ /* 0x000fc4000786c0ff */
[----:B------:R-:W-:Y:S01]  /*17c800*/  LOP3.LUT P4, RZ, R21, 0x800, RZ, 0xc0, !PT ;  /* 0x0000080015ff7812 */ /* 0x000fe2000788c0ff */
[----:B------:R-:W4:Y:S04]  /*17c810*/  LDL.LU.64 R12, [R1+0x3cc0] ;  /* 0x003cc000010c7983 */ /* 0x000f280000300a00 */
[----:B------:R-:W4:Y:S04]  /*17c820*/  LDL.LU.64 R18, [R1+0x3cc8] ;  /* 0x003cc80001127983 */ /* 0x000f280000300a00 */
[----:B------:R-:W4:Y:S01]  /*17c830*/  LDL.LU R27, [R1+0x3f4] ;  /* 0x0003f400011b7983 */ /* 0x000f220000300800 */
[----:B---3--:R-:W-:-:S05]  /*17c840*/  PRMT R0, R26, 0x7770, RZ ;  /* 0x000077701a007816 */ /* 0x008fca00000000ff */
[----:B--2---:R0:W-:Y:S02]  /*17c850*/  @P3 STG.E.U8 desc[UR6][R24.64], R0 ;  /* 0x0000000018003986 */ /* 0x0041e4000c101106 */
[----:B0-----:R-:W-:Y:S02]  /*17c860*/  PRMT R0, R26, 0x7771, RZ ;  /* 0x000077711a007816 */ /* 0x001fe400000000ff */
[----:B------:R-:W2:Y:S04]  /*17c870*/  LDL.LU.64 R24, [R1+0x3cd0] ;  /* 0x003cd00001187983 */ /* 0x000ea80000300a00 */
[----:B----4-:R0:W-:Y:S04]  /*17c880*/  @P4 STG.E.U8 desc[UR6][R28.64], R0 ;  /* 0x000000001c004986 */ /* 0x0101e8000c101106 */
[----:B0-----:R-:W3:Y:S04]  /*17c890*/  LDL.LU.64 R28, [R1+0x3cd8] ;  /* 0x003cd800011c7983 */ /* 0x001ee80000300a00 */
[----:B------:R0:W-:Y:S04]  /*17c8a0*/  STL [R1+0x6130], R23 ;  /* 0x0061301701007387 */ /* 0x0001e80000100800 */
[----:B0-----:R-:W4:Y:S04]  /*17c8b0*/  LDL.LU.64 R22, [R1+0x3ce0] ;  /* 0x003ce00001167983 */ /* 0x001f280000300a00 */
[----:B------:R-:W4:Y:S04]  /*17c8c0*/  LDL.LU R10, [R1+0x3e4] ;  /* 0x0003e400010a7983 */ /* 0x000f280000300800 */
[----:B------:R-:W2:Y:S01]  /*17c8d0*/  LDL.LU.64 R4, [R1+0x3cf0] ;  /* 0x003cf00001047983 */ /* 0x000ea20000300a00 */
        /* <DEDUP_REMOVED lines=19> */
[----:B--2---:R0:W-:Y:S04]  /*17ca10*/  STL.64 [R1+0x6128], R4 ;  /* 0x0061280401007387 */ /* 0x0041e80000100a00 */
[----:B0-----:R-:W2:Y:S01]  /*17ca20*/  LDL.LU.64 R4, [R1+0x3ce8] ;  /* 0x003ce80001047983 */ /* 0x001ea20000300a00 */
[----:B------:R-:W-:Y:S02]  /*17ca30*/  LOP3.LUT R3, R3, 0xfff7ffff, RZ, 0xc0, !PT ;  /* 0xfff7ffff03037812 */ /* 0x000fe400078ec0ff */
[----:B------:R-:W-:-:S02]  /*17ca40*/  LOP3.LUT P5, RZ, R21, 0x1000, RZ, 0xc0, !PT ;  /* 0x0000100015ff7812 */ /* 0x000fc400078ac0ff */
[----:B------:R-:W-:Y:S02]  /*17ca50*/  LOP3.LUT P6, RZ, R21, 0x2000, RZ, 0xc0, !PT ;  /* 0x0000200015ff7812 */ /* 0x000fe400078cc0ff */
[----:B------:R-:W-:Y:S02]  /*17ca60*/  PRMT R0, R26, 0x7772, RZ ;  /* 0x000077721a007816 */ /* 0x000fe400000000ff */
[----:B------:R-:W-:Y:S02]  /*17ca70*/  @P0 LOP3.LUT R3, R3, 0x80000, RZ, 0xfc, !PT ;  /* 0x0008000003030812 */ /* 0x000fe400078efcff */
[----:B------:R-:W-:Y:S01]  /*17ca80*/  LOP3.LUT P0, RZ, R21, 0x8000, RZ, 0xc0, !PT ;  /* 0x0000800015ff7812 */ /* 0x000fe2000780c0ff */
[----:B------:R-:W2:Y:S04]  /*17ca90*/  LDL.LU.64 R6, [R1+0x3cf8] ;  /* 0x003cf80001067983 */ /* 0x000ea80000300a00 */
[----:B------:R-:W2:Y:S01]  /*17caa0*/  LDL.LU R20, [R1+0x3d4] ;  /* 0x0003d40001147983 */ /* 0x000ea20000300800 */
[----:B------:R-:W-:-:S03]  /*17cab0*/  LOP3.LUT R3, R3, 0xffefffff, RZ, 0xc0, !PT ;  /* 0xffefffff03037812 */ /* 0x000fc600078ec0ff */
[----:B------:R-:W2:Y:S04]  /*17cac0*/  LDL.LU.64 R8, [R1+0x3d00] ;  /* 0x003d000001087983 */ /* 0x000ea80000300a00 */
[----:B------:R-:W2:Y:S04]  /*17cad0*/  LDL.LU.64 R14, [R1+0x3d08] ;  /* 0x003d0800010e7983 */ /* 0x000ea80000300a00 */
[----:B------:R0:W-:Y:S01]  /*17cae0*/  @P5 STG.E.U8 desc[UR6][R16.64], R0 ;  /* 0x0000000010005986 */ /* 0x0001e2000c101106 */
[----:B------:R-:W-:Y:S02]  /*17caf0*/  @P0 LOP3.LUT R3, R3, 0x100000, RZ, 0xfc, !PT ;  /* 0x0010000003030812 */ /* 0x000fe400078efcff */
[----:B------:R-:W-:-:S02]  /*17cb00*/  LOP3.LUT P0, RZ, R21, 0x4000, RZ, 0xc0, !PT ;  /* 0x0000400015ff7812 */ /* 0x000fc4000780c0ff */
[----:B0-----:R-:W-:Y:S01]  /*17cb10*/  PRMT R0, R26, 0x7773, RZ ;  /* 0x000077731a007816 */ /* 0x001fe200000000ff */
[----:B------:R-:W2:Y:S04]  /*17cb20*/  LDL.LU.64 R16, [R1+0x3d10] ;  /* 0x003d100001107983 */ /* 0x000ea80000300a00 */
[----:B------:R-:W2:Y:S04]  /*17cb30*/  LDL.LU R11, [R1+0x408] ;  /* 0x00040800010b7983 */ /* 0x000ea80000300800 */
[----:B------:R0:W-:Y:S02]  /*17cb40*/  @P6 STG.E.U8 desc[UR6][R12.64], R0 ;  /* 0x000000000c006986 */ /* 0x0001e4000c101106 */
[----:B0-----:R-:W-:-:S02]  /*17cb50*/  PRMT R0, R27, 0x7770, RZ ;  /* 0x000077701b007816 */ /* 0x001fc400000000ff */
[----:B------:R-:W2:Y:S04]  /*17cb60*/  LDL.LU.64 R12, [R1+0x3d18] ;  /* 0x003d1800010c7983 */ /* 0x000ea80000300a00 */
        /* <DEDUP_REMOVED lines=16> */
[----:B------:R-:W4:Y:S04]  /*17cc70*/  LDL.LU R23, [R1+0x6130] ;  /* 0x0061300001177983 */ /* 0x000f280000300800 */
[----:B------:R-:W4:Y:S06]  /*17cc80*/  LDL.LU R22, [R1+0x18] ;  /* 0x0000180001167983 */ /* 0x000f2c0000300800 */
[----:B--2---:R0:W-:Y:S04]  /*17cc90*/  @P0 STG.E.U8 desc[UR6][R4.64], R0 ;  /* 0x0000000004000986 */ /* 0x0041e8000c101106 */
[----:B0-----:R-:W2:Y:S01]  /*17cca0*/  LDL.LU.64 R4, [R1+0x6128] ;  /* 0x0061280001047983 */ /* 0x001ea20000300a00 */
        /* <DEDUP_REMOVED lines=27> */
[----:B---3--:R0:W-:Y:S01]  /*17ce60*/  @P5 STG.E.U8 desc[UR6][R28.64], R0 ;  /* 0x000000001c005986 */ /* 0x0081e2000c101106 */
[C---:B------:R-:W-:Y:S02]  /*17ce70*/  LOP3.LUT P3, RZ, R21.reuse, 0x20000000, RZ, 0xc0, !PT ;  /* 0x2000000015ff7812 */ /* 0x040fe4000786c0ff */
[C---:B------:R-:W-:Y:S02]  /*17ce80*/  LOP3.LUT P4, RZ, R21.reuse, 0x40000000, RZ, 0xc0, !PT ;  /* 0x4000000015ff7812 */ /* 0x040fe4000788c0ff */
[----:B------:R-:W-:Y:S02]  /*17ce90*/  LOP3.LUT P5, RZ, R21, 0x80000000, RZ, 0xc0, !PT ;  /* 0x8000000015ff7812 */ /* 0x000fe400078ac0ff */
[C---:B0-----:R-:W-:Y:S01]  /*17cea0*/  PRMT R0, R11.reuse, 0x7772, RZ ;  /* 0x000077720b007816 */ /* 0x041fe200000000ff */
[----:B------:R-:W2:Y:S04]  /*17ceb0*/  LDL.LU.64 R28, [R1+0x3d40] ;  /* 0x003d4000011c7983 */ /* 0x000ea80000300a00 */
[----:B------:R0:W-:Y:S04]  /*17cec0*/  @P6 STG.E.U8 desc[UR6][R26.64], R0 ;  /* 0x000000001a006986 */ /* 0x0001e8000c101106 */
[----:B0-----:R-:W3:Y:S04]  /*17ced0*/  LDL.LU.64 R26, [R1+0x3d48] ;  /* 0x003d4800011a7983 */ /* 0x001ee80000300a00 */
[----:B------:R-:W4:Y:S04]  /*17cee0*/  LDL.LU.64 R12, [R1+0x3d50] ;  /* 0x003d5000010c7983 */ /* 0x000f280000300a00 */
[----:B------:R-:W4:Y:S04]  /*17cef0*/  LDL.LU.64 R18, [R1+0x3d58] ;  /* 0x003d580001127983 */ /* 0x000f280000300a00 */
[----:B------:R-:W3:Y:S01]  /*17cf00*/  LDL.LU R21, [R1+0x3f8] ;  /* 0x0003f80001157983 */ /* 0x000ee20000300800 */
[----:B------:R-:W-:-:S03]  /*17cf10*/  PRMT R0, R11, 0x7773, RZ ;  /* 0x000077730b007816 */ /* 0x000fc600000000ff */
[----:B------:R-:W4:Y:S04]  /*17cf20*/  LDL.LU.64 R24, [R1+0x3d60] ;  /* 0x003d600001187983 */ /* 0x000f280000300a00 */
[----:B------:R-:W4:Y:S04]  /*17cf30*/  LDL.LU R10, [R1+0x3e8] ;  /* 0x0003e800010a7983 */ /* 0x000f280000300800 */
[----:B--2---:R0:W-:Y:S04]  /*17cf40*/  @P3 STG.E.U8 desc[UR6][R28.64], R0 ;  /* 0x000000001c003986 */ /* 0x0041e8000c101106 */
[----:B0-----:R-:W2:Y:S01]  /*17cf50*/  LDL.LU.64 R28, [R1+0x3d68] ;  /* 0x003d6800011c7983 */ /* 0x001ea20000300a00 */
[----:B---3--:R-:W-:-:S05]  /*17cf60*/  PRMT R0, R21, 0x7770, RZ ;  /* 0x0000777015007816 */ /* 0x008fca00000000ff */
[----:B------:R0:W-:Y:S04]  /*17cf70*/  @P4 STG.E.U8 desc[UR6][R26.64], R0 ;  /* 0x000000001a004986 */ /* 0x0001e8000c101106 */
[----:B0-----:R-:W3:Y:S04]  /*17cf80*/  LDL.LU.64 R26, [R1+0x3d70] ;  /* 0x003d7000011a7983 */ /* 0x001ee80000300a00 */
        /* <DEDUP_REMOVED lines=28> */
[----:B------:R-:W4:Y:S04]  /*17d150*/  LDL.LU.64 R6, [R1+0x3d90] ;  /* 0x003d900001067983 */ /* 0x000f280000300a00 */
[----:B------:R0:W-:Y:S04]  /*17d160*/  @P5 STG.E.U8 desc[UR6][R12.64], R0 ;  /* 0x000000000c005986 */ /* 0x0001e8000c101106 */
[----:B------:R-:W4:Y:S01]  /*17d170*/  LDL.LU.64 R8, [R1+0x3d98] ;  /* 0x003d980001087983 */ /* 0x000f220000300a00 */
[----:B------:R-:W-:-:S02]  /*17d180*/  @P0 LOP3.LUT R3, R3, 0x800, RZ, 0xfc, !PT ;  /* 0x0000080003030812 */ /* 0x000fc400078efcff */
[----:B------:R-:W-:Y:S02]  /*17d190*/  LOP3.LUT P0, RZ, R22, 0x4, RZ, 0xc0, !PT ;  /* 0x0000000416ff7812 */ /* 0x000fe4000780c0ff */
[----:B------:R-:W-:Y:S02]  /*17d1a0*/  LOP3.LUT R3, R3, 0xffffefff, RZ, 0xc0, !PT ;  /* 0xffffefff03037812 */ /* 0x000fe400078ec0ff */
[----:B0-----:R-:W-:-:S09]  /*17d1b0*/  PRMT R0, R21, 0x7772, RZ ;  /* 0x0000777215007816 */ /* 0x001fd200000000ff */
[----:B------:R-:W-:Y:S02]  /*17d1c0*/  @P0 LOP3.LUT R3, R3, 0x1000, RZ, 0xfc, !PT ;  /* 0x0000100003030812 */ /* 0x000fe400078efcff */
[----:B------:R-:W-:Y:S01]  /*17d1d0*/  LOP3.LUT P0, RZ, R22, 0x2, RZ, 0xc0, !PT ;  /* 0x0000000216ff7812 */ /* 0x000fe2000780c0ff */
[----:B------:R0:W-:Y:S02]  /*17d1e0*/  @P6 STG.E.U8 desc[UR6][R18.64], R0 ;  /* 0x0000000012006986 */ /* 0x0001e4000c101106 */
[----:B0-----:R-:W-:Y:S02]  /*17d1f0*/  PRMT R0, R21, 0x7773, RZ ;  /* 0x0000777315007816 */ /* 0x001fe400000000ff */
[----:B------:R-:W4:Y:S08]  /*17d200*/  LDL.LU R21, [R1+0x40c] ;  /* 0x00040c0001157983 */ /* 0x000f300000300800 */
[----:B------:R0:W-:Y:S01]  /*17d210*/  @P0 STG.E.U8 desc[UR6][R24.64], R0 ;  /* 0x0000000018000986 */ /* 0x0001e2000c101106 */
[----:B------:R-:W-:-:S03]  /*17d220*/  LOP3.LUT P0, RZ, R3, 0x1000, RZ, 0xc0, !PT ;  /* 0x0000100003ff7812 */ /* 0x000fc6000780c0ff */
[----:B------:R-:W4:Y:S04]  /*17d230*/  LDL.LU.64 R14, [R1+0x3da0] ;  /* 0x003da000010e7983 */ /* 0x000f280000300a00 */
[----:B------:R-:W4:Y:S04]  /*17d240*/  LDL.LU.64 R16, [R1+0x3da8] ;  /* 0x003da80001107983 */ /* 0x000f280000300a00 */
[----:B------:R-:W4:Y:S04]  /*17d250*/  LDL.LU.64 R12, [R1+0x3db0] ;  /* 0x003db000010c7983 */ /* 0x000f280000300a00 */
[----:B------:R-:W4:Y:S04]  /*17d260*/  LDL.LU R11, [R1+0x3fc] ;  /* 0x0003fc00010b7983 */ /* 0x000f280000300800 */
[----:B------:R-:W4:Y:S01]  /*17d270*/  LDL.LU.64 R18, [R1+0x3db8] ;  /* 0x003db80001127983 */ /* 0x000f220000300a00 */
[----:B0-----:R-:W-:-:S03]  /*17d280*/  PRMT R0, R10, 0x7770, RZ ;  /* 0x000077700a007816 */ /* 0x001fc600000000ff */
[----:B------:R-:W4:Y:S04]  /*17d290*/  LDL.LU.64 R24, [R1+0x3dc0] ;  /* 0x003dc00001187983 */ /* 0x000f280000300a00 */
[----:B--2---:R0:W-:Y:S01]  /*17d2a0*/  @P0 STG.E.U8 desc[UR6][R28.64], R0 ;  /* 0x000000001c000986 */ /* 0x0041e2000c101106 */
[C---:B------:R-:W-:Y:S02]  /*17d2b0*/  LOP3.LUT P0, RZ, R3.reuse, 0x800, RZ, 0xc0, !PT ;  /* 0x0000080003ff7812 */ /* 0x040fe4000780c0ff */
        /* <DEDUP_REMOVED lines=33> */
[C---:B0-----:R-:W-:Y:S02]  /*17d4d0*/  PRMT R0, R21.reuse, 0x7771, RZ ;  /* 0x0000777115007816 */ /* 0x041fe400000000ff */
[----:B------:R-:W4:Y:S04]  /*17d4e0*/  LDL.LU.64 R16, [R1+0x3dd8] ;  /* 0x003dd80001107983 */ /* 0x000f280000300a00 */
        /* <DEDUP_REMOVED lines=8> */
[----:B---3--:R0:W-:Y:S04]  /*17d570*/  @P6 STG.E.U8 desc[UR6][R26.64], R0 ;  /* 0x000000001a006986 */ /* 0x0081e8000c101106 */
[----:B0-----:R-:W2:Y:S01]  /*17d580*/  LDL.LU.64 R26, [R1+0x3de0] ;  /* 0x003de000011a7983 */ /* 0x001ea20000300a00 */
[C---:B------:R-:W-:Y:S02]  /*17d590*/  LOP3.LUT P0, RZ, R22.reuse, 0x10000000, RZ, 0xc0, !PT ;  /* 0x1000000016ff7812 */ /* 0x040fe4000780c0ff */
[C---:B------:R-:W-:Y:S02]  /*17d5a0*/  LOP3.LUT P3, RZ, R22.reuse, 0x10000, RZ, 0xc0, !PT ;  /* 0x0001000016ff7812 */ /* 0x040fe4000786c0ff */
[----:B------:R-:W-:Y:S02]  /*17d5b0*/  LOP3.LUT P4, RZ, R22, 0x20000, RZ, 0xc0, !PT ;  /* 0x0002000016ff7812 */ /* 0x000fe4000788c0ff */
[----:B------:R-:W-:Y:S01]  /*17d5c0*/  PRMT R0, R11, 0x7772, RZ ;  /* 0x000077720b007816 */ /* 0x000fe200000000ff */
[----:B------:R-:W3:Y:S04]  /*17d5d0*/  LDL.LU.64 R12, [R1+0x3de8] ;  /* 0x003de800010c7983 */ /* 0x000ee80000300a00 */
[----:B------:R-:W3:Y:S04]  /*17d5e0*/  LDL.LU.64 R18, [R1+0x3df0] ;  /* 0x003df00001127983 */ /* 0x000ee80000300a00 */
[----:B------:R-:W3:Y:S04]  /*17d5f0*/  LDL.LU.64 R24, [R1+0x3df8] ;  /* 0x003df80001187983 */ /* 0x000ee80000300a00 */
[----:B------:R-:W3:Y:S04]  /*17d600*/  LDL.LU R21, [R1+0x3ec] ;  /* 0x0003ec0001157983 */ /* 0x000ee80000300800 */
[----:B------:R-:W3:Y:S04]  /*17d610*/  LDL.LU.64 R28, [R1+0x3e00] ;  /* 0x003e0000011c7983 */ /* 0x000ee80000300a00 */
[----:B------:R-:W3:Y:S04]  /*17d620*/  LDL.LU R20, [R1+0x3dc] ;  /* 0x0003dc0001147983 */ /* 0x000ee80000300800 */
[----:B------:R-:W3:Y:S01]  /*17d630*/  LDL.LU R10, [R1+0x1c] ;  /* 0x00001c00010a7983 */ /* 0x000ee20000300800 */
[----:B----4-:R-:W-:-:S04]  /*17d640*/  LOP3.LUT R5, R5, 0xdfffffff, RZ, 0xc0, !PT ;  /* 0xdfffffff05057812 */ /* 0x010fc800078ec0ff */
        /* <DEDUP_REMOVED lines=8> */
[----:B------:R0:W-:Y:S02]  /*17d6d0*/  @P3 STG.E.U8 desc[UR6][R16.64], R0 ;  /* 0x0000000010003986 */ /* 0x0001e4000c101106 */
[----:B0-----:R-:W-:-:S05]  /*17d6e0*/  PRMT R0, R11, 0x7773, RZ ;  /* 0x000077730b007816 */ /* 0x001fca00000000ff */
[----:B--2---:R0:W-:Y:S04]  /*17d6f0*/  @P4 STG.E.U8 desc[UR6][R26.64], R0 ;  /* 0x000000001a004986 */ /* 0x0041e8000c101106 */
[----:B0-----:R-:W2:Y:S04]  /*17d700*/  LDL.LU.64 R26, [R1+0x3e08] ;  /* 0x003e0800011a7983 */ /* 0x001ea80000300a00 */
[----:B------:R-:W4:Y:S01]  /*17d710*/  LDL.LU.64 R4, [R1+0x3e18] ;  /* 0x003e180001047983 */ /* 0x000f220000300a00 */
        /* <DEDUP_REMOVED lines=13> */
[C---:B------:R-:W-:Y:S02]  /*17d7f0*/  LOP3.LUT P0, RZ, R22.reuse, 0x200000, RZ, 0xc0, !PT ;  /* 0x0020000016ff7812 */ /* 0x040fe4000780c0ff */
[----:B------:R-:W-:Y:S01]  /*17d800*/  LOP3.LUT P6, RZ, R22, 0x80000, RZ, 0xc0, !PT ;  /* 0x0008000016ff7812 */ /* 0x000fe200078cc0ff */
[----:B----4-:R0:W-:Y:S04]  /*17d810*/  STL.64 [R1+0x6108], R4 ;  /* 0x0061080401007387 */ /* 0x0101e80000100a00 */
[----:B0-----:R-:W4:Y:S01]  /*17d820*/  LDL.LU.64 R4, [R1+0x3e10] ;  /* 0x003e100001047983 */ /* 0x001f220000300a00 */
[----:B------:R-:W-:-:S02]  /*17d830*/  LOP3.LUT R3, R3, 0xffffffef, RZ, 0xc0, !PT ;  /* 0xffffffef03037812 */ /* 0x000fc400078ec0ff */
[----:B---3--:R-:W-:Y:S01]  /*17d840*/  PRMT R0, R21, 0x7770, RZ ;  /* 0x0000777015007816 */ /* 0x008fe200000000ff */
[----:B------:R-:W3:Y:S04]  /*17d850*/  LDL.LU R11, [R1+0x3c0] ;  /* 0x0003c000010b7983 */ /* 0x000ee80000300800 */
[----:B------:R-:W3:Y:S01]  /*17d860*/  LDL.LU.64 R6, [R1+0x3e28] ;  /* 0x003e280001067983 */ /* 0x000ee20000300a00 */
[----:B------:R-:W-:Y:S02]  /*17d870*/  @P0 LOP3.LUT R3, R3, 0x10, RZ, 0xfc, !PT ;  /* 0x0000001003030812 */ /* 0x000fe400078efcff */
[C---:B------:R-:W-:Y:S01]  /*17d880*/  LOP3.LUT P0, RZ, R22.reuse, 0x100000, RZ, 0xc0, !PT ;  /* 0x0010000016ff7812 */ /* 0x040fe2000780c0ff */
[----:B------:R0:W-:Y:S04]  /*17d890*/  @P5 STG.E.U8 desc[UR6][R12.64], R0 ;  /* 0x000000000c005986 */ /* 0x0001e8000c101106 */
[----:B------:R-:W3:Y:S01]  /*17d8a0*/  LDL.LU.64 R8, [R1+0x3e30] ;  /* 0x003e300001087983 */ /* 0x000ee20000300a00 */
[----:B------:R-:W-:-:S02]  /*17d8b0*/  LOP3.LUT P1, RZ, R22, 0x20000000, RZ, 0xc0, !PT ;  /* 0x2000000016ff7812 */ /* 0x000fc4000782c0ff */
[C---:B------:R-:W-:Y:S02]  /*17d8c0*/  LOP3.LUT P2, RZ, R22.reuse, 0x40000000, RZ, 0xc0, !PT ;  /* 0x4000000016ff7812 */ /* 0x040fe4000784c0ff */
[----:B------:R-:W-:Y:S01]  /*17d8d0*/  LOP3.LUT P3, RZ, R22, 0x80000000, RZ, 0xc0, !PT ;  /* 0x8000000016ff7812 */ /* 0x000fe2000786c0ff */
[----:B------:R-:W3:Y:S04]  /*17d8e0*/  LDL.LU.64 R14, [R1+0x3e38] ;  /* 0x003e3800010e7983 */ /* 0x000ee80000300a00 */
[----:B------:R-:W3:Y:S04]  /*17d8f0*/  LDL.LU R22, [R1+0x3b0] ;  /* 0x0003b00001167983 */ /* 0x000ee80000300800 */
        /* <DEDUP_REMOVED lines=13> */
[----:B------:R-:W3:Y:S04]  /*17d9d0*/  LDL.LU.64 R28, [R1+0x3e60] ;  /* 0x003e6000011c7983 */ /* 0x000ee80000300a00 */
[----:B------:R-:W3:Y:S06]  /*17d9e0*/  LDL.LU R21, [R1+0x3a0] ;  /* 0x0003a00001157983 */ /* 0x000eec0000300800 */
        /* <DEDUP_REMOVED lines=8> */
[----:B----4-:R0:W-:Y:S01]  /*17da70*/  @P0 STG.E.U8 desc[UR6][R4.64], R0 ;  /* 0x0000000004000986 */ /* 0x0101e2000c101106 */
[----:B------:R-:W-:-:S03]  /*17da80*/  LOP3.LUT P0, RZ, R3, 0x1, RZ, 0xc0, !PT ;  /* 0x0000000103ff7812 */ /* 0x000fc6000780c0ff */
[----:B0-----:R-:W4:Y:S04]  /*17da90*/  LDL.LU R5, [R1+0x6100] ;  /* 0x0061000001057983 */ /* 0x001f280000300800 */
[----:B------:R-:W3:Y:S01]  /*17daa0*/  LDL.LU.64 R2, [R1+0x3e20] ;  /* 0x003e200001027983 */ /* 0x000ee20000300a00 */
[----:B------:R-:W-:Y:S02]  /*17dab0*/  PRMT R0, R20, 0x7773, RZ ;  /* 0x0000777314007816 */ /* 0x000fe400000000ff */
[C---:B------:R-:W-:Y:S02]  /*17dac0*/  LOP3.LUT P4, RZ, R10.reuse, 0x1, RZ, 0xc0, !PT ;  /* 0x000000010aff7812 */ /* 0x040fe4000788c0ff */
[C---:B------:R-:W-:Y:S02]  /*17dad0*/  LOP3.LUT P5, RZ, R10.reuse, 0x2, RZ, 0xc0, !PT ;  /* 0x000000020aff7812 */ /* 0x040fe400078ac0ff */
[----:B------:R-:W-:Y:S01]  /*17dae0*/  LOP3.LUT P6, RZ, R10, 0x4, RZ, 0xc0, !PT ;  /* 0x000000040aff7812 */ /* 0x000fe200078cc0ff */
[----:B---3--:R0:W-:Y:S01]  /*17daf0*/  @P0 STG.E.U8 desc[UR6][R2.64], R0 ;  /* 0x0000000002000986 */ /* 0x0081e2000c101106 */
        /* <DEDUP_REMOVED lines=21> */
[----:B--2---:R0:W-:Y:S04]  /*17dc50*/  @P6 STG.E.U8 desc[UR6][R26.64], R0 ;  /* 0x000000001a006986 */ /* 0x0041e8000c101106 */
[----:B0-----:R-:W2:Y:S01]  /*17dc60*/  LDL.LU.64 R26, [R1+0x3e78] ;  /* 0x003e7800011a7983 */ /* 0x001ea20000300a00 */
[----:B------:R-:W-:-:S02]  /*17dc70*/  LOP3.LUT P3, RZ, R10, 0x8, RZ, 0xc0, !PT ;  /* 0x000000080aff7812 */ /* 0x000fc4000786c0ff */
        /* <DEDUP_REMOVED lines=9> */
[----:B------:R-:W3:Y:S04]  /*17dd10*/  LDL.LU R20, [R1+0x3c4] ;  /* 0x0003c40001147983 */ /* 0x000ee80000300800 */
        /* <DEDUP_REMOVED lines=31> */
[----:B------:R-:W4:Y:S04]  /*17df10*/  LDL.LU R11, [R1+0x3b4] ;  /* 0x0003b400010b7983 */ /* 0x000f280000300800 */
[----:B------:R-:W4:Y:S04]  /*17df20*/  LDL.LU.64 R8, [R1+0x3ec8] ;  /* 0x003ec80001087983 */ /* 0x000f280000300a00 */
[----:B------:R-:W4:Y:S04]  /*17df30*/  LDL.LU.64 R14, [R1+0x3ed0] ;  /* 0x003ed000010e7983 */ /* 0x000f280000300a00 */
[----:B------:R-:W4:Y:S04]  /*17df40*/  LDL.LU.64 R16, [R1+0x3ed8] ;  /* 0x003ed80001107983 */ /* 0x000f280000300a00 */
[----:B------:R-:W4:Y:S01]  /*17df50*/  LDL.LU R21, [R1+0x3a4] ;  /* 0x0003a40001157983 */ /* 0x000f220000300800 */
        /* <DEDUP_REMOVED lines=63> */
[----:B------:R-:W3:Y:S01]  /*17e350*/  LDL.LU R11, [R1+0x394] ;  /* 0x00039400010b7983 */ /* 0x000ee20000300800 */
[----:B------:R-:W-:-:S02]  /*17e360*/  LOP3.LUT P3, RZ, R10, 0x400000, RZ, 0xc0, !PT ;  /* 0x004000000aff7812 */ /* 0x000fc4000786c0ff */
[----:B------:R-:W-:Y:S01]  /*17e370*/  LOP3.LUT P4, RZ, R10, 0x800000, RZ, 0xc0, !PT ;  /* 0x008000000aff7812 */ /* 0x000fe2000788c0ff */
        /* <DEDUP_REMOVED lines=9> */
[----:B------:R-:W4:Y:S01]  /*17e410*/  LDL.LU R8, [R1+0x3b8] ;  /* 0x0003b80001087983 */ /* 0x000f220000300800 */
        /* <DEDUP_REMOVED lines=19> */
[----:B------:R-:W4:Y:S02]  /*17e550*/  LDL.LU.64 R2, [R1+0x3f50] ;  /* 0x003f500001027983 */ /* 0x000f240000300a00 */
[----:B------:R-:W-:-:S02]  /*17e560*/  @P0 LOP3.LUT R5, R5, 0x40000, RZ, 0xfc, !PT ;  /* 0x0004000005050812 */ /* 0x000fc400078efcff */
[C---:B------:R-:W-:Y:S02]  /*17e570*/  LOP3.LUT P0, RZ, R10.reuse, 0x10000000, RZ, 0xc0, !PT ;  /* 0x100000000aff7812 */ /* 0x040fe4000780c0ff */
[----:B------:R-:W-:Y:S02]  /*17e580*/  LOP3.LUT R5, R5, 0xfff7ffff, RZ, 0xc0, !PT ;  /* 0xfff7ffff05057812 */ /* 0x000fe400078ec0ff */
[----:B------:R-:W-:-:S09]  /*17e590*/  LOP3.LUT P5, RZ, R10, 0x1000000, RZ, 0xc0, !PT ;  /* 0x010000000aff7812 */ /* 0x000fd200078ac0ff */
[----:B------:R-:W-:Y:S02]  /*17e5a0*/  @P0 LOP3.LUT R5, R5, 0x80000, RZ, 0xfc, !PT ;  /* 0x0008000005050812 */ /* 0x000fe400078efcff */
[C---:B------:R-:W-:Y:S02]  /*17e5b0*/  LOP3.LUT P0, RZ, R10.reuse, 0x8000000, RZ, 0xc0, !PT ;  /* 0x080000000aff7812 */ /* 0x040fe4000780c0ff */
[----:B------:R-:W-:Y:S02]  /*17e5c0*/  LOP3.LUT P6, RZ, R10, 0x2000000, RZ, 0xc0, !PT ;  /* 0x020000000aff7812 */ /* 0x000fe400078cc0ff */
[----:B------:R-:W-:Y:S02]  /*17e5d0*/  PRMT R0, R11, 0x7772, RZ ;  /* 0x000077720b007816 */ /* 0x000fe400000000ff */
[----:B------:R-:W-:-:S03]  /*17e5e0*/  LOP3.LUT R5, R5, 0xffefffff, RZ, 0xc0, !PT ;  /* 0xffefffff05057812 */ /* 0x000fc600078ec0ff */
[----:B------:R0:W-:Y:S04]  /*17e5f0*/  @P5 STG.E.U8 desc[UR6][R18.64], R0 ;  /* 0x0000000012005986 */ /* 0x0001e8000c101106 */
[----:B------:R-:W-:Y:S02]  /*17e600*/  @P0 LOP3.LUT R5, R5, 0x100000, RZ, 0xfc, !PT ;  /* 0x0010000005050812 */ /* 0x000fe400078efcff */
[----:B------:R-:W-:Y:S02]  /*17e610*/  LOP3.LUT P0, RZ, R10, 0x4000000, RZ, 0xc0, !PT ;  /* 0x040000000aff7812 */ /* 0x000fe4000780c0ff */
[----:B0-----:R-:W-:-:S05]  /*17e620*/  PRMT R0, R11, 0x7773, RZ ;  /* 0x000077730b007816 */ /* 0x001fca00000000ff */
[----:B------:R0:W-:Y:S02]  /*17e630*/  @P6 STG.E.U8 desc[UR6][R20.64], R0 ;  /* 0x0000000014006986 */ /* 0x0001e4000c101106 */
[----:B0-----:R-:W-:-:S05]  /*17e640*/  PRMT R0, R4, 0x7770, RZ ;  /* 0x0000777004007816 */ /* 0x001fca00000000ff */
[----:B------:R0:W-:Y:S01]  /*17e650*/  @P0 STG.E.U8 desc[UR6][R24.64], R0 ;  /* 0x0000000018000986 */ /* 0x0001e2000c101106 */
[----:B------:R-:W-:Y:S02]  /*17e660*/  LOP3.LUT P0, RZ, R5, 0x100000, RZ, 0xc0, !PT ;  /* 0x0010000005ff7812 */ /* 0x000fe4000780c0ff */
[----:B0-----:R-:W-:-:S11]  /*17e670*/  PRMT R0, R4, 0x7771, RZ ;  /* 0x0000777104007816 */ /* 0x001fd600000000ff */
[----:B---3--:R0:W-:Y:S01]  /*17e680*/  @P0 STG.E.U8 desc[UR6][R28.64], R0 ;  /* 0x000000001c000986 */ /* 0x0081e2000c101106 */
[----:B------:R-:W-:Y:S02]  /*17e690*/  LOP3.LUT P0, RZ, R5, 0x80000, RZ, 0xc0, !PT ;  /* 0x0008000005ff7812 */ /* 0x000fe4000780c0ff */
[----:B0-----:R-:W-:-:S11]  /*17e6a0*/  PRMT R0, R4, 0x7772, RZ ;  /* 0x0000777204007816 */ /* 0x001fd600000000ff */
[----:B--2---:R0:W-:Y:S01]  /*17e6b0*/  @P0 STG.E.U8 desc[UR6][R26.64], R0 ;  /* 0x000000001a000986 */ /* 0x0041e2000c101106 */
[C---:B------:R-:W-:Y:S02]  /*17e6c0*/  LOP3.LUT P0, RZ, R5.reuse, 0x40000, RZ, 0xc0, !PT ;  /* 0x0004000005ff7812 */ /* 0x040fe4000780c0ff */
[----:B0-----:R-:W-:Y:S01]  /*17e6d0*/  PRMT R0, R4, 0x7773, RZ ;  /* 0x0000777304007816 */ /* 0x001fe200000000ff */
[----:B----4-:R0:W-:Y:S10]  /*17e6e0*/  STL.64 [R1+0x60e0], R2 ;  /* 0x0060e00201007387 */ /* 0x0101f40000100a00 */
[----:B------:R1:W-:Y:S04]  /*17e6f0*/  @P0 STG.E.U8 desc[UR6][R8.64], R0 ;  /* 0x0000000008000986 */ /* 0x0003e8000c101106 */
[----:B0-----:R-:W2:Y:S04]  /*17e700*/  LDL.LU.64 R2, [R1+0x3f48] ;  /* 0x003f480001027983 */ /* 0x001ea80000300a00 */
[----:B------:R-:W3:Y:S04]  /*17e710*/  LDL.LU.64 R6, [R1+0x3f58] ;  /* 0x003f580001067983 */ /* 0x000ee80000300a00 */
        /* <DEDUP_REMOVED lines=10> */
[----:B-1----:R-:W2:Y:S01]  /*17e7c0*/  LDL.LU R8, [R1+0x60e8] ;  /* 0x0060e80001087983 */ /* 0x002ea20000300800 */
[----:B------:R-:W-:-:S02]  /*17e7d0*/  LOP3.LUT P0, RZ, R5, 0x20000, RZ, 0xc0, !PT ;  /* 0x0002000005ff7812 */ /* 0x000fc4000780c0ff */
[----:B--2---:R-:W-:-:S11]  /*17e7e0*/  PRMT R0, R8, 0x7770, RZ ;  /* 0x0000777008007816 */ /* 0x004fd600000000ff */
[----:B------:R0:W-:Y:S04]  /*17e7f0*/  @P0 STG.E.U8 desc[UR6][R2.64], R0 ;  /* 0x0000000002000986 */ /* 0x0001e8000c101106 */
        /* <DEDUP_REMOVED lines=12> */
[----:B---3--:R0:W-:Y:S01]  /*17e8c0*/  @P0 STG.E.U8 desc[UR6][R6.64], R0 ;  /* 0x0000000006000986 */ /* 0x0081e2000c101106 */
[----:B------:R-:W-:Y:S02]  /*17e8d0*/  LOP3.LUT P0, RZ, R5, 0x4000, RZ, 0xc0, !PT ;  /* 0x0000400005ff7812 */ /* 0x000fe4000780c0ff */
[----:B0-----:R-:W-:-:S11]  /*17e8e0*/  PRMT R0, R8, 0x7773, RZ ;  /* 0x0000777308007816 */ /* 0x001fd600000000ff */
[----:B----4-:R0:W-:Y:S01]  /*17e8f0*/  @P0 STG.E.U8 desc[UR6][R14.64], R0 ;  /* 0x000000000e000986 */ /* 0x0101e2000c101106 */
[----:B------:R-:W-:Y:S02]  /*17e900*/  LOP3.LUT P0, RZ, R5, 0x2000, RZ, 0xc0, !PT ;  /* 0x0000200005ff7812 */ /* 0x000fe4000780c0ff */
[----:B0-----:R-:W-:-:S11]  /*17e910*/  PRMT R0, R21, 0x7770, RZ ;  /* 0x0000777015007816 */ /* 0x001fd600000000ff */
[----:B------:R0:W-:Y:S02]  /*17e920*/  @P0 STG.E.U8 desc[UR6][R16.64], R0 ;  /* 0x0000000010000986 */ /* 0x0001e4000c101106 */
[----:B0-----:R-:W-:-:S05]  /*17e930*/  PRMT R0, R21, 0x7771, RZ ;  /* 0x0000777115007816 */ /* 0x001fca00000000ff */
[----:B------:R0:W-:Y:S02]  /*17e940*/  @P1 STG.E.U8 desc[UR6][R12.64], R0 ;  /* 0x000000000c001986 */ /* 0x0001e4000c101106 */
[C---:B0-----:R-:W-:Y:S02]  /*17e950*/  PRMT R0, R21.reuse, 0x7772, RZ ;  /* 0x0000777215007816 */ /* 0x041fe400000000ff */
[----:B------:R-:W2:Y:S04]  /*17e960*/  LDL.LU.64 R12, [R1+0x3fa0] ;  /* 0x003fa000010c7983 */ /* 0x000ea80000300a00 */
        /* <DEDUP_REMOVED lines=9> */
[----:B0-----:R-:W3:Y:S04]  /*17ea00*/  LDL.LU.64 R26, [R1+0x3fa8] ;  /* 0x003fa800011a7983 */ /* 0x001ee80000300a00 */
[----:B------:R-:W4:Y:S04]  /*17ea10*/  LDL.LU.64 R10, [R1+0x3fb0] ;  /* 0x003fb000010a7983 */ /* 0x000f280000300a00 */
[----:B------:R-:W4:Y:S04]  /*17ea20*/  LDL.LU.64 R18, [R1+0x3fb8] ;  /* 0x003fb80001127983 */ /* 0x000f280000300a00 */
[----:B------:R-:W3:Y:S01]  /*17ea30*/  LDL.LU R21, [R1+0x3cc] ;  /* 0x0003cc0001157983 */ /* 0x000ee20000300800 */
[----:B------:R-:W-:-:S02]  /*17ea40*/  LOP3.LUT P3, RZ, R22, 0x200, RZ, 0xc0, !PT ;  /* 0x0000020016ff7812 */ /* 0x000fc4000786c0ff */
[----:B------:R-:W-:Y:S02]  /*17ea50*/  LOP3.LUT P4, RZ, R22, 0x400, RZ, 0xc0, !PT ;  /* 0x0000040016ff7812 */ /* 0x000fe4000788c0ff */
[----:B------:R-:W-:Y:S01]  /*17ea60*/  PRMT R0, R20, 0x7773, RZ ;  /* 0x0000777314007816 */ /* 0x000fe200000000ff */
[----:B------:R-:W4:Y:S04]  /*17ea70*/  LDL.LU.64 R28, [R1+0x3fc0] ;  /* 0x003fc000011c7983 */ /* 0x000f280000300a00 */
[----:B------:R-:W4:Y:S04]  /*17ea80*/  LDL.LU.64 R24, [R1+0x3fc8] ;  /* 0x003fc80001187983 */ /* 0x000f280000300a00 */
[----:B------:R-:W4:Y:S04]  /*17ea90*/  LDL.LU R4, [R1+0x3bc] ;  /* 0x0003bc0001047983 */ /* 0x000f280000300800 */
[----:B--2---:R3:W-:Y:S02]  /*17eaa0*/  @P3 STG.E.U8 desc[UR6][R12.64], R0 ;  /* 0x000000000c003986 */ /* 0x0047e4000c101106 */
[----:B---3--:R-:W-:-:S05]  /*17eab0*/  PRMT R0, R21, 0x7770, RZ ;  /* 0x0000777015007816 */ /* 0x008fca00000000ff */
[----:B------:R0:W-:Y:S04]  /*17eac0*/  @P4 STG.E.U8 desc[UR6][R26.64], R0 ;  /* 0x000000001a004986 */ /* 0x0001e8000c101106 */
        /* <DEDUP_REMOVED lines=30> */
[----:B------:R-:W3:Y:S04]  /*17ecb0*/  LDL.LU.64 R2, [R1+0x3ff0] ;  /* 0x003ff00001027983 */ /* 0x000ee80000300a00 */
        /* <DEDUP_REMOVED lines=10> */
[----:B0-----:R-:W-:-:S05]  /*17ed60*/  PRMT R0, R21, 0x7773, RZ ;  /* 0x0000777315007816 */ /* 0x001fca00000000ff */
[----:B------:R0:W-:Y:S01]  /*17ed70*/  @P0 STG.E.U8 desc[UR6][R28.64], R0 ;  /* 0x000000001c000986 */ /* 0x0001e2000c101106 */
[C---:B------:R-:W-:Y:S02]  /*17ed80*/  LOP3.LUT P0, RZ, R5.reuse, 0x1000, RZ, 0xc0, !PT ;  /* 0x0000100005ff7812 */ /* 0x040fe4000780c0ff */
[----:B0-----:R-:W-:Y:S01]  /*17ed90*/  PRMT R0, R4, 0x7770, RZ ;  /* 0x0000777004007816 */ /* 0x001fe200000000ff */
[----:B------:R-:W3:Y:S04]  /*17eda0*/  LDL.LU R29, [R1+0x39c] ;  /* 0x00039c00011d7983 */ /* 0x000ee80000300800 */
[----:B------:R-:W3:Y:S04]  /*17edb0*/  LDL.LU.64 R16, [R1+0x4008] ;  /* 0x0040080001107983 */ /* 0x000ee80000300a00 */
[----:B------:R-:W3:Y:S04]  /*17edc0*/  LDL.LU.64 R12, [R1+0x4010] ;  /* 0x00401000010c7983 */ /* 0x000ee80000300a00 */
[----:B------:R-:W3:Y:S04]  /*17edd0*/  LDL.LU.64 R10, [R1+0x4018] ;  /* 0x00401800010a7983 */ /* 0x000ee80000300a00 */
[----:B------:R0:W-:Y:S01]  /*17ede0*/  @P0 STG.E.U8 desc[UR6][R24.64], R0 ;  /* 0x0000000018000986 */ /* 0x0001e2000c101106 */
[----:B------:R-:W-:-:S03]  /*17edf0*/  LOP3.LUT P0, RZ, R5, 0x800, RZ, 0xc0, !PT ;  /* 0x0000080005ff7812 */ /* 0x000fc6000780c0ff */
[----:B------:R-:W3:Y:S04]  /*17ee00*/  LDL.LU.64 R18, [R1+0x4020] ;  /* 0x0040200001127983 */ /* 0x000ee80000300a00 */
[----:B------:R-:W3:Y:S01]  /*17ee10*/  LDL.LU R21, [R1+0x380] ;  /* 0x0003800001157983 */ /* 0x000ee20000300800 */
[----:B0-----:R-:W-:-:S03]  /*17ee20*/  PRMT R0, R4, 0x7771, RZ ;  /* 0x0000777104007816 */ /* 0x001fc600000000ff */
[----:B------:R-:W3:Y:S04]  /*17ee30*/  LDL.LU.64 R24, [R1+0x4028] ;  /* 0x0040280001187983 */ /* 0x000ee80000300a00 */
[----:B--2---:R0:W-:Y:S01]  /*17ee40*/  @P0 STG.E.U8 desc[UR6][R26.64], R0 ;  /* 0x000000001a000986 */ /* 0x0041e2000c101106 */
[C---:B------:R-:W-:Y:S02]  /*17ee50*/  LOP3.LUT P0, RZ, R5.reuse, 0x400, RZ, 0xc0, !PT ;  /* 0x0000040005ff7812 */ /* 0x040fe4000780c0ff */
        /* <DEDUP_REMOVED lines=10> */
[----:B---3--:R-:W-:Y:S02]  /*17ef00*/  PRMT R0, R20, 0x7770, RZ ;  /* 0x0000777014007816 */ /* 0x008fe400000000ff */
[C---:B------:R-:W-:Y:S02]  /*17ef10*/  LOP3.LUT P1, RZ, R22.reuse, 0x400000, RZ, 0xc0, !PT ;  /* 0x0040000016ff7812 */ /* 0x040fe4000782c0ff */
[C---:B------:R-:W-:Y:S02]  /*17ef20*/  LOP3.LUT P2, RZ, R22.reuse, 0x800000, RZ, 0xc0, !PT ;  /* 0x0080000016ff7812 */ /* 0x040fe4000784c0ff */
[C---:B------:R-:W-:Y:S02]  /*17ef30*/  LOP3.LUT P3, RZ, R22.reuse, 0x1000000, RZ, 0xc0, !PT ;  /* 0x0100000016ff7812 */ /* 0x040fe4000786c0ff */
[C---:B------:R-:W-:Y:S02]  /*17ef40*/  LOP3.LUT P4, RZ, R22.reuse, 0x2000000, RZ, 0xc0, !PT ;  /* 0x0200000016ff7812 */ /* 0x040fe4000788c0ff */
[----:B------:R-:W-:-:S02]  /*17ef50*/  LOP3.LUT P5, RZ, R22, 0x4000000, RZ, 0xc0, !PT ;  /* 0x0400000016ff7812 */ /* 0x000fc400078ac0ff */
[----:B------:R-:W-:Y:S01]  /*17ef60*/  LOP3.LUT P6, RZ, R22, 0x8000000, RZ, 0xc0, !PT ;  /* 0x0800000016ff7812 */ /* 0x000fe200078cc0ff */
[----:B----4-:R0:W-:Y:S01]  /*17ef70*/  @P0 STG.E.U8 desc[UR6][R6.64], R0 ;  /* 0x0000000006000986 */ /* 0x0101e2000c101106 */
[C---:B------:R-:W-:Y:S02]  /*17ef80*/  LOP3.LUT P0, RZ, R5.reuse, 0x80, RZ, 0xc0, !PT ;  /* 0x0000008005ff7812 */ /* 0x040fe4000780c0ff */
[----:B0-----:R-:W-:Y:S01]  /*17ef90*/  PRMT R0, R20, 0x7771, RZ ;  /* 0x0000777114007816 */ /* 0x001fe200000000ff */
[----:B------:R-:W3:Y:S10]  /*17efa0*/  LDL.LU R6, [R1+0x60c8] ;  /* 0x0060c80001067983 */ /* 0x000ef40000300800 */
        /* <DEDUP_REMOVED lines=20> */
[----:B0-----:R-:W2:Y:S01]  /*17f0f0*/  LDL.LU.64 R26, [R1+0x4040] ;  /* 0x00404000011a7983 */ /* 0x001ea20000300a00 */
[----:B------:R-:W-:Y:S02]  /*17f100*/  LOP3.LUT P0, RZ, R28, 0x100, RZ, 0xc0, !PT ;  /* 0x000001001cff7812 */ /* 0x000fe4000780c0ff */
[C---:B------:R-:W-:Y:S02]  /*17f110*/  LOP3.LUT P3, RZ, R22.reuse, 0x10000000, RZ, 0xc0, !PT ;  /* 0x1000000016ff7812 */ /* 0x040fe4000786c0ff */
[C---:B------:R-:W-:Y:S02]  /*17f120*/  LOP3.LUT P4, RZ, R22.reuse, 0x20000000, RZ, 0xc0, !PT ;  /* 0x2000000016ff7812 */ /* 0x040fe4000788c0ff */
[----:B------:R-:W-:Y:S01]  /*17f130*/  PRMT R0, R21, 0x7772, RZ ;  /* 0x0000777215007816 */ /* 0x000fe200000000ff */
[----:B------:R-:W2:Y:S04]  /*17f140*/  LDL.LU.64 R12, [R1+0x4048] ;  /* 0x00404800010c7983 */ /* 0x000ea80000300a00 */
[----:B------:R-:W2:Y:S01]  /*17f150*/  LDL.LU.64 R10, [R1+0x4050] ;  /* 0x00405000010a7983 */ /* 0x000ea20000300a00 */
[----:B------:R-:W-:-:S02]  /*17f160*/  LOP3.LUT P5, RZ, R22, 0x40000000, RZ, 0xc0, !PT ;  /* 0x4000000016ff7812 */ /* 0x000fc400078ac0ff */
[----:B------:R-:W-:Y:S01]  /*17f170*/  LOP3.LUT P6, RZ, R22, 0x80000000, RZ, 0xc0, !PT ;  /* 0x8000000016ff7812 */ /* 0x000fe200078cc0ff */
[----:B------:R-:W2:Y:S04]  /*17f180*/  LDL.LU.64 R18, [R1+0x4058] ;  /* 0x0040580001127983 */ /* 0x000ea80000300a00 */
[----:B------:R-:W2:Y:S04]  /*17f190*/  LDL.LU R22, [R1+0x370] ;  /* 0x0003700001167983 */ /* 0x000ea80000300800 */
[----:B------:R-:W2:Y:S04]  /*17f1a0*/  LDL.LU.64 R24, [R1+0x4060] ;  /* 0x0040600001187983 */ /* 0x000ea80000300a00 */
[----:B------:R-:W2:Y:S01]  /*17f1b0*/  LDL.LU R20, [R1+0x360] ;  /* 0x0003600001147983 */ /* 0x000ea20000300800 */
[----:B---3--:R-:W-:-:S04]  /*17f1c0*/  LOP3.LUT R6, R6, 0xdfffffff, RZ, 0xc0, !PT ;  /* 0xdfffffff06067812 */ /* 0x008fc800078ec0ff */
        /* <DEDUP_REMOVED lines=8> */
[----:B----4-:R0:W-:Y:S02]  /*17f250*/  @P3 STG.E.U8 desc[UR6][R16.64], R0 ;  /* 0x0000000010003986 */ /* 0x0101e4000c101106 */
[----:B0-----:R-:W-:-:S05]  /*17f260*/  PRMT R0, R21, 0x7773, RZ ;  /* 0x0000777315007816 */ /* 0x001fca00000000ff */
[----:B--2---:R0:W-:Y:S04]  /*17f270*/  @P4 STG.E.U8 desc[UR6][R26.64], R0 ;  /* 0x000000001a004986 */ /* 0x0041e8000c101106 */
[----:B0-----:R-:W2:Y:S04]  /*17f280*/  LDL.LU.64 R26, [R1+0x4068] ;  /* 0x00406800011a7983 */ /* 0x001ea80000300a00 */
[----:B------:R-:W3:Y:S01]  /*17f290*/  LDL.LU.64 R6, [R1+0x4078] ;  /* 0x0040780001067983 */ /* 0x000ee20000300a00 */
        /* <DEDUP_REMOVED lines=13> */
[----:B------:R-:W-:Y:S01]  /*17f370*/  PRMT R0, R22, 0x7770, RZ ;  /* 0x0000777016007816 */ /* 0x000fe200000000ff */
[----:B---3--:R0:W-:Y:S04]  /*17f380*/  STL.64 [R1+0x60c0], R6 ;  /* 0x0060c00601007387 */ /* 0x0081e80000100a00 */
[----:B0-----:R-:W3:Y:S01]  /*17f390*/  LDL.LU.64 R6, [R1+0x4070] ;  /* 0x0040700001067983 */ /* 0x001ee20000300a00 */
[----:B------:R-:W-:-:S03]  /*17f3a0*/  LOP3.LUT R5, R5, 0xffffffef, RZ, 0xc0, !PT ;  /* 0xffffffef05057812 */ /* 0x000fc600078ec0ff */
[----:B------:R0:W-:Y:S04]  /*17f3b0*/  @P5 STG.E.U8 desc[UR6][R12.64], R0 ;  /* 0x000000000c005986 */ /* 0x0001e8000c101106 */
[----:B------:R-:W4:Y:S04]  /*17f3c0*/  LDL.LU R29, [R1+0x350] ;  /* 0x00035000011d7983 */ /* 0x000f280000300800 */
[----:B------:R-:W4:Y:S01]  /*17f3d0*/  LDL.LU.64 R2, [R1+0x4088] ;  /* 0x0040880001027983 */ /* 0x000f220000300a00 */
[----:B------:R-:W-:Y:S02]  /*17f3e0*/  @P0 LOP3.LUT R5, R5, 0x10, RZ, 0xfc, !PT ;  /* 0x0000001005050812 */ /* 0x000fe400078efcff */
[----:B------:R-:W-:Y:S01]  /*17f3f0*/  LOP3.LUT P0, RZ, R28, 0x1, RZ, 0xc0, !PT ;  /* 0x000000011cff7812 */ /* 0x000fe2000780c0ff */
[----:B------:R-:W4:Y:S04]  /*17f400*/  LDL.LU.64 R8, [R1+0x4090] ;  /* 0x0040900001087983 */ /* 0x000f280000300a00 */
[----:B------:R-:W4:Y:S04]  /*17f410*/  LDL.LU.64 R14, [R1+0x4098] ;  /* 0x00409800010e7983 */ /* 0x000f280000300a00 */
[----:B------:R-:W4:Y:S04]  /*17f420*/  LDL.LU R21, [R1+0x384] ;  /* 0x0003840001157983 */ /* 0x000f280000300800 */
        /* <DEDUP_REMOVED lines=13> */
[----:B------:R-:W4:Y:S04]  /*17f500*/  LDL.LU.64 R24, [R1+0x40c0] ;  /* 0x0040c00001187983 */ /* 0x000f280000300a00 */
[----:B------:R-:W4:Y:S06]  /*17f510*/  LDL.LU R22, [R1+0x374] ;  /* 0x0003740001167983 */ /* 0x000f2c0000300800 */
        /* <DEDUP_REMOVED lines=8> */
[----:B---3--:R0:W-:Y:S01]  /*17f5a0*/  @P0 STG.E.U8 desc[UR6][R6.64], R0 ;  /* 0x0000000006000986 */ /* 0x0081e2000c101106 */
[----:B------:R-:W-:-:S03]  /*17f5b0*/  LOP3.LUT P0, RZ, R5, 0x1, RZ, 0xc0, !PT ;  /* 0x0000000105ff7812 */ /* 0x000fc6000780c0ff */
[----:B0-----:R-:W3:Y:S04]  /*17f5c0*/  LDL.LU R6, [R1+0x60b8] ;  /* 0x0060b80001067983 */ /* 0x001ee80000300800 */
[----:B------:R-:W4:Y:S01]  /*17f5d0*/  LDL.LU.64 R4, [R1+0x4080] ;  /* 0x0040800001047983 */ /* 0x000f220000300a00 */
[----:B------:R-:W-:Y:S02]  /*17f5e0*/  PRMT R0, R20, 0x7773, RZ ;  /* 0x0000777314007816 */ /* 0x000fe400000000ff */
[C---:B------:R-:W-:Y:S02]  /*17f5f0*/  LOP3.LUT P1, RZ, R28.reuse, 0x200, RZ, 0xc0, !PT ;  /* 0x000002001cff7812 */ /* 0x040fe4000782c0ff */
[C---:B------:R-:W-:Y:S02]  /*17f600*/  LOP3.LUT P2, RZ, R28.reuse, 0x400, RZ, 0xc0, !PT ;  /* 0x000004001cff7812 */ /* 0x040fe4000784c0ff */
[----:B------:R-:W-:-:S02]  /*17f610*/  LOP3.LUT P3, RZ, R28, 0x800, RZ, 0xc0, !PT ;  /* 0x000008001cff7812 */ /* 0x000fc4000786c0ff */
[C---:B------:R-:W-:Y:S02]  /*17f620*/  LOP3.LUT P4, RZ, R28.reuse, 0x1000, RZ, 0xc0, !PT ;  /* 0x000010001cff7812 */ /* 0x040fe4000788c0ff */
[C---:B------:R-:W-:Y:S02]  /*17f630*/  LOP3.LUT P5, RZ, R28.reuse, 0x2000, RZ, 0xc0, !PT ;  /* 0x000020001cff7812 */ /* 0x040fe400078ac0ff */
[----:B------:R-:W-:Y:S01]  /*17f640*/  LOP3.LUT P6, RZ, R28, 0x4000, RZ, 0xc0, !PT ;  /* 0x000040001cff7812 */ /* 0x000fe200078cc0ff */
[----:B----4-:R0:W-:Y:S01]  /*17f650*/  @P0 STG.E.U8 desc[UR6][R4.64], R0 ;  /* 0x0000000004000986 */ /* 0x0101e2000c101106 */
[----:B---3--:R-:W-:Y:S02]  /*17f660*/  LOP3.LUT P0, RZ, R6, 0x80000000, RZ, 0xc0, !PT ;  /* 0x8000000006ff7812 */ /* 0x008fe4000780c0ff */
        /* <DEDUP_REMOVED lines=84> */
[----:B---3--:R0:W-:Y:S01]  /*17fbb0*/  @P0 STG.E.U8 desc[UR6][R24.64], R0 ;  /* 0x0000000018000986 */ /* 0x0081e2000c101106 */
[----:B------:R-:W-:-:S02]  /*17fbc0*/  LOP3.LUT P0, RZ, R6, 0x8000000, RZ, 0xc0, !PT ;  /* 0x0800000006ff7812 */ /* 0x000fc4000780c0ff */
[----:B0-----:R-:W-:Y:S02]  /*17fbd0*/  PRMT R0, R29, 0x7773, RZ ;  /* 0x000077731d007816 */ /* 0x001fe400000000ff */
[C---:B------:R-:W-:Y:S02]  /*17fbe0*/  LOP3.LUT P1, RZ, R28.reuse, 0x10000000, RZ, 0xc0, !PT ;  /* 0x100000001cff7812 */ /* 0x040fe4000782c0ff */
[C---:B------:R-:W-:Y:S02]  /*17fbf0*/  LOP3.LUT P2, RZ, R28.reuse, 0x20000000, RZ, 0xc0, !PT ;  /* 0x200000001cff7812 */ /* 0x040fe4000784c0ff */
[C---:B------:R-:W-:Y:S02]  /*17fc00*/  LOP3.LUT P3, RZ, R28.reuse, 0x40000000, RZ, 0xc0, !PT ;  /* 0x400000001cff7812 */ /* 0x040fe4000786c0ff */
[----:B------:R-:W-:-:S03]  /*17fc10*/  LOP3.LUT P4, RZ, R28, 0x80000000, RZ, 0xc0, !PT ;  /* 0x800000001cff7812 */ /* 0x000fc6000788c0ff */
[----:B--2---:R0:W-:Y:S01]  /*17fc20*/  @P0 STG.E.U8 desc[UR6][R26.64], R0 ;  /* 0x000000001a000986 */ /* 0x0041e2000c101106 */
[----:B------:R-:W-:-:S03]  /*17fc30*/  LOP3.LUT P0, RZ, R6, 0x4000000, RZ, 0xc0, !PT ;  /* 0x0400000006ff7812 */ /* 0x000fc6000780c0ff */
[----:B------:R-:W2:Y:S04]  /*17fc40*/  LDL.LU.64 R24, [R1+0x4150] ;  /* 0x0041500001187983 */ /* 0x000ea80000300a00 */
[----:B------:R-:W3:Y:S01]  /*17fc50*/  LDL.LU.64 R28, [R1+0x4158] ;  /* 0x00415800011c7983 */ /* 0x000ee20000300a00 */
[----:B0-----:R-:W-:-:S03]  /*17fc60*/  PRMT R0, R10, 0x7770, RZ ;  /* 0x000077700a007816 */ /* 0x001fc600000000ff */
[----:B------:R-:W3:Y:S04]  /*17fc70*/  LDL.LU.64 R26, [R1+0x4160] ;  /* 0x00416000011a7983 */ /* 0x000ee80000300a00 */
        /* <DEDUP_REMOVED lines=8> */
[----:B------:R-:W-:-:S09]  /*17fd00*/  LOP3.LUT P5, RZ, R12, 0x1, RZ, 0xc0, !PT ;  /* 0x000000010cff7812 */ /* 0x000fd200078ac0ff */
        /* <DEDUP_REMOVED lines=17> */
[----:B------:R-:W4:Y:S04]  /*17fe20*/  LDL.LU.64 R20, [R1+0x4168] ;  /* 0x0041680001147983 */ /* 0x000f280000300a00 */
[----:B--2---:R0:W-:Y:S02]  /*17fe30*/  @P4 STG.E.U8 desc[UR6][R24.64], R0 ;  /* 0x0000000018004986 */ /* 0x0041e4000c101106 */
[----:B0-----:R-:W-:-:S02]  /*17fe40*/  PRMT R0, R22, 0x7772, RZ ;  /* 0x0000777216007816 */ /* 0x001fc400000000ff */
[----:B------:R-:W2:Y:S04]  /*17fe50*/  LDL.LU.64 R24, [R1+0x4170] ;  /* 0x0041700001187983 */ /* 0x000ea80000300a00 */
[----:B------:R-:W2:Y:S04]  /*17fe60*/  LDL.LU.64 R10, [R1+0x4178] ;  /* 0x00417800010a7983 */ /* 0x000ea80000300a00 */
[----:B---3--:R0:W-:Y:S02]  /*17fe70*/  @P5 STG.E.U8 desc[UR6][R28.64], R0 ;  /* 0x000000001c005986 */ /* 0x0081e4000c101106 */
[----:B0-----:R-:W-:-:S02]  /*17fe80*/  PRMT R0, R22, 0x7773, RZ ;  /* 0x0000777316007816 */ /* 0x001fc400000000ff */
[----:B------:R-:W3:Y:S01]  /*17fe90*/  LDL.LU R22, [R1+0x368] ;  /* 0x0003680001167983 */ /* 0x000ee20000300800 */
[C---:B------:R-:W-:Y:S02]  /*17fea0*/  LOP3.LUT P6, RZ, R12.reuse, 0x2, RZ, 0xc0, !PT ;  /* 0x000000020cff7812 */ /* 0x040fe400078cc0ff */
[C---:B------:R-:W-:Y:S02]  /*17feb0*/  LOP3.LUT P3, RZ, R12.reuse, 0x4, RZ, 0xc0, !PT ;  /* 0x000000040cff7812 */ /* 0x040fe4000786c0ff */
[----:B------:R-:W-:Y:S01]  /*17fec0*/  LOP3.LUT P4, RZ, R12, 0x8, RZ, 0xc0, !PT ;  /* 0x000000080cff7812 */ /* 0x000fe2000788c0ff */
[----:B------:R-:W2:Y:S04]  /*17fed0*/  LDL.LU.64 R18, [R1+0x4180] ;  /* 0x0041800001127983 */ /* 0x000ea80000300a00 */
[----:B------:R-:W2:Y:S04]  /*17fee0*/  LDL.LU.64 R28, [R1+0x4188] ;  /* 0x00418800011c7983 */ /* 0x000ea80000300a00 */
[----:B------:R0:W-:Y:S04]  /*17fef0*/  @P6 STG.E.U8 desc[UR6][R26.64], R0 ;  /* 0x000000001a006986 */ /* 0x0001e8000c101106 */
[----:B0-----:R-:W2:Y:S01]  /*17ff00*/  LDL.LU R27, [R1+0x358] ;  /* 0x00035800011b7983 */ /* 0x001ea20000300800 */
[----:B---3--:R-:W-:-:S05]  /*17ff10*/  PRMT R0, R22, 0x7770, RZ ;  /* 0x0000777016007816 */ /* 0x008fca00000000ff */
[----:B----4-:R0:W-:Y:S02]  /*17ff20*/  @P3 STG.E.U8 desc[UR6][R20.64], R0 ;  /* 0x0000000014003986 */ /* 0x0101e4000c101106 */
[----:B0-----:R-:W-:Y:S02]  /*17ff30*/  PRMT R0, R22, 0x7771, RZ ;  /* 0x0000777116007816 */ /* 0x001fe400000000ff */
[----:B------:R-:W3:Y:S04]  /*17ff40*/  LDL.LU.64 R20, [R1+0x4190] ;  /* 0x0041900001147983 */ /* 0x000ee80000300a00 */
        /* <DEDUP_REMOVED lines=43> */
[----:B------:R-:W4:Y:S01]  /*180200*/  LDL.LU.64 R16, [R1+0x41d0] ;  /* 0x0041d00001107983 */ /* 0x000f220000300a00 */
[----:B0-----:R-:W-:-:S05]  /*180210*/  PRMT R0, R27, 0x7770, RZ ;  /* 0x000077701b007816 */ /* 0x001fca00000000ff */
[----:B------:R0:W-:Y:S01]  /*180220*/  @P0 STG.E.U8 desc[UR6][R28.64], R0 ;  /* 0x000000001c000986 */ /* 0x0001e2000c101106 */
[C---:B------:R-:W-:Y:S02]  /*180230*/  LOP3.LUT P0, RZ, R6.reuse, 0x100000, RZ, 0xc0, !PT ;  /* 0x0010000006ff7812 */ /* 0x040fe4000780c0ff */
[----:B0-----:R-:W-:Y:S01]  /*180240*/  PRMT R0, R27, 0x7771, RZ ;  /* 0x000077711b007816 */ /* 0x001fe200000000ff */
[----:B------:R-:W4:Y:S04]  /*180250*/  LDL.LU R28, [R1+0x36c] ;  /* 0x00036c00011c7983 */ /* 0x000f280000300800 */
[----:B------:R-:W4:Y:S04]  /*180260*/  LDL.LU.64 R10, [R1+0x41d8] ;  /* 0x0041d800010a7983 */ /* 0x000f280000300a00 */
        /* <DEDUP_REMOVED lines=10> */
[----:B---3--:R0:W-:Y:S04]  /*180310*/  @P0 STG.E.U8 desc[UR6][R4.64], R0 ;  /* 0x0000000004000986 */ /* 0x0081e8000c101106 */
[----:B0-----:R-:W3:Y:S01]  /*180320*/  LDL.LU.64 R4, [R1+0x60a0] ;  /* 0x0060a00001047983 */ /* 0x001ee20000300a00 */
[----:B------:R-:W-:-:S02]  /*180330*/  LOP3.LUT P0, RZ, R6, 0x20000, RZ, 0xc0, !PT ;  /* 0x0002000006ff7812 */ /* 0x000fc4000780c0ff */
[----:B----4-:R-:W-:Y:S01]  /*180340*/  PRMT R0, R13, 0x7770, RZ ;  /* 0x000077700d007816 */ /* 0x010fe200000000ff */
[----:B------:R-:W4:Y:S10]  /*180350*/  LDL.LU R29, [R1+0x2c] ;  /* 0x00002c00011d7983 */ /* 0x000f340000300800 */
[----:B---3--:R0:W-:Y:S04]  /*180360*/  @P0 STG.E.U8 desc[UR6][R4.64], R0 ;  /* 0x0000000004000986 */ /* 0x0081e8000c101106 */
        /* <DEDUP_REMOVED lines=29> */
[----:B0-----:R-:W-:Y:S02]  /*180540*/  PRMT R0, R28, 0x7772, RZ ;  /* 0x000077721c007816 */ /* 0x001fe400000000ff */
[----:B------:R-:W2:Y:S04]  /*180550*/  LDL.LU.64 R24, [R1+0x4200] ;  /* 0x0042000001187983 */ /* 0x000ea80000300a00 */
        /* <DEDUP_REMOVED lines=9> */
[----:B------:R-:W4:Y:S04]  /*1805f0*/  LDL.LU R7, [R1+0x340] ;  /* 0x0003400001077983 */ /* 0x000f280000300800 */
[----:B--2---:R0:W-:Y:S04]  /*180600*/  @P3 STG.E.U8 desc[UR6][R24.64], R0 ;  /* 0x0000000018003986 */ /* 0x0041e8000c101106 */
[----:B0-----:R-:W2:Y:S01]  /*180610*/  LDL.LU.64 R24, [R1+0x4228] ;  /* 0x0042280001187983 */ /* 0x001ea20000300a00 */
[----:B---3--:R-:W-:-:S05]  /*180620*/  PRMT R0, R22, 0x7770, RZ ;  /* 0x0000777016007816 */ /* 0x008fca00000000ff */
[----:B------:R0:W-:Y:S04]  /*180630*/  @P4 STG.E.U8 desc[UR6][R26.64], R0 ;  /* 0x000000001a004986 */ /* 0x0001e8000c101106 */
[----:B0-----:R-:W3:Y:S04]  /*180640*/  LDL.LU.64 R26, [R1+0x4230] ;  /* 0x00423000011a7983 */ /* 0x001ee80000300a00 */
        /* <DEDUP_REMOVED lines=63> */
[----:B0-----:R-:W4:Y:S01]  /*180a40*/  LDL.LU R14, [R1+0x608c] ;  /* 0x00608c00010e7983 */ /* 0x001f220000300800 */
[----:B------:R-:W-:Y:S02]  /*180a50*/  LOP3.LUT P0, RZ, R6, 0x100, RZ, 0xc0, !PT ;  /* 0x0000010006ff7812 */ /* 0x000fe4000780c0ff */
[C---:B------:R-:W-:Y:S02]  /*180a60*/  LOP3.LUT P1, RZ, R29.reuse, 0x4, RZ, 0xc0, !PT ;  /* 0x000000041dff7812 */ /* 0x040fe4000782c0ff */
[C---:B------:R-:W-:Y:S02]  /*180a70*/  LOP3.LUT P2, RZ, R29.reuse, 0x8, RZ, 0xc0, !PT ;  /* 0x000000081dff7812 */ /* 0x040fe4000784c0ff */
[----:B------:R-:W-:-:S02]  /*180a80*/  LOP3.LUT P3, RZ, R29, 0x10, RZ, 0xc0, !PT ;  /* 0x000000101dff7812 */ /* 0x000fc4000786c0ff */
[C---:B------:R-:W-:Y:S02]  /*180a90*/  LOP3.LUT P4, RZ, R29.reuse, 0x20, RZ, 0xc0, !PT ;  /* 0x000000201dff7812 */ /* 0x040fe4000788c0ff */
[C---:B------:R-:W-:Y:S02]  /*180aa0*/  LOP3.LUT P5, RZ, R29.reuse, 0x40, RZ, 0xc0, !PT ;  /* 0x000000401dff7812 */ /* 0x040fe400078ac0ff */
[----:B------:R-:W-:Y:S02]  /*180ab0*/  LOP3.LUT P6, RZ, R29, 0x80, RZ, 0xc0, !PT ;  /* 0x000000801dff7812 */ /* 0x000fe400078cc0ff */
[----:B----4-:R-:W-:-:S05]  /*180ac0*/  PRMT R0, R14, 0x7770, RZ ;  /* 0x000077700e007816 */ /* 0x010fca00000000ff */
[----:B------:R0:W-:Y:S01]  /*180ad0*/  @P0 STG.E.U8 desc[UR6][R8.64], R0 ;  /* 0x0000000008000986 */ /* 0x0001e2000c101106 */
[----:B------:R-:W-:Y:S02]  /*180ae0*/  LOP3.LUT P0, RZ, R6, 0x80, RZ, 0xc0, !PT ;  /* 0x0000008006ff7812 */ /* 0x000fe4000780c0ff */
        /* <DEDUP_REMOVED lines=96> */
[----:B------:R-:W-:Y:S01]  /*1810f0*/  PRMT R0, R8, 0x7772, RZ ;  /* 0x0000777208007816 */ /* 0x000fe200000000ff */
[----:B------:R-:W2:Y:S10]  /*181100*/  LDL.LU R28, [R1+0x30] ;  /* 0x00003000011c7983 */ /* 0x000eb40000300800 */
[----:B----4-:R0:W-:Y:S01]  /*181110*/  @P0 STG.E.U8 desc[UR6][R4.64], R0 ;  /* 0x0000000004000986 */ /* 0x0101e2000c101106 */
[----:B------:R-:W-:-:S03]  /*181120*/  LOP3.LUT P0, RZ, R6, 0x1, RZ, 0xc0, !PT ;  /* 0x0000000106ff7812 */ /* 0x000fc6000780c0ff */
[----:B0-----:R-:W4:Y:S04]  /*181130*/  LDL.LU.64 R4, [R1+0x6078] ;  /* 0x0060780001047983 */ /* 0x001f280000300a00 */
[----:B------:R-:W3:Y:S01]  /*181140*/  LDL.LU.64 R6, [R1+0x42e0] ;  /* 0x0042e00001067983 */ /* 0x000ee20000300a00 */
[----:B------:R-:W-:Y:S02]  /*181150*/  PRMT R0, R8, 0x7773, RZ ;  /* 0x0000777308007816 */ /* 0x000fe400000000ff */
[C---:B------:R-:W-:Y:S02]  /*181160*/  LOP3.LUT P1, RZ, R29.reuse, 0x200000, RZ, 0xc0, !PT ;  /* 0x002000001dff7812 */ /* 0x040fe4000782c0ff */
        /* <DEDUP_REMOVED lines=63> */
[----:B------:R-:W-:Y:S02]  /*181560*/  LOP3.LUT P0, RZ, R28, 0x2, RZ, 0xc0, !PT ;  /* 0x000000021cff7812 */ /* 0x000fe4000780c0ff */
        /* <DEDUP_REMOVED lines=11> */
[C---:B0-----:R-:W-:Y:S01]  /*181620*/  PRMT R0, R25.reuse, 0x7770, RZ ;  /* 0x0000777019007816 */ /* 0x041fe200000000ff */
[----:B------:R-:W4:Y:S04]  /*181630*/  LDL.LU R29, [R1+0x318] ;  /* 0x00031800011d7983 */ /* 0x000f280000300800 */
[----:B------:R-:W4:Y:S04]  /*181640*/  LDL.LU.64 R2, [R1+0x4380] ;  /* 0x0043800001027983 */ /* 0x000f280000300a00 */
[----:B------:R-:W4:Y:S04]  /*181650*/  LDL.LU.64 R14, [R1+0x4388] ;  /* 0x00438800010e7983 */ /* 0x000f280000300a00 */
[----:B------:R-:W4:Y:S04]  /*181660*/  LDL.LU.64 R16, [R1+0x4390] ;  /* 0x0043900001107983 */ /* 0x000f280000300a00 */
[----:B------:R0:W-:Y:S04]  /*181670*/  @P6 STG.E.U8 desc[UR6][R10.64], R0 ;  /* 0x000000000a006986 */ /* 0x0001e8000c101106 */
[----:B------:R-:W4:Y:S01]  /*181680*/  LDL.LU.64 R12, [R1+0x4398] ;  /* 0x00439800010c7983 */ /* 0x000f220000300a00 */
[----:B0-----:R-:W-:-:S03]  /*181690*/  PRMT R0, R25, 0x7771, RZ ;  /* 0x0000777119007816 */ /* 0x001fc600000000ff */
[----:B------:R-:W4:Y:S04]  /*1816a0*/  LDL.LU.64 R10, [R1+0x43a0] ;  /* 0x0043a000010a7983 */ /* 0x000f280000300a00 */
[----:B------:R-:W4:Y:S04]  /*1816b0*/  LDL.LU R22, [R1+0x34c] ;  /* 0x00034c0001167983 */ /* 0x000f280000300800 */
[----:B------:R0:W-:Y:S01]  /*1816c0*/  @P0 STG.E.U8 desc[UR6][R18.64], R0 ;  /* 0x0000000012000986 */ /* 0x0001e2000c101106 */
[----:B------:R-:W-:Y:S02]  /*1816d0*/  LOP3.LUT P0, RZ, R9, 0x10000000, RZ, 0xc0, !PT ;  /* 0x1000000009ff7812 */ /* 0x000fe4000780c0ff */
[----:B0-----:R-:W-:Y:S01]  /*1816e0*/  PRMT R0, R25, 0x7772, RZ ;  /* 0x0000777219007816 */ /* 0x001fe200000000ff */
[----:B------:R-:W4:Y:S10]  /*1816f0*/  LDL.LU.64 R18, [R1+0x43a8] ;  /* 0x0043a80001127983 */ /* 0x000f340000300a00 */
[----:B---3--:R0:W-:Y:S01]  /*181700*/  @P0 STG.E.U8 desc[UR6][R20.64], R0 ;  /* 0x0000000014000986 */ /* 0x0081e2000c101106 */
[----:B------:R-:W-:-:S02]  /*181710*/  LOP3.LUT P0, RZ, R9, 0x8000000, RZ, 0xc0, !PT ;  /* 0x0800000009ff7812 */ /* 0x000fc4000780c0ff */
[----:B0-----:R-:W-:Y:S01]  /*181720*/  PRMT R0, R25, 0x7773, RZ ;  /* 0x0000777319007816 */ /* 0x001fe200000000ff */
[----:B------:R-:W3:Y:S04]  /*181730*/  LDL.LU.64 R20, [R1+0x43b0] ;  /* 0x0043b00001147983 */ /* 0x000ee80000300a00 */
[----:B------:R-:W3:Y:S06]  /*181740*/  LDL.LU.64 R24, [R1+0x43b8] ;  /* 0x0043b80001187983 */ /* 0x000eec0000300a00 */
        /* <DEDUP_REMOVED lines=57> */
[----:B0-----:R-:W4:Y:S04]  /*181ae0*/  LDL.LU.64 R6, [R1+0x4400] ;  /* 0x0044000001067983 */ /* 0x001f280000300a00 */
[----:B------:R-:W4:Y:S04]  /*181af0*/  LDL.LU.64 R4, [R1+0x4410] ;  /* 0x0044100001047983 */ /* 0x000f280000300a00 */
[----:B------:R-:W3:Y:S01]  /*181b00*/  LDL.LU.64 R2, [R1+0x4418] ;  /* 0x0044180001027983 */ /* 0x000ee20000300a00 */
        /* <DEDUP_REMOVED lines=12> */
[C---:B------:R-:W-:Y:S01]  /*181bd0*/  LOP3.LUT P0, RZ, R28.reuse, 0x400000, RZ, 0xc0, !PT ;  /* 0x004000001cff7812 */ /* 0x040fe2000780c0ff */
[----:B---3--:R0:W-:Y:S04]  /*181be0*/  STL [R1+0x6068], R3 ;  /* 0x0060680301007387 */ /* 0x0081e80000100800 */
[----:B0-----:R-:W3:Y:S01]  /*181bf0*/  LDL.LU R3, [R1+0x32c] ;  /* 0x00032c0001037983 */ /* 0x001ee20000300800 */
[----:B------:R-:W-:Y:S02]  /*181c00*/  LOP3.LUT R9, R9, 0xfffdffff, RZ, 0xc0, !PT ;  /* 0xfffdffff09097812 */ /* 0x000fe400078ec0ff */
[----:B------:R-:W-:-:S02]  /*181c10*/  LOP3.LUT P5, RZ, R28, 0x10000, RZ, 0xc0, !PT ;  /* 0x000100001cff7812 */ /* 0x000fc400078ac0ff */
[----:B------:R-:W-:Y:S02]  /*181c20*/  LOP3.LUT P6, RZ, R28, 0x20000, RZ, 0xc0, !PT ;  /* 0x000200001cff7812 */ /* 0x000fe400078cc0ff */
[----:B------:R-:W-:Y:S02]  /*181c30*/  PRMT R0, R22, 0x7772, RZ ;  /* 0x0000777216007816 */ /* 0x000fe400000000ff */
[----:B------:R-:W-:Y:S02]  /*181c40*/  @P0 LOP3.LUT R9, R9, 0x20000, RZ, 0xfc, !PT ;  /* 0x0002000009090812 */ /* 0x000fe400078efcff */
[----:B------:R-:W-:Y:S01]  /*181c50*/  LOP3.LUT P0, RZ, R28, 0x200000, RZ, 0xc0, !PT ;  /* 0x002000001cff7812 */ /* 0x000fe2000780c0ff */
[----:B------:R-:W4:Y:S01]  /*181c60*/  LDL.LU.64 R14, [R1+0x4420] ;  /* 0x00442000010e7983 */ /* 0x000f220000300a00 */
[----:B------:R-:W-:-:S11]  /*181c70*/  LOP3.LUT R9, R9, 0xfffbffff, RZ, 0xc0, !PT ;  /* 0xfffbffff09097812 */ /* 0x000fd600078ec0ff */
[----:B------:R-:W-:Y:S02]  /*181c80*/  @P0 LOP3.LUT R9, R9, 0x40000, RZ, 0xfc, !PT ;  /* 0x0004000009090812 */ /* 0x000fe400078efcff */
[----:B------:R-:W-:Y:S02]  /*181c90*/  LOP3.LUT P0, RZ, R28, 0x100000, RZ, 0xc0, !PT ;  /* 0x001000001cff7812 */ /* 0x000fe4000780c0ff */
[----:B------:R-:W-:-:S11]  /*181ca0*/  LOP3.LUT R9, R9, 0xfff7ffff, RZ, 0xc0, !PT ;  /* 0xfff7ffff09097812 */ /* 0x000fd600078ec0ff */
[----:B------:R-:W-:Y:S02]  /*181cb0*/  @P0 LOP3.LUT R9, R9, 0x80000, RZ, 0xfc, !PT ;  /* 0x0008000009090812 */ /* 0x000fe400078efcff */
        /* <DEDUP_REMOVED lines=9> */
[----:B------:R-:W4:Y:S01]  /*181d50*/  LDL.LU.64 R12, [R1+0x4430] ;  /* 0x00443000010c7983 */ /* 0x000f220000300a00 */
[----:B------:R-:W-:-:S02]  /*181d60*/  LOP3.LUT P1, RZ, R28, 0x8000000, RZ, 0xc0, !PT ;  /* 0x080000001cff7812 */ /* 0x000fc4000782c0ff */
[C---:B------:R-:W-:Y:S02]  /*181d70*/  LOP3.LUT P2, RZ, R28.reuse, 0x10000000, RZ, 0xc0, !PT ;  /* 0x100000001cff7812 */ /* 0x040fe4000784c0ff */
[C---:B------:R-:W-:Y:S02]  /*181d80*/  LOP3.LUT P3, RZ, R28.reuse, 0x20000000, RZ, 0xc0, !PT ;  /* 0x200000001cff7812 */ /* 0x040fe4000786c0ff */
[C---:B------:R-:W-:Y:S02]  /*181d90*/  LOP3.LUT P4, RZ, R28.reuse, 0x40000000, RZ, 0xc0, !PT ;  /* 0x400000001cff7812 */ /* 0x040fe4000788c0ff */
[----:B------:R-:W-:Y:S01]  /*181da0*/  LOP3.LUT P5, RZ, R28, 0x80000000, RZ, 0xc0, !PT ;  /* 0x800000001cff7812 */ /* 0x000fe200078ac0ff */
[----:B------:R-:W4:Y:S04]  /*181db0*/  LDL.LU.64 R10, [R1+0x4438] ;  /* 0x00443800010a7983 */ /* 0x000f280000300a00 */
[----:B------:R-:W4:Y:S04]  /*181dc0*/  LDL.LU R28, [R1+0x2f0] ;  /* 0x0002f000011c7983 */ /* 0x000f280000300800 */
[----:B0-----:R-:W4:Y:S01]  /*181dd0*/  LDL.LU.64 R18, [R1+0x4440] ;  /* 0x0044400001127983 */ /* 0x001f220000300a00 */
[----:B---3--:R-:W-:-:S05]  /*181de0*/  PRMT R0, R3, 0x7770, RZ ;  /* 0x0000777003007816 */ /* 0x008fca00000000ff */
[----:B------:R0:W-:Y:S01]  /*181df0*/  @P0 STG.E.U8 desc[UR6][R20.64], R0 ;  /* 0x0000000014000986 */ /* 0x0001e2000c101106 */
[----:B------:R-:W-:Y:S02]  /*181e00*/  LOP3.LUT P0, RZ, R9, 0x100000, RZ, 0xc0, !PT ;  /* 0x0010000009ff7812 */ /* 0x000fe4000780c0ff */
        /* <DEDUP_REMOVED lines=10> */
[----:B------:R-:W3:Y:S06]  /*181eb0*/  LDL.LU R3, [R1+0x6068] ;  /* 0x0060680001037983 */ /* 0x000eec0000300800 */
[----:B----4-:R0:W-:Y:S04]  /*181ec0*/  @P0 STG.E.U8 desc[UR6][R6.64], R0 ;  /* 0x0000000006000986 */ /* 0x0101e8000c101106 */
[----:B0-----:R-:W4:Y:S01]  /*181ed0*/  LDL.LU.64 R6, [R1+0x6060] ;  /* 0x0060600001067983 */ /* 0x001f220000300a00 */
[----:B------:R-:W-:-:S02]  /*181ee0*/  LOP3.LUT P0, RZ, R9, 0x20000, RZ, 0xc0, !PT ;  /* 0x0002000009ff7812 */ /* 0x000fc4000780c0ff */
        /* <DEDUP_REMOVED lines=18> */
[----:B------:R-:W3:Y:S04]  /*182010*/  LDL.LU.64 R12, [R1+0x4460] ;  /* 0x00446000010c7983 */ /* 0x000ee80000300a00 */
        /* <DEDUP_REMOVED lines=17> */
[----:B------:R-:W4:Y:S04]  /*182130*/  LDL.LU.64 R24, [R1+0x4488] ;  /* 0x0044880001187983 */ /* 0x000f280000300a00 */
[----:B------:R-:W4:Y:S04]  /*182140*/  LDL.LU R8, [R1+0x2d0] ;  /* 0x0002d00001087983 */ /* 0x000f280000300800 */
[----:B---3--:R2:W-:Y:S02]  /*182150*/  @P3 STG.E.U8 desc[UR6][R12.64], R0 ;  /* 0x000000000c003986 */ /* 0x0085e4000c101106 */
[----:B--2---:R-:W-:-:S05]  /*182160*/  PRMT R0, R22, 0x7770, RZ ;  /* 0x0000777016007816 */ /* 0x004fca00000000ff */
        /* <DEDUP_REMOVED lines=43> */
[----:B------:R-:W3:Y:S04]  /*182420*/  LDL.LU R22, [R1+0x2f4] ;  /* 0x0002f40001167983 */ /* 0x000ee80000300800 */
[----:B------:R0:W-:Y:S01]  /*182430*/  @P0 STG.E.U8 desc[UR6][R20.64], R0 ;  /* 0x0000000014000986 */ /* 0x0001e2000c101106 */
[----:B------:R-:W-:-:S03]  /*182440*/  LOP3.LUT P0, RZ, R9, 0x1000, RZ, 0xc0, !PT ;  /* 0x0000100009ff7812 */ /* 0x000fc6000780c0ff */
[----:B------:R-:W3:Y:S04]  /*182450*/  LDL.LU.64 R16, [R1+0x44d8] ;  /* 0x0044d80001107983 */ /* 0x000ee80000300a00 */
[----:B------:R-:W3:Y:S04]  /*182460*/  LDL.LU.64 R12, [R1+0x44f0] ;  /* 0x0044f000010c7983 */ /* 0x000ee80000300a00 */
[----:B------:R-:W3:Y:S04]  /*182470*/  LDL.LU.64 R10, [R1+0x4510] ;  /* 0x00451000010a7983 */ /* 0x000ee80000300a00 */
[----:B------:R-:W3:Y:S01]  /*182480*/  LDL.LU.64 R18, [R1+0x4520] ;  /* 0x0045200001127983 */ /* 0x000ee20000300a00 */
[----:B0-----:R-:W-:-:S03]  /*182490*/  PRMT R0, R8, 0x7770, RZ ;  /* 0x0000777008007816 */ /* 0x001fc600000000ff */
        /* <DEDUP_REMOVED lines=24> */
[----:B----4-:R0:W-:Y:S04]  /*182620*/  @P0 STG.E.U8 desc[UR6][R14.64], R0 ;  /* 0x000000000e000986 */ /* 0x0101e8000c101106 */
[----:B0-----:R-:W3:Y:S01]  /*182630*/  LDL.LU R15, [R1+0x6048] ;  /* 0x00604800010f7983 */ /* 0x001ee20000300800 */
[----:B------:R-:W-:Y:S02]  /*182640*/  LOP3.LUT P0, RZ, R9, 0x80, RZ, 0xc0, !PT ;  /* 0x0000008009ff7812 */ /* 0x000fe4000780c0ff */
        /* <DEDUP_REMOVED lines=23> */
[----:B------:R-:W-:Y:S02]  /*1827c0*/  LOP3.LUT R9, R9, 0xfffffffe, RZ, 0xc0, !PT ;  /* 0xfffffffe09097812 */ /* 0x000fe400078ec0ff */
[C---:B------:R-:W-:Y:S02]  /*1827d0*/  LOP3.LUT P3, RZ, R29.reuse, 0x100000, RZ, 0xc0, !PT ;  /* 0x001000001dff7812 */ /* 0x040fe4000786c0ff */
[----:B------:R-:W-:-:S02]  /*1827e0*/  LOP3.LUT P4, RZ, R29, 0x200000, RZ, 0xc0, !PT ;  /* 0x002000001dff7812 */ /* 0x000fc4000788c0ff */
[----:B------:R-:W-:Y:S01]  /*1827f0*/  PRMT R0, R21, 0x7772, RZ ;  /* 0x0000777215007816 */ /* 0x000fe200000000ff */
[----:B------:R-:W2:Y:S04]  /*182800*/  LDL.LU.64 R10, [R1+0x45b8] ;  /* 0x0045b800010a7983 */ /* 0x000ea80000300a00 */
[----:B------:R-:W2:Y:S04]  /*182810*/  LDL.LU.64 R18, [R1+0x45d0] ;  /* 0x0045d00001127983 */ /* 0x000ea80000300a00 */
[----:B------:R-:W2:Y:S04]  /*182820*/  LDL.LU.64 R24, [R1+0x45f0] ;  /* 0x0045f00001187983 */ /* 0x000ea80000300a00 */
[----:B------:R-:W2:Y:S01]  /*182830*/  LDL.LU R22, [R1+0x2d4] ;  /* 0x0002d40001167983 */ /* 0x000ea20000300800 */
[----:B------:R-:W-:-:S02]  /*182840*/  LOP3.LUT P5, RZ, R29, 0x400000, RZ, 0xc0, !PT ;  /* 0x004000001dff7812 */ /* 0x000fc400078ac0ff */
[----:B------:R-:W-:Y:S02]  /*182850*/  LOP3.LUT P6, RZ, R29, 0x800000, RZ, 0xc0, !PT ;  /* 0x008000001dff7812 */ /* 0x000fe400078cc0ff */
[----:B---3--:R-:W-:-:S04]  /*182860*/  LOP3.LUT R15, R15, 0xdfffffff, RZ, 0xc0, !PT ;  /* 0xdfffffff0f0f7812 */ /* 0x008fc800078ec0ff */
        /* <DEDUP_REMOVED lines=20> */
[----:B----4-:R0:W-:Y:S04]  /*1829b0*/  @P3 STG.E.U8 desc[UR6][R12.64], R0 ;  /* 0x000000000c003986 */ /* 0x0101e8000c101106 */
[----:B------:R-:W-:Y:S06]  /*1829c0*/  STL [R1+0x6038], R15 ;  /* 0x0060380f01007387 */ /* 0x000fec0000100800 */
[----:B------:R-:W-:-:S02]  /*1829d0*/  @P0 LOP3.LUT R9, R9, 0x10, RZ, 0xfc, !PT ;  /* 0x0000001009090812 */ /* 0x000fc400078efcff */
[----:B------:R-:W-:Y:S02]  /*1829e0*/  LOP3.LUT P0, RZ, R29, 0x1000000, RZ, 0xc0, !PT ;  /* 0x010000001dff7812 */ /* 0x000fe4000780c0ff */
[----:B------:R-:W3:Y:S04]  /*1829f0*/  LDL.LU.64 R28, [R1+0x4600] ;  /* 0x00460000011c7983 */ /* 0x000ee80000300a00 */
[----:B------:R-:W4:Y:S01]  /*182a00*/  LDL.LU R17, [R1+0x308] ;  /* 0x0003080001117983 */ /* 0x000f220000300800 */
[----:B0-----:R-:W-:-:S05]  /*182a10*/  PRMT R0, R21, 0x7773, RZ ;  /* 0x0000777315007816 */ /* 0x001fca00000000ff */
[----:B--2---:R0:W-:Y:S04]  /*182a20*/  @P4 STG.E.U8 desc[UR6][R26.64], R0 ;  /* 0x000000001a004986 */ /* 0x0041e8000c101106 */
[----:B0-----:R-:W2:Y:S04]  /*182a30*/  LDL.LU.64 R26, [R1+0x4610] ;  /* 0x00461000011a7983 */ /* 0x001ea80000300a00 */
[----:B------:R-:W3:Y:S01]  /*182a40*/  LDL.LU.64 R14, [R1+0x4650] ;  /* 0x00465000010e7983 */ /* 0x000ee20000300a00 */
[----:B------:R-:W-:-:S05]  /*182a50*/  PRMT R0, R22, 0x7770, RZ ;  /* 0x0000777016007816 */ /* 0x000fca00000000ff */
[----:B------:R0:W-:Y:S02]  /*182a60*/  @P5 STG.E.U8 desc[UR6][R10.64], R0 ;  /* 0x000000000a005986 */ /* 0x0001e4000c101106 */
[----:B0-----:R-:W-:-:S05]  /*182a70*/  PRMT R0, R22, 0x7771, RZ ;  /* 0x0000777116007816 */ /* 0x001fca00000000ff */
[----:B------:R0:W-:Y:S02]  /*182a80*/  @P6 STG.E.U8 desc[UR6][R18.64], R0 ;  /* 0x0000000012006986 */ /* 0x0001e4000c101106 */
[----:B0-----:R-:W-:-:S05]  /*182a90*/  PRMT R0, R22, 0x7772, RZ ;  /* 0x0000777216007816 */ /* 0x001fca00000000ff */
[----:B------:R-:W-:Y:S04]  /*182aa0*/  @P0 STG.E.U8 desc[UR6][R24.64], R0 ;  /* 0x0000000018000986 */ /* 0x000fe8000c101106 */
[----:B---3--:R0:W-:Y:S04]  /*182ab0*/  STL.64 [R1+0x6040], R14 ;  /* 0x0060400e01007387 */ /* 0x0081e80000100a00 */
[----:B0-----:R-:W3:Y:S01]  /*182ac0*/  LDL.LU.64 R14, [R1+0x4640] ;  /* 0x00464000010e7983 */ /* 0x001ee20000300a00 */
[C---:B------:R-:W-:Y:S02]  /*182ad0*/  LOP3.LUT P0, RZ, R9.reuse, 0x10, RZ, 0xc0, !PT ;  /* 0x0000001009ff7812 */ /* 0x040fe4000780c0ff */
[----:B------:R-:W-:Y:S01]  /*182ae0*/  PRMT R0, R22, 0x7773, RZ ;  /* 0x0000777316007816 */ /* 0x000fe200000000ff */
[----:B------:R-:W3:Y:S04]  /*182af0*/  LDL.LU R16, [R1+0x2f8] ;  /* 0x0002f80001107983 */ /* 0x000ee80000300800 */
[----:B------:R-:W3:Y:S04]  /*182b00*/  LDL.LU.64 R6, [R1+0x4678] ;  /* 0x0046780001067983 */ /* 0x000ee80000300a00 */
[----:B------:R-:W3:Y:S04]  /*182b10*/  LDL.LU.64 R4, [R1+0x4688] ;  /* 0x0046880001047983 */ /* 0x000ee80000300a00 */
[----:B------:R-:W3:Y:S04]  /*182b20*/  LDL.LU.64 R2, [R1+0x46b0] ;  /* 0x0046b00001027983 */ /* 0x000ee80000300a00 */
[----:B------:R-:W3:Y:S04]  /*182b30*/  LDL.LU R21, [R1+0x2e8] ;  /* 0x0002e80001157983 */ /* 0x000ee80000300800 */
[----:B------:R-:W3:Y:S04]  /*182b40*/  LDL.LU.64 R12, [R1+0x46c0] ;  /* 0x0046c000010c7983 */ /* 0x000ee80000300a00 */
[----:B------:R-:W3:Y:S04]  /*182b50*/  LDL.LU.64 R10, [R1+0x46d8] ;  /* 0x0046d800010a7983 */ /* 0x000ee80000300a00 */
[----:B------:R-:W3:Y:S04]  /*182b60*/  LDL.LU.64 R18, [R1+0x46f0] ;  /* 0x0046f00001127983 */ /* 0x000ee80000300a00 */
[----:B------:R-:W3:Y:S04]  /*182b70*/  LDL.LU.64 R24, [R1+0x4708] ;  /* 0x0047080001187983 */ /* 0x000ee80000300a00 */
[----:B------:R4:W-:Y:S01]  /*182b80*/  @P0 STG.E.U8 desc[UR6][R28.64], R0 ;  /* 0x000000001c000986 */ /* 0x0009e2000c101106 */
[----:B------:R-:W-:-:S02]  /*182b90*/  LOP3.LUT P0, RZ, R9, 0x8, RZ, 0xc0, !PT ;  /* 0x0000000809ff7812 */ /* 0x000fc4000780c0ff */
[----:B----4-:R-:W-:Y:S01]  /*182ba0*/  PRMT R0, R17, 0x7770, RZ ;  /* 0x0000777011007816 */ /* 0x010fe200000000ff */
        /* <DEDUP_REMOVED lines=157> */
[----:B------:R-:W-:Y:S02]  /*183580*/  LOP3.LUT R15, R15, 0xffffdfff, RZ, 0xc0, !PT ;  /* 0xffffdfff0f0f7812 */ /* 0x000fe400078ec0ff */
[C---:B------:R-:W-:Y:S02]  /*183590*/  LOP3.LUT P3, RZ, R20.reuse, 0x4000000, RZ, 0xc0, !PT ;  /* 0x0400000014ff7812 */ /* 0x040fe4000786c0ff */
[----:B------:R-:W-:Y:S01]  /*1835a0*/  LOP3.LUT P4, RZ, R20, 0x8000000, RZ, 0xc0, !PT ;  /* 0x0800000014ff7812 */ /* 0x000fe2000788c0ff */
[----:B------:R-:W4:Y:S04]  /*1835b0*/  LDL.LU.64 R18, [R1+0x48f0] ;  /* 0x0048f00001127983 */ /* 0x000f280000300a00 */
[----:B------:R-:W4:Y:S04]  /*1835c0*/  LDL.LU.64 R24, [R1+0x4900] ;  /* 0x0049000001187983 */ /* 0x000f280000300a00 */
        /* <DEDUP_REMOVED lines=23> */
[----:B------:R-:W-:-:S07]  /*183740*/  LOP3.LUT P6, RZ, R20, 0x20000000, RZ, 0xc0, !PT ;  /* 0x2000000014ff7812 */ /* 0x000fce00078cc0ff */
[----:B------:R-:W-:Y:S02]  /*183750*/  @P0 LOP3.LUT R15, R15, 0x100000, RZ, 0xfc, !PT ;  /* 0x001000000f0f0812 */ /* 0x000fe400078efcff */
[----:B------:R-:W-:Y:S02]  /*183760*/  LOP3.LUT P0, RZ, R20, 0x40000000, RZ, 0xc0, !PT ;  /* 0x4000000014ff7812 */ /* 0x000fe4000780c0ff */
[----:B---3--:R-:W-:-:S05]  /*183770*/  PRMT R0, R22, 0x7770, RZ ;  /* 0x0000777016007816 */ /* 0x008fca00000000ff */
[----:B------:R0:W-:Y:S02]  /*183780*/  @P3 STG.E.U8 desc[UR6][R28.64], R0 ;  /* 0x000000001c003986 */ /* 0x0001e4000c101106 */
[C---:B0-----:R-:W-:Y:S02]  /*183790*/  PRMT R0, R22.reuse, 0x7771, RZ ;  /* 0x0000777116007816 */ /* 0x041fe400000000ff */
[----:B------:R-:W3:Y:S04]  /*1837a0*/  LDL.LU.64 R28, [R1+0x4910] ;  /* 0x00491000011c7983 */ /* 0x000ee80000300a00 */
[----:B--2---:R0:W-:Y:S04]  /*1837b0*/  @P4 STG.E.U8 desc[UR6][R26.64], R0 ;  /* 0x000000001a004986 */ /* 0x0041e8000c101106 */
[----:B0-----:R-:W2:Y:S04]  /*1837c0*/  LDL.LU.64 R26, [R1+0x4928] ;  /* 0x00492800011a7983 */ /* 0x001ea80000300a00 */
[----:B------:R-:W2:Y:S04]  /*1837d0*/  LDL.LU R20, [R1+0x2a0] ;  /* 0x0002a00001147983 */ /* 0x000ea80000300800 */
        /* <DEDUP_REMOVED lines=66> */
[----:B--2---:R0:W-:Y:S04]  /*183c00*/  @P6 STG.E.U8 desc[UR6][R26.64], R0 ;  /* 0x000000001a006986 */ /* 0x0041e8000c101106 */
[----:B0-----:R-:W2:Y:S04]  /*183c10*/  LDL.LU.64 R26, [R1+0x49a8] ;  /* 0x0049a800011a7983 */ /* 0x001ea80000300a00 */
[----:B------:R-:W3:Y:S04]  /*183c20*/  LDL.LU.64 R28, [R1+0x49b0] ;  /* 0x0049b000011c7983 */ /* 0x000ee80000300a00 */
[----:B------:R-:W3:Y:S04]  /*183c30*/  LDL.LU.64 R10, [R1+0x49b8] ;  /* 0x0049b800010a7983 */ /* 0x000ee80000300a00 */
[----:B------:R-:W2:Y:S01]  /*183c40*/  LDL.LU R22, [R1+0x2b4] ;  /* 0x0002b40001167983 */ /* 0x000ea20000300800 */
[----:B------:R-:W-:-:S02]  /*183c50*/  LOP3.LUT P3, RZ, R21, 0x2000, RZ, 0xc0, !PT ;  /* 0x0000200015ff7812 */ /* 0x000fc4000786c0ff */
[C---:B------:R-:W-:Y:S02]  /*183c60*/  LOP3.LUT P4, RZ, R21.reuse, 0x4000, RZ, 0xc0, !PT ;  /* 0x0000400015ff7812 */ /* 0x040fe4000788c0ff */
[----:B------:R-:W-:Y:S02]  /*183c70*/  PRMT R0, R16, 0x7773, RZ ;  /* 0x0000777310007816 */ /* 0x000fe400000000ff */
[----:B------:R-:W-:Y:S01]  /*183c80*/  LOP3.LUT P5, RZ, R21, 0x8000, RZ, 0xc0, !PT ;  /* 0x0000800015ff7812 */ /* 0x000fe200078ac0ff */
[----:B------:R-:W3:Y:S04]  /*183c90*/  LDL.LU.64 R18, [R1+0x49c0] ;  /* 0x0049c00001127983 */ /* 0x000ee80000300a00 */
[----:B------:R-:W3:Y:S04]  /*183ca0*/  LDL.LU.64 R24, [R1+0x49c8] ;  /* 0x0049c80001187983 */ /* 0x000ee80000300a00 */
[----:B------:R-:W3:Y:S04]  /*183cb0*/  LDL.LU R20, [R1+0x2a4] ;  /* 0x0002a40001147983 */ /* 0x000ee80000300800 */
[----:B----4-:R2:W-:Y:S02]  /*183cc0*/  @P3 STG.E.U8 desc[UR6][R12.64], R0 ;  /* 0x000000000c003986 */ /* 0x0105e4000c101106 */
[----:B--2---:R-:W-:-:S05]  /*183cd0*/  PRMT R0, R22, 0x7770, RZ ;  /* 0x0000777016007816 */ /* 0x004fca00000000ff */
[----:B------:R0:W-:Y:S02]  /*183ce0*/  @P4 STG.E.U8 desc[UR6][R26.64], R0 ;  /* 0x000000001a004986 */ /* 0x0001e4000c101106 */
[----:B0-----:R-:W-:Y:S02]  /*183cf0*/  PRMT R0, R22, 0x7771, RZ ;  /* 0x0000777116007816 */ /* 0x001fe400000000ff */
[----:B------:R-:W2:Y:S04]  /*183d00*/  LDL.LU.64 R26, [R1+0x49d0] ;  /* 0x0049d000011a7983 */ /* 0x000ea80000300a00 */
[----:B---3--:R0:W-:Y:S04]  /*183d10*/  @P5 STG.E.U8 desc[UR6][R28.64], R0 ;  /* 0x000000001c005986 */ /* 0x0081e8000c101106 */
        /* <DEDUP_REMOVED lines=48> */
[----:B0-----:R-:W-:Y:S02]  /*184020*/  PRMT R0, R20, 0x7771, RZ ;  /* 0x0000777114007816 */ /* 0x001fe400000000ff */
[C---:B------:R-:W-:Y:S02]  /*184030*/  LOP3.LUT P1, RZ, R21.reuse, 0x4000000, RZ, 0xc0, !PT ;  /* 0x0400000015ff7812 */ /* 0x040fe4000782c0ff */
[C---:B------:R-:W-:Y:S02]  /*184040*/  LOP3.LUT P2, RZ, R21.reuse, 0x8000000, RZ, 0xc0, !PT ;  /* 0x0800000015ff7812 */ /* 0x040fe4000784c0ff */
[C---:B------:R-:W-:Y:S02]  /*184050*/  LOP3.LUT P3, RZ, R21.reuse, 0x10000000, RZ, 0xc0, !PT ;  /* 0x1000000015ff7812 */ /* 0x040fe4000786c0ff */
[----:B------:R-:W-:-:S03]  /*184060*/  LOP3.LUT P4, RZ, R21, 0x20000000, RZ, 0xc0, !PT ;  /* 0x2000000015ff7812 */ /* 0x000fc6000788c0ff */
[----:B--2---:R0:W-:Y:S01]  /*184070*/  @P0 STG.E.U8 desc[UR6][R26.64], R0 ;  /* 0x000000001a000986 */ /* 0x0041e2000c101106 */
[----:B------:R-:W-:Y:S02]  /*184080*/  LOP3.LUT P0, RZ, R15, 0x400, RZ, 0xc0, !PT ;  /* 0x000004000fff7812 */ /* 0x000fe4000780c0ff */
[C---:B------:R-:W-:Y:S02]  /*184090*/  LOP3.LUT P5, RZ, R21.reuse, 0x40000000, RZ, 0xc0, !PT ;  /* 0x4000000015ff7812 */ /* 0x040fe400078ac0ff */
[----:B------:R-:W-:Y:S01]  /*1840a0*/  LOP3.LUT P6, RZ, R21, 0x80000000, RZ, 0xc0, !PT ;  /* 0x8000000015ff7812 */ /* 0x000fe200078cc0ff */
[----:B------:R-:W2:Y:S04]  /*1840b0*/  LDL.LU.64 R24, [R1+0x4a50] ;  /* 0x004a500001187983 */ /* 0x000ea80000300a00 */
[----:B------:R-:W2:Y:S04]  /*1840c0*/  LDL.LU R21, [R1+0x2b8] ;  /* 0x0002b80001157983 */ /* 0x000ea80000300800 */
[----:B------:R-:W2:Y:S01]  /*1840d0*/  LDL.LU R28, [R1+0x40] ;  /* 0x00004000011c7983 */ /* 0x000ea20000300800 */
[----:B0-----:R-:W-:-:S03]  /*1840e0*/  PRMT R0, R20, 0x7772, RZ ;  /* 0x0000777214007816 */ /* 0x001fc600000000ff */
[----:B------:R-:W2:Y:S04]  /*1840f0*/  LDL.LU.64 R26, [R1+0x4a58] ;  /* 0x004a5800011a7983 */ /* 0x000ea80000300a00 */
[----:B----4-:R0:W-:Y:S04]  /*184100*/  @P0 STG.E.U8 desc[UR6][R16.64], R0 ;  /* 0x0000000010000986 */ /* 0x0101e8000c101106 */
[----:B0-----:R-:W4:Y:S01]  /*184110*/  LDL.LU.64 R16, [R1+0x6010] ;  /* 0x0060100001107983 */ /* 0x001f220000300a00 */
[----:B------:R-:W-:Y:S02]  /*184120*/  LOP3.LUT P0, RZ, R15, 0x200, RZ, 0xc0, !PT ;  /* 0x000002000fff7812 */ /* 0x000fe4000780c0ff */
[----:B------:R-:W-:-:S11]  /*184130*/  PRMT R0, R20, 0x7773, RZ ;  /* 0x0000777314007816 */ /* 0x000fd600000000ff */
[----:B----4-:R0:W-:Y:S04]  /*184140*/  @P0 STG.E.U8 desc[UR6][R16.64], R0 ;  /* 0x0000000010000986 */ /* 0x0101e8000c101106 */
[----:B0-----:R-:W4:Y:S01]  /*184150*/  LDL.LU.64 R16, [R1+0x6008] ;  /* 0x0060080001107983 */ /* 0x001f220000300a00 */
[----:B------:R-:W-:Y:S02]  /*184160*/  LOP3.LUT P0, RZ, R15, 0x100, RZ, 0xc0, !PT ;  /* 0x000001000fff7812 */ /* 0x000fe4000780c0ff */
[----:B---3--:R-:W-:-:S11]  /*184170*/  PRMT R0, R29, 0x7770, RZ ;  /* 0x000077701d007816 */ /* 0x008fd600000000ff */
[----:B----4-:R0:W-:Y:S01]  /*184180*/  @P0 STG.E.U8 desc[UR6][R16.64], R0 ;  /* 0x0000000010000986 */ /* 0x0101e2000c101106 */
[----:B------:R-:W-:Y:S02]  /*184190*/  LOP3.LUT P0, RZ, R15, 0x80, RZ, 0xc0, !PT ;  /* 0x000000800fff7812 */ /* 0x000fe4000780c0ff */
        /* <DEDUP_REMOVED lines=18> */
[----:B--2---:R-:W-:-:S05]  /*1842c0*/  PRMT R0, R21, 0x7770, RZ ;  /* 0x0000777015007816 */ /* 0x004fca00000000ff */
[----:B------:R0:W-:Y:S02]  /*1842d0*/  @P5 STG.E.U8 desc[UR6][R24.64], R0 ;  /* 0x0000000018005986 */ /* 0x0001e4000c101106 */
[----:B0-----:R-:W-:-:S05]  /*1842e0*/  PRMT R0, R21, 0x7771, RZ ;  /* 0x0000777115007816 */ /* 0x001fca00000000ff */
[----:B------:R0:W-:Y:S04]  /*1842f0*/  @P6 STG.E.U8 desc[UR6][R26.64], R0 ;  /* 0x000000001a006986 */ /* 0x0001e8000c101106 */
[----:B0-----:R-:W2:Y:S01]  /*184300*/  LDL.LU.64 R26, [R1+0x4a88] ;  /* 0x004a8800011a7983 */ /* 0x001ea20000300a00 */
[C---:B------:R-:W-:Y:S02]  /*184310*/  LOP3.LUT P0, RZ, R28.reuse, 0x1000, RZ, 0xc0, !PT ;  /* 0x000010001cff7812 */ /* 0x040fe4000780c0ff */
[C---:B------:R-:W-:Y:S02]  /*184320*/  LOP3.LUT P3, RZ, R28.reuse, 0x1, RZ, 0xc0, !PT ;  /* 0x000000011cff7812 */ /* 0x040fe4000786c0ff */
[----:B------:R-:W-:Y:S02]  /*184330*/  LOP3.LUT P4, RZ, R28, 0x2, RZ, 0xc0, !PT ;  /* 0x000000021cff7812 */ /* 0x000fe4000788c0ff */
[----:B------:R-:W-:Y:S01]  /*184340*/  PRMT R0, R21, 0x7772, RZ ;  /* 0x0000777215007816 */ /* 0x000fe200000000ff */
[----:B------:R-:W2:Y:S04]  /*184350*/  LDL.LU.64 R18, [R1+0x4a98] ;  /* 0x004a980001127983 */ /* 0x000ea80000300a00 */
[----:B------:R-:W2:Y:S04]  /*184360*/  LDL.LU.64 R12, [R1+0x4ab0] ;  /* 0x004ab000010c7983 */ /* 0x000ea80000300a00 */
        /* <DEDUP_REMOVED lines=33> */
[----:B---3--:R0:W-:Y:S04]  /*184580*/  STL.64 [R1+0x5ff8], R16 ;  /* 0x005ff81001007387 */ /* 0x0081e80000100a00 */
[----:B0-----:R-:W3:Y:S01]  /*184590*/  LDL.LU.64 R16, [R1+0x4ad8] ;  /* 0x004ad80001107983 */ /* 0x001ee20000300a00 */
[----:B------:R-:W-:-:S02]  /*1845a0*/  LOP3.LUT R15, R15, 0xffffffef, RZ, 0xc0, !PT ;  /* 0xffffffef0f0f7812 */ /* 0x000fc400078ec0ff */
[----:B------:R-:W-:-:S03]  /*1845b0*/  PRMT R0, R22, 0x7770, RZ ;  /* 0x0000777016007816 */ /* 0x000fc600000000ff */
[----:B------:R-:W-:Y:S02]  /*1845c0*/  @P0 LOP3.LUT R15, R15, 0x10, RZ, 0xfc, !PT ;  /* 0x000000100f0f0812 */ /* 0x000fe400078efcff */
[----:B------:R-:W-:Y:S01]  /*1845d0*/  LOP3.LUT P0, RZ, R28, 0x10, RZ, 0xc0, !PT ;  /* 0x000000101cff7812 */ /* 0x000fe2000780c0ff */
[----:B------:R0:W-:Y:S02]  /*1845e0*/  @P5 STG.E.U8 desc[UR6][R18.64], R0 ;  /* 0x0000000012005986 */ /* 0x0001e4000c101106 */
[C---:B0-----:R-:W-:Y:S02]  /*1845f0*/  PRMT R0, R22.reuse, 0x7771, RZ ;  /* 0x0000777116007816 */ /* 0x041fe400000000ff */
[----:B------:R-:W4:Y:S04]  /*184600*/  LDL.LU.64 R18, [R1+0x4b08] ;  /* 0x004b080001127983 */ /* 0x000f280000300a00 */
[----:B------:R-:W4:Y:S04]  /*184610*/  LDL.LU R29, [R1+0x2cc] ;  /* 0x0002cc00011d7983 */ /* 0x000f280000300800 */
[----:B------:R-:W4:Y:S04]  /*184620*/  LDL.LU.64 R8, [R1+0x4b30] ;  /* 0x004b300001087983 */ /* 0x000f280000300a00 */
[----:B------:R-:W4:Y:S04]  /*184630*/  LDL.LU.64 R6, [R1+0x4b40] ;  /* 0x004b400001067983 */ /* 0x000f280000300a00 */
[----:B------:R0:W-:Y:S04]  /*184640*/  @P6 STG.E.U8 desc[UR6][R12.64], R0 ;  /* 0x000000000c006986 */ /* 0x0001e8000c101106 */
[----:B------:R-:W4:Y:S04]  /*184650*/  LDL.LU R21, [R1+0x2bc] ;  /* 0x0002bc0001157983 */ /* 0x000f280000300800 */
[----:B------:R-:W4:Y:S04]  /*184660*/  LDL.LU.64 R4, [R1+0x4b48] ;  /* 0x004b480001047983 */ /* 0x000f280000300a00 */
[----:B------:R-:W4:Y:S01]  /*184670*/  LDL.LU.64 R2, [R1+0x4b50] ;  /* 0x004b500001027983 */ /* 0x000f220000300a00 */
[----:B0-----:R-:W-:-:S03]  /*184680*/  PRMT R0, R22, 0x7772, RZ ;  /* 0x0000777216007816 */ /* 0x001fc600000000ff */
        /* <DEDUP_REMOVED lines=19> */
[----:B0-----:R-:W3:Y:S01]  /*1847c0*/  LDL.LU R17, [R1+0x5ff4] ;  /* 0x005ff40001117983 */ /* 0x001ee20000300800 */
[----:B------:R-:W-:-:S03]  /*1847d0*/  LOP3.LUT P0, RZ, R15, 0x1, RZ, 0xc0, !PT ;  /* 0x000000010fff7812 */ /* 0x000fc6000780c0ff */
[----:B------:R-:W2:Y:S01]  /*1847e0*/  LDL.LU.64 R14, [R1+0x4b18] ;  /* 0x004b1800010e7983 */ /* 0x000ea20000300a00 */
[----:B------:R-:W-:-:S09]  /*1847f0*/  PRMT R0, R20, 0x7773, RZ ;  /* 0x0000777314007816 */ /* 0x000fd200000000ff */
[----:B----4-:R0:W-:Y:S02]  /*184800*/  @P0 STG.E.U8 desc[UR6][R18.64], R0 ;  /* 0x0000000012000986 */ /* 0x0101e4000c101106 */
[----:B0-----:R-:W-:Y:S02]  /*184810*/  PRMT R0, R29, 0x7770, RZ ;  /* 0x000077701d007816 */ /* 0x001fe400000000ff */
[C---:B------:R-:W-:Y:S02]  /*184820*/  LOP3.LUT P1, RZ, R28.reuse, 0x2000, RZ, 0xc0, !PT ;  /* 0x000020001cff7812 */ /* 0x040fe4000782c0ff */
[C---:B------:R-:W-:Y:S02]  /*184830*/  LOP3.LUT P2, RZ, R28.reuse, 0x4000, RZ, 0xc0, !PT ;  /* 0x000040001cff7812 */ /* 0x040fe4000784c0ff */
[C---:B------:R-:W-:Y:S02]  /*184840*/  LOP3.LUT P3, RZ, R28.reuse, 0x8000, RZ, 0xc0, !PT ;  /* 0x000080001cff7812 */ /* 0x040fe4000786c0ff */
[----:B------:R-:W-:-:S02]  /*184850*/  LOP3.LUT P4, RZ, R28, 0x10000, RZ, 0xc0, !PT ;  /* 0x000100001cff7812 */ /* 0x000fc4000788c0ff */
[C---:B------:R-:W-:Y:S02]  /*184860*/  LOP3.LUT P5, RZ, R28.reuse, 0x20000, RZ, 0xc0, !PT ;  /* 0x000200001cff7812 */ /* 0x040fe400078ac0ff */
[----:B------:R-:W-:Y:S01]  /*184870*/  LOP3.LUT P6, RZ, R28, 0x40000, RZ, 0xc0, !PT ;  /* 0x000400001cff7812 */ /* 0x000fe200078cc0ff */
[----:B------:R-:W4:Y:S01]  /*184880*/  LDL.LU R18, [R1+0x5ff0] ;  /* 0x005ff00001127983 */ /* 0x000f220000300800 */
        /* <DEDUP_REMOVED lines=125> */
[----:B0-----:R-:W-:-:S05]  /*185060*/  PRMT R0, R22, 0x7772, RZ ;  /* 0x0000777216007816 */ /* 0x001fca00000000ff */
[----:B------:R0:W-:Y:S04]  /*185070*/  @P5 STG.E.U8 desc[UR6][R28.64], R0 ;  /* 0x000000001c005986 */ /* 0x0001e8000c101106 */
[----:B0-----:R-:W2:Y:S01]  /*185080*/  LDL.LU.64 R28, [R1+0x4ce8] ;  /* 0x004ce800011c7983 */ /* 0x001ea20000300a00 */
[----:B------:R-:W-:-:S03]  /*185090*/  PRMT R0, R22, 0x7773, RZ ;  /* 0x0000777316007816 */ /* 0x000fc600000000ff */
[----:B------:R-:W2:Y:S04]  /*1850a0*/  LDL.LU.64 R12, [R1+0x4d00] ;  /* 0x004d0000010c7983 */ /* 0x000ea80000300a00 */
[----:B------:R-:W4:Y:S01]  /*1850b0*/  LDL.LU R22, [R1+0x250] ;  /* 0x0002500001167983 */ /* 0x000f220000300800 */
[C---:B------:R-:W-:Y:S02]  /*1850c0*/  LOP3.LUT P6, RZ, R19.reuse, 0x20, RZ, 0xc0, !PT ;  /* 0x0000002013ff7812 */ /* 0x040fe400078cc0ff */
[C---:B------:R-:W-:Y:S02]  /*1850d0*/  LOP3.LUT P3, RZ, R19.reuse, 0x40, RZ, 0xc0, !PT ;  /* 0x0000004013ff7812 */ /* 0x040fe4000786c0ff */
[----:B------:R-:W-:Y:S01]  /*1850e0*/  LOP3.LUT P4, RZ, R19, 0x80, RZ, 0xc0, !PT ;  /* 0x0000008013ff7812 */ /* 0x000fe2000788c0ff */
[----:B------:R-:W2:Y:S04]  /*1850f0*/  LDL.LU.64 R10, [R1+0x4d10] ;  /* 0x004d1000010a7983 */ /* 0x000ea80000300a00 */
[----:B------:R-:W2:Y:S04]  /*185100*/  LDL.LU.64 R24, [R1+0x4d20] ;  /* 0x004d200001187983 */ /* 0x000ea80000300a00 */
[----:B---3--:R0:W-:Y:S04]  /*185110*/  @P6 STG.E.U8 desc[UR6][R26.64], R0 ;  /* 0x000000001a006986 */ /* 0x0081e8000c101106 */
[----:B0-----:R-:W3:Y:S01]  /*185120*/  LDL.LU R27, [R1+0x284] ;  /* 0x00028400011b7983 */ /* 0x001ee20000300800 */
[----:B----4-:R-:W-:-:S05]  /*185130*/  PRMT R0, R22, 0x7770, RZ ;  /* 0x0000777016007816 */ /* 0x010fca00000000ff */
[----:B------:R0:W-:Y:S02]  /*185140*/  @P3 STG.E.U8 desc[UR6][R20.64], R0 ;  /* 0x0000000014003986 */ /* 0x0001e4000c101106 */
[----:B0-----:R-:W-:Y:S02]  /*185150*/  PRMT R0, R22, 0x7771, RZ ;  /* 0x0000777116007816 */ /* 0x001fe400000000ff */
[----:B------:R-:W4:Y:S04]  /*185160*/  LDL.LU.64 R20, [R1+0x4d38] ;  /* 0x004d380001147983 */ /* 0x000f280000300a00 */
[----:B--2---:R0:W-:Y:S04]  /*185170*/  @P4 STG.E.U8 desc[UR6][R28.64], R0 ;  /* 0x000000001c004986 */ /* 0x0041e8000c101106 */
        /* <DEDUP_REMOVED lines=43> */
[----:B0-----:R-:W-:-:S05]  /*185430*/  PRMT R0, R27, 0x7770, RZ ;  /* 0x000077701b007816 */ /* 0x001fca00000000ff */
[----:B------:R0:W-:Y:S01]  /*185440*/  @P0 STG.E.U8 desc[UR6][R24.64], R0 ;  /* 0x0000000018000986 */ /* 0x0001e2000c101106 */
[----:B------:R-:W-:Y:S02]  /*185450*/  LOP3.LUT P0, RZ, R17, 0x100000, RZ, 0xc0, !PT ;  /* 0x0010000011ff7812 */ /* 0x000fe4000780c0ff */
[----:B0-----:R-:W-:Y:S01]  /*185460*/  PRMT R0, R27, 0x7771, RZ ;  /* 0x000077711b007816 */ /* 0x001fe200000000ff */
[----:B------:R-:W3:Y:S04]  /*185470*/  LDL.LU R24, [R1+0x254] ;  /* 0x0002540001187983 */ /* 0x000ee80000300800 */
[----:B------:R-:W3:Y:S04]  /*185480*/  LDL.LU.64 R12, [R1+0x4dc0] ;  /* 0x004dc000010c7983 */ /* 0x000ee80000300a00 */
[----:B------:R-:W3:Y:S04]  /*185490*/  LDL.LU.64 R10, [R1+0x4dc8] ;  /* 0x004dc800010a7983 */ /* 0x000ee80000300a00 */
[----:B----4-:R0:W-:Y:S01]  /*1854a0*/  @P0 STG.E.U8 desc[UR6][R20.64], R0 ;  /* 0x0000000014000986 */ /* 0x0101e2000c101106 */
        /* <DEDUP_REMOVED lines=11> */
[----:B------:R-:W-:Y:S01]  /*185560*/  PRMT R0, R16, 0x7770, RZ ;  /* 0x0000777010007816 */ /* 0x000fe200000000ff */
[----:B------:R-:W2:Y:S10]  /*185570*/  LDL.LU R25, [R1+0x48] ;  /* 0x0000480001197983 */ /* 0x000eb40000300800 */
        /* <DEDUP_REMOVED lines=27> */
[----:B----4-:R0:W-:Y:S02]  /*185730*/  @P4 STG.E.U8 desc[UR6][R20.64], R0 ;  /* 0x0000000014004986 */ /* 0x0101e4000c101106 */
        /* <DEDUP_REMOVED lines=10> */
[----:B------:R-:W-:Y:S02]  /*1857e0*/  LOP3.LUT R17, R17, 0xffffffdf, RZ, 0xc0, !PT ;  /* 0xffffffdf11117812 */ /* 0x000fe400078ec0ff */
[C---:B------:R-:W-:Y:S02]  /*1857f0*/  LOP3.LUT P3, RZ, R19.reuse, 0x2000000, RZ, 0xc0, !PT ;  /* 0x0200000013ff7812 */ /* 0x040fe4000786c0ff */
[----:B------:R-:W-:Y:S02]  /*185800*/  LOP3.LUT P4, RZ, R19, 0x4000000, RZ, 0xc0, !PT ;  /* 0x0400000013ff7812 */ /* 0x000fe4000788c0ff */
[----:B------:R-:W-:Y:S01]  /*185810*/  PRMT R0, R24, 0x7773, RZ ;  /* 0x0000777318007816 */ /* 0x000fe200000000ff */
        /* <DEDUP_REMOVED lines=24> */
[----:B------:R-:W-:-:S07]  /*1859a0*/  LOP3.LUT P6, RZ, R19, 0x10000000, RZ, 0xc0, !PT ;  /* 0x1000000013ff7812 */ /* 0x000fce00078cc0ff */
[----:B------:R-:W-:Y:S02]  /*1859b0*/  @P0 LOP3.LUT R17, R17, 0x1000, RZ, 0xfc, !PT ;  /* 0x0000100011110812 */ /* 0x000fe400078efcff */
[----:B------:R-:W-:Y:S01]  /*1859c0*/  LOP3.LUT P0, RZ, R19, 0x20000000, RZ, 0xc0, !PT ;  /* 0x2000000013ff7812 */ /* 0x000fe2000780c0ff */
[----:B--2---:R0:W-:Y:S04]  /*1859d0*/  @P3 STG.E.U8 desc[UR6][R28.64], R0 ;  /* 0x000000001c003986 */ /* 0x0041e8000c101106 */
[----:B0-----:R-:W2:Y:S01]  /*1859e0*/  LDL.LU.64 R28, [R1+0x4e50] ;  /* 0x004e5000011c7983 */ /* 0x001ea20000300a00 */
[----:B---3--:R-:W-:-:S05]  /*1859f0*/  PRMT R0, R22, 0x7770, RZ ;  /* 0x0000777016007816 */ /* 0x008fca00000000ff */
[----:B------:R0:W-:Y:S04]  /*185a00*/  @P4 STG.E.U8 desc[UR6][R26.64], R0 ;  /* 0x000000001a004986 */ /* 0x0001e8000c101106 */
[----:B0-----:R-:W3:Y:S04]  /*185a10*/  LDL.LU.64 R26, [R1+0x4e68] ;  /* 0x004e6800011a7983 */ /* 0x001ee80000300a00 */
[----:B------:R-:W4:Y:S04]  /*185a20*/  LDL.LU R19, [R1+0x268] ;  /* 0x0002680001137983 */ /* 0x000f280000300800 */
        /* <DEDUP_REMOVED lines=10> */
[C---:B------:R-:W-:Y:S02]  /*185ad0*/  LOP3.LUT P0, RZ, R17.reuse, 0x1000, RZ, 0xc0, !PT ;  /* 0x0000100011ff7812 */ /* 0x040fe4000780c0ff */
[----:B------:R-:W-:Y:S01]  /*185ae0*/  PRMT R0, R16, 0x7770, RZ ;  /* 0x0000777010007816 */ /* 0x000fe200000000ff */
[----:B------:R-:W4:Y:S04]  /*185af0*/  LDL.LU.64 R14, [R1+0x4ea0] ;  /* 0x004ea000010e7983 */ /* 0x000f280000300a00 */
        /* <DEDUP_REMOVED lines=124> */
[----:B------:R-:W2:Y:S04]  /*1862c0*/  LDL.LU R22, [R1+0x230] ;  /* 0x0002300001167983 */ /* 0x000ea80000300800 */
[----:B------:R-:W2:Y:S04]  /*1862d0*/  LDL.LU R21, [R1+0x4c] ;  /* 0x00004c0001157983 */ /* 0x000ea80000300800 */
[----:B----4-:R0:W-:Y:S04]  /*1862e0*/  @P0 STG.E.U8 desc[UR6][R14.64], R0 ;  /* 0x000000000e000986 */ /* 0x0101e8000c101106 */
[----:B0-----:R-:W4:Y:S01]  /*1862f0*/  LDL.LU.64 R14, [R1+0x5fb8] ;  /* 0x005fb800010e7983 */ /* 0x001f220000300a00 */
[----:B------:R-:W-:-:S02]  /*186300*/  LOP3.LUT P0, RZ, R17, 0x2, RZ, 0xc0, !PT ;  /* 0x0000000211ff7812 */ /* 0x000fc4000780c0ff */
[----:B------:R-:W-:-:S11]  /*186310*/  PRMT R0, R19, 0x7772, RZ ;  /* 0x0000777213007816 */ /* 0x000fd600000000ff */
        /* <DEDUP_REMOVED lines=26> */
[----:B------:R0:W-:Y:S01]  /*1864c0*/  @P3 STG.E.U8 desc[UR6][R12.64], R0 ;  /* 0x000000000c003986 */ /* 0x0001e2000c101106 */
[----:B------:R-:W-:Y:S02]  /*1864d0*/  LOP3.LUT P3, RZ, R25, 0x80000000, RZ, 0xc0, !PT ;  /* 0x8000000019ff7812 */ /* 0x000fe4000786c0ff */
        /* <DEDUP_REMOVED lines=119> */
[----:B------:R-:W4:Y:S04]  /*186c50*/  LDL.LU R19, [R1+0x214] ;  /* 0x0002140001137983 */ /* 0x000f280000300800 */
        /* <DEDUP_REMOVED lines=24> */
[----:B----4-:R0:W-:Y:S04]  /*186de0*/  STL [R1+0x5fa0], R16 ;  /* 0x005fa01001007387 */ /* 0x0101e80000100800 */
[----:B0-----:R-:W4:Y:S04]  /*186df0*/  LDL.LU.64 R16, [R1+0x5228] ;  /* 0x0052280001107983 */ /* 0x001f280000300a00 */
[----:B------:R-:W4:Y:S01]  /*186e00*/  LDL.LU.64 R14, [R1+0x5238] ;  /* 0x00523800010e7983 */ /* 0x000f220000300a00 */
[----:B------:R-:W-:-:S04]  /*186e10*/  LOP3.LUT R18, R18, 0xfffbffff, RZ, 0xc0, !PT ;  /* 0xfffbffff12127812 */ /* 0x000fc800078ec0ff */
[----:B------:R-:W-:Y:S02]  /*186e20*/  @P0 LOP3.LUT R18, R18, 0x40000, RZ, 0xfc, !PT ;  /* 0x0004000012120812 */ /* 0x000fe400078efcff */
        /* <DEDUP_REMOVED lines=22> */
[----:B------:R-:W-:Y:S02]  /*186f90*/  LOP3.LUT P1, RZ, R21, 0x80000000, RZ, 0xc0, !PT ;  /* 0x8000000015ff7812 */ /* 0x000fe4000782c0ff */
[----:B0-----:R-:W-:Y:S01]  /*186fa0*/  PRMT R0, R19, 0x7773, RZ ;  /* 0x0000777313007816 */ /* 0x001fe200000000ff */
[----:B----4-:R0:W-:Y:S04]  /*186fb0*/  STL.64 [R1+0x5f98], R14 ;  /* 0x005f980e01007387 */ /* 0x0101e80000100a00 */
        /* <DEDUP_REMOVED lines=12> */
[----:B------:R-:W4:Y:S04]  /*187080*/  LDL.LU R19, [R1+0x5fa4] ;  /* 0x005fa40001137983 */ /* 0x000f280000300800 */
        /* <DEDUP_REMOVED lines=45> */
[----:B------:R-:W4:Y:S04]  /*187360*/  LDL.LU.64 R28, [R1+0x5330] ;  /* 0x00533000011c7983 */ /* 0x000f280000300a00 */
[----:B--2---:R3:W-:Y:S02]  /*187370*/  @P3 STG.E.U8 desc[UR6][R2.64], R0 ;  /* 0x0000000002003986 */ /* 0x0047e4000c101106 */
[----:B---3--:R-:W-:-:S05]  /*187380*/  PRMT R0, R22, 0x7770, RZ ;  /* 0x0000777016007816 */ /* 0x008fca00000000ff */
[----:B------:R0:W-:Y:S04]  /*187390*/  @P4 STG.E.U8 desc[UR6][R26.64], R0 ;  /* 0x000000001a004986 */ /* 0x0001e8000c101106 */
[----:B0-----:R-:W2:Y:S04]  /*1873a0*/  LDL.LU.64 R26, [R1+0x5338] ;  /* 0x00533800011a7983 */ /* 0x001ea80000300a00 */
[----:B------:R-:W3:Y:S04]  /*1873b0*/  LDL.LU R14, [R1+0x23c] ;  /* 0x00023c00010e7983 */ /* 0x000ee80000300800 */
[----:B---3--:R0:W-:Y:S04]  /*1873c0*/  STL [R1+0x5f88], R14 ;  /* 0x005f880e01007387 */ /* 0x0081e80000100800 */
        /* <DEDUP_REMOVED lines=19> */
[----:B0-----:R-:W3:Y:S04]  /*187500*/  LDL.LU.64 R14, [R1+0x5350] ;  /* 0x00535000010e7983 */ /* 0x001ee80000300a00 */
[----:B------:R-:W3:Y:S02]  /*187510*/  LDL.LU.64 R8, [R1+0x5380] ;  /* 0x0053800001087983 */ /* 0x000ee40000300a00 */
[----:B------:R-:W-:-:S02]  /*187520*/  @P0 LOP3.LUT R18, R18, 0x400, RZ, 0xfc, !PT ;  /* 0x0000040012120812 */ /* 0x000fc400078efcff */
[----:B------:R-:W-:Y:S02]  /*187530*/  LOP3.LUT P0, RZ, R20, 0x800, RZ, 0xc0, !PT ;  /* 0x0000080014ff7812 */ /* 0x000fe4000780c0ff */
[----:B------:R-:W-:Y:S02]  /*187540*/  LOP3.LUT R18, R18, 0xfffff7ff, RZ, 0xc0, !PT ;  /* 0xfffff7ff12127812 */ /* 0x000fe400078ec0ff */
[----:B------:R-:W-:-:S09]  /*187550*/  LOP3.LUT P5, RZ, R20, 0x80, RZ, 0xc0, !PT ;  /* 0x0000008014ff7812 */ /* 0x000fd200078ac0ff */
[----:B------:R-:W-:Y:S02]  /*187560*/  @P0 LOP3.LUT R18, R18, 0x800, RZ, 0xfc, !PT ;  /* 0x0000080012120812 */ /* 0x000fe400078efcff */
[C---:B------:R-:W-:Y:S02]  /*187570*/  LOP3.LUT P0, RZ, R20.reuse, 0x400, RZ, 0xc0, !PT ;  /* 0x0000040014ff7812 */ /* 0x040fe4000780c0ff */
[----:B------:R-:W-:Y:S02]  /*187580*/  LOP3.LUT P6, RZ, R20, 0x100, RZ, 0xc0, !PT ;  /* 0x0000010014ff7812 */ /* 0x000fe400078cc0ff */
[----:B------:R-:W-:Y:S02]  /*187590*/  PRMT R0, R22, 0x7771, RZ ;  /* 0x0000777116007816 */ /* 0x000fe400000000ff */
[----:B------:R-:W-:-:S03]  /*1875a0*/  LOP3.LUT R18, R18, 0xffffefff, RZ, 0xc0, !PT ;  /* 0xffffefff12127812 */ /* 0x000fc600078ec0ff */
[----:B----4-:R0:W-:Y:S04]  /*1875b0*/  @P5 STG.E.U8 desc[UR6][R12.64], R0 ;  /* 0x000000000c005986 */ /* 0x0101e8000c101106 */
        /* <DEDUP_REMOVED lines=12> */
[C---:B------:R-:W-:Y:S02]  /*187680*/  LOP3.LUT P0, RZ, R18.reuse, 0x400, RZ, 0xc0, !PT ;  /* 0x0000040012ff7812 */ /* 0x040fe4000780c0ff */
[----:B0-----:R-:W-:Y:S01]  /*187690*/  PRMT R0, R17, 0x7772, RZ ;  /* 0x0000777211007816 */ /* 0x001fe200000000ff */
[----:B---3--:R0:W-:Y:S10]  /*1876a0*/  STL.64 [R1+0x5f80], R8 ;  /* 0x005f800801007387 */ /* 0x0081f40000100a00 */
        /* <DEDUP_REMOVED lines=8> */
[----:B------:R-:W4:Y:S04]  /*187730*/  LDL.LU.64 R24, [R1+0x53e0] ;  /* 0x0053e00001187983 */ /* 0x000f280000300a00 */
[----:B------:R-:W4:Y:S04]  /*187740*/  LDL.LU R16, [R1+0x21c] ;  /* 0x00021c0001107983 */ /* 0x000f280000300800 */
[----:B------:R-:W4:Y:S04]  /*187750*/  LDL.LU.64 R28, [R1+0x53f0] ;  /* 0x0053f000011c7983 */ /* 0x000f280000300a00 */
[----:B------:R-:W4:Y:S04]  /*187760*/  LDL.LU.64 R26, [R1+0x5400] ;  /* 0x00540000011a7983 */ /* 0x000f280000300a00 */
[----:B-1----:R-:W2:Y:S01]  /*187770*/  LDL.LU.64 R14, [R1+0x5f90] ;  /* 0x005f9000010e7983 */ /* 0x002ea20000300a00 */
[----:B------:R-:W-:-:S02]  /*187780*/  LOP3.LUT P0, RZ, R18, 0x200, RZ, 0xc0, !PT ;  /* 0x0000020012ff7812 */ /* 0x000fc4000780c0ff */
[----:B------:R-:W-:Y:S01]  /*187790*/  PRMT R0, R17, 0x7773, RZ ;  /* 0x0000777311007816 */ /* 0x000fe200000000ff */
[----:B------:R-:W4:Y:S10]  /*1877a0*/  LDL.LU R22, [R1+0x54] ;  /* 0x0000540001167983 */ /* 0x000f340000300800 */
[----:B--2---:R0:W-:Y:S04]  /*1877b0*/  @P0 STG.E.U8 desc[UR6][R14.64], R0 ;  /* 0x000000000e000986 */ /* 0x0041e8000c101106 */
        /* <DEDUP_REMOVED lines=12> */
[----:B------:R-:W-:Y:S02]  /*187880*/  LOP3.LUT P6, RZ, R20, 0x800000, RZ, 0xc0, !PT ;  /* 0x0080000014ff7812 */ /* 0x000fe400078cc0ff */
[----:B------:R-:W-:Y:S01]  /*187890*/  LOP3.LUT R19, R19, 0xdfffffff, RZ, 0xc0, !PT ;  /* 0xdfffffff13137812 */ /* 0x000fe200078ec0ff */
[----:B--2---:R0:W-:Y:S01]  /*1878a0*/  @P0 STG.E.U8 desc[UR6][R8.64], R0 ;  /* 0x0000000008000986 */ /* 0x0041e2000c101106 */
[----:B------:R-:W-:-:S02]  /*1878b0*/  LOP3.LUT P0, RZ, R18, 0x40, RZ, 0xc0, !PT ;  /* 0x0000004012ff7812 */ /* 0x000fc4000780c0ff */
        /* <DEDUP_REMOVED lines=20> */
[----:B------:R-:W-:Y:S02]  /*187a00*/  LOP3.LUT R18, R18, 0xfffffffe, RZ, 0xc0, !PT ;  /* 0xfffffffe12127812 */ /* 0x000fe400078ec0ff */
[C---:B------:R-:W-:Y:S02]  /*187a10*/  LOP3.LUT P3, RZ, R20.reuse, 0x1000000, RZ, 0xc0, !PT ;  /* 0x0100000014ff7812 */ /* 0x040fe4000786c0ff */
[----:B------:R-:W-:Y:S02]  /*187a20*/  LOP3.LUT P4, RZ, R20, 0x2000000, RZ, 0xc0, !PT ;  /* 0x0200000014ff7812 */ /* 0x000fe4000788c0ff */
[----:B------:R-:W-:Y:S01]  /*187a30*/  PRMT R0, R16, 0x7772, RZ ;  /* 0x0000777210007816 */ /* 0x000fe200000000ff */
[----:B------:R-:W4:Y:S04]  /*187a40*/  LDL.LU.64 R24, [R1+0x5430] ;  /* 0x0054300001187983 */ /* 0x000f280000300a00 */
        /* <DEDUP_REMOVED lines=27> */
[----:B--2---:R0:W-:Y:S02]  /*187c00*/  @P3 STG.E.U8 desc[UR6][R28.64], R0 ;  /* 0x000000001c003986 */ /* 0x0041e4000c101106 */
[----:B0-----:R-:W-:Y:S02]  /*187c10*/  PRMT R0, R16, 0x7773, RZ ;  /* 0x0000777310007816 */ /* 0x001fe400000000ff */
[----:B------:R-:W2:Y:S04]  /*187c20*/  LDL.LU.64 R28, [R1+0x5468] ;  /* 0x00546800011c7983 */ /* 0x000ea80000300a00 */
[----:B------:R-:W2:Y:S04]  /*187c30*/  LDL.LU R20, [R1+0x1f0] ;  /* 0x0001f00001147983 */ /* 0x000ea80000300800 */
[----:B---3--:R0:W-:Y:S04]  /*187c40*/  @P4 STG.E.U8 desc[UR6][R26.64], R0 ;  /* 0x000000001a004986 */ /* 0x0081e8000c101106 */
[----:B0-----:R-:W3:Y:S04]  /*187c50*/  LDL.LU.64 R26, [R1+0x5478] ;  /* 0x00547800011a7983 */ /* 0x001ee80000300a00 */
        /* <DEDUP_REMOVED lines=22> */
[----:B--2---:R0:W-:Y:S01]  /*187dc0*/  @P0 STG.E.U8 desc[UR6][R28.64], R0 ;  /* 0x000000001c000986 */ /* 0x0041e2000c101106 */
[----:B------:R-:W-:-:S02]  /*187dd0*/  LOP3.LUT P0, RZ, R18, 0x8, RZ, 0xc0, !PT ;  /* 0x0000000812ff7812 */ /* 0x000fc4000780c0ff */
[----:B0-----:R-:W-:Y:S01]  /*187de0*/  PRMT R0, R20, 0x7770, RZ ;  /* 0x0000777014007816 */ /* 0x001fe200000000ff */
[----:B------:R-:W2:Y:S04]  /*187df0*/  LDL.LU.64 R28, [R1+0x4660] ;  /* 0x00466000011c7983 */ /* 0x000ea80000300a00 */
[----:B------:R-:W2:Y:S06]  /*187e00*/  LDL.LU R21, [R1+0x204] ;  /* 0x0002040001157983 */ /* 0x000eac0000300800 */
        /* <DEDUP_REMOVED lines=18> */
[----:B------:R-:W3:Y:S04]  /*187f30*/  LDL.LU R20, [R1+0x5f68] ;  /* 0x005f680001147983 */ /* 0x000ee80000300800 */
[----:B----4-:R0:W-:Y:S01]  /*187f40*/  @P0 STG.E.U8 desc[UR6][R16.64], R0 ;  /* 0x0000000010000986 */ /* 0x0101e2000c101106 */
[----:B------:R-:W-:-:S02]  /*187f50*/  LOP3.LUT P0, RZ, R19, 0x80000000, RZ, 0xc0, !PT ;  /* 0x8000000013ff7812 */ /* 0x000fc4000780c0ff */
        /* <DEDUP_REMOVED lines=17> */
[----:B------:R-:W4:Y:S04]  /*188070*/  LDL.LU.64 R10, [R1+0x45e8] ;  /* 0x0045e800010a7983 */ /* 0x000f280000300a00 */
[----:B--2---:R0:W-:Y:S02]  /*188080*/  @P5 STG.E.U8 desc[UR6][R28.64], R0 ;  /* 0x000000001c005986 */ /* 0x0041e4000c101106 */
[----:B0-----:R-:W-:-:S05]  /*188090*/  PRMT R0, R21, 0x7770, RZ ;  /* 0x0000777015007816 */ /* 0x001fca00000000ff */
[----:B---3--:R0:W-:Y:S04]  /*1880a0*/  @P6 STG.E.U8 desc[UR6][R26.64], R0 ;  /* 0x000000001a006986 */ /* 0x0081e8000c101106 */
[----:B0-----:R-:W2:Y:S01]  /*1880b0*/  LDL.LU.64 R26, [R1+0x45b0] ;  /* 0x0045b000011a7983 */ /* 0x001ea20000300a00 */
[C---:B------:R-:W-:Y:S02]  /*1880c0*/  LOP3.LUT P3, RZ, R22.reuse, 0x800, RZ, 0xc0, !PT ;  /* 0x0000080016ff7812 */ /* 0x040fe4000786c0ff */
[----:B------:R-:W-:Y:S02]  /*1880d0*/  LOP3.LUT P4, RZ, R22, 0x1000, RZ, 0xc0, !PT ;  /* 0x0000100016ff7812 */ /* 0x000fe4000788c0ff */
[C---:B------:R-:W-:Y:S01]  /*1880e0*/  PRMT R0, R21.reuse, 0x7771, RZ ;  /* 0x0000777115007816 */ /* 0x040fe200000000ff */
[----:B------:R-:W3:Y:S04]  /*1880f0*/  LDL.LU.64 R2, [R1+0x4578] ;  /* 0x0045780001027983 */ /* 0x000ee80000300a00 */
[----:B------:R-:W3:Y:S04]  /*188100*/  LDL.LU.64 R28, [R1+0x4530] ;  /* 0x00453000011c7983 */ /* 0x000ee80000300a00 */
[----:B------:R-:W3:Y:S04]  /*188110*/  LDL.LU.64 R12, [R1+0x4500] ;  /* 0x00450000010c7983 */ /* 0x000ee80000300a00 */
[----:B------:R-:W3:Y:S04]  /*188120*/  LDL.LU R25, [R1+0x1f4] ;  /* 0x0001f40001197983 */ /* 0x000ee80000300800 */
[----:B----4-:R0:W-:Y:S02]  /*188130*/  @P3 STG.E.U8 desc[UR6][R10.64], R0 ;  /* 0x000000000a003986 */ /* 0x0101e4000c101106 */
[----:B0-----:R-:W-:-:S02]  /*188140*/  PRMT R0, R21, 0x7772, RZ ;  /* 0x0000777215007816 */ /* 0x001fc400000000ff */
[----:B------:R-:W4:Y:S04]  /*188150*/  LDL.LU.64 R10, [R1+0x44d0] ;  /* 0x0044d000010a7983 */ /* 0x000f280000300a00 */
[----:B--2---:R0:W-:Y:S04]  /*188160*/  @P4 STG.E.U8 desc[UR6][R26.64], R0 ;  /* 0x000000001a004986 */ /* 0x0041e8000c101106 */
[----:B0-----:R-:W2:Y:S04]  /*188170*/  LDL.LU.64 R26, [R1+0x44e8] ;  /* 0x0044e800011a7983 */ /* 0x001ea80000300a00 */
[----:B------:R-:W2:Y:S04]  /*188180*/  LDL.LU R16, [R1+0x1e4] ;  /* 0x0001e40001107983 */ /* 0x000ea80000300800 */
        /* <DEDUP_REMOVED lines=38> */
[----:B0-----:R-:W-:Y:S02]  /*1883f0*/  PRMT R0, R25, 0x7771, RZ ;  /* 0x0000777119007816 */ /* 0x001fe400000000ff */
[----:B------:R-:W3:Y:S04]  /*188400*/  LDL.LU R28, [R1+0x1d4] ;  /* 0x0001d400011c7983 */ /* 0x000ee80000300800 */
[----:B------:R-:W3:Y:S04]  /*188410*/  LDL.LU.64 R8, [R1+0x4518] ;  /* 0x0045180001087983 */ /* 0x000ee80000300a00 */
[----:B------:R-:W3:Y:S04]  /*188420*/  LDL.LU.64 R6, [R1+0x4528] ;  /* 0x0045280001067983 */ /* 0x000ee80000300a00 */
[----:B------:R-:W3:Y:S04]  /*188430*/  LDL.LU.64 R4, [R1+0x4548] ;  /* 0x0045480001047983 */ /* 0x000ee80000300a00 */
[----:B------:R0:W-:Y:S01]  /*188440*/  @P0 STG.E.U8 desc[UR6][R12.64], R0 ;  /* 0x000000000c000986 */ /* 0x0001e2000c101106 */
[----:B------:R-:W-:-:S03]  /*188450*/  LOP3.LUT P0, RZ, R19, 0x10000000, RZ, 0xc0, !PT ;  /* 0x1000000013ff7812 */ /* 0x000fc6000780c0ff */
[----:B------:R-:W3:Y:S04]  /*188460*/  LDL.LU R21, [R1+0x208] ;  /* 0x0002080001157983 */ /* 0x000ee80000300800 */
[----:B------:R-:W3:Y:S01]  /*188470*/  LDL.LU.64 R2, [R1+0x4558] ;  /* 0x0045580001027983 */ /* 0x000ee20000300a00 */
[----:B0-----:R-:W-:-:S03]  /*188480*/  PRMT R0, R25, 0x7772, RZ ;  /* 0x0000777219007816 */ /* 0x001fc600000000ff */
[----:B------:R-:W3:Y:S04]  /*188490*/  LDL.LU.64 R12, [R1+0x4540] ;  /* 0x00454000010c7983 */ /* 0x000ee80000300a00 */
[----:B----4-:R0:W-:Y:S01]  /*1884a0*/  @P0 STG.E.U8 desc[UR6][R10.64], R0 ;  /* 0x000000000a000986 */ /* 0x0101e2000c101106 */
[----:B------:R-:W-:Y:S02]  /*1884b0*/  LOP3.LUT P0, RZ, R19, 0x8000000, RZ, 0xc0, !PT ;  /* 0x0800000013ff7812 */ /* 0x000fe4000780c0ff */
[----:B0-----:R-:W-:Y:S01]  /*1884c0*/  PRMT R0, R25, 0x7773, RZ ;  /* 0x0000777319007816 */ /* 0x001fe200000000ff */
[----:B------:R-:W4:Y:S04]  /*1884d0*/  LDL.LU.64 R10, [R1+0x4550] ;  /* 0x00455000010a7983 */ /* 0x000f280000300a00 */
[----:B------:R-:W4:Y:S06]  /*1884e0*/  LDL.LU.64 R24, [R1+0x4560] ;  /* 0x0045600001187983 */ /* 0x000f2c0000300a00 */
        /* <DEDUP_REMOVED lines=37> */
[----:B----4-:R0:W-:Y:S01]  /*188740*/  @P4 STG.E.U8 desc[UR6][R10.64], R0 ;  /* 0x000000000a004986 */ /* 0x0101e2000c101106 */
[C---:B------:R-:W-:Y:S02]  /*188750*/  LOP3.LUT P3, RZ, R22.reuse, 0x40000000, RZ, 0xc0, !PT ;  /* 0x4000000016ff7812 */ /* 0x040fe4000786c0ff */
[----:B------:R-:W-:Y:S02]  /*188760*/  LOP3.LUT P4, RZ, R22, 0x80000000, RZ, 0xc0, !PT ;  /* 0x8000000016ff7812 */ /* 0x000fe4000788c0ff */
[C---:B0-----:R-:W-:Y:S01]  /*188770*/  PRMT R0, R21.reuse, 0x7772, RZ ;  /* 0x0000777215007816 */ /* 0x041fe200000000ff */
[----:B------:R-:W3:Y:S04]  /*188780*/  LDL.LU.64 R10, [R1+0x4580] ;  /* 0x00458000010a7983 */ /* 0x000ee80000300a00 */
[----:B------:R0:W-:Y:S04]  /*188790*/  @P5 STG.E.U8 desc[UR6][R24.64], R0 ;  /* 0x0000000018005986 */ /* 0x0001e8000c101106 */
[----:B0-----:R-:W4:Y:S04]  /*1887a0*/  LDL.LU.64 R24, [R1+0x4590] ;  /* 0x0045900001187983 */ /* 0x001f280000300a00 */
[----:B------:R-:W4:Y:S04]  /*1887b0*/  LDL.LU.64 R4, [R1+0x45a8] ;  /* 0x0045a80001047983 */ /* 0x000f280000300a00 */
[----:B------:R-:W3:Y:S01]  /*1887c0*/  LDL.LU R22, [R1+0x1f8] ;  /* 0x0001f80001167983 */ /* 0x000ee20000300800 */
[----:B------:R-:W-:-:S03]  /*1887d0*/  PRMT R0, R21, 0x7773, RZ ;  /* 0x0000777315007816 */ /* 0x000fc600000000ff */
[----:B------:R-:W4:Y:S04]  /*1887e0*/  LDL.LU.64 R2, [R1+0x45c8] ;  /* 0x0045c80001027983 */ /* 0x000f280000300a00 */
[----:B------:R-:W4:Y:S04]  /*1887f0*/  LDL.LU.64 R12, [R1+0x45a0] ;  /* 0x0045a000010c7983 */ /* 0x000f280000300a00 */
[----:B--2---:R0:W-:Y:S04]  /*188800*/  @P6 STG.E.U8 desc[UR6][R26.64], R0 ;  /* 0x000000001a006986 */ /* 0x0041e8000c101106 */
[----:B0-----:R-:W2:Y:S01]  /*188810*/  LDL.LU R27, [R1+0x1e8] ;  /* 0x0001e800011b7983 */ /* 0x001ea20000300800 */
[----:B---3--:R-:W-:-:S05]  /*188820*/  PRMT R0, R22, 0x7770, RZ ;  /* 0x0000777016007816 */ /* 0x008fca00000000ff */
[----:B------:R0:W-:Y:S02]  /*188830*/  @P3 STG.E.U8 desc[UR6][R10.64], R0 ;  /* 0x000000000a003986 */ /* 0x0001e4000c101106 */
[----:B0-----:R-:W-:Y:S02]  /*188840*/  PRMT R0, R22, 0x7771, RZ ;  /* 0x0000777116007816 */ /* 0x001fe400000000ff */
[----:B------:R-:W3:Y:S04]  /*188850*/  LDL.LU.64 R10, [R1+0x45c0] ;  /* 0x0045c000010a7983 */ /* 0x000ee80000300a00 */
[----:B----4-:R0:W-:Y:S04]  /*188860*/  @P4 STG.E.U8 desc[UR6][R24.64], R0 ;  /* 0x0000000018004986 */ /* 0x0101e8000c101106 */
[----:B0-----:R-:W4:Y:S04]  /*188870*/  LDL.LU.64 R24, [R1+0x45d8] ;  /* 0x0045d80001187983 */ /* 0x001f280000300a00 */
[----:B------:R-:W2:Y:S04]  /*188880*/  LDL.LU R16, [R1+0x1d8] ;  /* 0x0001d80001107983 */ /* 0x000ea80000300800 */
[----:B--2---:R0:W-:Y:S04]  /*188890*/  STL [R1+0x5f48], R16 ;  /* 0x005f481001007387 */ /* 0x0041e80000100800 */
[----:B0-----:R-:W2:Y:S04]  /*1888a0*/  LDL.LU.64 R16, [R1+0x45e0] ;  /* 0x0045e00001107983 */ /* 0x001ea80000300a00 */
        /* <DEDUP_REMOVED lines=41> */
[----:B----4-:R0:W-:Y:S01]  /*188b40*/  @P0 STG.E.U8 desc[UR6][R24.64], R0 ;  /* 0x0000000018000986 */ /* 0x0101e2000c101106 */
[----:B------:R-:W-:Y:S02]  /*188b50*/  LOP3.LUT P0, RZ, R19, 0x40000, RZ, 0xc0, !PT ;  /* 0x0004000013ff7812 */ /* 0x000fe4000780c0ff */
[----:B0-----:R-:W-:-:S11]  /*188b60*/  PRMT R0, R27, 0x7773, RZ ;  /* 0x000077731b007816 */ /* 0x001fd600000000ff */
[----:B--2---:R-:W-:Y:S04]  /*188b70*/  @P0 STG.E.U8 desc[UR6][R16.64], R0 ;  /* 0x0000000010000986 */ /* 0x004fe8000c101106 */
[----:B---3--:R0:W-:Y:S04]  /*188b80*/  STL.64 [R1+0x5f40], R14 ;  /* 0x005f400e01007387 */ /* 0x0081e80000100a00 */
[----:B0-----:R-:W2:Y:S04]  /*188b90*/  LDL.LU.64 R14, [R1+0x45f8] ;  /* 0x0045f800010e7983 */ /* 0x001ea80000300a00 */
[----:B------:R-:W3:Y:S04]  /*188ba0*/  LDL.LU R22, [R1+0x20c] ;  /* 0x00020c0001167983 */ /* 0x000ee80000300800 */
[----:B------:R-:W4:Y:S04]  /*188bb0*/  LDL.LU.64 R8, [R1+0x4620] ;  /* 0x0046200001087983 */ /* 0x000f280000300a00 */
[----:B------:R-:W3:Y:S04]  /*188bc0*/  LDL.LU.64 R6, [R1+0x4618] ;  /* 0x0046180001067983 */ /* 0x000ee80000300a00 */
[----:B------:R-:W3:Y:S04]  /*188bd0*/  LDL.LU.64 R4, [R1+0x4638] ;  /* 0x0046380001047983 */ /* 0x000ee80000300a00 */
[----:B------:R-:W3:Y:S04]  /*188be0*/  LDL.LU R21, [R1+0x1fc] ;  /* 0x0001fc0001157983 */ /* 0x000ee80000300800 */
[----:B------:R-:W3:Y:S04]  /*188bf0*/  LDL.LU.64 R2, [R1+0x4648] ;  /* 0x0046480001027983 */ /* 0x000ee80000300a00 */
[----:B------:R-:W3:Y:S04]  /*188c00*/  LDL.LU.64 R12, [R1+0x4658] ;  /* 0x00465800010c7983 */ /* 0x000ee80000300a00 */
[----:B------:R-:W3:Y:S04]  /*188c10*/  LDL.LU.64 R10, [R1+0x4670] ;  /* 0x00467000010a7983 */ /* 0x000ee80000300a00 */
[----:B------:R-:W3:Y:S04]  /*188c20*/  LDL.LU.64 R24, [R1+0x4680] ;  /* 0x0046800001187983 */ /* 0x000ee80000300a00 */
[----:B------:R-:W3:Y:S04]  /*188c30*/  LDL.LU.64 R26, [R1+0x4698] ;  /* 0x00469800011a7983 */ /* 0x000ee80000300a00 */
[----:B------:R-:W2:Y:S01]  /*188c40*/  LDL.LU R16, [R1+0x5f48] ;  /* 0x005f480001107983 */ /* 0x000ea20000300800 */
[----:B------:R-:W-:-:S03]  /*188c50*/  LOP3.LUT P0, RZ, R19, 0x20000, RZ, 0xc0, !PT ;  /* 0x0002000013ff7812 */ /* 0x000fc6000780c0ff */
[----:B------:R-:W3:Y:S01]  /*188c60*/  LDL.LU R28, [R1+0x5c] ;  /* 0x00005c00011c7983 */ /* 0x000ee20000300800 */
[----:B--2---:R-:W-:-:S09]  /*188c70*/  PRMT R0, R16, 0x7770, RZ ;  /* 0x0000777010007816 */ /* 0x004fd200000000ff */
        /* <DEDUP_REMOVED lines=17> */
[----:B----4-:R3:W-:Y:S01]  /*188d90*/  @P0 STG.E.U8 desc[UR6][R8.64], R0 ;  /* 0x0000000008000986 */ /* 0x0107e2000c101106 */
[----:B------:R-:W-:Y:S02]  /*188da0*/  LOP3.LUT P0, RZ, R19, 0x2000, RZ, 0xc0, !PT ;  /* 0x0000200013ff7812 */ /* 0x000fe4000780c0ff */
[----:B---3--:R-:W-:-:S11]  /*188db0*/  PRMT R0, R22, 0x7770, RZ ;  /* 0x0000777016007816 */ /* 0x008fd600000000ff */
        /* <DEDUP_REMOVED lines=23> */
[----:B------:R-:W-:Y:S04]  /*188f30*/  STL [R1+0x5ee8], R29 ;  /* 0x005ee81d01007387 */ /* 0x000fe80000100800 */
        /* <DEDUP_REMOVED lines=26> */
[----:B0-----:R-:W4:Y:S04]  /*1890e0*/  LDL.LU.64 R16, [R1+0x4718] ;  /* 0x0047180001107983 */ /* 0x001f280000300a00 */
[----:B------:R-:W4:Y:S02]  /*1890f0*/  LDL.LU.64 R14, [R1+0x4738] ;  /* 0x00473800010e7983 */ /* 0x000f240000300a00 */
        /* <DEDUP_REMOVED lines=18> */
[----:B--2---:R0:W-:Y:S01]  /*189220*/  @P0 STG.E.U8 desc[UR6][R24.64], R0 ;  /* 0x0000000018000986 */ /* 0x0041e2000c101106 */
[----:B------:R-:W-:Y:S02]  /*189230*/  LOP3.LUT P0, RZ, R19, 0x800, RZ, 0xc0, !PT ;  /* 0x0000080013ff7812 */ /* 0x000fe4000780c0ff */
[----:B0-----:R-:W-:-:S11]  /*189240*/  PRMT R0, R18, 0x7771, RZ ;  /* 0x0000777112007816 */ /* 0x001fd600000000ff */
[----:B---3--:R0:W-:Y:S01]  /*189250*/  @P0 STG.E.U8 desc[UR6][R26.64], R0 ;  /* 0x000000001a000986 */ /* 0x0081e2000c101106 */
[C---:B------:R-:W-:Y:S02]  /*189260*/  LOP3.LUT P0, RZ, R19.reuse, 0x400, RZ, 0xc0, !PT ;  /* 0x0000040013ff7812 */ /* 0x040fe4000780c0ff */
[----:B0-----:R-:W-:Y:S01]  /*189270*/  PRMT R0, R18, 0x7772, RZ ;  /* 0x0000777212007816 */ /* 0x001fe200000000ff */
[----:B----4-:R0:W-:Y:S10]  /*189280*/  STL.64 [R1+0x5f20], R14 ;  /* 0x005f200e01007387 */ /* 0x0101f40000100a00 */
[----:B------:R1:W-:Y:S04]  /*189290*/  @P0 STG.E.U8 desc[UR6][R16.64], R0 ;  /* 0x0000000010000986 */ /* 0x0003e8000c101106 */
        /* <DEDUP_REMOVED lines=11> */
[----:B-1----:R-:W2:Y:S01]  /*189350*/  LDL.LU.64 R16, [R1+0x5f30] ;  /* 0x005f300001107983 */ /* 0x002ea20000300a00 */
[----:B------:R-:W-:-:S02]  /*189360*/  LOP3.LUT P0, RZ, R19, 0x200, RZ, 0xc0, !PT ;  /* 0x0000020013ff7812 */ /* 0x000fc4000780c0ff */
[----:B------:R-:W-:-:S11]  /*189370*/  PRMT R0, R18, 0x7773, RZ ;  /* 0x0000777312007816 */ /* 0x000fd600000000ff */
[----:B--2---:R0:W-:Y:S04]  /*189380*/  @P0 STG.E.U8 desc[UR6][R16.64], R0 ;  /* 0x0000000010000986 */ /* 0x0041e8000c101106 */
[----:B0-----:R-:W2:Y:S01]  /*189390*/  LDL.LU R16, [R1+0x5f28] ;  /* 0x005f280001107983 */ /* 0x001ea20000300800 */
[----:B------:R-:W-:Y:S02]  /*1893a0*/  LOP3.LUT P0, RZ, R19, 0x100, RZ, 0xc0, !PT ;  /* 0x0000010013ff7812 */ /* 0x000fe4000780c0ff */
        /* <DEDUP_REMOVED lines=189> */
[----:B------:R-:W4:Y:S04]  /*189f80*/  LDL.LU R28, [R1+0x1a8] ;  /* 0x0001a800011c7983 */ /* 0x000f280000300800 */
[----:B------:R-:W4:Y:S04]  /*189f90*/  LDL.LU.64 R14, [R1+0x4940] ;  /* 0x00494000010e7983 */ /* 0x000f280000300a00 */
[----:B------:R-:W4:Y:S01]  /*189fa0*/  LDL.LU.64 R8, [R1+0x5688] ;  /* 0x0056880001087983 */ /* 0x000f220000300a00 */
[----:B0-----:R-:W-:-:S03]  /*189fb0*/  PRMT R0, R25, 0x7770, RZ ;  /* 0x0000777019007816 */ /* 0x001fc600000000ff */
[----:B------:R-:W4:Y:S04]  /*189fc0*/  LDL.LU.64 R6, [R1+0x5680] ;  /* 0x0056800001067983 */ /* 0x000f280000300a00 */
[----:B------:R-:W4:Y:S04]  /*189fd0*/  LDL.LU.64 R4, [R1+0x5678] ;  /* 0x0056780001047983 */ /* 0x000f280000300a00 */
[----:B------:R0:W-:Y:S02]  /*189fe0*/  @P6 STG.E.U8 desc[UR6][R2.64], R0 ;  /* 0x0000000002006986 */ /* 0x0001e4000c101106 */
[----:B0-----:R-:W-:-:S02]  /*189ff0*/  PRMT R0, R25, 0x7771, RZ ;  /* 0x0000777119007816 */ /* 0x001fc400000000ff */
[----:B------:R-:W4:Y:S04]  /*18a000*/  LDL.LU.64 R2, [R1+0x5670] ;  /* 0x0056700001027983 */ /* 0x000f280000300a00 */
[----:B------:R-:W4:Y:S04]  /*18a010*/  LDL.LU R21, [R1+0x198] ;  /* 0x0001980001157983 */ /* 0x000f280000300800 */
[----:B------:R0:W-:Y:S01]  /*18a020*/  @P0 STG.E.U8 desc[UR6][R12.64], R0 ;  /* 0x000000000c000986 */ /* 0x0001e2000c101106 */
[C---:B------:R-:W-:Y:S02]  /*18a030*/  LOP3.LUT P0, RZ, R20.reuse, 0x10000000, RZ, 0xc0, !PT ;  /* 0x1000000014ff7812 */ /* 0x040fe4000780c0ff */
        /* <DEDUP_REMOVED lines=55> */
[----:B------:R-:W4:Y:S01]  /*18a3b0*/  LDL.LU.64 R10, [R1+0x5620] ;  /* 0x00562000010a7983 */ /* 0x000f220000300a00 */
[----:B---3--:R-:W-:-:S05]  /*18a3c0*/  PRMT R0, R21, 0x7770, RZ ;  /* 0x0000777015007816 */ /* 0x008fca00000000ff */
[----:B------:R0:W-:Y:S02]  /*18a3d0*/  @P3 STG.E.U8 desc[UR6][R24.64], R0 ;  /* 0x0000000018003986 */ /* 0x0001e4000c101106 */
[----:B0-----:R-:W-:Y:S02]  /*18a3e0*/  PRMT R0, R21, 0x7771, RZ ;  /* 0x0000777115007816 */ /* 0x001fe400000000ff */
[----:B------:R-:W3:Y:S04]  /*18a3f0*/  LDL.LU.64 R24, [R1+0x5618] ;  /* 0x0056180001187983 */ /* 0x000ee80000300a00 */
[----:B--2---:R0:W-:Y:S04]  /*18a400*/  @P4 STG.E.U8 desc[UR6][R26.64], R0 ;  /* 0x000000001a004986 */ /* 0x0041e8000c101106 */
[----:B0-----:R-:W2:Y:S04]  /*18a410*/  LDL.LU R27, [R1+0x1ac] ;  /* 0x0001ac00011b7983 */ /* 0x001ea80000300800 */
[----:B------:R-:W4:Y:S04]  /*18a420*/  LDL.LU.64 R28, [R1+0x5608] ;  /* 0x00560800011c7983 */ /* 0x000f280000300a00 */
[----:B----4-:R0:W-:Y:S04]  /*18a430*/  STL.64 [R1+0x5ef0], R28 ;  /* 0x005ef01c01007387 */ /* 0x0101e80000100a00 */
[----:B0-----:R-:W4:Y:S04]  /*18a440*/  LDL.LU.64 R28, [R1+0x5610] ;  /* 0x00561000011c7983 */ /* 0x001f280000300a00 */
[----:B------:R-:W2:Y:S04]  /*18a450*/  LDL.LU.64 R18, [R1+0x5600] ;  /* 0x0056000001127983 */ /* 0x000ea80000300a00 */
        /* <DEDUP_REMOVED lines=14> */
[----:B---3--:R0:W-:Y:S04]  /*18a540*/  STL [R1+0x5ef8], R17 ;  /* 0x005ef81101007387 */ /* 0x0081e80000100800 */
[----:B0-----:R-:W3:Y:S01]  /*18a550*/  LDL.LU R17, [R1+0x1bc] ;  /* 0x0001bc0001117983 */ /* 0x001ee20000300800 */
[----:B------:R-:W-:-:S07]  /*18a560*/  LOP3.LUT R20, R20, 0xfffdffff, RZ, 0xc0, !PT ;  /* 0xfffdffff14147812 */ /* 0x000fce00078ec0ff */
        /* <DEDUP_REMOVED lines=14> */
[C---:B------:R-:W-:Y:S02]  /*18a650*/  LOP3.LUT P0, RZ, R22.reuse, 0x20000, RZ, 0xc0, !PT ;  /* 0x0002000016ff7812 */ /* 0x040fe4000780c0ff */
[----:B0-----:R-:W-:Y:S02]  /*18a660*/  PRMT R0, R21, 0x7773, RZ ;  /* 0x0000777315007816 */ /* 0x001fe400000000ff */
[----:B------:R-:W2:Y:S04]  /*18a670*/  LDL.LU R21, [R1+0x19c] ;  /* 0x00019c0001157983 */ /* 0x000ea80000300800 */
[----:B------:R0:W-:Y:S04]  /*18a680*/  @P6 STG.E.U8 desc[UR6][R2.64], R0 ;  /* 0x0000000002006986 */ /* 0x0001e8000c101106 */
[----:B------:R-:W2:Y:S04]  /*18a690*/  LDL.LU.64 R14, [R1+0x55f0] ;  /* 0x0055f000010e7983 */ /* 0x000ea80000300a00 */
[----:B------:R-:W2:Y:S04]  /*18a6a0*/  LDL.LU.64 R8, [R1+0x55e8] ;  /* 0x0055e80001087983 */ /* 0x000ea80000300a00 */
[----:B------:R-:W2:Y:S04]  /*18a6b0*/  LDL.LU.64 R6, [R1+0x55e0] ;  /* 0x0055e00001067983 */ /* 0x000ea80000300a00 */
[----:B------:R-:W2:Y:S04]  /*18a6c0*/  LDL.LU R26, [R1+0x180] ;  /* 0x00018000011a7983 */ /* 0x000ea80000300800 */
[----:B------:R-:W2:Y:S01]  /*18a6d0*/  LDL.LU.64 R4, [R1+0x55d8] ;  /* 0x0055d80001047983 */ /* 0x000ea20000300a00 */
[----:B------:R-:W-:-:S02]  /*18a6e0*/  LOP3.LUT P1, RZ, R22, 0x4000000, RZ, 0xc0, !PT ;  /* 0x0400000016ff7812 */ /* 0x000fc4000782c0ff */
[C---:B------:R-:W-:Y:S02]  /*18a6f0*/  LOP3.LUT P2, RZ, R22.reuse, 0x8000000, RZ, 0xc0, !PT ;  /* 0x0800000016ff7812 */ /* 0x040fe4000784c0ff */
[C---:B------:R-:W-:Y:S02]  /*18a700*/  LOP3.LUT P3, RZ, R22.reuse, 0x10000000, RZ, 0xc0, !PT ;  /* 0x1000000016ff7812 */ /* 0x040fe4000786c0ff */
[C---:B------:R-:W-:Y:S02]  /*18a710*/  LOP3.LUT P4, RZ, R22.reuse, 0x20000000, RZ, 0xc0, !PT ;  /* 0x2000000016ff7812 */ /* 0x040fe4000788c0ff */
[C---:B------:R-:W-:Y:S01]  /*18a720*/  LOP3.LUT P5, RZ, R22.reuse, 0x40000000, RZ, 0xc0, !PT ;  /* 0x4000000016ff7812 */ /* 0x040fe200078ac0ff */
[----:B0-----:R-:W2:Y:S01]  /*18a730*/  LDL.LU.64 R2, [R1+0x55d0] ;  /* 0x0055d00001027983 */ /* 0x001ea20000300a00 */
[----:B------:R-:W-:Y:S02]  /*18a740*/  LOP3.LUT P6, RZ, R22, 0x80000000, RZ, 0xc0, !PT ;  /* 0x8000000016ff7812 */ /* 0x000fe400078cc0ff */
[----:B---3--:R-:W-:-:S05]  /*18a750*/  PRMT R0, R17, 0x7770, RZ ;  /* 0x0000777011007816 */ /* 0x008fca00000000ff */
[----:B------:R0:W-:Y:S01]  /*18a760*/  @P0 STG.E.U8 desc[UR6][R12.64], R0 ;  /* 0x000000000c000986 */ /* 0x0001e2000c101106 */
[C---:B------:R-:W-:Y:S02]  /*18a770*/  LOP3.LUT P0, RZ, R20.reuse, 0x100000, RZ, 0xc0, !PT ;  /* 0x0010000014ff7812 */ /* 0x040fe4000780c0ff */
        /* <DEDUP_REMOVED lines=10> */
[----:B------:R-:W3:Y:S04]  /*18a820*/  LDL.LU.64 R24, [R1+0x55b8] ;  /* 0x0055b80001187983 */ /* 0x000ee80000300a00 */
[----:B------:R-:W3:Y:S06]  /*18a830*/  LDL.LU R17, [R1+0x5ef8] ;  /* 0x005ef80001117983 */ /* 0x000eec0000300800 */
[----:B----4-:R0:W-:Y:S04]  /*18a840*/  @P0 STG.E.U8 desc[UR6][R28.64], R0 ;  /* 0x000000001c000986 */ /* 0x0101e8000c101106 */
[----:B0-----:R-:W4:Y:S01]  /*18a850*/  LDL.LU.64 R28, [R1+0x5ef0] ;  /* 0x005ef000011c7983 */ /* 0x001f220000300a00 */
[----:B------:R-:W-:-:S02]  /*18a860*/  LOP3.LUT P0, RZ, R20, 0x20000, RZ, 0xc0, !PT ;  /* 0x0002000014ff7812 */ /* 0x000fc4000780c0ff */
[----:B--2---:R-:W-:-:S11]  /*18a870*/  PRMT R0, R27, 0x7770, RZ ;  /* 0x000077701b007816 */ /* 0x004fd600000000ff */
[----:B----4-:R0:W-:Y:S01]  /*18a880*/  @P0 STG.E.U8 desc[UR6][R28.64], R0 ;  /* 0x000000001c000986 */ /* 0x0101e2000c101106 */
[C---:B------:R-:W-:Y:S02]  /*18a890*/  LOP3.LUT P0, RZ, R20.reuse, 0x10000, RZ, 0xc0, !PT ;  /* 0x0001000014ff7812 */ /* 0x040fe4000780c0ff */
[----:B0-----:R-:W-:Y:S01]  /*18a8a0*/  PRMT R0, R27, 0x7771, RZ ;  /* 0x000077711b007816 */ /* 0x001fe200000000ff */
[----:B------:R-:W2:Y:S10]  /*18a8b0*/  LDL.LU R29, [R1+0x5ee8] ;  /* 0x005ee800011d7983 */ /* 0x000eb40000300800 */
[----:B------:R0:W-:Y:S01]  /*18a8c0*/  @P0 STG.E.U8 desc[UR6][R18.64], R0 ;  /* 0x0000000012000986 */ /* 0x0001e2000c101106 */
        /* <DEDUP_REMOVED lines=27> */
[----:B------:R-:W-:Y:S02]  /*18aa80*/  LOP3.LUT P4, RZ, R22, 0x2, RZ, 0xc0, !PT ;  /* 0x0000000216ff7812 */ /* 0x000fe4000788c0ff */
[----:B------:R-:W-:Y:S01]  /*18aa90*/  PRMT R0, R26, 0x7773, RZ ;  /* 0x000077731a007816 */ /* 0x000fe200000000ff */
[----:B------:R-:W2:Y:S04]  /*18aaa0*/  LDL.LU.64 R12, [R1+0x5590] ;  /* 0x00559000010c7983 */ /* 0x000ea80000300a00 */
[----:B------:R-:W2:Y:S04]  /*18aab0*/  LDL.LU R21, [R1+0x160] ;  /* 0x0001600001157983 */ /* 0x000ea80000300800 */
[----:B---3--:R0:W-:Y:S04]  /*18aac0*/  @P3 STG.E.U8 desc[UR6][R10.64], R0 ;  /* 0x000000000a003986 */ /* 0x0081e8000c101106 */
[----:B0-----:R-:W3:Y:S01]  /*18aad0*/  LDL.LU.64 R10, [R1+0x5588] ;  /* 0x00558800010a7983 */ /* 0x001ee20000300a00 */
[----:B----4-:R-:W-:-:S05]  /*18aae0*/  PRMT R0, R27, 0x7770, RZ ;  /* 0x000077701b007816 */ /* 0x010fca00000000ff */
[----:B------:R0:W-:Y:S04]  /*18aaf0*/  @P4 STG.E.U8 desc[UR6][R24.64], R0 ;  /* 0x0000000018004986 */ /* 0x0001e8000c101106 */
[----:B0-----:R-:W4:Y:S04]  /*18ab00*/  LDL.LU.64 R24, [R1+0x5580] ;  /* 0x0055800001187983 */ /* 0x001f280000300a00 */
[----:B------:R-:W2:Y:S04]  /*18ab10*/  LDL.LU R28, [R1+0x150] ;  /* 0x00015000011c7983 */ /* 0x000ea80000300800 */
        /* <DEDUP_REMOVED lines=39> */
[----:B------:R-:W2:Y:S04]  /*18ad90*/  LDL.LU R27, [R1+0x184] ;  /* 0x00018400011b7983 */ /* 0x000ea80000300800 */
[----:B------:R0:W-:Y:S01]  /*18ada0*/  @P0 STG.E.U8 desc[UR6][R12.64], R0 ;  /* 0x000000000c000986 */ /* 0x0001e2000c101106 */
[----:B------:R-:W-:-:S03]  /*18adb0*/  LOP3.LUT P0, RZ, R20, 0x1000, RZ, 0xc0, !PT ;  /* 0x0000100014ff7812 */ /* 0x000fc6000780c0ff */
[----:B------:R-:W2:Y:S04]  /*18adc0*/  LDL.LU.64 R8, [R1+0x5550] ;  /* 0x0055500001087983 */ /* 0x000ea80000300a00 */
[----:B------:R-:W2:Y:S04]  /*18add0*/  LDL.LU.64 R6, [R1+0x5548] ;  /* 0x0055480001067983 */ /* 0x000ea80000300a00 */
[----:B------:R-:W2:Y:S04]  /*18ade0*/  LDL.LU.64 R4, [R1+0x5540] ;  /* 0x0055400001047983 */ /* 0x000ea80000300a00 */
        /* <DEDUP_REMOVED lines=11> */
[----:B------:R-:W4:Y:S10]  /*18aea0*/  LDL.LU.64 R24, [R1+0x5520] ;  /* 0x0055200001187983 */ /* 0x000f340000300a00 */
        /* <DEDUP_REMOVED lines=8> */
[C---:B------:R-:W-:Y:S02]  /*18af30*/  LOP3.LUT P1, RZ, R22.reuse, 0x2000, RZ, 0xc0, !PT ;  /* 0x0000200016ff7812 */ /* 0x040fe4000782c0ff */
[C---:B------:R-:W-:Y:S02]  /*18af40*/  LOP3.LUT P2, RZ, R22.reuse, 0x4000, RZ, 0xc0, !PT ;  /* 0x0000400016ff7812 */ /* 0x040fe4000784c0ff */
[C---:B------:R-:W-:Y:S02]  /*18af50*/  LOP3.LUT P3, RZ, R22.reuse, 0x8000, RZ, 0xc0, !PT ;  /* 0x0000800016ff7812 */ /* 0x040fe4000786c0ff */
[C---:B------:R-:W-:Y:S02]  /*18af60*/  LOP3.LUT P4, RZ, R22.reuse, 0x10000, RZ, 0xc0, !PT ;  /* 0x0001000016ff7812 */ /* 0x040fe4000788c0ff */
[C---:B------:R-:W-:Y:S02]  /*18af70*/  LOP3.LUT P5, RZ, R22.reuse, 0x20000, RZ, 0xc0, !PT ;  /* 0x0002000016ff7812 */ /* 0x040fe400078ac0ff */
[----:B------:R-:W-:-:S02]  /*18af80*/  LOP3.LUT P6, RZ, R22, 0x40000, RZ, 0xc0, !PT ;  /* 0x0004000016ff7812 */ /* 0x000fc400078cc0ff */
[----:B---3--:R-:W-:Y:S02]  /*18af90*/  LOP3.LUT R21, R21, 0xdfffffff, RZ, 0xc0, !PT ;  /* 0xdfffffff15157812 */ /* 0x008fe400078ec0ff */
[----:B--2---:R-:W-:-:S05]  /*18afa0*/  PRMT R0, R28, 0x7770, RZ ;  /* 0x000077701c007816 */ /* 0x004fca00000000ff */
        /* <DEDUP_REMOVED lines=22> */
[----:B----4-:R0:W-:Y:S04]  /*18b110*/  @P6 STG.E.U8 desc[UR6][R24.64], R0 ;  /* 0x0000000018006986 */ /* 0x0101e8000c101106 */
        /* <DEDUP_REMOVED lines=41> */
[----:B------:R-:W4:Y:S04]  /*18b3b0*/  LDL.LU R16, [R1+0x188] ;  /* 0x0001880001107983 */ /* 0x000f280000300800 */
[----:B----4-:R0:W-:Y:S04]  /*18b3c0*/  STL [R1+0x5eb8], R16 ;  /* 0x005eb81001007387 */ /* 0x0101e80000100800 */
        /* <DEDUP_REMOVED lines=38> */
[----:B------:R-:W3:Y:S09]  /*18b630*/  LDL.LU R22, [R1+0x5ebc] ;  /* 0x005ebc0001167983 */ /* 0x000ef20000300800 */
[----:B----4-:R0:W-:Y:S04]  /*18b640*/  @P0 STG.E.U8 desc[UR6][R16.64], R0 ;  /* 0x0000000010000986 */ /* 0x0101e8000c101106 */
[----:B0-----:R-:W4:Y:S01]  /*18b650*/  LDL.LU R16, [R1+0x5eb8] ;  /* 0x005eb80001107983 */ /* 0x001f220000300800 */
[----:B------:R-:W-:-:S02]  /*18b660*/  LOP3.LUT P0, RZ, R21, 0x80000000, RZ, 0xc0, !PT ;  /* 0x8000000015ff7812 */ /* 0x000fc4000780c0ff */
[C---:B------:R-:W-:Y:S02]  /*18b670*/  LOP3.LUT P1, RZ, R28.reuse, 0x1, RZ, 0xc0, !PT ;  /* 0x000000011cff7812 */ /* 0x040fe4000782c0ff */
[C---:B------:R-:W-:Y:S02]  /*18b680*/  LOP3.LUT P2, RZ, R28.reuse, 0x2, RZ, 0xc0, !PT ;  /* 0x000000021cff7812 */ /* 0x040fe4000784c0ff */
[C---:B------:R-:W-:Y:S02]  /*18b690*/  LOP3.LUT P3, RZ, R28.reuse, 0x4, RZ, 0xc0, !PT ;  /* 0x000000041cff7812 */ /* 0x040fe4000786c0ff */
[C---:B------:R-:W-:Y:S02]  /*18b6a0*/  LOP3.LUT P4, RZ, R28.reuse, 0x8, RZ, 0xc0, !PT ;  /* 0x000000081cff7812 */ /* 0x040fe4000788c0ff */
[C---:B------:R-:W-:Y:S02]  /*18b6b0*/  LOP3.LUT P5, RZ, R28.reuse, 0x10, RZ, 0xc0, !PT ;  /* 0x000000101cff7812 */ /* 0x040fe400078ac0ff */
[----:B------:R-:W-:-:S02]  /*18b6c0*/  LOP3.LUT P6, RZ, R28, 0x20, RZ, 0xc0, !PT ;  /* 0x000000201cff7812 */ /* 0x000fc400078cc0ff */
[----:B----4-:R-:W-:-:S05]  /*18b6d0*/  PRMT R0, R16, 0x7770, RZ ;  /* 0x0000777010007816 */ /* 0x010fca00000000ff */
        /* <DEDUP_REMOVED lines=95> */
[----:B------:R-:W-:Y:S01]  /*18bcd0*/  PRMT R0, R17, 0x7771, RZ ;  /* 0x0000777111007816 */ /* 0x000fe200000000ff */
[----:B------:R-:W3:Y:S10]  /*18bce0*/  LDL.LU R26, [R1+0x6c] ;  /* 0x00006c00011a7983 */ /* 0x000ef40000300800 */
        /* <DEDUP_REMOVED lines=48> */
[----:B------:R-:W4:Y:S04]  /*18bff0*/  LDL.LU R16, [R1+0x130] ;  /* 0x0001300001107983 */ /* 0x000f280000300800 */
[----:B----4-:R0:W-:Y:S04]  /*18c000*/  STL [R1+0x5e98], R16 ;  /* 0x005e981001007387 */ /* 0x0101e80000100800 */
[----:B0-----:R-:W4:Y:S04]  /*18c010*/  LDL.LU.64 R16, [R1+0x5278] ;  /* 0x0052780001107983 */ /* 0x001f280000300a00 */
        /* <DEDUP_REMOVED lines=44> */
[----:B----4-:R-:W-:Y:S04]  /*18c2e0*/  @P0 STG.E.U8 desc[UR6][R16.64], R0 ;  /* 0x0000000010000986 */ /* 0x010fe8000c101106 */
[----:B--2---:R0:W-:Y:S04]  /*18c2f0*/  STL.64 [R1+0x5e90], R18 ;  /* 0x005e901201007387 */ /* 0x0041e80000100a00 */
        /* <DEDUP_REMOVED lines=11> */
[----:B------:R-:W2:Y:S01]  /*18c3b0*/  LDL.LU R16, [R1+0x5e98] ;  /* 0x005e980001107983 */ /* 0x000ea20000300800 */
        /* <DEDUP_REMOVED lines=21> */
[----:B----4-:R-:W-:-:S11]  /*18c510*/  PRMT R0, R27, 0x7770, RZ ;  /* 0x000077701b007816 */ /* 0x010fd600000000ff */
        /* <DEDUP_REMOVED lines=30> */
[----:B0-----:R-:W4:Y:S04]  /*18c700*/  LDL.LU.64 R14, [R1+0x5140] ;  /* 0x00514000010e7983 */ /* 0x001f280000300a00 */
[----:B----4-:R0:W-:Y:S04]  /*18c710*/  STL.64 [R1+0x5e80], R14 ;  /* 0x005e800e01007387 */ /* 0x0101e80000100a00 */
        /* <DEDUP_REMOVED lines=57> */
[----:B------:R-:W4:Y:S04]  /*18cab0*/  LDL.LU R27, [R1+0x70] ;  /* 0x00007000011b7983 */ /* 0x000f280000300800 */
[----:B------:R-:W2:Y:S01]  /*18cac0*/  LDL.LU.64 R14, [R1+0x5e80] ;  /* 0x005e8000010e7983 */ /* 0x000ea20000300a00 */
        /* <DEDUP_REMOVED lines=23> */
[----:B---3--:R4:W-:Y:S02]  /*18cc40*/  @P0 STG.E.U8 desc[UR6][R8.64], R0 ;  /* 0x0000000008000986 */ /* 0x0089e4000c101106 */
[----:B----4-:R-:W-:-:S05]  /*18cc50*/  PRMT R0, R16, 0x7770, RZ ;  /* 0x0000777010007816 */ /* 0x010fca00000000ff */
        /* <DEDUP_REMOVED lines=12> */
[----:B0-----:R-:W3:Y:S01]  /*18cd20*/  LDL.LU.64 R24, [R1+0x5080] ;  /* 0x0050800001187983 */ /* 0x001ee20000300a00 */
[----:B------:R-:W-:Y:S02]  /*18cd30*/  LOP3.LUT P3, RZ, R26, 0x80000000, RZ, 0xc0, !PT ;  /* 0x800000001aff7812 */ /* 0x000fe4000786c0ff */
[----:B------:R-:W-:Y:S02]  /*18cd40*/  LOP3.LUT P4, RZ, R27, 0x1, RZ, 0xc0, !PT ;  /* 0x000000011bff7812 */ /* 0x000fe4000788c0ff */
[----:B------:R-:W-:Y:S01]  /*18cd50*/  PRMT R0, R28, 0x7772, RZ ;  /* 0x000077721c007816 */ /* 0x000fe200000000ff */
[----:B------:R-:W4:Y:S04]  /*18cd60*/  LDL.LU.64 R4, [R1+0x5078] ;  /* 0x0050780001047983 */ /* 0x000f280000300a00 */
[----:B------:R-:W4:Y:S01]  /*18cd70*/  LDL.LU.64 R2, [R1+0x5068] ;  /* 0x0050680001027983 */ /* 0x000f220000300a00 */
[----:B------:R-:W-:-:S03]  /*18cd80*/  IMAD.MOV.U32 R26, RZ, RZ, R23 ;  /* 0x000000ffff1a7224 */ /* 0x000fc600078e0017 */
        /* <DEDUP_REMOVED lines=47> */
[C---:B0-----:R-:W-:Y:S01]  /*18d080*/  PRMT R0, R23.reuse, 0x7771, RZ ;  /* 0x0000777117007816 */ /* 0x041fe200000000ff */
        /* <DEDUP_REMOVED lines=52> */
[C---:B------:R-:W-:Y:S02]  /*18d3d0*/  LOP3.LUT P0, RZ, R27.reuse, 0x40000000, RZ, 0xc0, !PT ;  /* 0x400000001bff7812 */ /* 0x040fe4000780c0ff */
[----:B------:R-:W-:Y:S02]  /*18d3e0*/  LOP3.LUT R22, R22, 0xffdfffff, RZ, 0xc0, !PT ;  /* 0xffdfffff16167812 */ /* 0x000fe400078ec0ff */
[C---:B------:R-:W-:Y:S02]  /*18d3f0*/  LOP3.LUT P6, RZ, R27.reuse, 0x20000, RZ, 0xc0, !PT ;  /* 0x000200001bff7812 */ /* 0x040fe400078cc0ff */
[----:B------:R-:W-:-:S02]  /*18d400*/  LOP3.LUT P3, RZ, R27, 0x40000, RZ, 0xc0, !PT ;  /* 0x000400001bff7812 */ /* 0x000fc4000786c0ff */
[----:B------:R-:W-:Y:S01]  /*18d410*/  PRMT R0, R23, 0x7770, RZ ;  /* 0x0000777017007816 */ /* 0x000fe200000000ff */
[----:B------:R-:W4:Y:S04]  /*18d420*/  LDL.LU.64 R6, [R1+0x4f58] ;  /* 0x004f580001067983 */ /* 0x000f280000300a00 */
        /* <DEDUP_REMOVED lines=25> */
[----:B0-----:R-:W-:Y:S02]  /*18d5c0*/  PRMT R0, R23, 0x7771, RZ ;  /* 0x0000777117007816 */ /* 0x001fe400000000ff */
[----:B------:R-:W-:Y:S01]  /*18d5d0*/  LOP3.LUT R22, R22, 0xefffffff, RZ, 0xc0, !PT ;  /* 0xefffffff16167812 */ /* 0x000fe200078ec0ff */
[----:B------:R-:W-:Y:S01]  /*18d5e0*/  IMAD.MOV.U32 R25, RZ, RZ, R26 ;  /* 0x000000ffff197224 */ /* 0x000fe200078e001a */
[C---:B------:R-:W-:Y:S02]  /*18d5f0*/  LOP3.LUT P4, RZ, R27.reuse, 0x80000, RZ, 0xc0, !PT ;  /* 0x000800001bff7812 */ /* 0x040fe4000788c0ff */
[C---:B------:R-:W-:Y:S02]  /*18d600*/  LOP3.LUT P5, RZ, R27.reuse, 0x100000, RZ, 0xc0, !PT ;  /* 0x001000001bff7812 */ /* 0x040fe400078ac0ff */
[----:B------:R-:W-:-:S02]  /*18d610*/  LOP3.LUT P6, RZ, R27, 0x200000, RZ, 0xc0, !PT ;  /* 0x002000001bff7812 */ /* 0x000fc400078cc0ff */
[C---:B------:R-:W-:Y:S02]  /*18d620*/  LOP3.LUT P1, RZ, R27.reuse, 0x80000000, RZ, 0xc0, !PT ;  /* 0x800000001bff7812 */ /* 0x040fe4000782c0ff */
[----:B------:R-:W-:Y:S02]  /*18d630*/  @P0 LOP3.LUT R22, R22, 0x10000000, RZ, 0xfc, !PT ;  /* 0x1000000016160812 */ /* 0x000fe400078efcff */
[----:B------:R-:W-:Y:S01]  /*18d640*/  LOP3.LUT P0, RZ, R27, 0x400000, RZ, 0xc0, !PT ;  /* 0x004000001bff7812 */ /* 0x000fe2000780c0ff */
[----:B---3--:R0:W-:Y:S04]  /*18d650*/  @P3 STG.E.U8 desc[UR6][R10.64], R0 ;  /* 0x000000000a003986 */ /* 0x0081e8000c101106 */
[----:B0-----:R-:W2:Y:S04]  /*18d660*/  LDL.LU.64 R10, [R1+0x4f18] ;  /* 0x004f1800010a7983 */ /* 0x001ea80000300a00 */
[----:B------:R-:W3:Y:S04]  /*18d670*/  LDL.LU.64 R26, [R1+0x4f08] ;  /* 0x004f0800011a7983 */ /* 0x000ee80000300a00 */
[----:B------:R-:W3:Y:S04]  /*18d680*/  LDL.LU R17, [R1+0x11c] ;  /* 0x00011c0001117983 */ /* 0x000ee80000300800 */
[----:B------:R-:W2:Y:S01]  /*18d690*/  LDL.LU.64 R20, [R1+0x4ef0] ;  /* 0x004ef00001147983 */ /* 0x000ea20000300a00 */
[----:B------:R-:W-:-:S05]  /*18d6a0*/  PRMT R0, R23, 0x7772, RZ ;  /* 0x0000777217007816 */ /* 0x000fca00000000ff */
[----:B----4-:R0:W-:Y:S02]  /*18d6b0*/  @P4 STG.E.U8 desc[UR6][R6.64], R0 ;  /* 0x0000000006004986 */ /* 0x0101e4000c101106 */
[----:B0-----:R-:W-:-:S05]  /*18d6c0*/  PRMT R0, R23, 0x7773, RZ ;  /* 0x0000777317007816 */ /* 0x001fca00000000ff */
[----:B------:R0:W-:Y:S02]  /*18d6d0*/  @P5 STG.E.U8 desc[UR6][R4.64], R0 ;  /* 0x0000000004005986 */ /* 0x0001e4000c101106 */
[----:B0-----:R-:W-:-:S05]  /*18d6e0*/  PRMT R0, R25, 0x7770, RZ ;  /* 0x0000777019007816 */ /* 0x001fca00000000ff */
[----:B------:R-:W-:Y:S04]  /*18d6f0*/  @P6 STG.E.U8 desc[UR6][R2.64], R0 ;  /* 0x0000000002006986 */ /* 0x000fe8000c101106 */
[----:B--2---:R0:W-:Y:S04]  /*18d700*/  STL.64 [R1+0x5e50], R20 ;  /* 0x005e501401007387 */ /* 0x0041e80000100a00 */
[----:B0-----:R-:W2:Y:S01]  /*18d710*/  LDL.LU.64 R20, [R1+0x4ef8] ;  /* 0x004ef80001147983 */ /* 0x001ea20000300a00 */
[----:B------:R-:W-:-:S03]  /*18d720*/  PRMT R0, R25, 0x7771, RZ ;  /* 0x0000777119007816 */ /* 0x000fc600000000ff */
[----:B------:R-:W4:Y:S04]  /*18d730*/  LDL.LU.64 R18, [R1+0x4ee0] ;  /* 0x004ee00001127983 */ /* 0x000f280000300a00 */
[----:B------:R-:W4:Y:S04]  /*18d740*/  LDL.LU.64 R14, [R1+0x4ed8] ;  /* 0x004ed800010e7983 */ /* 0x000f280000300a00 */
[----:B------:R-:W4:Y:S04]  /*18d750*/  LDL.LU R28, [R1+0x100] ;  /* 0x00010000011c7983 */ /* 0x000f280000300800 */
[----:B------:R0:W-:Y:S01]  /*18d760*/  @P0 STG.E.U8 desc[UR6][R12.64], R0 ;  /* 0x000000000c000986 */ /* 0x0001e2000c101106 */
[----:B------:R-:W-:-:S03]  /*18d770*/  LOP3.LUT P0, RZ, R22, 0x10000000, RZ, 0xc0, !PT ;  /* 0x1000000016ff7812 */ /* 0x000fc6000780c0ff */
[----:B------:R-:W4:Y:S04]  /*18d780*/  LDL.LU.64 R8, [R1+0x4eb0] ;  /* 0x004eb00001087983 */ /* 0x000f280000300a00 */
[----:B------:R-:W4:Y:S04]  /*18d790*/  LDL.LU.64 R6, [R1+0x4ea8] ;  /* 0x004ea80001067983 */ /* 0x000f280000300a00 */
[----:B------:R-:W4:Y:S04]  /*18d7a0*/  LDL.LU R23, [R1+0xf0] ;  /* 0x0000f00001177983 */ /* 0x000f280000300800 */
[----:B------:R-:W4:Y:S04]  /*18d7b0*/  LDL.LU.64 R4, [R1+0x4e98] ;  /* 0x004e980001047983 */ /* 0x000f280000300a00 */
[----:B------:R-:W4:Y:S01]  /*18d7c0*/  LDL.LU.64 R2, [R1+0x4e88] ;  /* 0x004e880001027983 */ /* 0x000f220000300a00 */
[----:B0-----:R-:W-:-:S03]  /*18d7d0*/  PRMT R0, R25, 0x7772, RZ ;  /* 0x0000777219007816 */ /* 0x001fc600000000ff */
[----:B------:R-:W4:Y:S04]  /*18d7e0*/  LDL.LU.64 R12, [R1+0x4e78] ;  /* 0x004e7800010c7983 */ /* 0x000f280000300a00 */
[----:B------:R0:W-:Y:S01]  /*18d7f0*/  @P0 STG.E.U8 desc[UR6][R10.64], R0 ;  /* 0x000000000a000986 */ /* 0x0001e2000c101106 */
[----:B------:R-:W-:Y:S01]  /*18d800*/  LOP3.LUT P0, RZ, R22, 0x8000000, RZ, 0xc0, !PT ;  /* 0x0800000016ff7812 */ /* 0x000fe2000780c0ff */
[----:B0-----:R-:W-:Y:S02]  /*18d810*/  IMAD.MOV.U32 R0, RZ, RZ, R25 ;  /* 0x000000ffff007224 */ /* 0x001fe400078e0019 */
[----:B------:R-:W4:Y:S04]  /*18d820*/  LDL.LU.64 R10, [R1+0x4e70] ;  /* 0x004e7000010a7983 */ /* 0x000f280000300a00 */
[----:B------:R-:W4:Y:S01]  /*18d830*/  LDL.LU.64 R24, [R1+0x4e60] ;  /* 0x004e600001187983 */ /* 0x000f220000300a00 */
[----:B------:R-:W-:-:S05]  /*18d840*/  PRMT R0, R0, 0x7773, RZ ;  /* 0x0000777300007816 */ /* 0x000fca00000000ff */
[----:B---3--:R0:W-:Y:S01]  /*18d850*/  @P0 STG.E.U8 desc[UR6][R26.64], R0 ;  /* 0x000000001a000986 */ /* 0x0081e2000c101106 */
[C---:B------:R-:W-:Y:S02]  /*18d860*/  LOP3.LUT P0, RZ, R22.reuse, 0x4000000, RZ, 0xc0, !PT ;  /* 0x0400000016ff7812 */ /* 0x040fe4000780c0ff */
[----:B0-----:R-:W-:Y:S01]  /*18d870*/  PRMT R0, R17, 0x7770, RZ ;  /* 0x0000777011007816 */ /* 0x001fe200000000ff */
[----:B------:R-:W3:Y:S10]  /*18d880*/  LDL.LU.64 R26, [R1+0x4e58] ;  /* 0x004e5800011a7983 */ /* 0x000ef40000300a00 */
        /* <DEDUP_REMOVED lines=8> */
[----:B------:R-:W-:Y:S01]  /*18d910*/  LOP3.LUT P6, RZ, R16, 0x10, RZ, 0xc0, !PT ;  /* 0x0000001010ff7812 */ /* 0x000fe200078cc0ff */
[----:B--2---:R0:W-:Y:S01]  /*18d920*/  @P0 STG.E.U8 desc[UR6][R20.64], R0 ;  /* 0x0000000014000986 */ /* 0x0041e2000c101106 */
[----:B------:R-:W-:-:S02]  /*18d930*/  LOP3.LUT P0, RZ, R22, 0x1000000, RZ, 0xc0, !PT ;  /* 0x0100000016ff7812 */ /* 0x000fc4000780c0ff */
[----:B0-----:R-:W-:-:S11]  /*18d940*/  PRMT R0, R17, 0x7772, RZ ;  /* 0x0000777211007816 */ /* 0x001fd600000000ff */
        /* <DEDUP_REMOVED lines=30> */
[----:B------:R-:W4:Y:S04]  /*18db30*/  LDL.LU R17, [R1+0xd0] ;  /* 0x0000d00001117983 */ /* 0x000f280000300800 */
[----:B------:R-:W4:Y:S01]  /*18db40*/  LDL.LU.64 R10, [R1+0x4df0] ;  /* 0x004df000010a7983 */ /* 0x000f220000300a00 */
[----:B--2---:R-:W-:-:S05]  /*18db50*/  PRMT R0, R23, 0x7770, RZ ;  /* 0x0000777017007816 */ /* 0x004fca00000000ff */
[----:B------:R0:W-:Y:S02]  /*18db60*/  @P3 STG.E.U8 desc[UR6][R24.64], R0 ;  /* 0x0000000018003986 */ /* 0x0001e4000c101106 */
[----:B0-----:R-:W-:Y:S02]  /*18db70*/  PRMT R0, R23, 0x7771, RZ ;  /* 0x0000777117007816 */ /* 0x001fe400000000ff */
[----:B------:R-:W2:Y:S04]  /*18db80*/  LDL.LU.64 R24, [R1+0x4de0] ;  /* 0x004de00001187983 */ /* 0x000ea80000300a00 */
[----:B---3--:R0:W-:Y:S04]  /*18db90*/  @P4 STG.E.U8 desc[UR6][R26.64], R0 ;  /* 0x000000001a004986 */ /* 0x0081e8000c101106 */
[----:B0-----:R-:W3:Y:S01]  /*18dba0*/  LDL.LU R26, [R1+0x104] ;  /* 0x00010400011a7983 */ /* 0x001ee20000300800 */
        /* <DEDUP_REMOVED lines=17> */
[----:B---3--:R0:W-:Y:S04]  /*18dcc0*/  STL [R1+0x5e48], R26 ;  /* 0x005e481a01007387 */ /* 0x0081e80000100800 */
        /* <DEDUP_REMOVED lines=41> */
[----:B------:R-:W-:-:S03]  /*18df60*/  LOP3.LUT P0, RZ, R22, 0x20000, RZ, 0xc0, !PT ;  /* 0x0002000016ff7812 */ /* 0x000fc6000780c0ff */
[----:B------:R-:W4:Y:S01]  /*18df70*/  LDL.LU R27, [R1+0x78] ;  /* 0x00007800011b7983 */ /* 0x000f220000300800 */
[----:B--2---:R-:W-:-:S09]  /*18df80*/  PRMT R0, R26, 0x7770, RZ ;  /* 0x000077701a007816 */ /* 0x004fd200000000ff */
        /* <DEDUP_REMOVED lines=141> */
[C---:B------:R-:W-:Y:S02]  /*18e860*/  LOP3.LUT P6, RZ, R27.reuse, 0x400, RZ, 0xc0, !PT ;  /* 0x000004001bff7812 */ /* 0x040fe400078cc0ff */
[C---:B------:R-:W-:Y:S02]  /*18e870*/  LOP3.LUT P3, RZ, R27.reuse, 0x800, RZ, 0xc0, !PT ;  /* 0x000008001bff7812 */ /* 0x040fe4000786c0ff */
[C---:B------:R-:W-:Y:S02]  /*18e880*/  PRMT R0, R26.reuse, 0x7771, RZ ;  /* 0x000077711a007816 */ /* 0x040fe400000000ff */
[----:B------:R-:W-:Y:S01]  /*18e890*/  LOP3.LUT P4, RZ, R27, 0x1000, RZ, 0xc0, !PT ;  /* 0x000010001bff7812 */ /* 0x000fe2000788c0ff */
[----:B------:R-:W2:Y:S04]  /*18e8a0*/  LDL.LU.64 R6, [R1+0x4bb8] ;  /* 0x004bb80001067983 */ /* 0x000ea80000300a00 */
[----:B------:R-:W2:Y:S04]  /*18e8b0*/  LDL.LU.64 R4, [R1+0x4ba8] ;  /* 0x004ba80001047983 */ /* 0x000ea80000300a00 */
[----:B------:R-:W2:Y:S04]  /*18e8c0*/  LDL.LU.64 R2, [R1+0x4ba0] ;  /* 0x004ba00001027983 */ /* 0x000ea80000300a00 */
[----:B---3--:R0:W-:Y:S02]  /*18e8d0*/  @P6 STG.E.U8 desc[UR6][R24.64], R0 ;  /* 0x0000000018006986 */ /* 0x0081e4000c101106 */
[----:B0-----:R-:W-:-:S02]  /*18e8e0*/  PRMT R0, R26, 0x7772, RZ ;  /* 0x000077721a007816 */ /* 0x001fc400000000ff */
        /* <DEDUP_REMOVED lines=36> */
[----:B---3--:R-:W-:Y:S01]  /*18eb30*/  PRMT R0, R25, 0x7770, RZ ;  /* 0x0000777019007816 */ /* 0x008fe200000000ff */
[----:B------:R-:W3:Y:S04]  /*18eb40*/  LDL.LU.64 R20, [R1+0x4b38] ;  /* 0x004b380001147983 */ /* 0x000ee80000300a00 */
        /* <DEDUP_REMOVED lines=65> */
[----:B--2---:R-:W-:-:S05]  /*18ef60*/  PRMT R0, R25, 0x7770, RZ ;  /* 0x0000777019007816 */ /* 0x004fca00000000ff */
[----:B------:R0:W-:Y:S01]  /*18ef70*/  @P6 STG.E.U8 desc[UR6][R10.64], R0 ;  /* 0x000000000a006986 */ /* 0x0001e2000c101106 */
[----:B------:R-:W-:-:S03]  /*18ef80*/  LOP3.LUT P4, RZ, R27, 0x80000000, RZ, 0xc0, !PT ;  /* 0x800000001bff7812 */ /* 0x000fc6000788c0ff */
[----:B0-----:R-:W2:Y:S04]  /*18ef90*/  LDL.LU.64 R10, [R1+0x4aa8] ;  /* 0x004aa800010a7983 */ /* 0x001ea80000300a00 */
[----:B------:R-:W3:Y:S04]  /*18efa0*/  LDL.LU.64 R26, [R1+0x4aa0] ;  /* 0x004aa000011a7983 */ /* 0x000ee80000300a00 */
[----:B------:R-:W4:Y:S01]  /*18efb0*/  LDL.LU.64 R12, [R1+0x4a90] ;  /* 0x004a9000010c7983 */ /* 0x000f220000300a00 */
[C---:B------:R-:W-:Y:S02]  /*18efc0*/  PRMT R0, R25.reuse, 0x7771, RZ ;  /* 0x0000777119007816 */ /* 0x040fe400000000ff */
[----:B------:R-:W-:Y:S01]  /*18efd0*/  LOP3.LUT P5, RZ, R16, 0x1, RZ, 0xc0, !PT ;  /* 0x0000000110ff7812 */ /* 0x000fe200078ac0ff */
[----:B------:R-:W4:Y:S04]  /*18efe0*/  LDL.LU.64 R4, [R1+0x4a80] ;  /* 0x004a800001047983 */ /* 0x000f280000300a00 */
[----:B------:R-:W4:Y:S04]  /*18eff0*/  LDL.LU.64 R2, [R1+0x4a70] ;  /* 0x004a700001027983 */ /* 0x000f280000300a00 */
[----:B------:R-:W4:Y:S04]  /*18f000*/  LDL.LU R17, [R1+0xb0] ;  /* 0x0000b00001117983 */ /* 0x000f280000300800 */
[----:B--2---:R0:W-:Y:S02]  /*18f010*/  @P3 STG.E.U8 desc[UR6][R10.64], R0 ;  /* 0x000000000a003986 */ /* 0x0041e4000c101106 */
[----:B0-----:R-:W-:-:S02]  /*18f020*/  PRMT R0, R25, 0x7772, RZ ;  /* 0x0000777219007816 */ /* 0x001fc400000000ff */
[----:B------:R-:W2:Y:S04]  /*18f030*/  LDL.LU.64 R10, [R1+0x4a68] ;  /* 0x004a6800010a7983 */ /* 0x000ea80000300a00 */
[----:B------:R-:W2:Y:S04]  /*18f040*/  LDL.LU R24, [R1+0xa0] ;  /* 0x0000a00001187983 */ /* 0x000ea80000300800 */
[----:B---3--:R0:W-:Y:S02]  /*18f050*/  @P4 STG.E.U8 desc[UR6][R26.64], R0 ;  /* 0x000000001a004986 */ /* 0x0081e4000c101106 */
[----:B0-----:R-:W-:-:S02]  /*18f060*/  PRMT R0, R25, 0x7773, RZ ;  /* 0x0000777319007816 */ /* 0x001fc400000000ff */
[----:B------:R-:W3:Y:S04]  /*18f070*/  LDL.LU.64 R26, [R1+0x4a60] ;  /* 0x004a6000011a7983 */ /* 0x000ee80000300a00 */
        /* <DEDUP_REMOVED lines=29> */
[----:B------:R-:W4:Y:S04]  /*18f250*/  LDL.LU R28, [R1+0x90] ;  /* 0x00009000011c7983 */ /* 0x000f280000300800 */
[----:B------:R-:W4:Y:S04]  /*18f260*/  LDL.LU.64 R18, [R1+0x4a08] ;  /* 0x004a080001127983 */ /* 0x000f280000300a00 */
[----:B------:R-:W4:Y:S04]  /*18f270*/  LDL.LU.64 R14, [R1+0x1920] ;  /* 0x00192000010e7983 */ /* 0x000f280000300a00 */
[----:B------:R-:W4:Y:S04]  /*18f280*/  LDL.LU R25, [R1+0xc4] ;  /* 0x0000c40001197983 */ /* 0x000f280000300800 */
        /* <DEDUP_REMOVED lines=104> */
[----:B------:R-:W4:Y:S01]  /*18f910*/  LDL.LU.64 R18, [R1+0x1828] ;  /* 0x0018280001127983 */ /* 0x000f220000300a00 */
[----:B------:R-:W-:-:S02]  /*18f920*/  LOP3.LUT P1, RZ, R16, 0x40000000, RZ, 0xc0, !PT ;  /* 0x4000000010ff7812 */ /* 0x000fc4000782c0ff */
[C---:B------:R-:W-:Y:S01]  /*18f930*/  LOP3.LUT P2, RZ, R16.reuse, 0x80000000, RZ, 0xc0, !PT ;  /* 0x8000000010ff7812 */ /* 0x040fe2000784c0ff */
[----:B------:R-:W4:Y:S01]  /*18f940*/  LDL.LU.64 R14, [R1+0x1820] ;  /* 0x00182000010e7983 */ /* 0x000f220000300a00 */
[----:B------:R-:W-:Y:S02]  /*18f950*/  @P0 LOP3.LUT R23, R23, 0x80000, RZ, 0xfc, !PT ;  /* 0x0008000017170812 */ /* 0x000fe400078efcff */
[----:B------:R-:W-:Y:S02]  /*18f960*/  LOP3.LUT P0, RZ, R16, 0x400000, RZ, 0xc0, !PT ;  /* 0x0040000010ff7812 */ /* 0x000fe4000780c0ff */
[----:B------:R-:W-:Y:S01]  /*18f970*/  LOP3.LUT R23, R23, 0xffefffff, RZ, 0xc0, !PT ;  /* 0xffefffff17177812 */ /* 0x000fe200078ec0ff */
[----:B------:R0:W-:Y:S10]  /*18f980*/  @P5 STG.E.U8 desc[UR6][R4.64], R0 ;  /* 0x0000000004005986 */ /* 0x0001f4000c101106 */
[----:B------:R-:W-:-:S02]  /*18f990*/  @P0 LOP3.LUT R23, R23, 0x100000, RZ, 0xfc, !PT ;  /* 0x0010000017170812 */ /* 0x000fc400078efcff */
[----:B------:R-:W-:Y:S02]  /*18f9a0*/  LOP3.LUT P0, RZ, R16, 0x200000, RZ, 0xc0, !PT ;  /* 0x0020000010ff7812 */ /* 0x000fe4000780c0ff */
[----:B0-----:R-:W-:Y:S01]  /*18f9b0*/  PRMT R0, R12, 0x7773, RZ ;  /* 0x000077730c007816 */ /* 0x001fe200000000ff */
[----:B------:R-:W4:Y:S04]  /*18f9c0*/  LDL.LU R16, [R1+0xc8] ;  /* 0x0000c80001107983 */ /* 0x000f280000300800 */
[----:B------:R-:W4:Y:S04]  /*18f9d0*/  LDL.LU.64 R8, [R1+0x1818] ;  /* 0x0018180001087983 */ /* 0x000f280000300a00 */
        /* <DEDUP_REMOVED lines=27> */
[----:B------:R-:W-:-:S07]  /*18fb90*/  LOP3.LUT P4, RZ, R28, 0x2, RZ, 0xc0, !PT ;  /* 0x000000021cff7812 */ /* 0x000fce000788c0ff */
        /* <DEDUP_REMOVED lines=18> */
[----:B------:R0:W-:Y:S04]  /*18fcc0*/  @P4 STG.E.U8 desc[UR6][R10.64], R0 ;  /* 0x000000000a004986 */ /* 0x0001e8000c101106 */
[----:B0-----:R-:W4:Y:S04]  /*18fcd0*/  LDL.LU.64 R10, [R1+0x17a8] ;  /* 0x0017a800010a7983 */ /* 0x001f280000300a00 */
[----:B------:R-:W4:Y:S04]  /*18fce0*/  LDL.LU.64 R4, [R1+0x17a0] ;  /* 0x0017a00001047983 */ /* 0x000f280000300a00 */
[----:B------:R-:W4:Y:S04]  /*18fcf0*/  LDL.LU.64 R2, [R1+0x1798] ;  /* 0x0017980001027983 */ /* 0x000f280000300a00 */
[----:B------:R-:W4:Y:S01]  /*18fd00*/  LDL.LU R16, [R1+0xa8] ;  /* 0x0000a80001107983 */ /* 0x000f220000300800 */
[----:B------:R-:W-:-:S02]  /*18fd10*/  LOP3.LUT P5, RZ, R28, 0x4, RZ, 0xc0, !PT ;  /* 0x000000041cff7812 */ /* 0x000fc400078ac0ff */
[----:B------:R-:W-:Y:S02]  /*18fd20*/  LOP3.LUT P6, RZ, R28, 0x8, RZ, 0xc0, !PT ;  /* 0x000000081cff7812 */ /* 0x000fe400078cc0ff */
[----:B------:R-:W-:Y:S02]  /*18fd30*/  PRMT R0, R12, 0x7771, RZ ;  /* 0x000077710c007816 */ /* 0x000fe400000000ff */
[C---:B------:R-:W-:Y:S02]  /*18fd40*/  LOP3.LUT P3, RZ, R28.reuse, 0x10, RZ, 0xc0, !PT ;  /* 0x000000101cff7812 */ /* 0x040fe4000786c0ff */
[----:B------:R-:W-:-:S05]  /*18fd50*/  LOP3.LUT P4, RZ, R28, 0x20, RZ, 0xc0, !PT ;  /* 0x000000201cff7812 */ /* 0x000fca000788c0ff */
[----:B--2---:R0:W-:Y:S02]  /*18fd60*/  @P5 STG.E.U8 desc[UR6][R24.64], R0 ;  /* 0x0000000018005986 */ /* 0x0041e4000c101106 */
[----:B0-----:R-:W-:-:S05]  /*18fd70*/  PRMT R0, R12, 0x7772, RZ ;  /* 0x000077720c007816 */ /* 0x001fca00000000ff */
[----:B---3--:R0:W-:Y:S02]  /*18fd80*/  @P6 STG.E.U8 desc[UR6][R26.64], R0 ;  /* 0x000000001a006986 */ /* 0x0081e4000c101106 */
[----:B0-----:R-:W-:Y:S02]  /*18fd90*/  PRMT R0, R12, 0x7773, RZ ;  /* 0x000077730c007816 */ /* 0x001fe400000000ff */
[----:B------:R-:W2:Y:S04]  /*18fda0*/  LDL.LU.64 R26, [R1+0x1790] ;  /* 0x00179000011a7983 */ /* 0x000ea80000300a00 */
[----:B------:R-:W3:Y:S04]  /*18fdb0*/  LDL.LU.64 R24, [R1+0x1788] ;  /* 0x0017880001187983 */ /* 0x000ee80000300a00 */
[----:B------:R-:W3:Y:S04]  /*18fdc0*/  LDL.LU R22, [R1+0x98] ;  /* 0x0000980001167983 */ /* 0x000ee80000300800 */
[----:B----4-:R0:W-:Y:S02]  /*18fdd0*/  @P3 STG.E.U8 desc[UR6][R6.64], R0 ;  /* 0x0000000006003986 */ /* 0x0101e4000c101106 */
[----:B0-----:R-:W-:-:S05]  /*18fde0*/  PRMT R0, R16, 0x7770, RZ ;  /* 0x0000777010007816 */ /* 0x001fca00000000ff */
        /* <DEDUP_REMOVED lines=41> */
[----:B---3--:R-:W-:-:S11]  /*190080*/  PRMT R0, R22, 0x7770, RZ ;  /* 0x0000777016007816 */ /* 0x008fd600000000ff */
[----:B------:R0:W-:Y:S01]  /*190090*/  @P0 STG.E.U8 desc[UR6][R24.64], R0 ;  /* 0x0000000018000986 */ /* 0x0001e2000c101106 */
[----:B------:R-:W-:Y:S02]  /*1900a0*/  LOP3.LUT P0, RZ, R23, 0x800, RZ, 0xc0, !PT ;  /* 0x0000080017ff7812 */ /* 0x000fe4000780c0ff */
[C---:B------:R-:W-:Y:S02]  /*1900b0*/  LOP3.LUT P1, RZ, R28.reuse, 0x20000, RZ, 0xc0, !PT ;  /* 0x000200001cff7812 */ /* 0x040fe4000782c0ff */
[C---:B------:R-:W-:Y:S02]  /*1900c0*/  LOP3.LUT P2, RZ, R28.reuse, 0x40000, RZ, 0xc0, !PT ;  /* 0x000400001cff7812 */ /* 0x040fe4000784c0ff */
[C---:B------:R-:W-:Y:S02]  /*1900d0*/  LOP3.LUT P3, RZ, R28.reuse, 0x80000, RZ, 0xc0, !PT ;  /* 0x000800001cff7812 */ /* 0x040fe4000786c0ff */
[----:B------:R-:W-:Y:S02]  /*1900e0*/  LOP3.LUT P4, RZ, R28, 0x100000, RZ, 0xc0, !PT ;  /* 0x001000001cff7812 */ /* 0x000fe4000788c0ff */
[----:B0-----:R-:W-:-:S02]  /*1900f0*/  PRMT R0, R22, 0x7771, RZ ;  /* 0x0000777116007816 */ /* 0x001fc400000000ff */
[C---:B------:R-:W-:Y:S02]  /*190100*/  LOP3.LUT P5, RZ, R28.reuse, 0x200000, RZ, 0xc0, !PT ;  /* 0x002000001cff7812 */ /* 0x040fe400078ac0ff */
[----:B------:R-:W-:Y:S01]  /*190110*/  LOP3.LUT P6, RZ, R28, 0x400000, RZ, 0xc0, !PT ;  /* 0x004000001cff7812 */ /* 0x000fe200078cc0ff */
[----:B------:R0:W-:Y:S04]  /*190120*/  STL.64 [R1+0x5dd8], R28 ;  /* 0x005dd81c01007387 */ /* 0x0001e80000100a00 */
[----:B----4-:R1:W-:Y:S01]  /*190130*/  @P0 STG.E.U8 desc[UR6][R10.64], R0 ;  /* 0x000000000a000986 */ /* 0x0103e2000c101106 */
[----:B------:R-:W-:-:S03]  /*190140*/  LOP3.LUT P0, RZ, R23, 0x400, RZ, 0xc0, !PT ;  /* 0x0000040017ff7812 */ /* 0x000fc6000780c0ff */
[----:B0-----:R-:W3:Y:S04]  /*190150*/  LDL.LU.64 R28, [R1+0x1768] ;  /* 0x00176800011c7983 */ /* 0x001ee80000300a00 */
[----:B------:R-:W4:Y:S04]  /*190160*/  LDL.LU.64 R20, [R1+0x1760] ;  /* 0x0017600001147983 */ /* 0x000f280000300a00 */
[----:B------:R-:W4:Y:S04]  /*190170*/  LDL.LU.64 R18, [R1+0x1758] ;  /* 0x0017580001127983 */ /* 0x000f280000300a00 */
[----:B------:R-:W4:Y:S04]  /*190180*/  LDL.LU.64 R16, [R1+0x1750] ;  /* 0x0017500001107983 */ /* 0x000f280000300a00 */
[----:B------:R-:W4:Y:S04]  /*190190*/  LDL.LU R26, [R1+0xbc] ;  /* 0x0000bc00011a7983 */ /* 0x000f280000300800 */
[----:B------:R-:W4:Y:S04]  /*1901a0*/  LDL.LU.64 R14, [R1+0x1748] ;  /* 0x00174800010e7983 */ /* 0x000f280000300a00 */
[----:B------:R-:W4:Y:S01]  /*1901b0*/  LDL.LU.64 R8, [R1+0x1740] ;  /* 0x0017400001087983 */ /* 0x000f220000300a00 */
[----:B-1----:R-:W-:-:S03]  /*1901c0*/  PRMT R0, R22, 0x7772, RZ ;  /* 0x0000777216007816 */ /* 0x002fc600000000ff */
[----:B------:R-:W4:Y:S04]  /*1901d0*/  LDL.LU.64 R6, [R1+0x1738] ;  /* 0x0017380001067983 */ /* 0x000f280000300a00 */
[----:B------:R-:W4:Y:S04]  /*1901e0*/  LDL.LU.64 R4, [R1+0x1730] ;  /* 0x0017300001047983 */ /* 0x000f280000300a00 */
[----:B------:R-:W4:Y:S04]  /*1901f0*/  LDL.LU R25, [R1+0xac] ;  /* 0x0000ac0001197983 */ /* 0x000f280000300800 */
[----:B------:R-:W4:Y:S04]  /*190200*/  LDL.LU.64 R2, [R1+0x1728] ;  /* 0x0017280001027983 */ /* 0x000f280000300a00 */
[----:B------:R-:W4:Y:S04]  /*190210*/  LDL.LU.64 R10, [R1+0x1720] ;  /* 0x00172000010a7983 */ /* 0x000f280000300a00 */
[----:B--2---:R0:W-:Y:S04]  /*190220*/  @P0 STG.E.U8 desc[UR6][R12.64], R0 ;  /* 0x000000000c000986 */ /* 0x0041e8000c101106 */
[----:B0-----:R-:W2:Y:S01]  /*190230*/  LDL.LU.64 R12, [R1+0x5de8] ;  /* 0x005de800010c7983 */ /* 0x001ea20000300a00 */
[----:B------:R-:W-:-:S02]  /*190240*/  LOP3.LUT P0, RZ, R23, 0x200, RZ, 0xc0, !PT ;  /* 0x0000020017ff7812 */ /* 0x000fc4000780c0ff */
[----:B------:R-:W-:Y:S01]  /*190250*/  PRMT R0, R22, 0x7773, RZ ;  /* 0x0000777316007816 */ /* 0x000fe200000000ff */
[----:B------:R-:W4:Y:S04]  /*190260*/  LDL.LU R27, [R1+0x84] ;  /* 0x00008400011b7983 */ /* 0x000f280000300800 */
[----:B------:R-:W3:Y:S06]  /*190270*/  LDL.LU R24, [R1+0x88] ;  /* 0x0000880001187983 */ /* 0x000eec0000300800 */
[----:B--2---:R0:W-:Y:S04]  /*190280*/  @P0 STG.E.U8 desc[UR6][R12.64], R0 ;  /* 0x000000000c000986 */ /* 0x0041e8000c101106 */
[----:B0-----:R-:W2:Y:S01]  /*190290*/  LDL.LU.64 R12, [R1+0x5de0] ;  /* 0x005de000010c7983 */ /* 0x001ea20000300a00 */
[----:B------:R-:W-:-:S02]  /*1902a0*/  LOP3.LUT P0, RZ, R23, 0x100, RZ, 0xc0, !PT ;  /* 0x0000010017ff7812 */ /* 0x000fc4000780c0ff */
[----:B---3--:R-:W-:Y:S02]  /*1902b0*/  LOP3.LUT R24, R24, 0xdfffffff, RZ, 0xc0, !PT ;  /* 0xdfffffff18187812 */ /* 0x008fe400078ec0ff */
[----:B--2---:R-:W-:-:S09]  /*1902c0*/  PRMT R0, R12, 0x7770, RZ ;  /* 0x000077700c007816 */ /* 0x004fd200000000ff */
[----:B------:R0:W-:Y:S01]  /*1902d0*/  @P0 STG.E.U8 desc[UR6][R28.64], R0 ;  /* 0x000000001c000986 */ /* 0x0001e2000c101106 */
[C---:B------:R-:W-:Y:S02]  /*1902e0*/  LOP3.LUT P0, RZ, R23.reuse, 0x80, RZ, 0xc0, !PT ;  /* 0x0000008017ff7812 */ /* 0x040fe4000780c0ff */
[----:B0-----:R-:W-:Y:S01]  /*1902f0*/  PRMT R0, R12, 0x7771, RZ ;  /* 0x000077710c007816 */ /* 0x001fe200000000ff */
[----:B------:R-:W2:Y:S10]  /*190300*/  LDL.LU.64 R28, [R1+0x5dd8] ;  /* 0x005dd800011c7983 */ /* 0x000eb40000300a00 */
[----:B----4-:R0:W-:Y:S01]  /*190310*/  @P0 STG.E.U8 desc[UR6][R20.64], R0 ;  /* 0x0000000014000986 */ /* 0x0101e2000c101106 */
        /* <DEDUP_REMOVED lines=19> */
[----:B0-----:R-:W4:Y:S01]  /*190450*/  LDL.LU.64 R10, [R1+0x1710] ;  /* 0x00171000010a7983 */ /* 0x001f220000300a00 */
[----:B------:R-:W-:Y:S02]  /*190460*/  LOP3.LUT P0, RZ, R27, 0x8, RZ, 0xc0, !PT ;  /* 0x000000081bff7812 */ /* 0x000fe4000780c0ff */
[----:B------:R-:W-:Y:S02]  /*190470*/  LOP3.LUT R23, R23, 0xfffffffe, RZ, 0xc0, !PT ;  /* 0xfffffffe17177812 */ /* 0x000fe400078ec0ff */
[----:B------:R-:W-:Y:S01]  /*190480*/  PRMT R0, R25, 0x7772, RZ ;  /* 0x0000777219007816 */ /* 0x000fe200000000ff */
[----:B------:R-:W4:Y:S04]  /*190490*/  LDL.LU.64 R8, [R1+0x1708] ;  /* 0x0017080001087983 */ /* 0x000f280000300a00 */
[----:B------:R-:W4:Y:S04]  /*1904a0*/  LDL.LU.64 R6, [R1+0x1700] ;  /* 0x0017000001067983 */ /* 0x000f280000300a00 */
[----:B------:R-:W4:Y:S04]  /*1904b0*/  LDL.LU.64 R4, [R1+0x16f8] ;  /* 0x0016f80001047983 */ /* 0x000f280000300a00 */
[----:B------:R-:W4:Y:S04]  /*1904c0*/  LDL.LU R26, [R1+0x9c] ;  /* 0x00009c00011a7983 */ /* 0x000f280000300800 */
        /* <DEDUP_REMOVED lines=10> */
[----:B------:R-:W-:-:S04]  /*190570*/  @P0 LOP3.LUT R23, R23, 0x1, RZ, 0xfc, !PT ;  /* 0x0000000117170812 */ /* 0x000fc800078efcff */
[----:B------:R-:W-:Y:S02]  /*190580*/  LOP3.LUT R23, R23, 0xfffffffd, RZ, 0xc0, !PT ;  /* 0xfffffffd17177812 */ /* 0x000fe400078ec0ff */
[----:B--2---:R-:W-:-:S13]  /*190590*/  LOP3.LUT P0, RZ, R28, 0x80000000, RZ, 0xc0, !PT ;  /* 0x800000001cff7812 */ /* 0x004fda000780c0ff */
[----:B------:R-:W-:Y:S02]  /*1905a0*/  @P0 LOP3.LUT R23, R23, 0x2, RZ, 0xfc, !PT ;  /* 0x0000000217170812 */ /* 0x000fe400078efcff */
[C---:B------:R-:W-:Y:S02]  /*1905b0*/  LOP3.LUT P0, RZ, R28.reuse, 0x40000000, RZ, 0xc0, !PT ;  /* 0x400000001cff7812 */ /* 0x040fe4000780c0ff */
[----:B------:R-:W-:Y:S02]  /*1905c0*/  LOP3.LUT R23, R23, 0xfffffffb, RZ, 0xc0, !PT ;  /* 0xfffffffb17177812 */ /* 0x000fe400078ec0ff */
[----:B------:R-:W-:-:S09]  /*1905d0*/  LOP3.LUT P3, RZ, R28, 0x800000, RZ, 0xc0, !PT ;  /* 0x008000001cff7812 */ /* 0x000fd2000786c0ff */
[----:B------:R-:W-:Y:S02]  /*1905e0*/  @P0 LOP3.LUT R23, R23, 0x4, RZ, 0xfc, !PT ;  /* 0x0000000417170812 */ /* 0x000fe400078efcff */
[C---:B------:R-:W-:Y:S02]  /*1905f0*/  LOP3.LUT P0, RZ, R28.reuse, 0x20000000, RZ, 0xc0, !PT ;  /* 0x200000001cff7812 */ /* 0x040fe4000780c0ff */
[----:B------:R-:W-:Y:S02]  /*190600*/  LOP3.LUT R23, R23, 0xfffffff7, RZ, 0xc0, !PT ;  /* 0xfffffff717177812 */ /* 0x000fe400078ec0ff */
[----:B------:R-:W-:-:S09]  /*190610*/  LOP3.LUT P4, RZ, R28, 0x1000000, RZ, 0xc0, !PT ;  /* 0x010000001cff7812 */ /* 0x000fd2000788c0ff */
[----:B------:R-:W-:Y:S02]  /*190620*/  @P0 LOP3.LUT R23, R23, 0x8, RZ, 0xfc, !PT ;  /* 0x0000000817170812 */ /* 0x000fe400078efcff */
[C---:B------:R-:W-:Y:S02]  /*190630*/  LOP3.LUT P0, RZ, R28.reuse, 0x10000000, RZ, 0xc0, !PT ;  /* 0x100000001cff7812 */ /* 0x040fe4000780c0ff */
[----:B------:R-:W-:Y:S02]  /*190640*/  LOP3.LUT R23, R23, 0xffffffef, RZ, 0xc0, !PT ;  /* 0xffffffef17177812 */ /* 0x000fe400078ec0ff */
[C---:B------:R-:W-:Y:S02]  /*190650*/  LOP3.LUT P5, RZ, R28.reuse, 0x2000000, RZ, 0xc0, !PT ;  /* 0x020000001cff7812 */ /* 0x040fe400078ac0ff */
[----:B------:R-:W-:-:S07]  /*190660*/  LOP3.LUT P6, RZ, R28, 0x4000000, RZ, 0xc0, !PT ;  /* 0x040000001cff7812 */ /* 0x000fce00078cc0ff */
[----:B------:R-:W-:Y:S02]  /*190670*/  @P0 LOP3.LUT R23, R23, 0x10, RZ, 0xfc, !PT ;  /* 0x0000001017170812 */ /* 0x000fe400078efcff */
[----:B------:R-:W-:Y:S01]  /*190680*/  LOP3.LUT P0, RZ, R28, 0x8000000, RZ, 0xc0, !PT ;  /* 0x080000001cff7812 */ /* 0x000fe2000780c0ff */
[----:B---3--:R0:W-:Y:S02]  /*190690*/  @P3 STG.E.U8 desc[UR6][R14.64], R0 ;  /* 0x000000000e003986 */ /* 0x0081e4000c101106 */
[----:B0-----:R-:W-:-:S05]  /*1906a0*/  PRMT R0, R25, 0x7773, RZ ;  /* 0x0000777319007816 */ /* 0x001fca00000000ff */
[----:B----4-:R0:W-:Y:S04]  /*1906b0*/  @P4 STG.E.U8 desc[UR6][R10.64], R0 ;  /* 0x000000000a004986 */ /* 0x0101e8000c101106 */
[----:B0-----:R-:W2:Y:S04]  /*1906c0*/  LDL.LU.64 R10, [R1+0x16e8] ;  /* 0x0016e800010a7983 */ /* 0x001ea80000300a00 */
[----:B------:R-:W3:Y:S04]  /*1906d0*/  LDL.LU R28, [R1+0x780] ;  /* 0x00078000011c7983 */ /* 0x000ee80000300800 */
[----:B---3--:R0:W-:Y:S04]  /*1906e0*/  STL.64 [R1+0x5dc8], R28 ;  /* 0x005dc81c01007387 */ /* 0x0081e80000100a00 */
[----:B0-----:R-:W3:Y:S01]  /*1906f0*/  LDL.LU.64 R28, [R1+0x16d8] ;  /* 0x0016d800011c7983 */ /* 0x001ee20000300a00 */
        /* <DEDUP_REMOVED lines=10> */
[----:B------:R-:W4:Y:S04]  /*1907a0*/  LDL.LU.64 R20, [R1+0x16c8] ;  /* 0x0016c80001147983 */ /* 0x000f280000300a00 */
[----:B------:R-:W4:Y:S04]  /*1907b0*/  LDL.LU.64 R18, [R1+0x16c0] ;  /* 0x0016c00001127983 */ /* 0x000f280000300a00 */
[----:B------:R-:W4:Y:S04]  /*1907c0*/  LDL.LU R25, [R1+0x770] ;  /* 0x0007700001197983 */ /* 0x000f280000300800 */
[----:B------:R-:W4:Y:S04]  /*1907d0*/  LDL.LU.64 R16, [R1+0x16b8] ;  /* 0x0016b80001107983 */ /* 0x000f280000300a00 */
[----:B------:R-:W4:Y:S04]  /*1907e0*/  LDL.LU.64 R14, [R1+0x16b0] ;  /* 0x0016b000010e7983 */ /* 0x000f280000300a00 */
[----:B------:R-:W4:Y:S04]  /*1907f0*/  LDL.LU.64 R8, [R1+0x16a8] ;  /* 0x0016a80001087983 */ /* 0x000f280000300a00 */
[----:B------:R-:W4:Y:S04]  /*190800*/  LDL.LU.64 R6, [R1+0x16a0] ;  /* 0x0016a00001067983 */ /* 0x000f280000300a00 */
[----:B------:R-:W4:Y:S04]  /*190810*/  LDL.LU.64 R4, [R1+0x1698] ;  /* 0x0016980001047983 */ /* 0x000f280000300a00 */
        /* <DEDUP_REMOVED lines=15> */
[----:B0-----:R-:W3:Y:S04]  /*190910*/  LDL.LU.64 R28, [R1+0x5dc8] ;  /* 0x005dc800011c7983 */ /* 0x001ee80000300a00 */
        /* <DEDUP_REMOVED lines=9> */
[----:B------:R-:W-:Y:S02]  /*1909b0*/  LOP3.LUT P0, RZ, R24, 0x80000000, RZ, 0xc0, !PT ;  /* 0x8000000018ff7812 */ /* 0x000fe4000780c0ff */
[----:B---3--:R-:W-:-:S11]  /*1909c0*/  PRMT R0, R28, 0x7770, RZ ;  /* 0x000077701c007816 */ /* 0x008fd600000000ff */
        /* <DEDUP_REMOVED lines=66> */
[----:B------:R-:W4:Y:S04]  /*190df0*/  LDL.LU R26, [R1+0x7a4] ;  /* 0x0007a400011a7983 */ /* 0x000f280000300800 */
        /* <DEDUP_REMOVED lines=58> */
[----:B0-----:R-:W-:-:S02]  /*1911a0*/  PRMT R0, R26, 0x7772, RZ ;  /* 0x000077721a007816 */ /* 0x001fc400000000ff */
[----:B------:R-:W4:Y:S04]  /*1911b0*/  LDL.LU.64 R4, [R1+0x15e0] ;  /* 0x0015e00001047983 */ /* 0x000f280000300a00 */
[----:B---3--:R0:W-:Y:S02]  /*1911c0*/  @P5 STG.E.U8 desc[UR6][R2.64], R0 ;  /* 0x0000000002005986 */ /* 0x0081e4000c101106 */
[----:B0-----:R-:W-:Y:S02]  /*1911d0*/  PRMT R0, R26, 0x7773, RZ ;  /* 0x000077731a007816 */ /* 0x001fe400000000ff */
[----:B------:R-:W3:Y:S04]  /*1911e0*/  LDL.LU R26, [R1+0x798] ;  /* 0x00079800011a7983 */ /* 0x000ee80000300800 */
[----:B------:R-:W4:Y:S04]  /*1911f0*/  LDL.LU.64 R2, [R1+0x15d8] ;  /* 0x0015d80001027983 */ /* 0x000f280000300a00 */
[----:B--2---:R0:W-:Y:S04]  /*191200*/  @P6 STG.E.U8 desc[UR6][R10.64], R0 ;  /* 0x000000000a006986 */ /* 0x0041e8000c101106 */
[----:B0-----:R-:W2:Y:S01]  /*191210*/  LDL.LU.64 R10, [R1+0x15d0] ;  /* 0x0015d000010a7983 */ /* 0x001ea20000300a00 */
[----:B------:R-:W-:-:S02]  /*191220*/  LOP3.LUT P4, RZ, R24, 0x4, RZ, 0xc0, !PT ;  /* 0x0000000418ff7812 */ /* 0x000fc4000788c0ff */
[----:B------:R-:W-:Y:S01]  /*191230*/  LOP3.LUT R24, R24, 0xfffbffff, RZ, 0xc0, !PT ;  /* 0xfffbffff18187812 */ /* 0x000fe200078ec0ff */
[----:B------:R-:W2:Y:S04]  /*191240*/  LDL.LU.64 R18, [R1+0x15c8] ;  /* 0x0015c80001127983 */ /* 0x000ea80000300a00 */
[----:B------:R-:W2:Y:S04]  /*191250*/  LDL.LU.64 R16, [R1+0x15c0] ;  /* 0x0015c00001107983 */ /* 0x000ea80000300a00 */
[----:B------:R-:W2:Y:S04]  /*191260*/  LDL.LU.64 R14, [R1+0x15b8] ;  /* 0x0015b800010e7983 */ /* 0x000ea80000300a00 */
[----:B------:R-:W2:Y:S01]  /*191270*/  LDL.LU R12, [R1+0x788] ;  /* 0x00078800010c7983 */ /* 0x000ea20000300800 */
[----:B------:R-:W-:-:S03]  /*191280*/  LOP3.LUT P3, RZ, R27, 0x20000000, RZ, 0xc0, !PT ;  /* 0x200000001bff7812 */ /* 0x000fc6000786c0ff */
[----:B------:R-:W2:Y:S01]  /*191290*/  LDL.LU.64 R8, [R1+0x15b0] ;  /* 0x0015b00001087983 */ /* 0x000ea20000300a00 */
[----:B------:R-:W-:-:S04]  /*1912a0*/  @P4 LOP3.LUT R24, R24, 0x40000, RZ, 0xfc, !PT ;  /* 0x0004000018184812 */ /* 0x000fc800078efcff */
[C---:B------:R-:W-:Y:S02]  /*1912b0*/  LOP3.LUT P4, RZ, R24.reuse, 0x2, RZ, 0xc0, !PT ;  /* 0x0000000218ff7812 */ /* 0x040fe4000788c0ff */
[----:B------:R-:W-:-:S11]  /*1912c0*/  LOP3.LUT R24, R24, 0xfff7ffff, RZ, 0xc0, !PT ;  /* 0xfff7ffff18187812 */ /* 0x000fd600078ec0ff */
[----:B------:R-:W-:-:S04]  /*1912d0*/  @P4 LOP3.LUT R24, R24, 0x80000, RZ, 0xfc, !PT ;  /* 0x0008000018184812 */ /* 0x000fc800078efcff */
[C---:B------:R-:W-:Y:S02]  /*1912e0*/  LOP3.LUT P4, RZ, R24.reuse, 0x1, RZ, 0xc0, !PT ;  /* 0x0000000118ff7812 */ /* 0x040fe4000788c0ff */
[----:B------:R-:W-:-:S11]  /*1912f0*/  LOP3.LUT R24, R24, 0xffefffff, RZ, 0xc0, !PT ;  /* 0xffefffff18187812 */ /* 0x000fd600078ec0ff */
[----:B------:R-:W-:-:S04]  /*191300*/  @P4 LOP3.LUT R24, R24, 0x100000, RZ, 0xfc, !PT ;  /* 0x0010000018184812 */ /* 0x000fc800078efcff */
[C---:B------:R-:W-:Y:S02]  /*191310*/  LOP3.LUT P0, RZ, R24.reuse, 0x200, RZ, 0xc0, !PT ;  /* 0x0000020018ff7812 */ /* 0x040fe4000780c0ff */
[C---:B------:R-:W-:Y:S02]  /*191320*/  LOP3.LUT P5, RZ, R24.reuse, 0x8, RZ, 0xc0, !PT ;  /* 0x0000000818ff7812 */ /* 0x040fe400078ac0ff */
[----:B------:R-:W-:-:S09]  /*191330*/  LOP3.LUT R24, R24, 0xffffdfff, RZ, 0xc0, !PT ;  /* 0xffffdfff18187812 */ /* 0x000fd200078ec0ff */
[----:B------:R-:W-:-:S04]  /*191340*/  @P0 LOP3.LUT R24, R24, 0x2000, RZ, 0xfc, !PT ;  /* 0x0000200018180812 */ /* 0x000fc800078efcff */
[C---:B------:R-:W-:Y:S02]  /*191350*/  LOP3.LUT P0, RZ, R24.reuse, 0x100, RZ, 0xc0, !PT ;  /* 0x0000010018ff7812 */ /* 0x040fe4000780c0ff */
[----:B------:R-:W-:-:S11]  /*191360*/  LOP3.LUT R24, R24, 0xffffbfff, RZ, 0xc0, !PT ;  /* 0xffffbfff18187812 */ /* 0x000fd600078ec0ff */
[----:B------:R-:W-:-:S04]  /*191370*/  @P0 LOP3.LUT R24, R24, 0x4000, RZ, 0xfc, !PT ;  /* 0x0000400018180812 */ /* 0x000fc800078efcff */
[C---:B------:R-:W-:Y:S02]  /*191380*/  LOP3.LUT P0, RZ, R24.reuse, 0x80, RZ, 0xc0, !PT ;  /* 0x0000008018ff7812 */ /* 0x040fe4000780c0ff */
[----:B------:R-:W-:Y:S02]  /*191390*/  LOP3.LUT R24, R24, 0xffff7fff, RZ, 0xc0, !PT ;  /* 0xffff7fff18187812 */ /* 0x000fe400078ec0ff */
[C---:B------:R-:W-:Y:S02]  /*1913a0*/  LOP3.LUT P6, RZ, R27.reuse, 0x40000000, RZ, 0xc0, !PT ;  /* 0x400000001bff7812 */ /* 0x040fe400078cc0ff */
[----:B------:R-:W-:Y:S02]  /*1913b0*/  LOP3.LUT P4, RZ, R27, 0x80000000, RZ, 0xc0, !PT ;  /* 0x800000001bff7812 */ /* 0x000fe4000788c0ff */
[----:B------:R-:W2:Y:S05]  /*1913c0*/  LDL.LU R27, [R1+0x778] ;  /* 0x00077800011b7983 */ /* 0x000eaa0000300800 */
[----:B------:R-:W-:-:S04]  /*1913d0*/  @P0 LOP3.LUT R24, R24, 0x8000, RZ, 0xfc, !PT ;  /* 0x0000800018180812 */ /* 0x000fc800078efcff */
[C---:B------:R-:W-:Y:S02]  /*1913e0*/  LOP3.LUT P0, RZ, R24.reuse, 0x40, RZ, 0xc0, !PT ;  /* 0x0000004018ff7812 */ /* 0x040fe4000780c0ff */
[----:B------:R-:W-:-:S11]  /*1913f0*/  LOP3.LUT R24, R24, 0xfffeffff, RZ, 0xc0, !PT ;  /* 0xfffeffff18187812 */ /* 0x000fd600078ec0ff */
[----:B------:R-:W-:-:S04]  /*191400*/  @P0 LOP3.LUT R24, R24, 0x10000, RZ, 0xfc, !PT ;  /* 0x0001000018180812 */ /* 0x000fc800078efcff */
[C---:B------:R-:W-:Y:S02]  /*191410*/  LOP3.LUT P0, RZ, R24.reuse, 0x20, RZ, 0xc0, !PT ;  /* 0x0000002018ff7812 */ /* 0x040fe4000780c0ff */
[----:B------:R-:W-:-:S11]  /*191420*/  LOP3.LUT R24, R24, 0xfffdffff, RZ, 0xc0, !PT ;  /* 0xfffdffff18187812 */ /* 0x000fd600078ec0ff */
[----:B------:R-:W-:Y:S02]  /*191430*/  @P0 LOP3.LUT R24, R24, 0x20000, RZ, 0xfc, !PT ;  /* 0x0002000018180812 */ /* 0x000fe400078efcff */
[----:B---3--:R-:W-:-:S05]  /*191440*/  PRMT R0, R26, 0x7770, RZ ;  /* 0x000077701a007816 */ /* 0x008fca00000000ff */
[----:B----4-:R0:W-:Y:S04]  /*191450*/  @P3 STG.E.U8 desc[UR6][R6.64], R0 ;  /* 0x0000000006003986 */ /* 0x0101e8000c101106 */
[----:B0-----:R-:W3:Y:S01]  /*191460*/  LDL.LU.64 R6, [R1+0x15a8] ;  /* 0x0015a80001067983 */ /* 0x001ee20000300a00 */
[----:B------:R-:W-:-:S05]  /*191470*/  PRMT R0, R26, 0x7771, RZ ;  /* 0x000077711a007816 */ /* 0x000fca00000000ff */
[----:B------:R0:W-:Y:S04]  /*191480*/  @P6 STG.E.U8 desc[UR6][R4.64], R0 ;  /* 0x0000000004006986 */ /* 0x0001e8000c101106 */
[----:B0-----:R-:W4:Y:S01]  /*191490*/  LDL.LU.64 R4, [R1+0x15a0] ;  /* 0x0015a00001047983 */ /* 0x001f220000300a00 */
[----:B------:R-:W-:-:S05]  /*1914a0*/  PRMT R0, R26, 0x7772, RZ ;  /* 0x000077721a007816 */ /* 0x000fca00000000ff */
[----:B------:R0:W-:Y:S01]  /*1914b0*/  @P4 STG.E.U8 desc[UR6][R2.64], R0 ;  /* 0x0000000002004986 */ /* 0x0001e2000c101106 */
[----:B------:R-:W-:-:S03]  /*1914c0*/  LOP3.LUT P4, RZ, R24, 0x100000, RZ, 0xc0, !PT ;  /* 0x0010000018ff7812 */ /* 0x000fc6000788c0ff */
[----:B0-----:R-:W4:Y:S01]  /*1914d0*/  LDL.LU.64 R2, [R1+0x1598] ;  /* 0x0015980001027983 */ /* 0x001f220000300a00 */
[----:B------:R-:W-:-:S09]  /*1914e0*/  PRMT R0, R26, 0x7773, RZ ;  /* 0x000077731a007816 */ /* 0x000fd200000000ff */
[----:B--2---:R0:W-:Y:S04]  /*1914f0*/  @P4 STG.E.U8 desc[UR6][R10.64], R0 ;  /* 0x000000000a004986 */ /* 0x0041e8000c101106 */
[----:B0-----:R-:W2:Y:S01]  /*191500*/  LDL.LU.64 R10, [R1+0x1590] ;  /* 0x00159000010a7983 */ /* 0x001ea20000300a00 */
[----:B------:R-:W-:Y:S02]  /*191510*/  LOP3.LUT P4, RZ, R24, 0x80000, RZ, 0xc0, !PT ;  /* 0x0008000018ff7812 */ /* 0x000fe4000788c0ff */
[----:B------:R-:W-:Y:S02]  /*191520*/  PRMT R0, R12, 0x7770, RZ ;  /* 0x000077700c007816 */ /* 0x000fe400000000ff */
[C---:B------:R-:W-:Y:S01]  /*191530*/  LOP3.LUT P0, RZ, R24.reuse, 0x10, RZ, 0xc0, !PT ;  /* 0x0000001018ff7812 */ /* 0x040fe2000780c0ff */
[----:B------:R-:W2:Y:S08]  /*191540*/  LDL.LU R26, [R1+0x7a8] ;  /* 0x0007a800011a7983 */ /* 0x000eb00000300800 */
[----:B------:R0:W-:Y:S01]  /*191550*/  @P4 STG.E.U8 desc[UR6][R18.64], R0 ;  /* 0x0000000012004986 */ /* 0x0001e2000c101106 */
[----:B------:R-:W-:-:S02]  /*191560*/  LOP3.LUT P4, RZ, R24, 0x40000, RZ, 0xc0, !PT ;  /* 0x0004000018ff7812 */ /* 0x000fc4000788c0ff */
[----:B0-----:R-:W-:-:S11]  /*191570*/  PRMT R0, R12, 0x7771, RZ ;  /* 0x000077710c007816 */ /* 0x001fd600000000ff */
[----:B------:R0:W-:Y:S02]  /*191580*/  @P4 STG.E.U8 desc[UR6][R16.64], R0 ;  /* 0x0000000010004986 */ /* 0x0001e4000c101106 */
[----:B0-----:R-:W-:-:S05]  /*191590*/  PRMT R0, R12, 0x7772, RZ ;  /* 0x000077720c007816 */ /* 0x001fca00000000ff */
[----:B------:R0:W-:Y:S02]  /*1915a0*/  @P5 STG.E.U8 desc[UR6][R14.64], R0 ;  /* 0x000000000e005986 */ /* 0x0001e4000c101106 */
[----:B0-----:R-:W-:-:S05]  /*1915b0*/  PRMT R0, R12, 0x7773, RZ ;  /* 0x000077730c007816 */ /* 0x001fca00000000ff */
[----:B------:R0:W-:Y:S01]  /*1915c0*/  @P0 STG.E.U8 desc[UR6][R8.64], R0 ;  /* 0x0000000008000986 */ /* 0x0001e2000c101106 */
[C---:B------:R-:W-:Y:S02]  /*1915d0*/  LOP3.LUT P0, RZ, R24.reuse, 0x20000, RZ, 0xc0, !PT ;  /* 0x0002000018ff7812 */ /* 0x040fe4000780c0ff */
[----:B0-----:R-:W-:Y:S02]  /*1915e0*/  PRMT R0, R27, 0x7770, RZ ;  /* 0x000077701b007816 */ /* 0x001fe400000000ff */
[C---:B------:R-:W-:Y:S02]  /*1915f0*/  LOP3.LUT P4, RZ, R29.reuse, 0x10000, RZ, 0xc0, !PT ;  /* 0x000100001dff7812 */ /* 0x040fe4000788c0ff */
[----:B------:R-:W-:Y:S02]  /*191600*/  LOP3.LUT P5, RZ, R29, 0x20000, RZ, 0xc0, !PT ;  /* 0x000200001dff7812 */ /* 0x000fe400078ac0ff */
[----:B------:R-:W2:Y:S04]  /*191610*/  LDL.LU.64 R28, [R1+0x1580] ;  /* 0x00158000011c7983 */ /* 0x000ea80000300a00 */
[----:B------:R-:W2:Y:S04]  /*191620*/  LDL.LU R17, [R1+0x2ed0] ;  /* 0x002ed00001117983 */ /* 0x000ea80000300800 */
[----:B------:R-:W2:Y:S04]  /*191630*/  LDL.LU R16, [R1+0x2ecc] ;  /* 0x002ecc0001107983 */ /* 0x000ea80000300800 */
[----:B------:R-:W2:Y:S04]  /*191640*/  LDL.LU.64 R14, [R1+0x1588] ;  /* 0x00158800010e7983 */ /* 0x000ea80000300a00 */
[----:B------:R-:W2:Y:S04]  /*191650*/  LDL.LU.64 R8, [R1+0x1578] ;  /* 0x0015780001087983 */ /* 0x000ea80000300a00 */
[----:B---3--:R0:W-:Y:S01]  /*191660*/  @P0 STG.E.U8 desc[UR6][R6.64], R0 ;  /* 0x0000000006000986 */ /* 0x0081e2000c101106 */
[----:B------:R-:W-:-:S02]  /*191670*/  LOP3.LUT P0, RZ, R24, 0x10000, RZ, 0xc0, !PT ;  /* 0x0001000018ff7812 */ /* 0x000fc4000780c0ff */
[----:B0-----:R-:W-:Y:S01]  /*191680*/  PRMT R0, R27, 0x7771, RZ ;  /* 0x000077711b007816 */ /* 0x001fe200000000ff */
[----:B------:R-:W3:Y:S04]  /*191690*/  LDL.LU.64 R6, [R1+0x1570] ;  /* 0x0015700001067983 */ /* 0x000ee80000300a00 */
[----:B------:R-:W3:Y:S06]  /*1916a0*/  LDL.LU R12, [R1+0x2ec8] ;  /* 0x002ec800010c7983 */ /* 0x000eec0000300800 */
[----:B----4-:R0:W-:Y:S01]  /*1916b0*/  @P0 STG.E.U8 desc[UR6][R4.64], R0 ;  /* 0x0000000004000986 */ /* 0x0101e2000c101106 */
[----:B------:R-:W-:-:S02]  /*1916c0*/  LOP3.LUT P0, RZ, R24, 0x8000, RZ, 0xc0, !PT ;  /* 0x0000800018ff7812 */ /* 0x000fc4000780c0ff */
[----:B0-----:R-:W-:-:S11]  /*1916d0*/  PRMT R0, R27, 0x7772, RZ ;  /* 0x000077721b007816 */ /* 0x001fd600000000ff */
[----:B------:R0:W-:Y:S01]  /*1916e0*/  @P0 STG.E.U8 desc[UR6][R2.64], R0 ;  /* 0x0000000002000986 */ /* 0x0001e2000c101106 */
[C---:B------:R-:W-:Y:S02]  /*1916f0*/  LOP3.LUT P0, RZ, R24.reuse, 0x4000, RZ, 0xc0, !PT ;  /* 0x0000400018ff7812 */ /* 0x040fe4000780c0ff */
[----:B0-----:R-:W-:Y:S01]  /*191700*/  PRMT R0, R27, 0x7773, RZ ;  /* 0x000077731b007816 */ /* 0x001fe200000000ff */
[----:B------:R-:W4:Y:S04]  /*191710*/  LDL.LU R2, [R1+0x5c14] ;  /* 0x005c140001027983 */ /* 0x000f280000300800 */
[----:B------:R-:W3:Y:S06]  /*191720*/  LDL.LU R27, [R1+0x79c] ;  /* 0x00079c00011b7983 */ /* 0x000eec0000300800 */
[----:B--2---:R0:W-:Y:S04]  /*191730*/  @P0 STG.E.U8 desc[UR6][R10.64], R0 ;  /* 0x000000000a000986 */ /* 0x0041e8000c101106 */
[----:B0-----:R-:W2:Y:S04]  /*191740*/  LDL.LU R10, [R1+0x2ec4] ;  /* 0x002ec400010a7983 */ /* 0x001ea80000300800 */
[----:B------:R-:W3:Y:S04]  /*191750*/  LDL.LU R4, [R1+0x5c18] ;  /* 0x005c180001047983 */ /* 0x000ee80000300800 */
[----:B------:R-:W4:Y:S01]  /*191760*/  LDL.LU.64 R22, [R1+0x1560] ;  /* 0x0015600001167983 */ /* 0x000f220000300a00 */
[----:B------:R-:W-:-:S02]  /*191770*/  LOP3.LUT P0, RZ, R24, 0x2000, RZ, 0xc0, !PT ;  /* 0x0000200018ff7812 */ /* 0x000fc4000780c0ff */
[----:B------:R-:W-:Y:S02]  /*191780*/  PRMT R0, R26, 0x7770, RZ ;  /* 0x000077701a007816 */ /* 0x000fe400000000ff */
[C---:B------:R-:W-:Y:S02]  /*191790*/  LOP3.LUT P1, RZ, R24.reuse, 0x400, RZ, 0xc0, !PT ;  /* 0x0000040018ff7812 */ /* 0x040fe4000782c0ff */
[C---:B------:R-:W-:Y:S02]  /*1917a0*/  LOP3.LUT P2, RZ, R24.reuse, 0x800, RZ, 0xc0, !PT ;  /* 0x0000080018ff7812 */ /* 0x040fe4000784c0ff */
[----:B------:R-:W-:-:S05]  /*1917b0*/  LOP3.LUT P3, RZ, R24, 0x1000, RZ, 0xc0, !PT ;  /* 0x0000100018ff7812 */ /* 0x000fca000786c0ff */
[----:B------:R-:W-:Y:S04]  /*1917c0*/  @P0 STG.E.U8 desc[UR6][R28.64], R0 ;  /* 0x000000001c000986 */ /* 0x000fe8000c101106 */
[----:B----4-:R0:W-:Y:S04]  /*1917d0*/  STL.64 [R1+0x5da8], R22 ;  /* 0x005da81601007387 */ /* 0x0101e80000100a00 */
[----:B0-----:R-:W4:Y:S04]  /*1917e0*/  LDL.LU.64 R22, [R1+0x1568] ;  /* 0x0015680001167983 */ /* 0x001f280000300a00 */
[----:B------:R-:W2:Y:S04]  /*1917f0*/  LDL.LU.64 R18, [R1+0x1558] ;  /* 0x0015580001127983 */ /* 0x000ea80000300a00 */
[----:B------:R-:W2:Y:S04]  /*191800*/  LDL.LU R11, [R1+0x2ec0] ;  /* 0x002ec000010b7983 */ /* 0x000ea80000300800 */
[----:B------:R-:W2:Y:S04]  /*191810*/  LDL.LU.64 R28, [R1+0x1548] ;  /* 0x00154800011c7983 */ /* 0x000ea80000300a00 */
[----:B------:R-:W2:Y:S04]  /*191820*/  LDL R24, [R1+0x146c] ;  /* 0x00146c0001187983 */ /* 0x000ea80000100800 */
[----:B------:R-:W4:Y:S01]  /*191830*/  LDL.LU R20, [R1+0x1468] ;  /* 0x0014680001147983 */ /* 0x000f220000300800 */
[----:B------:R-:W-:-:S02]  /*191840*/  PRMT R3, R26, 0x7771, RZ ;  /* 0x000077711a037816 */ /* 0x000fc400000000ff */
[----:B------:R-:W-:Y:S02]  /*191850*/  ISETP.GE.AND P0, PT, R2, UR5, PT ;  /* 0x0000000502007c0c */ /* 0x000fe4000bf06270 */
[C---:B------:R-:W-:Y:S02]  /*191860*/  PRMT R2, R26.reuse, 0x7772, RZ ;  /* 0x000077721a027816 */ /* 0x040fe400000000ff */
[----:B------:R-:W-:Y:S01]  /*191870*/  PRMT R0, R26, 0x7773, RZ ;  /* 0x000077731a007816 */ /* 0x000fe200000000ff */
[----:B------:R0:W-:Y:S04]  /*191880*/  @P1 STG.E.U8 desc[UR6][R14.64], R3 ;  /* 0x000000030e001986 */ /* 0x0001e8000c101106 */
[----:B------:R1:W-:Y:S01]  /*191890*/  @P2 STG.E.U8 desc[UR6][R8.64], R2 ;  /* 0x0000000208002986 */ /* 0x0003e2000c101106 */
[----:B---3--:R-:W-:-:S02]  /*1918a0*/  ISETP.GE.AND P1, PT, R4, UR8, PT ;  /* 0x0000000804007c0c */ /* 0x008fc4000bf26270 */
[----:B------:R-:W-:Y:S02]  /*1918b0*/  PRMT R4, R27, 0x7770, RZ ;  /* 0x000077701b047816 */ /* 0x000fe400000000ff */
[----:B------:R-:W-:Y:S01]  /*1918c0*/  LOP3.LUT P6, RZ, R13, 0x2000, RZ, 0xc0, !PT ;  /* 0x000020000dff7812 */ /* 0x000fe200078cc0ff */
[----:B------:R3:W-:Y:S01]  /*1918d0*/  @P3 STG.E.U8 desc[UR6][R6.64], R0 ;  /* 0x0000000006003986 */ /* 0x0007e2000c101106 */
[----:B------:R-:W-:Y:S01]  /*1918e0*/  ULDC.64 UR8, c[0x0][0x228] ;  /* 0x00008a0000087ab9 */ /* 0x000fe20000000a00 */
[C---:B0-----:R-:W-:Y:S02]  /*1918f0*/  PRMT R3, R27.reuse, 0x7771, RZ ;  /* 0x000077711b037816 */ /* 0x041fe400000000ff */
[C---:B-1----:R-:W-:Y:S02]  /*191900*/  PRMT R2, R27.reuse, 0x7772, RZ ;  /* 0x000077721b027816 */ /* 0x042fe400000000ff */
[----:B---3--:R-:W-:Y:S01]  /*191910*/  PRMT R0, R27, 0x7773, RZ ;  /* 0x000077731b007816 */ /* 0x008fe200000000ff */
[----:B----4-:R0:W-:Y:S04]  /*191920*/  STL [R1+0x5da0], R20 ;  /* 0x005da01401007387 */ /* 0x0101e80000100800 */
[----:B------:R-:W3:Y:S04]  /*191930*/  LDL.LU.64 R8, [R1+0x1550] ;  /* 0x0015500001087983 */ /* 0x000ee80000300a00 */
[----:B------:R1:W-:Y:S04]  /*191940*/  @P4 STG.E.U8 desc[UR6][R22.64], R4 ;  /* 0x0000000416004986 */ /* 0x0003e8000c101106 */
[----:B0-----:R-:W4:Y:S04]  /*191950*/  LDL.LU.64 R20, [R1+0x1540] ;  /* 0x0015400001147983 */ /* 0x001f280000300a00 */
[----:B------:R-:W4:Y:S04]  /*191960*/  LDL.LU.64 R14, [R1+0x1538] ;  /* 0x00153800010e7983 */ /* 0x000f280000300a00 */
[----:B------:R-:W4:Y:S04]  /*191970*/  LDL.LU R13, [R1+0x2ed4] ;  /* 0x002ed400010d7983 */ /* 0x000f280000300800 */
[----:B------:R-:W3:Y:S04]  /*191980*/  LDL.LU R6, [R1+0x5c1c] ;  /* 0x005c1c0001067983 */ /* 0x000ee80000300800 */
[----:B------:R-:W4:Y:S04]  /*191990*/  LDL.LU.64 R26, [R1+0x1530] ;  /* 0x00153000011a7983 */ /* 0x000f280000300a00 */
[----:B-1----:R-:W3:Y:S01]  /*1919a0*/  LDL.LU.64 R22, [R1+0x5da8] ;  /* 0x005da80001167983 */ /* 0x002ee20000300a00 */
[----:B------:R-:W-:Y:S01]  /*1919b0*/  ISETP.LT.AND P2, PT, R17, UR4, !P6 ;  /* 0x0000000411007c0c */ /* 0x000fe2000f741270 */
[----:B------:R-:W-:-:S02]  /*1919c0*/  ULDC.64 UR4, c[0x0][0x228] ;  /* 0x00008a0000047ab9 */ /* 0x000fc40000000a00 */
[----:B------:R-:W4:Y:S01]  /*1919d0*/  LDL.LU R5, [R1+0x77c] ;  /* 0x00077c0001057983 */ /* 0x000f220000300800 */
[----:B------:R-:W-:Y:S02]  /*1919e0*/  ISETP.LT.AND P3, PT, R16, UR4, !P6 ;  /* 0x0000000410007c0c */ /* 0x000fe4000f761270 */
[----:B--2---:R-:W-:Y:S01]  /*1919f0*/  ISETP.LT.AND P4, PT, R10, UR12, !P6 ;  /* 0x0000000c0a007c0c */ /* 0x004fe2000f781270 */
[----:B------:R-:W-:Y:S01]  /*191a00*/  ULDC UR4, c[0x0][0x22c] ;  /* 0x00008b0000047ab9 */ /* 0x000fe20000000800 */
[----:B---3--:R-:W-:Y:S05]  /*191a10*/  @P5 STG.E.U8 desc[UR6][R22.64], R3 ;  /* 0x0000000316005986 */ /* 0x008fea000c101106 */
[----:B------:R-:W-:Y:S04]  /*191a20*/  @P2 STG.E.U8 desc[UR6][R18.64], R2 ;  /* 0x0000000212002986 */ /* 0x000fe8000c101106 */
[----:B------:R0:W-:Y:S04]  /*191a30*/  @P3 STG.E.U8 desc[UR6][R28.64], R0 ;  /* 0x000000001c003986 */ /* 0x0001e8000c101106 */
[----:B0-----:R-:W2:Y:S01]  /*191a40*/  LDL.LU R0, [R1+0x78c] ;  /* 0x00078c0001007983 */ /* 0x001ea20000300800 */
[----:B------:R-:W-:-:S03]  /*191a50*/  ISETP.LT.AND P5, PT, R12, UR14, !P6 ;  /* 0x0000000e0c007c0c */ /* 0x000fc6000f7a1270 */
[----:B------:R-:W3:Y:S04]  /*191a60*/  LDL.LU.64 R28, [R1+0x1520] ;  /* 0x00152000011c7983 */ /* 0x000ee80000300a00 */
[----:B------:R-:W3:Y:S01]  /*191a70*/  LDL.LU.64 R22, [R1+0x1528] ;  /* 0x0015280001167983 */ /* 0x000ee20000300a00 */
[----:B------:R-:W-:-:S03]  /*191a80*/  ISETP.GE.AND P2, PT, R6, UR4, PT ;  /* 0x0000000406007c0c */ /* 0x000fc6000bf46270 */
[----:B------:R-:W3:Y:S04]  /*191a90*/  LDL.LU.64 R18, [R1+0x1518] ;  /* 0x0015180001127983 */ /* 0x000ee80000300a00 */
[----:B------:R-:W3:Y:S01]  /*191aa0*/  LDL.LU.64 R6, [R1+0x1508] ;  /* 0x0015080001067983 */ /* 0x000ee20000300a00 */
[----:B------:R-:W-:Y:S02]  /*191ab0*/  ISETP.LT.AND P3, PT, R11, UR10, !P6 ;  /* 0x0000000a0b007c0c */ /* 0x000fe4000f761270 */
[----:B------:R-:W-:Y:S01]  /*191ac0*/  ISETP.LT.AND P6, PT, R24, UR8, !P6 ;  /* 0x0000000818007c0c */ /* 0x000fe2000f7c1270 */
[----:B------:R-:W-:Y:S01]  /*191ad0*/  ULDC UR4, c[0x0][0x22c] ;  /* 0x00008b0000047ab9 */ /* 0x000fe20000000800 */
[----:B------:R-:W-:Y:S01]  /*191ae0*/  ULDC UR8, c[0x0][0x228] ;  /* 0x00008a0000087ab9 */ /* 0x000fe20000000800 */
[----:B------:R-:W-:Y:S01]  /*191af0*/  ULDC UR10, c[0x0][0x228] ;  /* 0x00008a00000a7ab9 */ /* 0x000fe20000000800 */
[----:B--2---:R-:W-:-:S02]  /*191b00*/  PRMT R4, R0, 0x7770, RZ ;  /* 0x0000777000047816 */ /* 0x004fc400000000ff */
[----:B------:R-:W-:-:S03]  /*191b10*/  PRMT R3, R0, 0x7771, RZ ;  /* 0x0000777100037816 */ /* 0x000fc600000000ff */
[----:B------:R0:W-:Y:S04]  /*191b20*/  @P5 STG.E.U8 desc[UR6][R8.64], R4 ;  /* 0x0000000408005986 */ /* 0x0001e8000c101106 */
[----:B----4-:R1:W-:Y:S04]  /*191b30*/  @P4 STG.E.U8 desc[UR6][R20.64], R3 ;  /* 0x0000000314004986 */ /* 0x0103e8000c101106 */
[----:B0-----:R-:W2:Y:S04]  /*191b40*/  LDL.LU R9, [R1+0x5c20] ;  /* 0x005c200001097983 */ /* 0x001ea80000300800 */
[----:B-1----:R-:W4:Y:S01]  /*191b50*/  LDL.LU R20, [R1+0x5da0] ;  /* 0x005da00001147983 */ /* 0x002f220000300800 */
[----:B------:R-:W-:-:S02]  /*191b60*/  PRMT R2, R0, 0x7772, RZ ;  /* 0x0000777200027816 */ /* 0x000fc400000000ff */
[----:B------:R-:W-:Y:S01]  /*191b70*/  PRMT R0, R0, 0x7773, RZ ;  /* 0x0000777300007816 */ /* 0x000fe200000000ff */
[----:B------:R-:W3:Y:S04]  /*191b80*/  LDL.LU R8, [R1+0x7ac] ;  /* 0x0007ac0001087983 */ /* 0x000ee80000300800 */
[----:B------:R-:W-:Y:S04]  /*191b90*/  @P3 STG.E.U8 desc[UR6][R14.64], R2 ;  /* 0x000000020e003986 */ /* 0x000fe8000c101106 */
[----:B------:R0:W-:Y:S04]  /*191ba0*/  @P6 STG.E.U8 desc[UR6][R26.64], R0 ;  /* 0x000000001a006986 */ /* 0x0001e8000c101106 */
[----:B0-----:R-:W2:Y:S01]  /*191bb0*/  LDL.LU.64 R26, [R1+0x1510] ;  /* 0x00151000011a7983 */ /* 0x001ea20000300a00 */
[----:B------:R-:W-:-:S02]  /*191bc0*/  ISETP.LT.AND P6, PT, R13, UR20, !P1 ;  /* 0x000000140d007c0c */ /* 0x000fc4000cfc1270 */
[C---:B------:R-:W-:Y:S02]  /*191bd0*/  PRMT R0, R5.reuse, 0x7770, RZ ;  /* 0x0000777005007816 */ /* 0x040fe400000000ff */
[----:B------:R-:W-:Y:S02]  /*191be0*/  PRMT R3, R5, 0x7771, RZ ;  /* 0x0000777105037816 */ /* 0x000fe400000000ff */
[----:B------:R-:W-:Y:S02]  /*191bf0*/  ISETP.LT.AND P3, PT, R17, UR18, !P1 ;  /* 0x0000001211007c0c */ /* 0x000fe4000cf61270 */
[----:B------:R-:W-:Y:S02]  /*191c00*/  ISETP.LT.AND P5, PT, R16, UR16, !P1 ;  /* 0x0000001010007c0c */ /* 0x000fe4000cfa1270 */
[----:B------:R-:W-:Y:S01]  /*191c10*/  PRMT R2, R5, 0x7772, RZ ;  /* 0x0000777205027816 */ /* 0x000fe200000000ff */
[----:B------:R-:W2:Y:S01]  /*191c20*/  LDL.LU.64 R14, [R1+0x14f8] ;  /* 0x0014f800010e7983 */ /* 0x000ea20000300a00 */
[----:B----4-:R-:W-:-:S02]  /*191c30*/  ISETP.LT.AND P4, PT, R20, UR22, !P1 ;  /* 0x0000001614007c0c */ /* 0x010fc4000cf81270 */
[----:B---3--:R-:W-:-:S11]  /*191c40*/  PRMT R4, R8, 0x7770, RZ ;  /* 0x0000777008047816 */ /* 0x008fd600000000ff */
[----:B------:R0:W-:Y:S04]  /*191c50*/  @P4 STG.E.U8 desc[UR6][R28.64], R0 ;  /* 0x000000001c004986 */ /* 0x0001e8000c101106 */
[----:B------:R1:W-:Y:S01]  /*191c60*/  @P6 STG.E.U8 desc[UR6][R22.64], R3 ;  /* 0x0000000316006986 */ /* 0x0003e2000c101106 */
[----:B------:R-:W-:-:S03]  /*191c70*/  ISETP.LT.AND P6, PT, R12, UR24, !P1 ;  /* 0x000000180c007c0c */ /* 0x000fc6000cfc1270 */
[----:B------:R3:W-:Y:S01]  /*191c80*/  @P3 STG.E.U8 desc[UR6][R18.64], R2 ;  /* 0x0000000212003986 */ /* 0x0007e2000c101106 */
[----:B0-----:R-:W-:-:S03]  /*191c90*/  PRMT R0, R5, 0x7773, RZ ;  /* 0x0000777305007816 */ /* 0x001fc600000000ff */
[----:B------:R-:W4:Y:S04]  /*191ca0*/  LDL.LU.64 R28, [R1+0x14f0] ;  /* 0x0014f000011c7983 */ /* 0x000f280000300a00 */
[----:B------:R-:W4:Y:S04]  /*191cb0*/  LDL.LU R21, [R1+0x7d0] ;  /* 0x0007d00001157983 */ /* 0x000f280000300800 */
[----:B-1----:R-:W4:Y:S04]  /*191cc0*/  LDL.LU.64 R22, [R1+0x14e8] ;  /* 0x0014e80001167983 */ /* 0x002f280000300a00 */
[----:B---3--:R-:W3:Y:S04]  /*191cd0*/  LDL.LU.64 R18, [R1+0x14e0] ;  /* 0x0014e00001127983 */ /* 0x008ee80000300a00 */
[----:B------:R-:W-:Y:S04]  /*191ce0*/  @P5 STG.E.U8 desc[UR6][R6.64], R0 ;  /* 0x0000000006005986 */ /* 0x000fe8000c101106 */
[----:B--2---:R0:W-:Y:S04]  /*191cf0*/  @P6 STG.E.U8 desc[UR6][R26.64], R4 ;  /* 0x000000041a006986 */ /* 0x0041e8000c101106 */
[----:B0-----:R-:W2:Y:S01]  /*191d00*/  LDL.LU.64 R4, [R1+0x1500] ;  /* 0x0015000001047983 */ /* 0x001ea20000300a00 */
[----:B------:R-:W-:-:S02]  /*191d10*/  ISETP.GE.AND P4, PT, R9, UR4, PT ;  /* 0x0000000409007c0c */ /* 0x000fc4000bf86270 */
[----:B------:R-:W-:Y:S01]  /*191d20*/  ISETP.LT.AND P3, PT, R10, UR26, !P1 ;  /* 0x0000001a0a007c0c */ /* 0x000fe2000cf61270 */
[----:B------:R-:W-:Y:S01]  /*191d30*/  ULDC UR4, c[0x0][0x228] ;  /* 0x00008a0000047ab9 */ /* 0x000fe20000000800 */
[----:B------:R-:W-:Y:S02]  /*191d40*/  PRMT R3, R8, 0x7771, RZ ;  /* 0x0000777108037816 */ /* 0x000fe400000000ff */
[----:B------:R-:W-:Y:S02]  /*191d50*/  ISETP.LT.AND P5, PT, R11, UR4, !P1 ;  /* 0x000000040b007c0c */ /* 0x000fe4000cfa1270 */
[----:B------:R-:W-:Y:S02]  /*191d60*/  ISETP.LT.AND P1, PT, R24, UR8, !P1 ;  /* 0x0000000818007c0c */ /* 0x000fe4000cf21270 */
[C---:B------:R-:W-:Y:S02]  /*191d70*/  PRMT R2, R8.reuse, 0x7772, RZ ;  /* 0x0000777208027816 */ /* 0x040fe400000000ff */
[----:B------:R-:W-:Y:S01]  /*191d80*/  PRMT R0, R8, 0x7773, RZ ;  /* 0x0000777308007816 */ /* 0x000fe200000000ff */
[----:B------:R-:W3:Y:S04]  /*191d90*/  LDL.LU.64 R6, [R1+0x14d8] ;  /* 0x0014d80001067983 */ /* 0x000ee80000300a00 */
[----:B------:R-:W3:Y:S04]  /*191da0*/  LDL.LU.64 R8, [R1+0x14d0] ;  /* 0x0014d00001087983 */ /* 0x000ee80000300a00 */
[----:B------:R-:W3:Y:S01]  /*191db0*/  LDL.LU R26, [R1+0x7c0] ;  /* 0x0007c000011a7983 */ /* 0x000ee20000300800 */
[----:B------:R-:W-:Y:S01]  /*191dc0*/  ULDC UR4, c[0x0][0x228] ;  /* 0x00008a0000047ab9 */ /* 0x000fe20000000800 */
[----:B------:R-:W-:Y:S01]  /*191dd0*/  ULDC UR8, c[0x0][0x228] ;  /* 0x00008a0000087ab9 */ /* 0x000fe20000000800 */
[----:B------:R-:W-:Y:S01]  /*191de0*/  ISETP.LT.AND P6, PT, R20, UR4, !P2 ;  /* 0x0000000414007c0c */ /* 0x000fe2000d7c1270 */
[----:B------:R-:W-:Y:S01]  /*191df0*/  ULDC UR4, c[0x0][0x228] ;  /* 0x00008a0000047ab9 */ /* 0x000fe20000000800 */
[----:B--2---:R0:W-:Y:S04]  /*191e00*/  @P3 STG.E.U8 desc[UR6][R4.64], R3 ;  /* 0x0000000304003986 */ /* 0x0041e8000c101106 */
[----:B------:R1:W-:Y:S04]  /*191e10*/  @P5 STG.E.U8 desc[UR6][R14.64], R2 ;  /* 0x000000020e005986 */ /* 0x0003e8000c101106 */
[----:B----4-:R2:W-:Y:S04]  /*191e20*/  @P1 STG.E.U8 desc[UR6][R28.64], R0 ;  /* 0x000000001c001986 */ /* 0x0105e8000c101106 */
[----:B0-----:R-:W4:Y:S04]  /*191e30*/  LDL.LU R3, [R1+0x5c24] ;  /* 0x005c240001037983 */ /* 0x001f280000300800 */
[----:B-1----:R-:W4:Y:S04]  /*191e40*/  LDL.LU.64 R14, [R1+0x14c8] ;  /* 0x0014c800010e7983 */ /* 0x002f280000300a00 */
[----:B--2---:R-:W2:Y:S01]  /*191e50*/  LDL.LU.64 R28, [R1+0x14c0] ;  /* 0x0014c000011c7983 */ /* 0x004ea20000300a00 */
[----:B------:R-:W-:Y:S01]  /*191e60*/  ISETP.LT.AND P3, PT, R13, UR8, !P2 ;  /* 0x000000080d007c0c */ /* 0x000fe2000d761270 */
[----:B------:R-:W-:Y:S01]  /*191e70*/  ULDC UR8, c[0x0][0x228] ;  /* 0x00008a0000087ab9 */ /* 0x000fe20000000800 */
[----:B------:R-:W-:-:S02]  /*191e80*/  PRMT R2, R21, 0x7770, RZ ;  /* 0x0000777015027816 */ /* 0x000fc400000000ff */
[----:B------:R-:W-:Y:S02]  /*191e90*/  ISETP.LT.AND P1, PT, R17, UR4, !P2 ;  /* 0x0000000411007c0c */ /* 0x000fe4000d721270 */
[C---:B------:R-:W-:Y:S02]  /*191ea0*/  PRMT R0, R21.reuse, 0x7771, RZ ;  /* 0x0000777115007816 */ /* 0x040fe400000000ff */
[----:B------:R-:W-:Y:S01]  /*191eb0*/  ISETP.LT.AND P5, PT, R16, UR8, !P2 ;  /* 0x0000000810007c0c */ /* 0x000fe2000d7a1270 */
[----:B------:R-:W-:Y:S01]  /*191ec0*/  ULDC UR8, c[0x0][0x228] ;  /* 0x00008a0000087ab9 */ /* 0x000fe20000000800 */
[----:B------:R0:W-:Y:S01]  /*191ed0*/  @P6 STG.E.U8 desc[UR6][R22.64], R2 ;  /* 0x0000000216006986 */ /* 0x0001e2000c101106 */
[----:B------:R-:W-:Y:S01]  /*191ee0*/  ISETP.LT.AND P6, PT, R10, UR10, !P2 ;  /* 0x0000000a0a007c0c */ /* 0x000fe2000d7c1270 */
[----:B------:R-:W-:Y:S01]  /*191ef0*/  ULDC UR4, c[0x0][0x22c] ;  /* 0x00008b0000047ab9 */ /* 0x000fe20000000800 */
[----:B------:R-:W-:Y:S01]  /*191f00*/  ULDC UR10, c[0x0][0x228] ;  /* 0x00008a00000a7ab9 */ /* 0x000fe20000000800 */
[----:B---3--:R1:W-:Y:S01]  /*191f10*/  @P3 STG.E.U8 desc[UR6][R18.64], R0 ;  /* 0x0000000012003986 */ /* 0x0083e2000c101106 */
[----:B------:R-:W-:Y:S01]  /*191f20*/  ISETP.LT.AND P3, PT, R12, UR8, !P2 ;  /* 0x000000080c007c0c */ /* 0x000fe2000d761270 */
[----:B------:R-:W-:Y:S01]  /*191f30*/  ULDC UR8, c[0x0][0x228] ;  /* 0x00008a0000087ab9 */ /* 0x000fe20000000800 */
[C---:B0-----:R-:W-:Y:S01]  /*191f40*/  PRMT R2, R21.reuse, 0x7772, RZ ;  /* 0x0000777215027816 */ /* 0x041fe200000000ff */
[----:B-1----:R-:W3:Y:S04]  /*191f50*/  LDL.LU.64 R18, [R1+0x14b8] ;  /* 0x0014b80001127983 */ /* 0x002ee80000300a00 */
[----:B------:R-:W3:Y:S01]  /*191f60*/  LDL.LU.64 R4, [R1+0x14b0] ;  /* 0x0014b00001047983 */ /* 0x000ee20000300a00 */
[----:B------:R-:W-:-:S03]  /*191f70*/  PRMT R0, R21, 0x7773, RZ ;  /* 0x0000777315007816 */ /* 0x000fc600000000ff */
[----:B------:R-:W3:Y:S04]  /*191f80*/  LDL.LU R27, [R1+0x7b0] ;  /* 0x0007b000011b7983 */ /* 0x000ee80000300800 */
[----:B------:R0:W-:Y:S04]  /*191f90*/  @P1 STG.E.U8 desc[UR6][R6.64], R2 ;  /* 0x0000000206001986 */ /* 0x0001e8000c101106 */
[----:B------:R1:W-:Y:S04]  /*191fa0*/  @P5 STG.E.U8 desc[UR6][R8.64], R0 ;  /* 0x0000000008005986 */ /* 0x0003e8000c101106 */
[----:B0-----:R-:W3:Y:S01]  /*191fb0*/  LDL.LU.64 R6, [R1+0x14a8] ;  /* 0x0014a80001067983 */ /* 0x001ee20000300a00 */
[----:B-1----:R-:W-:-:S02]  /*191fc0*/  PRMT R0, R26, 0x7770, RZ ;  /* 0x000077701a007816 */ /* 0x002fc400000000ff */
[----:B------:R-:W-:Y:S01]  /*191fd0*/  PRMT R2, R26, 0x7771, RZ ;  /* 0x000077711a027816 */ /* 0x000fe200000000ff */
[----:B------:R-:W3:Y:S04]  /*191fe0*/  LDL.LU.64 R8, [R1+0x14a0] ;  /* 0x0014a00001087983 */ /* 0x000ee80000300a00 */
[----:B------:R-:W-:Y:S01]  /*191ff0*/  STL.64 [R1+0x5d98], R24 ;  /* 0x005d981801007387 */ /* 0x000fe20000100a00 */
[----:B----4-:R-:W-:Y:S01]  /*192000*/  ISETP.GE.AND P1, PT, R3, UR4, PT ;  /* 0x0000000403007c0c */ /* 0x010fe2000bf26270 */
[----:B------:R-:W-:Y:S02]  /*192010*/  ULDC UR4, c[0x0][0x228] ;  /* 0x00008a0000047ab9 */ /* 0x000fe40000000800 */
[----:B------:R-:W-:Y:S01]  /*192020*/  @P3 STG.E.U8 desc[UR6][R14.64], R0 ;  /* 0x000000000e003986 */ /* 0x000fe2000c101106 */
[----:B------:R-:W-:-:S03]  /*192030*/  ISETP.LT.AND P5, PT, R11, UR4, !P2 ;  /* 0x000000040b007c0c */ /* 0x000fc6000d7a1270 */
[----:B--2---:R0:W-:Y:S01]  /*192040*/  @P6 STG.E.U8 desc[UR6][R28.64], R2 ;  /* 0x000000021c006986 */ /* 0x0041e2000c101106 */
[----:B------:R-:W-:Y:S01]  /*192050*/  ISETP.LT.AND P2, PT, R24, UR8, !P2 ;  /* 0x0000000818007c0c */ /* 0x000fe2000d741270 */
[----:B------:R-:W-:Y:S01]  /*192060*/  ULDC UR4, c[0x0][0x228] ;  /* 0x00008a0000047ab9 */ /* 0x000fe20000000800 */
[----:B------:R-:W-:Y:S01]  /*192070*/  ULDC UR8, c[0x0][0x228] ;  /* 0x00008a0000087ab9 */ /* 0x000fe20000000800 */
[----:B0-----:R-:W2:Y:S04]  /*192080*/  LDL.LU.64 R28, [R1+0x1498] ;  /* 0x00149800011c7983 */ /* 0x001ea80000300a00 */
[----:B------:R-:W4:Y:S01]  /*192090*/  LDL.LU.64 R24, [R1+0x1490] ;  /* 0x0014900001187983 */ /* 0x000f220000300a00 */
[----:B------:R-:W-:Y:S02]  /*1920a0*/  PRMT R0, R26, 0x7772, RZ ;  /* 0x000077721a007816 */ /* 0x000fe400000000ff */
[----:B------:R-:W-:-:S02]  /*1920b0*/  ISETP.LT.AND P6, PT, R20, UR4, !P4 ;  /* 0x0000000414007c0c */ /* 0x000fc4000e7c1270 */
[----:B------:R-:W-:Y:S02]  /*1920c0*/  PRMT R2, R26, 0x7773, RZ ;  /* 0x000077731a027816 */ /* 0x000fe400000000ff */
[----:B------:R-:W-:Y:S01]  /*1920d0*/  ISETP.LT.AND P3, PT, R13, UR8, !P4 ;  /* 0x000000080d007c0c */ /* 0x000fe2000e761270 */
[----:B------:R-:W-:Y:S01]  /*1920e0*/  ULDC UR4, c[0x0][0x228] ;  /* 0x00008a0000047ab9 */ /* 0x000fe20000000800 */
[----:B------:R-:W-:Y:S01]  /*1920f0*/  ULDC UR8, c[0x0][0x228] ;  /* 0x00008a0000087ab9 */ /* 0x000fe20000000800 */
[----:B------:R-:W4:Y:S04]  /*192100*/  LDL.LU R14, [R1+0x7e0] ;  /* 0x0007e000010e7983 */ /* 0x000f280000300800 */
[----:B------:R-:W4:Y:S04]  /*192110*/  LDL.LU.64 R22, [R1+0x1488] ;  /* 0x0014880001167983 */ /* 0x000f280000300a00 */
[----:B---3--:R0:W-:Y:S04]  /*192120*/  @P5 STG.E.U8 desc[UR6][R18.64], R0 ;  /* 0x0000000012005986 */ /* 0x0081e8000c101106 */
[----:B------:R1:W-:Y:S01]  /*192130*/  @P2 STG.E.U8 desc[UR6][R4.64], R2 ;  /* 0x0000000204002986 */ /* 0x0003e2000c101106 */
[----:B------:R-:W-:-:S02]  /*192140*/  ISETP.LT.AND P5, PT, R17, UR4, !P4 ;  /* 0x0000000411007c0c */ /* 0x000fc4000e7a1270 */
[----:B------:R-:W-:Y:S01]  /*192150*/  ISETP.LT.AND P2, PT, R16, UR8, !P4 ;  /* 0x0000000810007c0c */ /* 0x000fe2000e741270 */
[----:B------:R-:W-:Y:S01]  /*192160*/  ULDC UR4, c[0x0][0x228] ;  /* 0x00008a0000047ab9 */ /* 0x000fe20000000800 */
[----:B------:R-:W-:Y:S01]  /*192170*/  ULDC UR8, c[0x0][0x228] ;  /* 0x00008a0000087ab9 */ /* 0x000fe20000000800 */
[C---:B0-----:R-:W-:Y:S02]  /*192180*/  PRMT R0, R27.reuse, 0x7770, RZ ;  /* 0x000077701b007816 */ /* 0x041fe400000000ff */
[C---:B-1----:R-:W-:Y:S01]  /*192190*/  PRMT R2, R27.reuse, 0x7771, RZ ;  /* 0x000077711b027816 */ /* 0x042fe200000000ff */
[----:B------:R-:W3:Y:S04]  /*1921a0*/  LDL.LU.64 R18, [R1+0x1480] ;  /* 0x0014800001127983 */ /* 0x000ee80000300a00 */
[----:B------:R0:W-:Y:S04]  /*1921b0*/  @P6 STG.E.U8 desc[UR6][R6.64], R0 ;  /* 0x0000000006006986 */ /* 0x0001e8000c101106 */
[----:B------:R1:W-:Y:S01]  /*1921c0*/  @P3 STG.E.U8 desc[UR6][R8.64], R2 ;  /* 0x0000000208003986 */ /* 0x0003e2000c101106 */
[----:B0-----:R-:W-:-:S03]  /*1921d0*/  PRMT R0, R27, 0x7772, RZ ;  /* 0x000077721b007816 */ /* 0x001fc600000000ff */
[----:B------:R-:W3:Y:S04]  /*1921e0*/  LDL.LU.64 R6, [R1+0x1478] ;  /* 0x0014780001067983 */ /* 0x000ee80000300a00 */
[----:B------:R-:W3:Y:S04]  /*1921f0*/  LDL.LU.64 R4, [R1+0x1470] ;  /* 0x0014700001047983 */ /* 0x000ee80000300a00 */
[----:B------:R-:W3:Y:S01]  /*192200*/  LDL.LU R26, [R1+0x7d4] ;  /* 0x0007d400011a7983 */ /* 0x000ee20000300800 */
[----:B-1----:R-:W-:-:S03]  /*192210*/  PRMT R2, R27, 0x7773, RZ ;  /* 0x000077731b027816 */ /* 0x002fc600000000ff */
[----:B------:R-:W3:Y:S04]  /*192220*/  LDL.LU.64 R8, [R1+0x1458] ;  /* 0x0014580001087983 */ /* 0x000ee80000300a00 */
[----:B--2---:R0:W-:Y:S04]  /*192230*/  @P5 STG.E.U8 desc[UR6][R28.64], R0 ;  /* 0x000000001c005986 */ /* 0x0041e8000c101106 */
[----:B----4-:R1:W-:Y:S04]  /*192240*/  @P2 STG.E.U8 desc[UR6][R24.64], R2 ;  /* 0x0000000218002986 */ /* 0x0103e8000c101106 */
[----:B0-----:R-:W2:Y:S04]  /*192250*/  LDL.LU.64 R28, [R1+0x1450] ;  /* 0x00145000011c7983 */ /* 0x001ea80000300a00 */
[----:B-1----:R-:W4:Y:S01]  /*192260*/  LDL.LU.64 R24, [R1+0x5d98] ;  /* 0x005d980001187983 */ /* 0x002f220000300a00 */
[----:B------:R-:W-:Y:S01]  /*192270*/  ISETP.LT.AND P6, PT, R12, UR4, !P4 ;  /* 0x000000040c007c0c */ /* 0x000fe2000e7c1270 */
[----:B------:R-:W-:Y:S01]  /*192280*/  ULDC UR4, c[0x0][0x228] ;  /* 0x00008a0000047ab9 */ /* 0x000fe20000000800 */
[----:B------:R-:W-:-:S02]  /*192290*/  ISETP.LT.AND P3, PT, R10, UR8, !P4 ;  /* 0x000000080a007c0c */ /* 0x000fc4000e761270 */
[----:B------:R-:W-:Y:S02]  /*1922a0*/  ISETP.LT.AND P2, PT, R11, UR4, !P4 ;  /* 0x000000040b007c0c */ /* 0x000fe4000e741270 */
[C---:B------:R-:W-:Y:S01]  /*1922b0*/  PRMT R0, R14.reuse, 0x7770, RZ ;  /* 0x000077700e007816 */ /* 0x040fe200000000ff */
[----:B------:R-:W-:Y:S01]  /*1922c0*/  ULDC UR8, c[0x0][0x228] ;  /* 0x00008a0000087ab9 */ /* 0x000fe20000000800 */
[----:B------:R-:W-:Y:S01]  /*1922d0*/  ULDC UR4, c[0x0][0x228] ;  /* 0x00008a0000047ab9 */ /* 0x000fe20000000800 */
[----:B------:R-:W-:Y:S02]  /*1922e0*/  PRMT R2, R14, 0x7771, RZ ;  /* 0x000077710e027816 */ /* 0x000fe400000000ff */
[----:B------:R-:W-:Y:S01]  /*1922f0*/  ISETP.LT.AND P5, PT, R20, UR4, !P1 ;  /* 0x0000000414007c0c */ /* 0x000fe2000cfa1270 */
[----:B------:R-:W-:Y:S01]  /*192300*/  ULDC UR4, c[0x0][0x228] ;  /* 0x00008a0000047ab9 */ /* 0x000fe20000000800 */
[----:B------:R0:W-:Y:S04]  /*192310*/  @P6 STG.E.U8 desc[UR6][R22.64], R0 ;  /* 0x0000000016006986 */ /* 0x0001e8000c101106 */
[----:B---3--:R1:W-:Y:S01]  /*192320*/  @P3 STG.E.U8 desc[UR6][R18.64], R2 ;  /* 0x0000000212003986 */ /* 0x0083e2000c101106 */
[----:B0-----:R-:W-:-:S03]  /*192330*/  PRMT R0, R14, 0x7772, RZ ;  /* 0x000077720e007816 */ /* 0x001fc600000000ff */
[----:B------:R-:W3:Y:S01]  /*192340*/  LDL.LU.64 R22, [R1+0x1448] ;  /* 0x0014480001167983 */ /* 0x000ee20000300a00 */
[----:B-1----:R-:W-:-:S03]  /*192350*/  PRMT R2, R14, 0x7773, RZ ;  /* 0x000077730e027816 */ /* 0x002fc600000000ff */
[----:B------:R-:W3:Y:S04]  /*192360*/  LDL.LU.64 R18, [R1+0x1440] ;  /* 0x0014400001127983 */ /* 0x000ee80000300a00 */
[----:B------:R-:W3:Y:S04]  /*192370*/  LDL.LU R27, [R1+0x7c4] ;  /* 0x0007c400011b7983 */ /* 0x000ee80000300800 */
[----:B------:R0:W-:Y:S04]  /*192380*/  @P2 STG.E.U8 desc[UR6][R6.64], R0 ;  /* 0x0000000006002986 */ /* 0x0001e8000c101106 */
[----:B------:R-:W3:Y:S01]  /*192390*/  LDL.LU.64 R14, [R1+0x1438] ;  /* 0x00143800010e7983 */ /* 0x000ee20000300a00 */
[----:B0-----:R-:W-:-:S03]  /*1923a0*/  PRMT R0, R26, 0x7770, RZ ;  /* 0x000077701a007816 */ /* 0x001fc600000000ff */
[----:B------:R-:W3:Y:S04]  /*1923b0*/  LDL.LU.64 R6, [R1+0x1428] ;  /* 0x0014280001067983 */ /* 0x000ee80000300a00 */
[----:B------:R-:W3:Y:S01]  /*1923c0*/  LDL.LU R3, [R1+0x5c28] ;  /* 0x005c280001037983 */ /* 0x000ee20000300800 */
[----:B----4-:R-:W-:Y:S02]  /*1923d0*/  ISETP.LT.AND P4, PT, R24, UR8, !P4 ;  /* 0x0000000818007c0c */ /* 0x010fe4000e781270 */
[----:B------:R-:W-:Y:S01]  /*1923e0*/  ISETP.LT.AND P3, PT, R13, UR4, !P1 ;  /* 0x000000040d007c0c */ /* 0x000fe2000cf61270 */
[----:B------:R-:W-:Y:S01]  /*1923f0*/  ULDC UR4, c[0x0][0x228] ;  /* 0x00008a0000047ab9 */ /* 0x000fe20000000800 */
[----:B------:R-:W-:-:S09]  /*192400*/  ULDC UR8, c[0x0][0x228] ;  /* 0x00008a0000087ab9 */ /* 0x000fd20000000800 */
[----:B------:R0:W-:Y:S04]  /*192410*/  @P4 STG.E.U8 desc[UR6][R4.64], R2 ;  /* 0x0000000204004986 */ /* 0x0001e8000c101106 */
[----:B------:R1:W-:Y:S04]  /*192420*/  @P5 STG.E.U8 desc[UR6][R8.64], R0 ;  /* 0x0000000008005986 */ /* 0x0003e8000c101106 */
[----:B0-----:R-:W4:Y:S04]  /*192430*/  LDL.LU R5, [R1+0x7b4] ;  /* 0x0007b40001057983 */ /* 0x001f280000300800 */
[----:B-1----:R-:W4:Y:S01]  /*192440*/  LDL.LU.64 R8, [R1+0x1418] ;  /* 0x0014180001087983 */ /* 0x002f220000300a00 */
[----:B------:R-:W-:-:S02]  /*192450*/  ISETP.LT.AND P4, PT, R17, UR4, !P1 ;  /* 0x0000000411007c0c */ /* 0x000fc4000cf81270 */
[----:B------:R-:W-:Y:S02]  /*192460*/  PRMT R2, R26, 0x7771, RZ ;  /* 0x000077711a027816 */ /* 0x000fe400000000ff */
[----:B------:R-:W-:Y:S01]  /*192470*/  ISETP.LT.AND P6, PT, R16, UR8, !P1 ;  /* 0x0000000810007c0c */ /* 0x000fe2000cfc1270 */
[----:B------:R-:W-:Y:S01]  /*192480*/  ULDC UR8, c[0x0][0x228] ;  /* 0x00008a0000087ab9 */ /* 0x000fe20000000800 */
[----:B------:R-:W-:Y:S02]  /*192490*/  ISETP.LT.AND P5, PT, R10, UR10, !P1 ;  /* 0x0000000a0a007c0c */ /* 0x000fe4000cfa1270 */
[----:B------:R-:W-:Y:S01]  /*1924a0*/  PRMT R0, R26, 0x7772, RZ ;  /* 0x000077721a007816 */ /* 0x000fe200000000ff */
[----:B--2---:R0:W-:Y:S01]  /*1924b0*/  @P3 STG.E.U8 desc[UR6][R28.64], R2 ;  /* 0x000000021c003986 */ /* 0x0041e2000c101106 */
[----:B------:R-:W-:Y:S01]  /*1924c0*/  ISETP.LT.AND P3, PT, R12, UR8, !P1 ;  /* 0x000000080c007c0c */ /* 0x000fe2000cf61270 */
[----:B------:R-:W-:Y:S01]  /*1924d0*/  ULDC UR4, c[0x0][0x22c] ;  /* 0x00008b0000047ab9 */ /* 0x000fe20000000800 */
[----:B------:R-:W-:Y:S01]  /*1924e0*/  ULDC UR8, c[0x0][0x228] ;  /* 0x00008a0000087ab9 */ /* 0x000fe20000000800 */
[----:B------:R-:W-:Y:S01]  /*1924f0*/  ULDC UR10, c[0x0][0x228] ;  /* 0x00008a00000a7ab9 */ /* 0x000fe20000000800 */
[----:B---3--:R1:W-:Y:S01]  /*192500*/  @P4 STG.E.U8 desc[UR6][R22.64], R0 ;  /* 0x0000000016004986 */ /* 0x0083e2000c101106 */
[----:B0-----:R-:W-:-:S05]  /*192510*/  PRMT R2, R26, 0x7773, RZ ;  /* 0x000077731a027816 */ /* 0x001fca00000000ff */
[----:B------:R0:W-:Y:S01]  /*192520*/  @P6 STG.E.U8 desc[UR6][R18.64], R2 ;  /* 0x0000000212006986 */ /* 0x0001e2000c101106 */
[----:B-1----:R-:W-:Y:S02]  /*192530*/  PRMT R0, R27, 0x7770, RZ ;  /* 0x000077701b007816 */ /* 0x002fe400000000ff */
[----:B------:R-:W-:Y:S01]  /*192540*/  ISETP.GE.AND P2, PT, R3, UR4, PT ;  /* 0x0000000403007c0c */ /* 0x000fe2000bf46270 */
[----:B------:R-:W-:Y:S02]  /*192550*/  ULDC UR4, c[0x0][0x228] ;  /* 0x00008a0000047ab9 */ /* 0x000fe40000000800 */
[----:B------:R-:W-:Y:S01]  /*192560*/  @P3 STG.E.U8 desc[UR6][R14.64], R0 ;  /* 0x000000000e003986 */ /* 0x000fe2000c101106 */
[----:B0-----:R-:W-:-:S05]  /*192570*/  PRMT R2, R27, 0x7771, RZ ;  /* 0x000077711b027816 */ /* 0x001fca00000000ff */
[----:B------:R-:W-:Y:S04]  /*192580*/  @P5 STG.E.U8 desc[UR6][R6.64], R2 ;  /* 0x0000000206005986 */ /* 0x000fe8000c101106 */
[----:B----4-:R0:W-:Y:S04]  /*192590*/  STL.64 [R1+0x5d90], R8 ;  /* 0x005d900801007387 */ /* 0x0101e80000100a00 */
[----:B0-----:R-:W2:Y:S04]  /*1925a0*/  LDL.LU.64 R8, [R1+0x1430] ;  /* 0x0014300001087983 */ /* 0x001ea80000300a00 */
[----:B------:R-:W3:Y:S04]  /*1925b0*/  LDL.LU.64 R28, [R1+0x1410] ;  /* 0x00141000011c7983 */ /* 0x000ee80000300a00 */
[----:B------:R-:W4:Y:S04]  /*1925c0*/  LDL.LU R4, [R1+0x5c2c] ;  /* 0x005c2c0001047983 */ /* 0x000f280000300800 */
[----:B------:R-:W2:Y:S01]  /*1925d0*/  LDL.LU.64 R2, [R1+0x1420] ;  /* 0x0014200001027983 */ /* 0x000ea20000300a00 */
[----:B------:R-:W-:Y:S01]  /*1925e0*/  ISETP.LT.AND P4, PT, R11, UR4, !P1 ;  /* 0x000000040b007c0c */ /* 0x000fe2000cf81270 */
[----:B------:R-:W-:Y:S01]  /*1925f0*/  ULDC UR4, c[0x0][0x228] ;  /* 0x00008a0000047ab9 */ /* 0x000fe20000000800 */
[----:B------:R-:W-:-:S02]  /*192600*/  PRMT R0, R27, 0x7772, RZ ;  /* 0x000077721b007816 */ /* 0x000fc400000000ff */
[----:B------:R-:W-:Y:S01]  /*192610*/  ISETP.LT.AND P3, PT, R24, UR4, !P1 ;  /* 0x0000000418007c0c */ /* 0x000fe2000cf61270 */
[----:B------:R-:W3:Y:S04]  /*192620*/  LDL.LU.64 R22, [R1+0x1400] ;  /* 0x0014000001167983 */ /* 0x000ee80000300a00 */
[----:B------:R-:W3:Y:S04]  /*192630*/  LDL.LU R26, [R1+0x7e4] ;  /* 0x0007e400011a7983 */ /* 0x000ee80000300800 */
[----:B------:R-:W3:Y:S04]  /*192640*/  LDL.LU.64 R18, [R1+0x1408] ;  /* 0x0014080001127983 */ /* 0x000ee80000300a00 */
[----:B------:R-:W3:Y:S04]  /*192650*/  LDL.LU.64 R14, [R1+0x13f8] ;  /* 0x0013f800010e7983 */ /* 0x000ee80000300a00 */
[----:B------:R-:W3:Y:S01]  /*192660*/  LDL.LU.64 R6, [R1+0x13f0] ;  /* 0x0013f00001067983 */ /* 0x000ee20000300a00 */
[----:B------:R-:W-:Y:S01]  /*192670*/  ISETP.LT.AND P6, PT, R20, UR8, !P2 ;  /* 0x0000000814007c0c */ /* 0x000fe2000d7c1270 */
[----:B------:R-:W-:Y:S01]  /*192680*/  ULDC UR4, c[0x0][0x22c] ;  /* 0x00008b0000047ab9 */ /* 0x000fe20000000800 */
[----:B------:R-:W-:Y:S01]  /*192690*/  ISETP.LT.AND P5, PT, R13, UR10, !P2 ;  /* 0x0000000a0d007c0c */ /* 0x000fe2000d7a1270 */
[----:B------:R-:W-:Y:S01]  /*1926a0*/  ULDC UR8, c[0x0][0x228] ;  /* 0x00008a0000087ab9 */ /* 0x000fe20000000800 */
[----:B------:R-:W-:Y:S01]  /*1926b0*/  ULDC UR10, c[0x0][0x228] ;  /* 0x00008a00000a7ab9 */ /* 0x000fe20000000800 */
[----:B--2---:R0:W-:Y:S02]  /*1926c0*/  @P4 STG.E.U8 desc[UR6][R2.64], R0 ;  /* 0x0000000002004986 */ /* 0x0041e4000c101106 */
[----:B0-----:R-:W-:-:S05]  /*1926d0*/  PRMT R0, R27, 0x7773, RZ ;  /* 0x000077731b007816 */ /* 0x001fca00000000ff */
[----:B------:R0:W-:Y:S04]  /*1926e0*/  @P3 STG.E.U8 desc[UR6][R8.64], R0 ;  /* 0x0000000008003986 */ /* 0x0001e8000c101106 */
[----:B0-----:R-:W2:Y:S01]  /*1926f0*/  LDL.LU.64 R8, [R1+0x5d90] ;  /* 0x005d900001087983 */ /* 0x001ea20000300a00 */
[----:B----4-:R-:W-:Y:S01]  /*192700*/  ISETP.GE.AND P1, PT, R4, UR4, PT ;  /* 0x0000000404007c0c */ /* 0x010fe2000bf26270 */
[----:B------:R-:W-:Y:S02]  /*192710*/  ULDC UR4, c[0x0][0x228] ;  /* 0x00008a0000047ab9 */ /* 0x000fe40000000800 */
[----:B------:R-:W-:Y:S02]  /*192720*/  ISETP.LT.AND P4, PT, R17, UR4, !P2 ;  /* 0x0000000411007c0c */ /* 0x000fe4000d781270 */
[----:B------:R-:W-:-:S02]  /*192730*/  PRMT R2, R5, 0x7770, RZ ;  /* 0x0000777005027816 */ /* 0x000fc400000000ff */
[C---:B------:R-:W-:Y:S02]  /*192740*/  PRMT R3, R5.reuse, 0x7771, RZ ;  /* 0x0000777105037816 */ /* 0x040fe400000000ff */
[----:B------:R-:W-:Y:S01]  /*192750*/  PRMT R0, R5, 0x7772, RZ ;  /* 0x0000777205007816 */ /* 0x000fe200000000ff */
[----:B------:R-:W-:Y:S02]  /*192760*/  ULDC UR4, c[0x0][0x228] ;  /* 0x00008a0000047ab9 */ /* 0x000fe40000000800 */
[----:B------:R-:W-:Y:S01]  /*192770*/  ISETP.LT.AND P3, PT, R16, UR4, !P2 ;  /* 0x0000000410007c0c */ /* 0x000fe2000d761270 */
[----:B------:R-:W-:Y:S01]  /*192780*/  ULDC UR4, c[0x0][0x228] ;  /* 0x00008a0000047ab9 */ /* 0x000fe20000000800 */
[----:B--2---:R0:W-:Y:S04]  /*192790*/  @P6 STG.E.U8 desc[UR6][R8.64], R2 ;  /* 0x0000000208006986 */ /* 0x0041e8000c101106 */
[----:B---3--:R1:W-:Y:S04]  /*1927a0*/  @P5 STG.E.U8 desc[UR6][R28.64], R3 ;  /* 0x000000031c005986 */ /* 0x0083e8000c101106 */
[----:B------:R2:W-:Y:S04]  /*1927b0*/  @P4 STG.E.U8 desc[UR6][R22.64], R0 ;  /* 0x0000000016004986 */ /* 0x0005e8000c101106 */
[----:B0-----:R-:W3:Y:S04]  /*1927c0*/  LDL.LU.64 R8, [R1+0x13e8] ;  /* 0x0013e80001087983 */ /* 0x001ee80000300a00 */
[----:B-1----:R-:W4:Y:S04]  /*1927d0*/  LDL.LU.64 R28, [R1+0x13e0] ;  /* 0x0013e000011c7983 */ /* 0x002f280000300a00 */
[----:B------:R-:W4:Y:S04]  /*1927e0*/  LDL.LU R27, [R1+0x7d8] ;  /* 0x0007d800011b7983 */ /* 0x000f280000300800 */
[----:B--2---:R-:W2:Y:S04]  /*1927f0*/  LDL.LU.64 R22, [R1+0x13d0] ;  /* 0x0013d00001167983 */ /* 0x004ea80000300a00 */
[----:B------:R-:W2:Y:S01]  /*192800*/  LDL.LU R4, [R1+0x5c30] ;  /* 0x005c300001047983 */ /* 0x000ea20000300800 */
[----:B------:R-:W-:-:S02]  /*192810*/  ISETP.LT.AND P6, PT, R12, UR8, !P2 ;  /* 0x000000080c007c0c */ /* 0x000fc4000d7c1270 */
[----:B------:R-:W-:Y:S02]  /*192820*/  ISETP.LT.AND P5, PT, R10, UR4, !P2 ;  /* 0x000000040a007c0c */ /* 0x000fe4000d7a1270 */
[----:B------:R-:W-:Y:S01]  /*192830*/  PRMT R0, R5, 0x7773, RZ ;  /* 0x0000777305007816 */ /* 0x000fe200000000ff */
[----:B------:R-:W-:Y:S01]  /*192840*/  ULDC UR4, c[0x0][0x228] ;  /* 0x00008a0000047ab9 */ /* 0x000fe20000000800 */
[C---:B------:R-:W-:Y:S02]  /*192850*/  PRMT R2, R26.reuse, 0x7770, RZ ;  /* 0x000077701a027816 */ /* 0x040fe400000000ff */
[----:B------:R-:W-:Y:S02]  /*192860*/  PRMT R3, R26, 0x7771, RZ ;  /* 0x000077711a037816 */ /* 0x000fe400000000ff */
[----:B------:R-:W-:Y:S01]  /*192870*/  ISETP.LT.AND P4, PT, R11, UR4, !P2 ;  /* 0x000000040b007c0c */ /* 0x000fe2000d781270 */
[----:B------:R0:W-:Y:S01]  /*192880*/  @P3 STG.E.U8 desc[UR6][R18.64], R0 ;  /* 0x0000000012003986 */ /* 0x0001e2000c101106 */
[----:B------:R-:W-:Y:S01]  /*192890*/  ULDC UR8, c[0x0][0x228] ;  /* 0x00008a0000087ab9 */ /* 0x000fe20000000800 */
[----:B------:R-:W-:Y:S01]  /*1928a0*/  ULDC UR4, c[0x0][0x228] ;  /* 0x00008a0000047ab9 */ /* 0x000fe20000000800 */
[----:B------:R-:W-:Y:S01]  /*1928b0*/  ISETP.LT.AND P2, PT, R24, UR8, !P2 ;  /* 0x0000000818007c0c */ /* 0x000fe2000d741270 */
[----:B------:R-:W-:Y:S04]  /*1928c0*/  @P6 STG.E.U8 desc[UR6][R14.64], R2 ;  /* 0x000000020e006986 */ /* 0x000fe8000c101106 */
[----:B------:R1:W-:Y:S01]  /*1928d0*/  @P5 STG.E.U8 desc[UR6][R6.64], R3 ;  /* 0x0000000306005986 */ /* 0x0003e2000c101106 */
[----:B0-----:R-:W-:-:S02]  /*1928e0*/  PRMT R0, R26, 0x7772, RZ ;  /* 0x000077721a007816 */ /* 0x001fc400000000ff */
[----:B------:R-:W-:Y:S01]  /*1928f0*/  ISETP.LT.AND P3, PT, R20, UR4, !P1 ;  /* 0x0000000414007c0c */ /* 0x000fe2000cf61270 */
[----:B------:R-:W-:Y:S01]  /*192900*/  ULDC UR4, c[0x0][0x228] ;  /* 0x00008a0000047ab9 */ /* 0x000fe20000000800 */
[----:B------:R-:W-:Y:S01]  /*192910*/  ULDC UR8, c[0x0][0x228] ;  /* 0x00008a0000087ab9 */ /* 0x000fe20000000800 */
[----:B-1----:R-:W2:Y:S04]  /*192920*/  LDL.LU.64 R6, [R1+0x13d8] ;  /* 0x0013d80001067983 */ /* 0x002ea80000300a00 */
[----:B------:R-:W2:Y:S04]  /*192930*/  LDL.LU.64 R18, [R1+0x13c8] ;  /* 0x0013c80001127983 */ /* 0x000ea80000300a00 */
[----:B------:R-:W2:Y:S04]  /*192940*/  LDL.LU.64 R14, [R1+0x13c0] ;  /* 0x0013c000010e7983 */ /* 0x000ea80000300a00 */
[----:B------:R-:W2:Y:S01]  /*192950*/  LDL.LU R5, [R1+0x7c8] ;  /* 0x0007c80001057983 */ /* 0x000ea20000300800 */
[----:B------:R-:W-:-:S02]  /*192960*/  PRMT R2, R26, 0x7773, RZ ;  /* 0x000077731a027816 */ /* 0x000fc400000000ff */
[----:B------:R-:W-:Y:S01]  /*192970*/  ISETP.LT.AND P6, PT, R13, UR4, !P1 ;  /* 0x000000040d007c0c */ /* 0x000fe2000cfc1270 */
[----:B------:R-:W-:Y:S01]  /*192980*/  ULDC UR4, c[0x0][0x22c] ;  /* 0x00008b0000047ab9 */ /* 0x000fe20000000800 */
[----:B------:R-:W-:Y:S01]  /*192990*/  ISETP.LT.AND P5, PT, R17, UR8, !P1 ;  /* 0x0000000811007c0c */ /* 0x000fe2000cfa1270 */
[----:B------:R-:W-:Y:S01]  /*1929a0*/  ULDC UR8, c[0x0][0x228] ;  /* 0x00008a0000087ab9 */ /* 0x000fe20000000800 */
[----:B---3--:R0:W-:Y:S04]  /*1929b0*/  @P4 STG.E.U8 desc[UR6][R8.64], R0 ;  /* 0x0000000008004986 */ /* 0x0081e8000c101106 */
[----:B----4-:R1:W-:Y:S01]  /*1929c0*/  @P2 STG.E.U8 desc[UR6][R28.64], R2 ;  /* 0x000000021c002986 */ /* 0x0103e2000c101106 */
[----:B------:R-:W-:Y:S02]  /*1929d0*/  ISETP.LT.AND P4, PT, R16, UR10, !P1 ;  /* 0x0000000a10007c0c */ /* 0x000fe4000cf81270 */
[----:B------:R-:W-:-:S02]  /*1929e0*/  PRMT R3, R27, 0x7773, RZ ;  /* 0x000077731b037816 */ /* 0x000fc400000000ff */
[----:B--2---:R-:W-:Y:S01]  /*1929f0*/  ISETP.GE.AND P2, PT, R4, UR4, PT ;  /* 0x0000000404007c0c */ /* 0x004fe2000bf46270 */
[----:B------:R-:W-:Y:S01]  /*192a00*/  ULDC UR4, c[0x0][0x228] ;  /* 0x00008a0000047ab9 */ /* 0x000fe20000000800 */
[----:B------:R-:W-:Y:S01]  /*192a10*/  ULDC UR10, c[0x0][0x228] ;  /* 0x00008a00000a7ab9 */ /* 0x000fe20000000800 */
[----:B0-----:R-:W2:Y:S04]  /*192a20*/  LDL.LU.64 R8, [R1+0x13b8] ;  /* 0x0013b80001087983 */ /* 0x001ea80000300a00 */
[----:B------:R0:W-:Y:S04]  /*192a30*/  STL.64 [R1+0x5d88], R16 ;  /* 0x005d881001007387 */ /* 0x0001e80000100a00 */
[----:B-1----:R-:W3:Y:S04]  /*192a40*/  LDL.LU.64 R28, [R1+0x13b0] ;  /* 0x0013b000011c7983 */ /* 0x002ee80000300a00 */
[----:B------:R-:W4:Y:S04]  /*192a50*/  LDL.LU R4, [R1+0x5c34] ;  /* 0x005c340001047983 */ /* 0x000f280000300800 */
[----:B0-----:R-:W4:Y:S01]  /*192a60*/  LDL.LU.64 R16, [R1+0x13a0] ;  /* 0x0013a00001107983 */ /* 0x001f220000300a00 */
[----:B------:R-:W-:-:S02]  /*192a70*/  PRMT R0, R27, 0x7770, RZ ;  /* 0x000077701b007816 */ /* 0x000fc400000000ff */
[C---:B------:R-:W-:Y:S01]  /*192a80*/  PRMT R2, R27.reuse, 0x7772, RZ ;  /* 0x000077721b027816 */ /* 0x040fe200000000ff */
[----:B------:R-:W4:Y:S04]  /*192a90*/  LDL.LU R26, [R1+0x7b8] ;  /* 0x0007b800011a7983 */ /* 0x000f280000300800 */
[----:B------:R0:W-:Y:S01]  /*192aa0*/  @P3 STG.E.U8 desc[UR6][R22.64], R0 ;  /* 0x0000000016003986 */ /* 0x0001e2000c101106 */
[----:B------:R-:W-:Y:S01]  /*192ab0*/  ISETP.LT.AND P3, PT, R12, UR4, !P1 ;  /* 0x000000040c007c0c */ /* 0x000fe2000cf61270 */
[----:B------:R-:W-:Y:S01]  /*192ac0*/  ULDC UR4, c[0x0][0x228] ;  /* 0x00008a0000047ab9 */ /* 0x000fe20000000800 */
[----:B0-----:R-:W-:Y:S01]  /*192ad0*/  PRMT R0, R27, 0x7771, RZ ;  /* 0x000077711b007816 */ /* 0x001fe200000000ff */
[----:B------:R-:W4:Y:S04]  /*192ae0*/  LDL.LU.64 R22, [R1+0x13a8] ;  /* 0x0013a80001167983 */ /* 0x000f280000300a00 */
[----:B------:R0:W-:Y:S04]  /*192af0*/  @P6 STG.E.U8 desc[UR6][R6.64], R0 ;  /* 0x0000000006006986 */ /* 0x0001e8000c101106 */
[----:B------:R1:W-:Y:S01]  /*192b00*/  @P5 STG.E.U8 desc[UR6][R18.64], R2 ;  /* 0x0000000212005986 */ /* 0x0003e2000c101106 */
[----:B------:R-:W-:-:S02]  /*192b10*/  ISETP.LT.AND P5, PT, R10, UR4, !P1 ;  /* 0x000000040a007c0c */ /* 0x000fc4000cfa1270 */
[----:B------:R-:W-:Y:S01]  /*192b20*/  ISETP.LT.AND P6, PT, R11, UR8, !P1 ;  /* 0x000000080b007c0c */ /* 0x000fe2000cfc1270 */
[----:B------:R1:W-:Y:S01]  /*192b30*/  @P4 STG.E.U8 desc[UR6][R14.64], R3 ;  /* 0x000000030e004986 */ /* 0x0003e2000c101106 */
[----:B------:R-:W-:Y:S01]  /*192b40*/  ULDC UR4, c[0x0][0x22c] ;  /* 0x00008b0000047ab9 */ /* 0x000fe20000000800 */
[----:B------:R-:W-:Y:S01]  /*192b50*/  ULDC UR8, c[0x0][0x228] ;  /* 0x00008a0000087ab9 */ /* 0x000fe20000000800 */
[C---:B0-----:R-:W-:Y:S01]  /*192b60*/  PRMT R0, R5.reuse, 0x7770, RZ ;  /* 0x0000777005007816 */ /* 0x041fe200000000ff */
[----:B------:R-:W4:Y:S01]  /*192b70*/  LDL.LU.64 R6, [R1+0x1398] ;  /* 0x0013980001067983 */ /* 0x000f220000300a00 */
[----:B-1----:R-:W-:-:S03]  /*192b80*/  PRMT R2, R5, 0x7772, RZ ;  /* 0x0000777205027816 */ /* 0x002fc600000000ff */
[----:B------:R-:W4:Y:S04]  /*192b90*/  LDL.LU.64 R18, [R1+0x1390] ;  /* 0x0013900001127983 */ /* 0x000f280000300a00 */
[----:B------:R-:W4:Y:S04]  /*192ba0*/  LDL.LU.64 R14, [R1+0x1388] ;  /* 0x00138800010e7983 */ /* 0x000f280000300a00 */
[----:B------:R-:W4:Y:S04]  /*192bb0*/  LDL.LU R27, [R1+0x7e8] ;  /* 0x0007e800011b7983 */ /* 0x000f280000300800 */
[----:B--2---:R0:W-:Y:S02]  /*192bc0*/  @P3 STG.E.U8 desc[UR6][R8.64], R0 ;  /* 0x0000000008003986 */ /* 0x0041e4000c101106 */
[----:B0-----:R-:W-:-:S02]  /*192bd0*/  PRMT R0, R5, 0x7771, RZ ;  /* 0x0000777105007816 */ /* 0x001fc400000000ff */
[----:B------:R-:W2:Y:S04]  /*192be0*/  LDL.LU.64 R8, [R1+0x1380] ;  /* 0x0013800001087983 */ /* 0x000ea80000300a00 */
[----:B---3--:R0:W-:Y:S04]  /*192bf0*/  @P5 STG.E.U8 desc[UR6][R28.64], R0 ;  /* 0x000000001c005986 */ /* 0x0081e8000c101106 */
[----:B----4-:R1:W-:Y:S04]  /*192c00*/  @P6 STG.E.U8 desc[UR6][R16.64], R2 ;  /* 0x0000000210006986 */ /* 0x0103e8000c101106 */
[----:B0-----:R-:W3:Y:S04]  /*192c10*/  LDL.LU.64 R28, [R1+0x1378] ;  /* 0x00137800011c7983 */ /* 0x001ee80000300a00 */
[----:B-1----:R-:W4:Y:S01]  /*192c20*/  LDL.LU.64 R16, [R1+0x5d88] ;  /* 0x005d880001107983 */ /* 0x002f220000300a00 */
[----:B------:R-:W-:Y:S01]  /*192c30*/  ISETP.GE.AND P4, PT, R4, UR4, PT ;  /* 0x0000000404007c0c */ /* 0x000fe2000bf86270 */
[----:B------:R-:W-:Y:S01]  /*192c40*/  ULDC UR4, c[0x0][0x228] ;  /* 0x00008a0000047ab9 */ /* 0x000fe20000000800 */
[----:B------:R-:W-:-:S02]  /*192c50*/  ISETP.LT.AND P3, PT, R20, UR8, !P2 ;  /* 0x0000000814007c0c */ /* 0x000fc4000d761270 */
[----:B------:R-:W-:Y:S01]  /*192c60*/  ISETP.LT.AND P1, PT, R24, UR4, !P1 ;  /* 0x0000000418007c0c */ /* 0x000fe2000cf21270 */
[----:B------:R-:W-:Y:S01]  /*192c70*/  ULDC UR4, c[0x0][0x228] ;  /* 0x00008a0000047ab9 */ /* 0x000fe20000000800 */
[----:B------:R-:W3:Y:S01]  /*192c80*/  LDL.LU R3, [R1+0x5c38] ;  /* 0x005c380001037983 */ /* 0x000ee20000300800 */
[----:B------:R-:W-:Y:S01]  /*192c90*/  ISETP.LT.AND P6, PT, R13, UR4, !P2 ;  /* 0x000000040d007c0c */ /* 0x000fe2000d7c1270 */
[----:B------:R-:W-:Y:S01]  /*192ca0*/  ULDC UR4, c[0x0][0x228] ;  /* 0x00008a0000047ab9 */ /* 0x000fe20000000800 */
[----:B------:R-:W-:Y:S02]  /*192cb0*/  PRMT R0, R5, 0x7773, RZ ;  /* 0x0000777305007816 */ /* 0x000fe400000000ff */
[----:B------:R-:W-:Y:S01]  /*192cc0*/  PRMT R2, R26, 0x7770, RZ ;  /* 0x000077701a027816 */ /* 0x000fe200000000ff */
[----:B------:R-:W-:-:S05]  /*192cd0*/  ULDC UR8, c[0x0][0x228] ;  /* 0x00008a0000087ab9 */ /* 0x000fca0000000800 */
[----:B------:R0:W-:Y:S04]  /*192ce0*/  @P1 STG.E.U8 desc[UR6][R22.64], R0 ;  /* 0x0000000016001986 */ /* 0x0001e8000c101106 */
[----:B------:R1:W-:Y:S04]  /*192cf0*/  @P3 STG.E.U8 desc[UR6][R6.64], R2 ;  /* 0x0000000206003986 */ /* 0x0003e8000c101106 */
[----:B0-----:R-:W3:Y:S01]  /*192d00*/  LDL.LU.64 R22, [R1+0x1370] ;  /* 0x0013700001167983 */ /* 0x001ee20000300a00 */
[----:B------:R-:W-:-:S03]  /*192d10*/  PRMT R0, R26, 0x7771, RZ ;  /* 0x000077711a007816 */ /* 0x000fc600000000ff */
[----:B-1----:R-:W3:Y:S01]  /*192d20*/  LDL.LU.64 R6, [R1+0x1360] ;  /* 0x0013600001067983 */ /* 0x002ee20000300a00 */
[----:B------:R-:W-:-:S03]  /*192d30*/  PRMT R2, R26, 0x7772, RZ ;  /* 0x000077721a027816 */ /* 0x000fc600000000ff */
[----:B------:R-:W3:Y:S04]  /*192d40*/  LDL.LU R5, [R1+0x7dc] ;  /* 0x0007dc0001057983 */ /* 0x000ee80000300800 */
[----:B------:R0:W-:Y:S04]  /*192d50*/  @P6 STG.E.U8 desc[UR6][R18.64], R0 ;  /* 0x0000000012006986 */ /* 0x0001e8000c101106 */
[----:B0-----:R-:W3:Y:S01]  /*192d60*/  LDL.LU.64 R18, [R1+0x1368] ;  /* 0x0013680001127983 */ /* 0x001ee20000300a00 */
[----:B----4-:R-:W-:Y:S01]  /*192d70*/  ISETP.LT.AND P5, PT, R17, UR4, !P2 ;  /* 0x0000000411007c0c */ /* 0x010fe2000d7a1270 */
[----:B------:R-:W-:-:S12]  /*192d80*/  ULDC UR4, c[0x0][0x228] ;  /* 0x00008a0000047ab9 */ /* 0x000fd80000000800 */
[----:B------:R0:W-:Y:S04]  /*192d90*/  @P5 STG.E.U8 desc[UR6][R14.64], R2 ;  /* 0x000000020e005986 */ /* 0x0001e8000c101106 */
[----:B0-----:R-:W4:Y:S01]  /*192da0*/  LDL.LU.64 R14, [R1+0x1350] ;  /* 0x00135000010e7983 */ /* 0x001f220000300a00 */
[----:B------:R-:W-:Y:S02]  /*192db0*/  ISETP.LT.AND P1, PT, R16, UR4, !P2 ;  /* 0x0000000410007c0c */ /* 0x000fe4000d721270 */
[----:B------:R-:W-:Y:S02]  /*192dc0*/  ISETP.LT.AND P3, PT, R12, UR8, !P2 ;  /* 0x000000080c007c0c */ /* 0x000fe4000d761270 */
[----:B------:R-:W-:Y:S01]  /*192dd0*/  PRMT R0, R26, 0x7773, RZ ;  /* 0x000077731a007816 */ /* 0x000fe200000000ff */
[----:B------:R-:W-:Y:S01]  /*192de0*/  ULDC UR8, c[0x0][0x228] ;  /* 0x00008a0000087ab9 */ /* 0x000fe20000000800 */
[----:B------:R-:W-:Y:S01]  /*192df0*/  ULDC UR4, c[0x0][0x22c] ;  /* 0x00008b0000047ab9 */ /* 0x000fe20000000800 */
[----:B------:R-:W-:-:S02]  /*192e00*/  ISETP.LT.AND P6, PT, R10, UR8, !P2 ;  /* 0x000000080a007c0c */ /* 0x000fc4000d7c1270 */
[----:B------:R-:W-:Y:S02]  /*192e10*/  ISETP.LT.AND P5, PT, R11, UR10, !P2 ;  /* 0x0000000a0b007c0c */ /* 0x000fe4000d7a1270 */
[----:B------:R-:W-:Y:S01]  /*192e20*/  PRMT R2, R27, 0x7770, RZ ;  /* 0x000077701b027816 */ /* 0x000fe200000000ff */
[----:B------:R-:W-:Y:S01]  /*192e30*/  ULDC UR8, c[0x0][0x228] ;  /* 0x00008a0000087ab9 */ /* 0x000fe20000000800 */
[----:B------:R-:W-:Y:S01]  /*192e40*/  ULDC UR10, c[0x0][0x228] ;  /* 0x00008a00000a7ab9 */ /* 0x000fe20000000800 */
[----:B--2---:R0:W-:Y:S01]  /*192e50*/  @P1 STG.E.U8 desc[UR6][R8.64], R0 ;  /* 0x0000000008001986 */ /* 0x0041e2000c101106 */
[----:B---3--:R-:W-:Y:S01]  /*192e60*/  ISETP.GE.AND P1, PT, R3, UR4, PT ;  /* 0x0000000403007c0c */ /* 0x008fe2000bf26270 */
[----:B------:R-:W-:Y:S02]  /*192e70*/  ULDC UR4, c[0x0][0x228] ;  /* 0x00008a0000047ab9 */ /* 0x000fe40000000800 */
[----:B------:R1:W-:Y:S01]  /*192e80*/  @P3 STG.E.U8 desc[UR6][R28.64], R2 ;  /* 0x000000021c003986 */ /* 0x0003e2000c101106 */
[----:B------:R-:W-:-:S02]  /*192e90*/  ISETP.LT.AND P2, PT, R24, UR4, !P2 ;  /* 0x0000000418007c0c */ /* 0x000fc4000d741270 */
[----:B------:R-:W-:Y:S01]  /*192ea0*/  ISETP.LT.AND P3, PT, R20, UR8, !P4 ;  /* 0x0000000814007c0c */ /* 0x000fe2000e761270 */
[----:B------:R-:W-:Y:S01]  /*192eb0*/  ULDC UR4, c[0x0][0x228] ;  /* 0x00008a0000047ab9 */ /* 0x000fe20000000800 */
[----:B------:R-:W-:Y:S01]  /*192ec0*/  ULDC UR8, c[0x0][0x228] ;  /* 0x00008a0000087ab9 */ /* 0x000fe20000000800 */
[C---:B0-----:R-:W-:Y:S01]  /*192ed0*/  PRMT R0, R27.reuse, 0x7771, RZ ;  /* 0x000077711b007816 */ /* 0x041fe200000000ff */
[----:B------:R-:W2:Y:S04]  /*192ee0*/  LDL.LU.64 R8, [R1+0x1358] ;  /* 0x0013580001087983 */ /* 0x000ea80000300a00 */
[----:B-1----:R-:W3:Y:S01]  /*192ef0*/  LDL.LU.64 R28, [R1+0x1348] ;  /* 0x00134800011c7983 */ /* 0x002ee20000300a00 */
[----:B------:R-:W-:-:S03]  /*192f00*/  PRMT R2, R27, 0x7772, RZ ;  /* 0x000077721b027816 */ /* 0x000fc600000000ff */
[----:B------:R-:W3:Y:S04]  /*192f10*/  LDL.LU R3, [R1+0x5c3c] ;  /* 0x005c3c0001037983 */ /* 0x000ee80000300800 */
[----:B------:R0:W-:Y:S04]  /*192f20*/  @P6 STG.E.U8 desc[UR6][R22.64], R0 ;  /* 0x0000000016006986 */ /* 0x0001e8000c101106 */
[----:B------:R1:W-:Y:S01]  /*192f30*/  @P5 STG.E.U8 desc[UR6][R6.64], R2 ;  /* 0x0000000206005986 */ /* 0x0003e2000c101106 */
[----:B0-----:R-:W-:Y:S02]  /*192f40*/  PRMT R0, R27, 0x7773, RZ ;  /* 0x000077731b007816 */ /* 0x001fe400000000ff */
[----:B-1----:R-:W-:Y:S01]  /*192f50*/  PRMT R2, R5, 0x7770, RZ ;  /* 0x0000777005027816 */ /* 0x002fe200000000ff */
[----:B------:R-:W3:Y:S04]  /*192f60*/  LDL.LU.64 R6, [R1+0x1338] ;  /* 0x0013380001067983 */ /* 0x000ee80000300a00 */
[----:B------:R-:W-:Y:S04]  /*192f70*/  @P2 STG.E.U8 desc[UR6][R18.64], R0 ;  /* 0x0000000012002986 */ /* 0x000fe8000c101106 */
[----:B------:R-:W3:Y:S04]  /*192f80*/  LDL.LU R26, [R1+0x7cc] ;  /* 0x0007cc00011a7983 */ /* 0x000ee80000300800 */
[----:B----4-:R0:W-:Y:S04]  /*192f90*/  @P3 STG.E.U8 desc[UR6][R14.64], R2 ;  /* 0x000000020e003986 */ /* 0x0101e8000c101106 */
[----:B0-----:R-:W4:Y:S04]  /*192fa0*/  LDL.LU.64 R14, [R1+0x1340] ;  /* 0x00134000010e7983 */ /* 0x001f280000300a00 */
[----:B------:R-:W3:Y:S01]  /*192fb0*/  LDL.LU.64 R22, [R1+0x1328] ;  /* 0x0013280001167983 */ /* 0x000ee20000300a00 */
[----:B------:R-:W-:-:S02]  /*192fc0*/  ISETP.LT.AND P6, PT, R13, UR4, !P4 ;  /* 0x000000040d007c0c */ /* 0x000fc4000e7c1270 */
[----:B------:R-:W-:Y:S01]  /*192fd0*/  ISETP.LT.AND P5, PT, R17, UR8, !P4 ;  /* 0x0000000811007c0c */ /* 0x000fe2000e7a1270 */
[----:B------:R-:W-:Y:S01]  /*192fe0*/  ULDC UR8, c[0x0][0x228] ;  /* 0x00008a0000087ab9 */ /* 0x000fe20000000800 */
[C---:B------:R-:W-:Y:S02]  /*192ff0*/  PRMT R2, R5.reuse, 0x7771, RZ ;  /* 0x0000777105027816 */ /* 0x040fe400000000ff */
[----:B------:R-:W-:Y:S02]  /*193000*/  ISETP.LT.AND P3, PT, R16, UR8, !P4 ;  /* 0x0000000810007c0c */ /* 0x000fe4000e761270 */
[----:B------:R-:W-:Y:S01]  /*193010*/  PRMT R0, R5, 0x7772, RZ ;  /* 0x0000777205007816 */ /* 0x000fe200000000ff */
[----:B------:R-:W-:Y:S01]  /*193020*/  ULDC UR4, c[0x0][0x22c] ;  /* 0x00008b0000047ab9 */ /* 0x000fe20000000800 */
[----:B------:R-:W-:-:S03]  /*193030*/  ULDC UR8, c[0x0][0x228] ;  /* 0x00008a0000087ab9 */ /* 0x000fc60000000800 */
[----:B--2---:R-:W-:Y:S04]  /*193040*/  @P6 STG.E.U8 desc[UR6][R8.64], R2 ;  /* 0x0000000208006986 */ /* 0x004fe8000c101106 */
[----:B---3--:R0:W-:Y:S04]  /*193050*/  STL.64 [R1+0x5d80], R22 ;  /* 0x005d801601007387 */ /* 0x0081e80000100a00 */
[----:B0-----:R-:W2:Y:S01]  /*193060*/  LDL.LU.64 R22, [R1+0x1330] ;  /* 0x0013300001167983 */ /* 0x001ea20000300a00 */
[----:B------:R-:W-:Y:S01]  /*193070*/  ISETP.GE.AND P2, PT, R3, UR4, PT ;  /* 0x0000000403007c0c */ /* 0x000fe2000bf46270 */
[----:B------:R-:W-:-:S02]  /*193080*/  ULDC UR4, c[0x0][0x228] ;  /* 0x00008a0000047ab9 */ /* 0x000fc40000000800 */
[----:B------:R0:W-:Y:S01]  /*193090*/  @P5 STG.E.U8 desc[UR6][R28.64], R0 ;  /* 0x000000001c005986 */ /* 0x0001e2000c101106 */
[----:B------:R-:W-:Y:S02]  /*1930a0*/  ISETP.LT.AND P5, PT, R12, UR4, !P4 ;  /* 0x000000040c007c0c */ /* 0x000fe4000e7a1270 */
[----:B------:R-:W-:Y:S02]  /*1930b0*/  ISETP.LT.AND P6, PT, R10, UR8, !P4 ;  /* 0x000000080a007c0c */ /* 0x000fe4000e7c1270 */
[----:B------:R-:W-:Y:S01]  /*1930c0*/  PRMT R3, R5, 0x7773, RZ ;  /* 0x0000777305037816 */ /* 0x000fe200000000ff */
[----:B------:R-:W3:Y:S01]  /*1930d0*/  LDL.LU R27, [R1+0x7bc] ;  /* 0x0007bc00011b7983 */ /* 0x000ee20000300800 */
[----:B------:R-:W-:-:S03]  /*1930e0*/  PRMT R2, R26, 0x7771, RZ ;  /* 0x000077711a027816 */ /* 0x000fc600000000ff */
[----:B------:R-:W3:Y:S01]  /*1930f0*/  LDL.LU.64 R18, [R1+0x1320] ;  /* 0x0013200001127983 */ /* 0x000ee20000300a00 */
[----:B------:R-:W-:-:S03]  /*193100*/  ULDC UR4, c[0x0][0x228] ;  /* 0x00008a0000047ab9 */ /* 0x000fc60000000800 */
[----:B------:R1:W-:Y:S01]  /*193110*/  @P3 STG.E.U8 desc[UR6][R6.64], R3 ;  /* 0x0000000306003986 */ /* 0x0003e2000c101106 */
[C---:B------:R-:W-:Y:S01]  /*193120*/  PRMT R4, R26.reuse, 0x7773, RZ ;  /* 0x000077731a047816 */ /* 0x040fe200000000ff */
[----:B------:R-:W-:Y:S02]  /*193130*/  ULDC UR8, c[0x0][0x228] ;  /* 0x00008a0000087ab9 */ /* 0x000fe40000000800 */
[----:B0-----:R-:W3:Y:S04]  /*193140*/  LDL.LU.64 R28, [R1+0x1310] ;  /* 0x00131000011c7983 */ /* 0x001ee80000300a00 */
[----:B------:R-:W3:Y:S01]  /*193150*/  LDL.LU.64 R8, [R1+0x1308] ;  /* 0x0013080001087983 */ /* 0x000ee20000300a00 */
[----:B-1----:R-:W-:-:S03]  /*193160*/  PRMT R3, R26, 0x7770, RZ ;  /* 0x000077701a037816 */ /* 0x002fc600000000ff */
[----:B------:R-:W3:Y:S04]  /*193170*/  LDL.LU.64 R6, [R1+0x12f8] ;  /* 0x0012f80001067983 */ /* 0x000ee80000300a00 */
[----:B----4-:R0:W-:Y:S04]  /*193180*/  @P5 STG.E.U8 desc[UR6][R14.64], R3 ;  /* 0x000000030e005986 */ /* 0x0101e8000c101106 */
[----:B0-----:R-:W4:Y:S04]  /*193190*/  LDL.LU R14, [R1+0x5c40] ;  /* 0x005c4000010e7983 */ /* 0x001f280000300800 */
[----:B--2---:R0:W-:Y:S04]  /*1931a0*/  @P6 STG.E.U8 desc[UR6][R22.64], R2 ;  /* 0x0000000216006986 */ /* 0x0041e8000c101106 */
[----:B0-----:R-:W2:Y:S01]  /*1931b0*/  LDL.LU.64 R22, [R1+0x5d80] ;  /* 0x005d800001167983 */ /* 0x001ea20000300a00 */
[----:B------:R-:W-:Y:S01]  /*1931c0*/  ISETP.LT.AND P3, PT, R11, UR4, !P4 ;  /* 0x000000040b007c0c */ /* 0x000fe2000e761270 */
[----:B------:R-:W-:-:S02]  /*1931d0*/  ULDC UR4, c[0x0][0x228] ;  /* 0x00008a0000047ab9 */ /* 0x000fc40000000800 */
[----:B------:R-:W-:Y:S02]  /*1931e0*/  ISETP.LT.AND P4, PT, R24, UR4, !P4 ;  /* 0x0000000418007c0c */ /* 0x000fe4000e781270 */
[----:B------:R-:W-:Y:S02]  /*1931f0*/  PRMT R0, R26, 0x7772, RZ ;  /* 0x000077721a007816 */ /* 0x000fe400000000ff */
[----:B------:R-:W-:Y:S01]  /*193200*/  ISETP.LT.AND P5, PT, R20, UR8, !P1 ;  /* 0x0000000814007c0c */ /* 0x000fe2000cfa1270 */
[----:B------:R-:W4:Y:S01]  /*193210*/  LDL.LU R26, [R1+0x7ec] ;  /* 0x0007ec00011a7983 */ /* 0x000f220000300800 */
[----:B------:R-:W-:Y:S01]  /*193220*/  ULDC UR4, c[0x0][0x228] ;  /* 0x00008a0000047ab9 */ /* 0x000fe20000000800 */
[----:B------:R-:W-:-:S03]  /*193230*/  ULDC UR8, c[0x0][0x228] ;  /* 0x00008a0000087ab9 */ /* 0x000fc60000000800 */
[----:B--2---:R0:W-:Y:S04]  /*193240*/  @P3 STG.E.U8 desc[UR6][R22.64], R0 ;  /* 0x0000000016003986 */ /* 0x0041e8000c101106 */
[----:B---3--:R1:W-:Y:S04]  /*193250*/  @P4 STG.E.U8 desc[UR6][R18.64], R4 ;  /* 0x0000000412004986 */ /* 0x0083e8000c101106 */
[----:B0-----:R-:W2:Y:S04]  /*193260*/  LDL.LU.64 R22, [R1+0x1300] ;  /* 0x0013000001167983 */ /* 0x001ea80000300a00 */
[----:B-1----:R-:W3:Y:S01]  /*193270*/  LDL.LU.64 R4, [R1+0x1318] ;  /* 0x0013180001047983 */ /* 0x002ee20000300a00 */
[----:B------:R-:W-:-:S02]  /*193280*/  ISETP.LT.AND P3, PT, R13, UR4, !P1 ;  /* 0x000000040d007c0c */ /* 0x000fc4000cf61270 */
[----:B------:R-:W-:Y:S02]  /*193290*/  ISETP.LT.AND P6, PT, R17, UR8, !P1 ;  /* 0x0000000811007c0c */ /* 0x000fe4000cfc1270 */
[----:B------:R-:W-:Y:S01]  /*1932a0*/  PRMT R0, R27, 0x7770, RZ ;  /* 0x000077701b007816 */ /* 0x000fe200000000ff */
[----:B------:R-:W-:Y:S01]  /*1932b0*/  ULDC UR4, c[0x0][0x22c] ;  /* 0x00008b0000047ab9 */ /* 0x000fe20000000800 */
[----:B------:R-:W2:Y:S04]  /*1932c0*/  LDL.LU.64 R18, [R1+0x12f0] ;  /* 0x0012f00001127983 */ /* 0x000ea80000300a00 */
[----:B------:R0:W-:Y:S01]  /*1932d0*/  @P5 STG.E.U8 desc[UR6][R28.64], R0 ;  /* 0x000000001c005986 */ /* 0x0001e2000c101106 */
[----:B----4-:R-:W-:-:S03]  /*1932e0*/  ISETP.GE.AND P5, PT, R14, UR4, PT ;  /* 0x000000040e007c0c */ /* 0x010fc6000bfa6270 */
[----:B------:R-:W4:Y:S01]  /*1932f0*/  LDL.LU.64 R14, [R1+0x12e8] ;  /* 0x0012e800010e7983 */ /* 0x000f220000300a00 */
[----:B------:R-:W-:Y:S02]  /*193300*/  ISETP.LT.AND P4, PT, R16, UR10, !P1 ;  /* 0x0000000a10007c0c */ /* 0x000fe4000cf81270 */
[C---:B------:R-:W-:Y:S02]  /*193310*/  PRMT R2, R27.reuse, 0x7772, RZ ;  /* 0x000077721b027816 */ /* 0x040fe400000000ff */
[C---:B------:R-:W-:Y:S01]  /*193320*/  PRMT R3, R27.reuse, 0x7773, RZ ;  /* 0x000077731b037816 */ /* 0x040fe200000000ff */
[----:B------:R-:W-:Y:S01]  /*193330*/  ULDC UR4, c[0x0][0x228] ;  /* 0x00008a0000047ab9 */ /* 0x000fe20000000800 */
[----:B------:R-:W-:Y:S01]  /*193340*/  ULDC UR8, c[0x0][0x228] ;  /* 0x00008a0000087ab9 */ /* 0x000fe20000000800 */
[----:B------:R-:W-:Y:S01]  /*193350*/  ULDC UR10, c[0x0][0x228] ;  /* 0x00008a00000a7ab9 */ /* 0x000fe20000000800 */
[----:B0-----:R-:W-:Y:S01]  /*193360*/  PRMT R0, R27, 0x7771, RZ ;  /* 0x000077711b007816 */ /* 0x001fe200000000ff */
[----:B------:R-:W4:Y:S04]  /*193370*/  LDL.LU.64 R28, [R1+0x12e0] ;  /* 0x0012e000011c7983 */ /* 0x000f280000300a00 */
[----:B------:R-:W4:Y:S04]  /*193380*/  LDL.LU R27, [R1+0x810] ;  /* 0x00081000011b7983 */ /* 0x000f280000300800 */
[----:B---3--:R-:W-:Y:S04]  /*193390*/  @P3 STG.E.U8 desc[UR6][R4.64], R0 ;  /* 0x0000000004003986 */ /* 0x008fe8000c101106 */
[----:B------:R0:W-:Y:S01]  /*1933a0*/  @P6 STG.E.U8 desc[UR6][R8.64], R2 ;  /* 0x0000000208006986 */ /* 0x0001e2000c101106 */
[----:B------:R-:W-:-:S03]  /*1933b0*/  ISETP.LT.AND P3, PT, R12, UR4, !P1 ;  /* 0x000000040c007c0c */ /* 0x000fc6000cf61270 */
[----:B------:R1:W-:Y:S01]  /*1933c0*/  @P4 STG.E.U8 desc[UR6][R6.64], R3 ;  /* 0x0000000306004986 */ /* 0x0003e2000c101106 */
[----:B------:R-:W-:-:S03]  /*1933d0*/  ULDC UR4, c[0x0][0x228] ;  /* 0x00008a0000047ab9 */ /* 0x000fc60000000800 */
[----:B0-----:R-:W3:Y:S01]  /*1933e0*/  LDL.LU.64 R8, [R1+0x12d8] ;  /* 0x0012d80001087983 */ /* 0x001ee20000300a00 */
[----:B------:R-:W-:-:S03]  /*1933f0*/  PRMT R0, R26, 0x7770, RZ ;  /* 0x000077701a007816 */ /* 0x000fc600000000ff */
[----:B-1----:R-:W3:Y:S01]  /*193400*/  LDL.LU.64 R6, [R1+0x12d0] ;  /* 0x0012d00001067983 */ /* 0x002ee20000300a00 */
[----:B------:R-:W-:Y:S01]  /*193410*/  ISETP.LT.AND P4, PT, R10, UR4, !P1 ;  /* 0x000000040a007c0c */ /* 0x000fe2000cf81270 */
[----:B------:R-:W-:Y:S01]  /*193420*/  ULDC UR4, c[0x0][0x228] ;  /* 0x00008a0000047ab9 */ /* 0x000fe20000000800 */
[----:B------:R-:W-:Y:S01]  /*193430*/  ISETP.LT.AND P6, PT, R11, UR8, !P1 ;  /* 0x000000080b007c0c */ /* 0x000fe2000cfc1270 */
[----:B------:R-:W-:Y:S04]  /*193440*/  STL.64 [R1+0x5d78], R24 ;  /* 0x005d781801007387 */ /* 0x000fe80000100a00 */
[----:B--2---:R0:W-:Y:S01]  /*193450*/  @P3 STG.E.U8 desc[UR6][R22.64], R0 ;  /* 0x0000000016003986 */ /* 0x0041e2000c101106 */
[----:B------:R-:W-:Y:S01]  /*193460*/  ISETP.LT.AND P1, PT, R24, UR4, !P1 ;  /* 0x0000000418007c0c */ /* 0x000fe2000cf21270 */
[----:B------:R-:W-:Y:S01]  /*193470*/  ULDC UR4, c[0x0][0x228] ;  /* 0x00008a0000047ab9 */ /* 0x000fe20000000800 */
[----:B------:R-:W-:-:S02]  /*193480*/  PRMT R2, R26, 0x7771, RZ ;  /* 0x000077711a027816 */ /* 0x000fc400000000ff */
[----:B------:R-:W-:Y:S01]  /*193490*/  PRMT R3, R26, 0x7772, RZ ;  /* 0x000077721a037816 */ /* 0x000fe200000000ff */
[----:B------:R-:W-:Y:S01]  /*1934a0*/  ULDC UR8, c[0x0][0x228] ;  /* 0x00008a0000087ab9 */ /* 0x000fe20000000800 */
[----:B0-----:R-:W2:Y:S04]  /*1934b0*/  LDL.LU.64 R22, [R1+0x12c8] ;  /* 0x0012c80001167983 */ /* 0x001ea80000300a00 */
[----:B------:R-:W2:Y:S01]  /*1934c0*/  LDL.LU.64 R24, [R1+0x12c0] ;  /* 0x0012c00001187983 */ /* 0x000ea20000300a00 */
[----:B------:R-:W-:Y:S02]  /*1934d0*/  ISETP.LT.AND P3, PT, R20, UR4, !P2 ;  /* 0x0000000414007c0c */ /* 0x000fe4000d761270 */
[----:B------:R-:W-:Y:S01]  /*1934e0*/  PRMT R4, R26, 0x7773, RZ ;  /* 0x000077731a047816 */ /* 0x000fe200000000ff */
[----:B------:R0:W-:Y:S01]  /*1934f0*/  @P4 STG.E.U8 desc[UR6][R18.64], R2 ;  /* 0x0000000212004986 */ /* 0x0001e2000c101106 */
[----:B------:R-:W-:-:S02]  /*193500*/  ISETP.LT.AND P4, PT, R13, UR8, !P2 ;  /* 0x000000080d007c0c */ /* 0x000fc4000d781270 */
[----:B----4-:R-:W-:Y:S01]  /*193510*/  PRMT R0, R27, 0x7770, RZ ;  /* 0x000077701b007816 */ /* 0x010fe200000000ff */
[----:B------:R1:W-:Y:S01]  /*193520*/  @P6 STG.E.U8 desc[UR6][R14.64], R3 ;  /* 0x000000030e006986 */ /* 0x0003e2000c101106 */
[----:B------:R-:W-:-:S03]  /*193530*/  ULDC UR4, c[0x0][0x228] ;  /* 0x00008a0000047ab9 */ /* 0x000fc60000000800 */
[----:B------:R4:W-:Y:S01]  /*193540*/  @P1 STG.E.U8 desc[UR6][R28.64], R4 ;  /* 0x000000041c001986 */ /* 0x0009e2000c101106 */
[----:B------:R-:W-:Y:S01]  /*193550*/  ULDC UR8, c[0x0][0x228] ;  /* 0x00008a0000087ab9 */ /* 0x000fe20000000800 */
[----:B------:R-:W-:Y:S02]  /*193560*/  ISETP.LT.AND P1, PT, R17, UR4, !P2 ;  /* 0x0000000411007c0c */ /* 0x000fe4000d721270 */
[----:B------:R-:W2:Y:S01]  /*193570*/  LDL.LU R26, [R1+0x800] ;  /* 0x00080000011a7983 */ /* 0x000ea20000300800 */
[----:B0-----:R-:W-:Y:S02]  /*193580*/  PRMT R2, R27, 0x7771, RZ ;  /* 0x000077711b027816 */ /* 0x001fe400000000ff */
[----:B------:R-:W-:Y:S01]  /*193590*/  ISETP.LT.AND P6, PT, R10, UR10, !P2 ;  /* 0x0000000a0a007c0c */ /* 0x000fe2000d7c1270 */
[----:B------:R-:W-:Y:S01]  /*1935a0*/  ULDC UR4, c[0x0][0x22c] ;  /* 0x00008b0000047ab9 */ /* 0x000fe20000000800 */
[----:B-1----:R-:W2:Y:S04]  /*1935b0*/  LDL.LU R3, [R1+0x5c44] ;  /* 0x005c440001037983 */ /* 0x002ea80000300800 */
[----:B------:R-:W2:Y:S04]  /*1935c0*/  LDL.LU.64 R18, [R1+0x12b8] ;  /* 0x0012b80001127983 */ /* 0x000ea80000300a00 */
[----:B----4-:R-:W4:Y:S04]  /*1935d0*/  LDL.LU.64 R28, [R1+0x12b0] ;  /* 0x0012b000011c7983 */ /* 0x010f280000300a00 */
[----:B------:R-:W4:Y:S01]  /*1935e0*/  LDL.LU.64 R14, [R1+0x12a8] ;  /* 0x0012a800010e7983 */ /* 0x000f220000300a00 */
[----:B------:R-:W-:-:S03]  /*1935f0*/  ULDC UR10, c[0x0][0x228] ;  /* 0x00008a00000a7ab9 */ /* 0x000fc60000000800 */
[----:B---3--:R0:W-:Y:S01]  /*193600*/  @P3 STG.E.U8 desc[UR6][R8.64], R0 ;  /* 0x0000000008003986 */ /* 0x0081e2000c101106 */
[----:B------:R-:W-:-:S03]  /*193610*/  ISETP.LT.AND P3, PT, R16, UR8, !P2 ;  /* 0x0000000810007c0c */ /* 0x000fc6000d761270 */
[----:B------:R1:W-:Y:S01]  /*193620*/  @P4 STG.E.U8 desc[UR6][R6.64], R2 ;  /* 0x0000000206004986 */ /* 0x0003e2000c101106 */
[----:B------:R-:W-:Y:S01]  /*193630*/  ULDC UR8, c[0x0][0x228] ;  /* 0x00008a0000087ab9 */ /* 0x000fe20000000800 */
[C---:B0-----:R-:W-:Y:S02]  /*193640*/  PRMT R0, R27.reuse, 0x7772, RZ ;  /* 0x000077721b007816 */ /* 0x041fe400000000ff */
[----:B------:R-:W3:Y:S01]  /*193650*/  LDL.LU.64 R8, [R1+0x12a0] ;  /* 0x0012a00001087983 */ /* 0x000ee20000300a00 */
[----:B-1----:R-:W-:-:S03]  /*193660*/  PRMT R2, R27, 0x7773, RZ ;  /* 0x000077731b027816 */ /* 0x002fc600000000ff */
[----:B------:R-:W3:Y:S04]  /*193670*/  LDL.LU R7, [R1+0x7f0] ;  /* 0x0007f00001077983 */ /* 0x000ee80000300800 */
[----:B------:R-:W3:Y:S04]  /*193680*/  LDL.LU.64 R4, [R1+0x1298] ;  /* 0x0012980001047983 */ /* 0x000ee80000300a00 */
[----:B--2---:R0:W-:Y:S04]  /*193690*/  @P1 STG.E.U8 desc[UR6][R22.64], R0 ;  /* 0x0000000016001986 */ /* 0x0041e8000c101106 */
[----:B------:R1:W-:Y:S04]  /*1936a0*/  @P3 STG.E.U8 desc[UR6][R24.64], R2 ;  /* 0x0000000218003986 */ /* 0x0003e8000c101106 */
[----:B0-----:R-:W2:Y:S04]  /*1936b0*/  LDL.LU.64 R22, [R1+0x1290] ;  /* 0x0012900001167983 */ /* 0x001ea80000300a00 */
[----:B-1----:R-:W3:Y:S01]  /*1936c0*/  LDL.LU.64 R24, [R1+0x5d78] ;  /* 0x005d780001187983 */ /* 0x002ee20000300a00 */
[----:B------:R-:W-:-:S02]  /*1936d0*/  ISETP.LT.AND P4, PT, R12, UR8, !P2 ;  /* 0x000000080c007c0c */ /* 0x000fc4000d781270 */
[C---:B------:R-:W-:Y:S02]  /*1936e0*/  PRMT R0, R26.reuse, 0x7770, RZ ;  /* 0x000077701a007816 */ /* 0x040fe400000000ff */
[----:B------:R-:W-:Y:S01]  /*1936f0*/  PRMT R2, R26, 0x7771, RZ ;  /* 0x000077711a027816 */ /* 0x000fe200000000ff */
[----:B------:R-:W-:Y:S01]  /*193700*/  ULDC UR8, c[0x0][0x228] ;  /* 0x00008a0000087ab9 */ /* 0x000fe20000000800 */
[----:B------:R-:W-:Y:S01]  /*193710*/  ISETP.GE.AND P1, PT, R3, UR4, PT ;  /* 0x0000000403007c0c */ /* 0x000fe2000bf26270 */
[----:B------:R-:W-:Y:S02]  /*193720*/  ULDC UR4, c[0x0][0x228] ;  /* 0x00008a0000047ab9 */ /* 0x000fe40000000800 */
[----:B------:R-:W-:Y:S01]  /*193730*/  ISETP.LT.AND P3, PT, R11, UR4, !P2 ;  /* 0x000000040b007c0c */ /* 0x000fe2000d761270 */
[----:B------:R-:W-:-:S03]  /*193740*/  ULDC UR4, c[0x0][0x228] ;  /* 0x00008a0000047ab9 */ /* 0x000fc60000000800 */
[----:B------:R-:W-:Y:S04]  /*193750*/  @P4 STG.E.U8 desc[UR6][R18.64], R0 ;  /* 0x0000000012004986 */ /* 0x000fe8000c101106 */
[----:B----4-:R0:W-:Y:S01]  /*193760*/  @P6 STG.E.U8 desc[UR6][R28.64], R2 ;  /* 0x000000021c006986 */ /* 0x0101e2000c101106 */
[----:B------:R-:W-:Y:S01]  /*193770*/  ISETP.LT.AND P6, PT, R20, UR4, !P5 ;  /* 0x0000000414007c0c */ /* 0x000fe2000efc1270 */
[----:B------:R-:W-:Y:S02]  /*193780*/  ULDC UR4, c[0x0][0x228] ;  /* 0x00008a0000047ab9 */ /* 0x000fe40000000800 */
[----:B0-----:R-:W4:Y:S04]  /*193790*/  LDL.LU.64 R28, [R1+0x1288] ;  /* 0x00128800011c7983 */ /* 0x001f280000300a00 */
[----:B------:R-:W4:Y:S01]  /*1937a0*/  LDL.LU.64 R18, [R1+0x1280] ;  /* 0x0012800001127983 */ /* 0x000f220000300a00 */
[----:B------:R-:W-:-:S03]  /*1937b0*/  PRMT R0, R26, 0x7772, RZ ;  /* 0x000077721a007816 */ /* 0x000fc600000000ff */
[----:B------:R-:W4:Y:S01]  /*1937c0*/  LDL.LU R27, [R1+0x820] ;  /* 0x00082000011b7983 */ /* 0x000f220000300800 */
[----:B------:R-:W-:-:S03]  /*1937d0*/  PRMT R2, R26, 0x7773, RZ ;  /* 0x000077731a027816 */ /* 0x000fc600000000ff */
[----:B------:R0:W-:Y:S01]  /*1937e0*/  @P3 STG.E.U8 desc[UR6][R14.64], R0 ;  /* 0x000000000e003986 */ /* 0x0001e2000c101106 */
[----:B------:R-:W-:Y:S01]  /*1937f0*/  ISETP.LT.AND P3, PT, R17, UR4, !P5 ;  /* 0x0000000411007c0c */ /* 0x000fe2000ef61270 */
[----:B------:R-:W-:Y:S02]  /*193800*/  ULDC UR4, c[0x0][0x228] ;  /* 0x00008a0000047ab9 */ /* 0x000fe40000000800 */
[----:B0-----:R-:W4:Y:S01]  /*193810*/  LDL.LU.64 R14, [R1+0x1278] ;  /* 0x00127800010e7983 */ /* 0x001f220000300a00 */
[----:B---3--:R-:W-:Y:S01]  /*193820*/  ISETP.LT.AND P2, PT, R24, UR8, !P2 ;  /* 0x0000000818007c0c */ /* 0x008fe2000d741270 */
[----:B------:R-:W-:Y:S02]  /*193830*/  ULDC UR8, c[0x0][0x228] ;  /* 0x00008a0000087ab9 */ /* 0x000fe40000000800 */
[----:B------:R-:W-:Y:S01]  /*193840*/  ISETP.LT.AND P4, PT, R13, UR8, !P5 ;  /* 0x000000080d007c0c */ /* 0x000fe2000ef81270 */
[----:B------:R-:W-:-:S09]  /*193850*/  ULDC UR8, c[0x0][0x228] ;  /* 0x00008a0000087ab9 */ /* 0x000fd20000000800 */
[----:B------:R0:W-:Y:S01]  /*193860*/  @P2 STG.E.U8 desc[UR6][R8.64], R2 ;  /* 0x0000000208002986 */ /* 0x0001e2000c101106 */
[----:B------:R-:W-:Y:S02]  /*193870*/  ISETP.LT.AND P2, PT, R16, UR8, !P5 ;  /* 0x0000000810007c0c */ /* 0x000fe4000ef41270 */
[C---:B------:R-:W-:Y:S01]  /*193880*/  PRMT R0, R7.reuse, 0x7770, RZ ;  /* 0x0000777007007816 */ /* 0x040fe200000000ff */
[----:B------:R-:W-:Y:S01]  /*193890*/  ULDC UR8, c[0x0][0x228] ;  /* 0x00008a0000087ab9 */ /* 0x000fe20000000800 */
[----:B0-----:R-:W3:Y:S04]  /*1938a0*/  LDL.LU.64 R8, [R1+0x1270] ;  /* 0x0012700001087983 */ /* 0x001ee80000300a00 */
[----:B------:R0:W-:Y:S04]  /*1938b0*/  STL.64 [R1+0x5d70], R16 ;  /* 0x005d701001007387 */ /* 0x0001e80000100a00 */
[----:B0-----:R-:W3:Y:S01]  /*1938c0*/  LDL.LU.64 R16, [R1+0x1268] ;  /* 0x0012680001107983 */ /* 0x001ee20000300a00 */
[----:B------:R-:W-:-:S03]  /*1938d0*/  PRMT R2, R7, 0x7771, RZ ;  /* 0x0000777107027816 */ /* 0x000fc600000000ff */
[----:B------:R0:W-:Y:S01]  /*1938e0*/  @P6 STG.E.U8 desc[UR6][R4.64], R0 ;  /* 0x0000000004006986 */ /* 0x0001e2000c101106 */
[----:B------:R-:W-:Y:S01]  /*1938f0*/  ISETP.LT.AND P6, PT, R12, UR4, !P5 ;  /* 0x000000040c007c0c */ /* 0x000fe2000efc1270 */
[----:B------:R-:W-:Y:S02]  /*193900*/  ULDC UR4, c[0x0][0x228] ;  /* 0x00008a0000047ab9 */ /* 0x000fe40000000800 */
[----:B--2---:R1:W-:Y:S01]  /*193910*/  @P4 STG.E.U8 desc[UR6][R22.64], R2 ;  /* 0x0000000216004986 */ /* 0x0043e2000c101106 */
[----:B------:R-:W-:Y:S01]  /*193920*/  ISETP.LT.AND P4, PT, R10, UR8, !P5 ;  /* 0x000000080a007c0c */ /* 0x000fe2000ef81270 */
[----:B------:R-:W-:Y:S01]  /*193930*/  ULDC UR8, c[0x0][0x228] ;  /* 0x00008a0000087ab9 */ /* 0x000fe20000000800 */
[C---:B0-----:R-:W-:Y:S01]  /*193940*/  PRMT R0, R7.reuse, 0x7772, RZ ;  /* 0x0000777207007816 */ /* 0x041fe200000000ff */
[----:B------:R-:W2:Y:S04]  /*193950*/  LDL.LU.64 R4, [R1+0x1260] ;  /* 0x0012600001047983 */ /* 0x000ea80000300a00 */
[----:B------:R-:W2:Y:S01]  /*193960*/  LDL.LU R26, [R1+0x814] ;  /* 0x00081400011a7983 */ /* 0x000ea20000300800 */
[----:B-1----:R-:W-:-:S03]  /*193970*/  PRMT R2, R7, 0x7773, RZ ;  /* 0x0000777307027816 */ /* 0x002fc600000000ff */
[----:B----4-:R0:W-:Y:S04]  /*193980*/  @P3 STG.E.U8 desc[UR6][R28.64], R0 ;  /* 0x000000001c003986 */ /* 0x0101e8000c101106 */
[----:B------:R-:W4:Y:S04]  /*193990*/  LDL.LU.64 R6, [R1+0x1258] ;  /* 0x0012580001067983 */ /* 0x000f280000300a00 */
[----:B------:R1:W-:Y:S01]  /*1939a0*/  @P2 STG.E.U8 desc[UR6][R18.64], R2 ;  /* 0x0000000212002986 */ /* 0x0003e2000c101106 */
[----:B------:R-:W-:Y:S01]  /*1939b0*/  ISETP.LT.AND P2, PT, R11, UR4, !P5 ;  /* 0x000000040b007c0c */ /* 0x000fe2000ef41270 */
[----:B------:R-:W-:Y:S01]  /*1939c0*/  ULDC UR4, c[0x0][0x228] ;  /* 0x00008a0000047ab9 */ /* 0x000fe20000000800 */
[C---:B0-----:R-:W-:Y:S01]  /*1939d0*/  PRMT R0, R27.reuse, 0x7770, RZ ;  /* 0x000077701b007816 */ /* 0x041fe200000000ff */
[----:B------:R-:W4:Y:S01]  /*1939e0*/  LDL.LU.64 R28, [R1+0x1250] ;  /* 0x00125000011c7983 */ /* 0x000f220000300a00 */
[----:B-1----:R-:W-:-:S03]  /*1939f0*/  PRMT R2, R27, 0x7771, RZ ;  /* 0x000077711b027816 */ /* 0x002fc600000000ff */
[----:B------:R-:W4:Y:S04]  /*193a00*/  LDL.LU R21, [R1+0x804] ;  /* 0x0008040001157983 */ /* 0x000f280000300800 */
[----:B------:R-:W4:Y:S04]  /*193a10*/  LDL.LU.64 R22, [R1+0x1248] ;  /* 0x0012480001167983 */ /* 0x000f280000300a00 */
[----:B------:R0:W-:Y:S02]  /*193a20*/  @P6 STG.E.U8 desc[UR6][R14.64], R0 ;  /* 0x000000000e006986 */ /* 0x0001e4000c101106 */
[----:B0-----:R-:W-:-:S02]  /*193a30*/  PRMT R0, R27, 0x7772, RZ ;  /* 0x000077721b007816 */ /* 0x001fc400000000ff */
[----:B---3--:R0:W-:Y:S04]  /*193a40*/  @P4 STG.E.U8 desc[UR6][R8.64], R2 ;  /* 0x0000000208004986 */ /* 0x0081e8000c101106 */
[----:B0-----:R-:W3:Y:S04]  /*193a50*/  LDL.LU.64 R8, [R1+0x1240] ;  /* 0x0012400001087983 */ /* 0x001ee80000300a00 */
[----:B------:R-:W3:Y:S04]  /*193a60*/  LDL.LU.64 R18, [R1+0x1238] ;  /* 0x0012380001127983 */ /* 0x000ee80000300a00 */
[----:B------:R-:W3:Y:S04]  /*193a70*/  LDL.LU.64 R14, [R1+0x1228] ;  /* 0x00122800010e7983 */ /* 0x000ee80000300a00 */
[----:B------:R0:W-:Y:S04]  /*193a80*/  @P2 STG.E.U8 desc[UR6][R16.64], R0 ;  /* 0x0000000010002986 */ /* 0x0001e8000c101106 */
[----:B0-----:R-:W3:Y:S04]  /*193a90*/  LDL.LU.64 R16, [R1+0x5d70] ;  /* 0x005d700001107983 */ /* 0x001ee80000300a00 */
[----:B------:R-:W3:Y:S01]  /*193aa0*/  LDL.LU R3, [R1+0x5c48] ;  /* 0x005c480001037983 */ /* 0x000ee20000300800 */
[----:B------:R-:W-:-:S02]  /*193ab0*/  ISETP.LT.AND P5, PT, R24, UR8, !P5 ;  /* 0x0000000818007c0c */ /* 0x000fc4000efa1270 */
[----:B------:R-:W-:Y:S01]  /*193ac0*/  ISETP.LT.AND P6, PT, R20, UR4, !P1 ;  /* 0x0000000414007c0c */ /* 0x000fe2000cfc1270 */
[----:B------:R-:W-:Y:S01]  /*193ad0*/  ULDC UR4, c[0x0][0x228] ;  /* 0x00008a0000047ab9 */ /* 0x000fe20000000800 */
[----:B------:R-:W-:Y:S02]  /*193ae0*/  PRMT R2, R27, 0x7773, RZ ;  /* 0x000077731b027816 */ /* 0x000fe400000000ff */
[----:B------:R-:W-:Y:S02]  /*193af0*/  ISETP.LT.AND P3, PT, R13, UR4, !P1 ;  /* 0x000000040d007c0c */ /* 0x000fe4000cf61270 */
[----:B--2---:R-:W-:Y:S01]  /*193b00*/  PRMT R0, R26, 0x7770, RZ ;  /* 0x000077701a007816 */ /* 0x004fe200000000ff */
[----:B------:R-:W-:Y:S01]  /*193b10*/  ULDC UR4, c[0x0][0x228] ;  /* 0x00008a0000047ab9 */ /* 0x000fe20000000800 */
[----:B------:R-:W-:Y:S01]  /*193b20*/  ULDC UR8, c[0x0][0x228] ;  /* 0x00008a0000087ab9 */ /* 0x000fe20000000800 */
[----:B------:R-:W2:Y:S04]  /*193b30*/  LDL.LU R27, [R1+0x7f4] ;  /* 0x0007f400011b7983 */ /* 0x000ea80000300800 */
[----:B------:R0:W-:Y:S04]  /*193b40*/  @P5 STG.E.U8 desc[UR6][R4.64], R2 ;  /* 0x0000000204005986 */ /* 0x0001e8000c101106 */
[----:B----4-:R1:W-:Y:S01]  /*193b50*/  @P6 STG.E.U8 desc[UR6][R6.64], R0 ;  /* 0x0000000006006986 */ /* 0x0103e2000c101106 */
[----:B------:R-:W-:Y:S01]  /*193b60*/  ISETP.LT.AND P5, PT, R10, UR10, !P1 ;  /* 0x0000000a0a007c0c */ /* 0x000fe2000cfa1270 */
[----:B------:R-:W-:Y:S01]  /*193b70*/  ULDC UR10, c[0x0][0x228] ;  /* 0x00008a00000a7ab9 */ /* 0x000fe20000000800 */
[----:B0-----:R-:W-:-:S02]  /*193b80*/  PRMT R2, R26, 0x7771, RZ ;  /* 0x000077711a027816 */ /* 0x001fc400000000ff */
[C---:B-1----:R-:W-:Y:S01]  /*193b90*/  PRMT R0, R26.reuse, 0x7772, RZ ;  /* 0x000077721a007816 */ /* 0x042fe200000000ff */
[----:B------:R-:W4:Y:S04]  /*193ba0*/  LDL.LU.64 R4, [R1+0x1230] ;  /* 0x0012300001047983 */ /* 0x000f280000300a00 */
[----:B------:R0:W-:Y:S04]  /*193bb0*/  @P3 STG.E.U8 desc[UR6][R28.64], R2 ;  /* 0x000000021c003986 */ /* 0x0001e8000c101106 */
[----:B------:R-:W4:Y:S01]  /*193bc0*/  LDL.LU.64 R6, [R1+0x1218] ;  /* 0x0012180001067983 */ /* 0x000f220000300a00 */
[----:B0-----:R-:W-:-:S03]  /*193bd0*/  PRMT R2, R26, 0x7773, RZ ;  /* 0x000077731a027816 */ /* 0x001fc600000000ff */
[----:B------:R-:W4:Y:S01]  /*193be0*/  LDL.LU.64 R28, [R1+0x1210] ;  /* 0x00121000011c7983 */ /* 0x000f220000300a00 */
[----:B---3--:R-:W-:Y:S02]  /*193bf0*/  ISETP.LT.AND P4, PT, R17, UR4, !P1 ;  /* 0x0000000411007c0c */ /* 0x008fe4000cf81270 */
[----:B------:R-:W-:Y:S01]  /*193c00*/  ISETP.LT.AND P6, PT, R16, UR8, !P1 ;  /* 0x0000000810007c0c */ /* 0x000fe2000cfc1270 */
[----:B------:R-:W-:Y:S01]  /*193c10*/  ULDC UR8, c[0x0][0x228] ;  /* 0x00008a0000087ab9 */ /* 0x000fe20000000800 */
[----:B------:R-:W-:Y:S01]  /*193c20*/  ULDC UR4, c[0x0][0x22c] ;  /* 0x00008b0000047ab9 */ /* 0x000fe20000000800 */
[----:B------:R-:W-:Y:S02]  /*193c30*/  ISETP.LT.AND P3, PT, R12, UR8, !P1 ;  /* 0x000000080c007c0c */ /* 0x000fe4000cf61270 */
[----:B------:R-:W-:Y:S01]  /*193c40*/  ISETP.GE.AND P2, PT, R3, UR4, PT ;  /* 0x0000000403007c0c */ /* 0x000fe2000bf46270 */
[----:B------:R-:W-:Y:S01]  /*193c50*/  ULDC UR4, c[0x0][0x228] ;  /* 0x00008a0000047ab9 */ /* 0x000fe20000000800 */
[----:B------:R-:W-:-:S04]  /*193c60*/  ULDC UR8, c[0x0][0x228] ;  /* 0x00008a0000087ab9 */ /* 0x000fc80000000800 */
[----:B------:R0:W-:Y:S04]  /*193c70*/  @P4 STG.E.U8 desc[UR6][R22.64], R0 ;  /* 0x0000000016004986 */ /* 0x0001e8000c101106 */
[----:B------:R1:W-:Y:S01]  /*193c80*/  @P6 STG.E.U8 desc[UR6][R8.64], R2 ;  /* 0x0000000208006986 */ /* 0x0003e2000c101106 */
[C---:B0-----:R-:W-:Y:S02]  /*193c90*/  PRMT R0, R21.reuse, 0x7770, RZ ;  /* 0x0000777015007816 */ /* 0x041fe400000000ff */
[----:B-1----:R-:W-:Y:S01]  /*193ca0*/  PRMT R2, R21, 0x7771, RZ ;  /* 0x0000777115027816 */ /* 0x002fe200000000ff */
[----:B------:R-:W3:Y:S04]  /*193cb0*/  LDL.LU R8, [R1+0x5c4c] ;  /* 0x005c4c0001087983 */ /* 0x000ee80000300800 */
[----:B------:R-:W-:Y:S04]  /*193cc0*/  @P3 STG.E.U8 desc[UR6][R18.64], R0 ;  /* 0x0000000012003986 */ /* 0x000fe8000c101106 */
[----:B------:R0:W-:Y:S04]  /*193cd0*/  @P5 STG.E.U8 desc[UR6][R14.64], R2 ;  /* 0x000000020e005986 */ /* 0x0001e8000c101106 */
[----:B0-----:R-:W2:Y:S04]  /*193ce0*/  LDL.LU.64 R2, [R1+0x1220] ;  /* 0x0012200001027983 */ /* 0x001ea80000300a00 */
[----:B------:R-:W4:Y:S01]  /*193cf0*/  LDL.LU.64 R22, [R1+0x1208] ;  /* 0x0012080001167983 */ /* 0x000f220000300a00 */
[----:B------:R-:W-:Y:S01]  /*193d00*/  ISETP.LT.AND P4, PT, R11, UR4, !P1 ;  /* 0x000000040b007c0c */ /* 0x000fe2000cf81270 */
[----:B------:R-:W-:-:S02]  /*193d10*/  ULDC UR4, c[0x0][0x228] ;  /* 0x00008a0000047ab9 */ /* 0x000fc40000000800 */
[----:B------:R-:W4:Y:S01]  /*193d20*/  LDL.LU R26, [R1+0x824] ;  /* 0x00082400011a7983 */ /* 0x000f220000300800 */
[----:B------:R-:W-:Y:S02]  /*193d30*/  ISETP.LT.AND P3, PT, R24, UR4, !P1 ;  /* 0x0000000418007c0c */ /* 0x000fe4000cf61270 */
[----:B------:R-:W-:Y:S02]  /*193d40*/  ISETP.LT.AND P6, PT, R20, UR8, !P2 ;  /* 0x0000000814007c0c */ /* 0x000fe4000d7c1270 */
[----:B------:R-:W-:Y:S01]  /*193d50*/  PRMT R0, R21, 0x7772, RZ ;  /* 0x0000777215007816 */ /* 0x000fe200000000ff */
[----:B------:R-:W-:Y:S01]  /*193d60*/  ULDC UR4, c[0x0][0x22c] ;  /* 0x00008b0000047ab9 */ /* 0x000fe20000000800 */
[----:B------:R-:W-:Y:S01]  /*193d70*/  ISETP.LT.AND P5, PT, R13, UR10, !P2 ;  /* 0x0000000a0d007c0c */ /* 0x000fe2000d7a1270 */
[----:B------:R-:W4:Y:S04]  /*193d80*/  LDL.LU.64 R18, [R1+0x1200] ;  /* 0x0012000001127983 */ /* 0x000f280000300a00 */
[----:B------:R-:W4:Y:S01]  /*193d90*/  LDL.LU.64 R14, [R1+0x11f8] ;  /* 0x0011f800010e7983 */ /* 0x000f220000300a00 */
[----:B------:R-:W-:Y:S01]  /*193da0*/  ULDC UR8, c[0x0][0x228] ;  /* 0x00008a0000087ab9 */ /* 0x000fe20000000800 */
[----:B------:R-:W-:Y:S01]  /*193db0*/  ULDC UR10, c[0x0][0x228] ;  /* 0x00008a00000a7ab9 */ /* 0x000fe20000000800 */
[----:B---3--:R-:W-:Y:S01]  /*193dc0*/  ISETP.GE.AND P1, PT, R8, UR4, PT ;  /* 0x0000000408007c0c */ /* 0x008fe2000bf26270 */
[----:B------:R-:W-:Y:S01]  /*193dd0*/  ULDC UR4, c[0x0][0x228] ;  /* 0x00008a0000047ab9 */ /* 0x000fe20000000800 */
[----:B------:R-:W3:Y:S04]  /*193de0*/  LDL.LU.64 R8, [R1+0x11f0] ;  /* 0x0011f00001087983 */ /* 0x000ee80000300a00 */
[----:B--2---:R0:W-:Y:S01]  /*193df0*/  @P4 STG.E.U8 desc[UR6][R2.64], R0 ;  /* 0x0000000002004986 */ /* 0x0041e2000c101106 */
[----:B------:R-:W-:Y:S01]  /*193e00*/  ISETP.LT.AND P4, PT, R17, UR4, !P2 ;  /* 0x0000000411007c0c */ /* 0x000fe2000d781270 */
[----:B------:R-:W-:Y:S01]  /*193e10*/  ULDC UR4, c[0x0][0x228] ;  /* 0x00008a0000047ab9 */ /* 0x000fe20000000800 */
[----:B0-----:R-:W-:-:S02]  /*193e20*/  PRMT R0, R21, 0x7773, RZ ;  /* 0x0000777315007816 */ /* 0x001fc400000000ff */
[C---:B------:R-:W-:Y:S02]  /*193e30*/  PRMT R2, R27.reuse, 0x7770, RZ ;  /* 0x000077701b027816 */ /* 0x040fe400000000ff */
[C---:B------:R-:W-:Y:S01]  /*193e40*/  PRMT R3, R27.reuse, 0x7771, RZ ;  /* 0x000077711b037816 */ /* 0x040fe200000000ff */
[----:B----4-:R0:W-:Y:S04]  /*193e50*/  @P3 STG.E.U8 desc[UR6][R4.64], R0 ;  /* 0x0000000004003986 */ /* 0x0101e8000c101106 */
[----:B------:R1:W-:Y:S04]  /*193e60*/  @P6 STG.E.U8 desc[UR6][R6.64], R2 ;  /* 0x0000000206006986 */ /* 0x0003e8000c101106 */
[----:B------:R2:W-:Y:S01]  /*193e70*/  @P5 STG.E.U8 desc[UR6][R28.64], R3 ;  /* 0x000000031c005986 */ /* 0x0005e2000c101106 */
[----:B0-----:R-:W-:-:S03]  /*193e80*/  PRMT R0, R27, 0x7772, RZ ;  /* 0x000077721b007816 */ /* 0x001fc600000000ff */
[----:B-1----:R-:W4:Y:S04]  /*193e90*/  LDL.LU.64 R6, [R1+0x11e8] ;  /* 0x0011e80001067983 */ /* 0x002f280000300a00 */
[----:B--2---:R-:W2:Y:S04]  /*193ea0*/  LDL.LU.64 R28, [R1+0x11e0] ;  /* 0x0011e000011c7983 */ /* 0x004ea80000300a00 */
[----:B------:R-:W2:Y:S04]  /*193eb0*/  LDL.LU R5, [R1+0x818] ;  /* 0x0008180001057983 */ /* 0x000ea80000300800 */
[----:B------:R0:W-:Y:S04]  /*193ec0*/  @P4 STG.E.U8 desc[UR6][R22.64], R0 ;  /* 0x0000000016004986 */ /* 0x0001e8000c101106 */
[----:B0-----:R-:W2:Y:S04]  /*193ed0*/  LDL.LU.64 R22, [R1+0x11d0] ;  /* 0x0011d00001167983 */ /* 0x001ea80000300a00 */
[----:B------:R-:W2:Y:S01]  /*193ee0*/  LDL.LU R4, [R1+0x5c50] ;  /* 0x005c500001047983 */ /* 0x000ea20000300800 */
[----:B------:R-:W-:Y:S01]  /*193ef0*/  ISETP.LT.AND P3, PT, R16, UR4, !P2 ;  /* 0x0000000410007c0c */ /* 0x000fe2000d761270 */
[----:B------:R-:W-:Y:S01]  /*193f00*/  ULDC UR4, c[0x0][0x228] ;  /* 0x00008a0000047ab9 */ /* 0x000fe20000000800 */
[----:B------:R-:W-:-:S02]  /*193f10*/  ISETP.LT.AND P6, PT, R12, UR8, !P2 ;  /* 0x000000080c007c0c */ /* 0x000fc4000d7c1270 */
[----:B------:R-:W-:Y:S01]  /*193f20*/  ISETP.LT.AND P5, PT, R10, UR4, !P2 ;  /* 0x000000040a007c0c */ /* 0x000fe2000d7a1270 */
[----:B------:R-:W-:Y:S01]  /*193f30*/  ULDC UR4, c[0x0][0x228] ;  /* 0x00008a0000047ab9 */ /* 0x000fe20000000800 */
[----:B------:R-:W-:Y:S01]  /*193f40*/  PRMT R0, R27, 0x7773, RZ ;  /* 0x000077731b007816 */ /* 0x000fe200000000ff */
[----:B------:R-:W-:Y:S01]  /*193f50*/  ULDC UR8, c[0x0][0x228] ;  /* 0x00008a0000087ab9 */ /* 0x000fe20000000800 */
[C---:B------:R-:W-:Y:S02]  /*193f60*/  PRMT R2, R26.reuse, 0x7770, RZ ;  /* 0x000077701a027816 */ /* 0x040fe400000000ff */
[----:B------:R-:W-:Y:S02]  /*193f70*/  ISETP.LT.AND P4, PT, R11, UR4, !P2 ;  /* 0x000000040b007c0c */ /* 0x000fe4000d781270 */
[----:B------:R-:W-:Y:S02]  /*193f80*/  PRMT R3, R26, 0x7771, RZ ;  /* 0x000077711a037816 */ /* 0x000fe400000000ff */
[----:B------:R-:W-:Y:S01]  /*193f90*/  ISETP.LT.AND P2, PT, R24, UR8, !P2 ;  /* 0x0000000818007c0c */ /* 0x000fe2000d741270 */
[----:B------:R-:W-:Y:S01]  /*193fa0*/  ULDC UR4, c[0x0][0x228] ;  /* 0x00008a0000047ab9 */ /* 0x000fe20000000800 */
[----:B------:R-:W-:Y:S01]  /*193fb0*/  ULDC UR8, c[0x0][0x228] ;  /* 0x00008a0000087ab9 */ /* 0x000fe20000000800 */
[----:B------:R0:W-:Y:S04]  /*193fc0*/  @P3 STG.E.U8 desc[UR6][R18.64], R0 ;  /* 0x0000000012003986 */ /* 0x0001e8000c101106 */
[----:B------:R1:W-:Y:S01]  /*193fd0*/  @P6 STG.E.U8 desc[UR6][R14.64], R2 ;  /* 0x000000020e006986 */ /* 0x0003e2000c101106 */
[----:B------:R-:W-:Y:S01]  /*193fe0*/  ISETP.LT.AND P3, PT, R20, UR4, !P1 ;  /* 0x0000000414007c0c */ /* 0x000fe2000cf61270 */
[----:B------:R-:W-:Y:S01]  /*193ff0*/  ULDC UR4, c[0x0][0x228] ;  /* 0x00008a0000047ab9 */ /* 0x000fe20000000800 */
[----:B0-----:R-:W-:-:S02]  /*194000*/  PRMT R0, R26, 0x7772, RZ ;  /* 0x000077721a007816 */ /* 0x001fc400000000ff */
[----:B-1----:R-:W-:Y:S02]  /*194010*/  PRMT R2, R26, 0x7773, RZ ;  /* 0x000077731a027816 */ /* 0x002fe400000000ff */
[----:B------:R-:W-:Y:S01]  /*194020*/  ISETP.LT.AND P6, PT, R13, UR4, !P1 ;  /* 0x000000040d007c0c */ /* 0x000fe2000cfc1270 */
[----:B------:R-:W-:Y:S01]  /*194030*/  ULDC UR4, c[0x0][0x22c] ;  /* 0x00008b0000047ab9 */ /* 0x000fe20000000800 */
[----:B---3--:R0:W-:Y:S04]  /*194040*/  @P5 STG.E.U8 desc[UR6][R8.64], R3 ;  /* 0x0000000308005986 */ /* 0x0081e8000c101106 */
[----:B0-----:R-:W3:Y:S04]  /*194050*/  LDL.LU.64 R8, [R1+0x11d8] ;  /* 0x0011d80001087983 */ /* 0x001ee80000300a00 */
[----:B------:R-:W3:Y:S04]  /*194060*/  LDL.LU.64 R18, [R1+0x11c8] ;  /* 0x0011c80001127983 */ /* 0x000ee80000300a00 */
[----:B------:R-:W3:Y:S04]  /*194070*/  LDL.LU.64 R14, [R1+0x11c0] ;  /* 0x0011c000010e7983 */ /* 0x000ee80000300a00 */
[----:B------:R-:W3:Y:S01]  /*194080*/  LDL.LU R27, [R1+0x808] ;  /* 0x00080800011b7983 */ /* 0x000ee20000300800 */
[----:B------:R-:W-:Y:S01]  /*194090*/  ISETP.LT.AND P5, PT, R17, UR8, !P1 ;  /* 0x0000000811007c0c */ /* 0x000fe2000cfa1270 */
[----:B------:R-:W-:-:S02]  /*1940a0*/  ULDC UR8, c[0x0][0x228] ;  /* 0x00008a0000087ab9 */ /* 0x000fc40000000800 */
[----:B----4-:R-:W-:Y:S04]  /*1940b0*/  @P4 STG.E.U8 desc[UR6][R6.64], R0 ;  /* 0x0000000006004986 */ /* 0x010fe8000c101106 */
[----:B--2---:R0:W-:Y:S01]  /*1940c0*/  @P2 STG.E.U8 desc[UR6][R28.64], R2 ;  /* 0x000000021c002986 */ /* 0x0041e2000c101106 */
[----:B------:R-:W-:Y:S02]  /*1940d0*/  ISETP.LT.AND P4, PT, R16, UR10, !P1 ;  /* 0x0000000a10007c0c */ /* 0x000fe4000cf81270 */
[----:B------:R-:W-:Y:S01]  /*1940e0*/  PRMT R3, R5, 0x7773, RZ ;  /* 0x0000777305037816 */ /* 0x000fe200000000ff */
[----:B------:R-:W-:Y:S01]  /*1940f0*/  ULDC UR10, c[0x0][0x228] ;  /* 0x00008a00000a7ab9 */ /* 0x000fe20000000800 */
[----:B0-----:R-:W2:Y:S04]  /*194100*/  LDL.LU.64 R28, [R1+0x11b8] ;  /* 0x0011b800011c7983 */ /* 0x001ea80000300a00 */
[----:B------:R0:W-:Y:S04]  /*194110*/  STL.64 [R1+0x5d68], R16 ;  /* 0x005d681001007387 */ /* 0x0001e80000100a00 */
[----:B------:R-:W4:Y:S01]  /*194120*/  LDL.LU.64 R6, [R1+0x11b0] ;  /* 0x0011b00001067983 */ /* 0x000f220000300a00 */
[----:B------:R-:W-:-:S02]  /*194130*/  ISETP.GE.AND P2, PT, R4, UR4, PT ;  /* 0x0000000404007c0c */ /* 0x000fc4000bf46270 */
[----:B------:R-:W-:Y:S01]  /*194140*/  PRMT R0, R5, 0x7770, RZ ;  /* 0x0000777005007816 */ /* 0x000fe200000000ff */
[----:B------:R-:W4:Y:S01]  /*194150*/  LDL.LU R4, [R1+0x5c54] ;  /* 0x005c540001047983 */ /* 0x000f220000300800 */
[----:B------:R-:W-:-:S03]  /*194160*/  ULDC UR4, c[0x0][0x228] ;  /* 0x00008a0000047ab9 */ /* 0x000fc60000000800 */
[----:B0-----:R-:W4:Y:S04]  /*194170*/  LDL.LU.64 R16, [R1+0x11a0] ;  /* 0x0011a00001107983 */ /* 0x001f280000300a00 */
[----:B------:R0:W-:Y:S01]  /*194180*/  @P3 STG.E.U8 desc[UR6][R22.64], R0 ;  /* 0x0000000016003986 */ /* 0x0001e2000c101106 */
[----:B------:R-:W-:Y:S02]  /*194190*/  ISETP.LT.AND P3, PT, R12, UR4, !P1 ;  /* 0x000000040c007c0c */ /* 0x000fe4000cf61270 */
[C---:B------:R-:W-:Y:S01]  /*1941a0*/  PRMT R2, R5.reuse, 0x7772, RZ ;  /* 0x0000777205027816 */ /* 0x040fe200000000ff */
[----:B------:R-:W-:Y:S01]  /*1941b0*/  ULDC UR4, c[0x0][0x228] ;  /* 0x00008a0000047ab9 */ /* 0x000fe20000000800 */
[----:B------:R-:W4:Y:S01]  /*1941c0*/  LDL.LU R26, [R1+0x7f8] ;  /* 0x0007f800011a7983 */ /* 0x000f220000300800 */
[----:B0-----:R-:W-:-:S03]  /*1941d0*/  PRMT R0, R5, 0x7771, RZ ;  /* 0x0000777105007816 */ /* 0x001fc600000000ff */
[----:B------:R-:W4:Y:S04]  /*1941e0*/  LDL.LU.64 R22, [R1+0x11a8] ;  /* 0x0011a80001167983 */ /* 0x000f280000300a00 */
[----:B---3--:R0:W-:Y:S04]  /*1941f0*/  @P6 STG.E.U8 desc[UR6][R8.64], R0 ;  /* 0x0000000008006986 */ /* 0x0081e8000c101106 */
[----:B------:R1:W-:Y:S01]  /*194200*/  @P5 STG.E.U8 desc[UR6][R18.64], R2 ;  /* 0x0000000212005986 */ /* 0x0003e2000c101106 */
[----:B------:R-:W-:Y:S02]  /*194210*/  ISETP.LT.AND P5, PT, R10, UR4, !P1 ;  /* 0x000000040a007c0c */ /* 0x000fe4000cfa1270 */
[----:B------:R-:W-:Y:S01]  /*194220*/  ISETP.LT.AND P6, PT, R11, UR8, !P1 ;  /* 0x000000080b007c0c */ /* 0x000fe2000cfc1270 */
[----:B------:R-:W-:Y:S01]  /*194230*/  @P4 STG.E.U8 desc[UR6][R14.64], R3 ;  /* 0x000000030e004986 */ /* 0x000fe2000c101106 */
[----:B------:R-:W-:Y:S01]  /*194240*/  ULDC UR4, c[0x0][0x22c] ;  /* 0x00008b0000047ab9 */ /* 0x000fe20000000800 */
[----:B------:R-:W-:Y:S01]  /*194250*/  ULDC UR8, c[0x0][0x228] ;  /* 0x00008a0000087ab9 */ /* 0x000fe20000000800 */
[C---:B0-----:R-:W-:Y:S01]  /*194260*/  PRMT R0, R27.reuse, 0x7770, RZ ;  /* 0x000077701b007816 */ /* 0x041fe200000000ff */
[----:B------:R-:W3:Y:S01]  /*194270*/  LDL.LU.64 R8, [R1+0x1198] ;  /* 0x0011980001087983 */ /* 0x000ee20000300a00 */
[----:B-1----:R-:W-:-:S03]  /*194280*/  PRMT R2, R27, 0x7772, RZ ;  /* 0x000077721b027816 */ /* 0x002fc600000000ff */
[----:B------:R-:W3:Y:S04]  /*194290*/  LDL.LU.64 R18, [R1+0x1190] ;  /* 0x0011900001127983 */ /* 0x000ee80000300a00 */
[----:B--2---:R0:W-:Y:S02]  /*1942a0*/  @P3 STG.E.U8 desc[UR6][R28.64], R0 ;  /* 0x000000001c003986 */ /* 0x0041e4000c101106 */
[----:B0-----:R-:W-:Y:S02]  /*1942b0*/  PRMT R0, R27, 0x7771, RZ ;  /* 0x000077711b007816 */ /* 0x001fe400000000ff */
[----:B------:R-:W2:Y:S04]  /*1942c0*/  LDL.LU.64 R28, [R1+0x1188] ;  /* 0x00118800011c7983 */ /* 0x000ea80000300a00 */
[----:B------:R-:W2:Y:S04]  /*1942d0*/  LDL.LU R5, [R1+0x828] ;  /* 0x0008280001057983 */ /* 0x000ea80000300800 */
[----:B------:R-:W2:Y:S04]  /*1942e0*/  LDL.LU.64 R14, [R1+0x1180] ;  /* 0x00118000010e7983 */ /* 0x000ea80000300a00 */
[----:B----4-:R0:W-:Y:S04]  /*1942f0*/  @P5 STG.E.U8 desc[UR6][R6.64], R0 ;  /* 0x0000000006005986 */ /* 0x0101e8000c101106 */
[----:B------:R1:W-:Y:S04]  /*194300*/  @P6 STG.E.U8 desc[UR6][R16.64], R2 ;  /* 0x0000000210006986 */ /* 0x0003e8000c101106 */
[----:B0-----:R-:W4:Y:S04]  /*194310*/  LDL.LU.64 R6, [R1+0x1170] ;  /* 0x0011700001067983 */ /* 0x001f280000300a00 */
[----:B-1----:R-:W2:Y:S01]  /*194320*/  LDL.LU.64 R16, [R1+0x5d68] ;  /* 0x005d680001107983 */ /* 0x002ea20000300a00 */
[----:B------:R-:W-:Y:S01]  /*194330*/  ISETP.GE.AND P4, PT, R4, UR4, PT ;  /* 0x0000000404007c0c */ /* 0x000fe2000bf86270 */
[----:B------:R-:W-:Y:S01]  /*194340*/  ULDC UR4, c[0x0][0x228] ;  /* 0x00008a0000047ab9 */ /* 0x000fe20000000800 */
[----:B------:R-:W-:-:S02]  /*194350*/  ISETP.LT.AND P3, PT, R20, UR8, !P2 ;  /* 0x0000000814007c0c */ /* 0x000fc4000d761270 */
[----:B------:R-:W-:Y:S01]  /*194360*/  ISETP.LT.AND P1, PT, R24, UR4, !P1 ;  /* 0x0000000418007c0c */ /* 0x000fe2000cf21270 */
[----:B------:R-:W-:Y:S01]  /*194370*/  ULDC UR4, c[0x0][0x228] ;  /* 0x00008a0000047ab9 */ /* 0x000fe20000000800 */
[----:B------:R-:W4:Y:S01]  /*194380*/  LDL.LU R3, [R1+0x5c58] ;  /* 0x005c580001037983 */ /* 0x000f220000300800 */
[----:B------:R-:W-:Y:S01]  /*194390*/  ISETP.LT.AND P6, PT, R13, UR4, !P2 ;  /* 0x000000040d007c0c */ /* 0x000fe2000d7c1270 */
[----:B------:R-:W-:Y:S01]  /*1943a0*/  ULDC UR4, c[0x0][0x228] ;  /* 0x00008a0000047ab9 */ /* 0x000fe20000000800 */
[----:B------:R-:W-:Y:S02]  /*1943b0*/  PRMT R0, R27, 0x7773, RZ ;  /* 0x000077731b007816 */ /* 0x000fe400000000ff */
[----:B------:R-:W-:Y:S01]  /*1943c0*/  PRMT R2, R26, 0x7770, RZ ;  /* 0x000077701a027816 */ /* 0x000fe200000000ff */
[----:B------:R-:W-:-:S05]  /*1943d0*/  ULDC UR8, c[0x0][0x228] ;  /* 0x00008a0000087ab9 */ /* 0x000fca0000000800 */
[----:B------:R0:W-:Y:S04]  /*1943e0*/  @P1 STG.E.U8 desc[UR6][R22.64], R0 ;  /* 0x0000000016001986 */ /* 0x0001e8000c101106 */
[----:B0-----:R-:W4:Y:S01]  /*1943f0*/  LDL.LU.64 R22, [R1+0x1178] ;  /* 0x0011780001167983 */ /* 0x001f220000300a00 */
[----:B------:R-:W-:-:S03]  /*194400*/  PRMT R0, R26, 0x7771, RZ ;  /* 0x000077711a007816 */ /* 0x000fc600000000ff */
[----:B---3--:R0:W-:Y:S04]  /*194410*/  @P3 STG.E.U8 desc[UR6][R8.64], R2 ;  /* 0x0000000208003986 */ /* 0x0081e8000c101106 */
[----:B------:R1:W-:Y:S04]  /*194420*/  @P6 STG.E.U8 desc[UR6][R18.64], R0 ;  /* 0x0000000012006986 */ /* 0x0003e8000c101106 */
[----:B0-----:R-:W3:Y:S01]  /*194430*/  LDL.LU.64 R8, [R1+0x1168] ;  /* 0x0011680001087983 */ /* 0x001ee20000300a00 */
[----:B------:R-:W-:-:S03]  /*194440*/  PRMT R2, R26, 0x7772, RZ ;  /* 0x000077721a027816 */ /* 0x000fc600000000ff */
[----:B------:R-:W3:Y:S04]  /*194450*/  LDL.LU R27, [R1+0x81c] ;  /* 0x00081c00011b7983 */ /* 0x000ee80000300800 */
[----:B-1----:R-:W3:Y:S01]  /*194460*/  LDL.LU.64 R18, [R1+0x1160] ;  /* 0x0011600001127983 */ /* 0x002ee20000300a00 */
[----:B--2---:R-:W-:Y:S01]  /*194470*/  ISETP.LT.AND P5, PT, R17, UR4, !P2 ;  /* 0x0000000411007c0c */ /* 0x004fe2000d7a1270 */
[----:B------:R-:W-:-:S12]  /*194480*/  ULDC UR4, c[0x0][0x228] ;  /* 0x00008a0000047ab9 */ /* 0x000fd80000000800 */
[----:B------:R0:W-:Y:S04]  /*194490*/  @P5 STG.E.U8 desc[UR6][R28.64], R2 ;  /* 0x000000021c005986 */ /* 0x0001e8000c101106 */
[----:B0-----:R-:W2:Y:S01]  /*1944a0*/  LDL.LU.64 R28, [R1+0x1150] ;  /* 0x00115000011c7983 */ /* 0x001ea20000300a00 */
        /* <DEDUP_REMOVED lines=10> */
[----:B------:R0:W-:Y:S01]  /*194550*/  @P1 STG.E.U8 desc[UR6][R14.64], R0 ;  /* 0x000000000e001986 */ /* 0x0001e2000c101106 */
[----:B----4-:R-:W-:Y:S01]  /*194560*/  ISETP.GE.AND P1, PT, R3, UR4, PT ;  /* 0x0000000403007c0c */ /* 0x010fe2000bf26270 */
[----:B------:R-:W-:Y:S02]  /*194570*/  ULDC UR4, c[0x0][0x228] ;  /* 0x00008a0000047ab9 */ /* 0x000fe40000000800 */
[----:B------:R1:W-:Y:S01]  /*194580*/  @P3 STG.E.U8 desc[UR6][R6.64], R2 ;  /* 0x0000000206003986 */ /* 0x0003e2000c101106 */
[----:B------:R-:W-:-:S02]  /*194590*/  ISETP.LT.AND P2, PT, R24, UR4, !P2 ;  /* 0x0000000418007c0c */ /* 0x000fc4000d741270 */
[----:B------:R-:W-:Y:S01]  /*1945a0*/  ISETP.LT.AND P3, PT, R20, UR8, !P4 ;  /* 0x0000000814007c0c */ /* 0x000fe2000e761270 */
[----:B------:R-:W-:Y:S01]  /*1945b0*/  ULDC UR4, c[0x0][0x228] ;  /* 0x00008a0000047ab9 */ /* 0x000fe20000000800 */
[----:B------:R-:W-:Y:S01]  /*1945c0*/  ULDC UR8, c[0x0][0x228] ;  /* 0x00008a0000087ab9 */ /* 0x000fe20000000800 */
[C---:B0-----:R-:W-:Y:S01]  /*1945d0*/  PRMT R0, R5.reuse, 0x7771, RZ ;  /* 0x0000777105007816 */ /* 0x041fe200000000ff */
[----:B------:R-:W4:Y:S04]  /*1945e0*/  LDL.LU.64 R14, [R1+0x1158] ;  /* 0x00115800010e7983 */ /* 0x000f280000300a00 */
[----:B-1----:R-:W4:Y:S01]  /*1945f0*/  LDL.LU.64 R6, [R1+0x1148] ;  /* 0x0011480001067983 */ /* 0x002f220000300a00 */
[----:B------:R-:W-:-:S03]  /*194600*/  PRMT R2, R5, 0x7772, RZ ;  /* 0x0000777205027816 */ /* 0x000fc600000000ff */
[----:B------:R0:W-:Y:S04]  /*194610*/  @P6 STG.E.U8 desc[UR6][R22.64], R0 ;  /* 0x0000000016006986 */ /* 0x0001e8000c101106 */
[----:B------:R-:W-:Y:S04]  /*194620*/  STL [R1+0x5d60], R20 ;  /* 0x005d601401007387 */ /* 0x000fe80000100800 */
[----:B------:R-:W4:Y:S01]  /*194630*/  LDL.LU R3, [R1+0x5c5c] ;  /* 0x005c5c0001037983 */ /* 0x000f220000300800 */
[----:B0-----:R-:W-:-:S03]  /*194640*/  PRMT R0, R5, 0x7773, RZ ;  /* 0x0000777305007816 */ /* 0x001fc600000000ff */
[----:B---3--:R0:W-:Y:S04]  /*194650*/  @P5 STG.E.U8 desc[UR6][R8.64], R2 ;  /* 0x0000000208005986 */ /* 0x0081e8000c101106 */
[----:B------:R-:W-:Y:S01]  /*194660*/  @P2 STG.E.U8 desc[UR6][R18.64], R0 ;  /* 0x0000000012002986 */ /* 0x000fe2000c101106 */
[----:B0-----:R-:W-:-:S03]  /*194670*/  PRMT R2, R27, 0x7770, RZ ;  /* 0x000077701b027816 */ /* 0x001fc600000000ff */
[----:B------:R-:W3:Y:S04]  /*194680*/  LDL.LU.64 R8, [R1+0x1138] ;  /* 0x0011380001087983 */ /* 0x000ee80000300a00 */
[----:B------:R-:W3:Y:S04]  /*194690*/  LDL.LU R26, [R1+0x80c] ;  /* 0x00080c00011a7983 */ /* 0x000ee80000300800 */
[----:B------:R-:W3:Y:S04]  /*1946a0*/  LDL.LU.64 R20, [R1+0x1140] ;  /* 0x0011400001147983 */ /* 0x000ee80000300a00 */
[----:B--2---:R0:W-:Y:S04]  /*1946b0*/  @P3 STG.E.U8 desc[UR6][R28.64], R2 ;  /* 0x000000021c003986 */ /* 0x0041e8000c101106 */
[----:B0-----:R-:W2:Y:S01]  /*1946c0*/  LDL.LU.64 R28, [R1+0x1128] ;  /* 0x00112800011c7983 */ /* 0x001ea20000300a00 */
        /* <DEDUP_REMOVED lines=8> */
[----:B----4-:R-:W-:Y:S04]  /*194750*/  @P6 STG.E.U8 desc[UR6][R14.64], R2 ;  /* 0x000000020e006986 */ /* 0x010fe8000c101106 */
[----:B--2---:R0:W-:Y:S04]  /*194760*/  STL.64 [R1+0x5d58], R28 ;  /* 0x005d581c01007387 */ /* 0x0041e80000100a00 */
[----:B0-----:R-:W2:Y:S01]  /*194770*/  LDL.LU.64 R28, [R1+0x1130] ;  /* 0x00113000011c7983 */ /* 0x001ea20000300a00 */
[----:B------:R-:W-:Y:S01]  /*194780*/  ISETP.GE.AND P2, PT, R3, UR4, PT ;  /* 0x0000000403007c0c */ /* 0x000fe2000bf46270 */
[----:B------:R-:W-:-:S02]  /*194790*/  ULDC UR4, c[0x0][0x228] ;  /* 0x00008a0000047ab9 */ /* 0x000fc40000000800 */
[----:B------:R0:W-:Y:S01]  /*1947a0*/  @P5 STG.E.U8 desc[UR6][R6.64], R0 ;  /* 0x0000000006005986 */ /* 0x0001e2000c101106 */
[----:B------:R-:W-:Y:S02]  /*1947b0*/  ISETP.LT.AND P5, PT, R12, UR4, !P4 ;  /* 0x000000040c007c0c */ /* 0x000fe4000e7a1270 */
[----:B------:R-:W-:Y:S02]  /*1947c0*/  ISETP.LT.AND P6, PT, R10, UR8, !P4 ;  /* 0x000000080a007c0c */ /* 0x000fe4000e7c1270 */
[----:B------:R-:W-:Y:S02]  /*1947d0*/  PRMT R3, R27, 0x7773, RZ ;  /* 0x000077731b037816 */ /* 0x000fe400000000ff */
[C---:B---3--:R-:W-:Y:S01]  /*1947e0*/  PRMT R2, R26.reuse, 0x7771, RZ ;  /* 0x000077711a027816 */ /* 0x048fe200000000ff */
[----:B------:R-:W3:Y:S04]  /*1947f0*/  LDL.LU R27, [R1+0x7fc] ;  /* 0x0007fc00011b7983 */ /* 0x000ee80000300800 */
[----:B------:R1:W-:Y:S04]  /*194800*/  @P3 STG.E.U8 desc[UR6][R8.64], R3 ;  /* 0x0000000308003986 */ /* 0x0003e8000c101106 */
[----:B------:R-:W4:Y:S01]  /*194810*/  LDL.LU.64 R22, [R1+0x1120] ;  /* 0x0011200001167983 */ /* 0x000f220000300a00 */
[----:B------:R-:W-:Y:S01]  /*194820*/  ULDC UR4, c[0x0][0x228] ;  /* 0x00008a0000047ab9 */ /* 0x000fe20000000800 */
[C---:B------:R-:W-:Y:S01]  /*194830*/  PRMT R4, R26.reuse, 0x7773, RZ ;  /* 0x000077731a047816 */ /* 0x040fe200000000ff */
[----:B------:R-:W-:Y:S01]  /*194840*/  ULDC UR8, c[0x0][0x228] ;  /* 0x00008a0000087ab9 */ /* 0x000fe20000000800 */
[----:B0-----:R-:W4:Y:S04]  /*194850*/  LDL.LU.64 R6, [R1+0x1118] ;  /* 0x0011180001067983 */ /* 0x001f280000300a00 */
[----:B------:R-:W4:Y:S04]  /*194860*/  LDL.LU.64 R18, [R1+0x1110] ;  /* 0x0011100001127983 */ /* 0x000f280000300a00 */
[----:B------:R-:W4:Y:S01]  /*194870*/  LDL.LU.64 R14, [R1+0x1108] ;  /* 0x00110800010e7983 */ /* 0x000f220000300a00 */
[----:B-1----:R-:W-:-:S03]  /*194880*/  PRMT R3, R26, 0x7770, RZ ;  /* 0x000077701a037816 */ /* 0x002fc600000000ff */
[----:B------:R-:W4:Y:S04]  /*194890*/  LDL.LU.64 R8, [R1+0x10f0] ;  /* 0x0010f00001087983 */ /* 0x000f280000300a00 */
[----:B------:R0:W-:Y:S04]  /*1948a0*/  @P5 STG.E.U8 desc[UR6][R20.64], R3 ;  /* 0x0000000314005986 */ /* 0x0001e8000c101106 */
[----:B0-----:R-:W3:Y:S04]  /*1948b0*/  LDL.LU R20, [R1+0x5d60] ;  /* 0x005d600001147983 */ /* 0x001ee80000300800 */
[----:B--2---:R0:W-:Y:S04]  /*1948c0*/  @P6 STG.E.U8 desc[UR6][R28.64], R2 ;  /* 0x000000021c006986 */ /* 0x0041e8000c101106 */
[----:B0-----:R-:W2:Y:S04]  /*1948d0*/  LDL.LU.64 R28, [R1+0x5d58] ;  /* 0x005d5800011c7983 */ /* 0x001ea80000300a00 */
[----:B------:R-:W4:Y:S01]  /*1948e0*/  LDL.LU R3, [R1+0x5c60] ;  /* 0x005c600001037983 */ /* 0x000f220000300800 */
[----:B------:R-:W-:Y:S01]  /*1948f0*/  ISETP.LT.AND P3, PT, R11, UR4, !P4 ;  /* 0x000000040b007c0c */ /* 0x000fe2000e761270 */
[----:B------:R-:W-:-:S02]  /*194900*/  ULDC UR4, c[0x0][0x228] ;  /* 0x00008a0000047ab9 */ /* 0x000fc40000000800 */
[----:B------:R-:W-:Y:S02]  /*194910*/  ISETP.LT.AND P4, PT, R24, UR4, !P4 ;  /* 0x0000000418007c0c */ /* 0x000fe4000e781270 */
[----:B------:R-:W-:Y:S01]  /*194920*/  PRMT R0, R26, 0x7772, RZ ;  /* 0x000077721a007816 */ /* 0x000fe200000000ff */
[----:B------:R-:W-:Y:S01]  /*194930*/  ULDC UR4, c[0x0][0x228] ;  /* 0x00008a0000047ab9 */ /* 0x000fe20000000800 */
[----:B------:R-:W4:Y:S01]  /*194940*/  LDL.LU R26, [R1+0x82c] ;  /* 0x00082c00011a7983 */ /* 0x000f220000300800 */
[----:B---3--:R-:W-:Y:S01]  /*194950*/  ISETP.LT.AND P5, PT, R20, UR8, !P1 ;  /* 0x0000000814007c0c */ /* 0x008fe2000cfa1270 */
[----:B------:R-:W-:Y:S02]  /*194960*/  ULDC UR8, c[0x0][0x228] ;  /* 0x00008a0000087ab9 */ /* 0x000fe40000000800 */
[----:B------:R-:W-:Y:S02]  /*194970*/  ISETP.LT.AND P6, PT, R17, UR8, !P1 ;  /* 0x0000000811007c0c */ /* 0x000fe4000cfc1270 */
[----:B------:R-:W-:Y:S01]  /*194980*/  PRMT R2, R27, 0x7772, RZ ;  /* 0x000077721b027816 */ /* 0x000fe200000000ff */
[----:B------:R-:W-:Y:S01]  /*194990*/  ULDC UR8, c[0x0][0x228] ;  /* 0x00008a0000087ab9 */ /* 0x000fe20000000800 */
[----:B--2---:R0:W-:Y:S04]  /*1949a0*/  @P3 STG.E.U8 desc[UR6][R28.64], R0 ;  /* 0x000000001c003986 */ /* 0x0041e8000c101106 */
[----:B----4-:R1:W-:Y:S01]  /*1949b0*/  @P4 STG.E.U8 desc[UR6][R22.64], R4 ;  /* 0x0000000416004986 */ /* 0x0103e2000c101106 */
[----:B------:R-:W-:-:S03]  /*1949c0*/  ISETP.LT.AND P4, PT, R16, UR10, !P1 ;  /* 0x0000000a10007c0c */ /* 0x000fc6000cf81270 */
[----:B0-----:R-:W2:Y:S04]  /*1949d0*/  LDL.LU.64 R28, [R1+0x1100] ;  /* 0x00110000011c7983 */ /* 0x001ea80000300a00 */
[----:B------:R0:W-:Y:S01]  /*1949e0*/  STL.64 [R1+0x5d50], R16 ;  /* 0x005d501001007387 */ /* 0x0001e20000100a00 */
[----:B------:R-:W-:Y:S02]  /*1949f0*/  PRMT R0, R27, 0x7770, RZ ;  /* 0x000077701b007816 */ /* 0x000fe400000000ff */
[----:B------:R-:W-:Y:S01]  /*194a00*/  ISETP.LT.AND P3, PT, R13, UR4, !P1 ;  /* 0x000000040d007c0c */ /* 0x000fe2000cf61270 */
[----:B------:R-:W-:Y:S01]  /*194a10*/  ULDC UR4, c[0x0][0x22c] ;  /* 0x00008b0000047ab9 */ /* 0x000fe20000000800 */
[----:B-1----:R-:W-:Y:S01]  /*194a20*/  PRMT R4, R26, 0x7773, RZ ;  /* 0x000077731a047816 */ /* 0x002fe200000000ff */
[----:B------:R-:W-:Y:S01]  /*194a30*/  ULDC UR10, c[0x0][0x228] ;  /* 0x00008a00000a7ab9 */ /* 0x000fe20000000800 */
[----:B0-----:R-:W3:Y:S04]  /*194a40*/  LDL.LU.64 R16, [R1+0x10f8] ;  /* 0x0010f80001107983 */ /* 0x001ee80000300a00 */
[----:B------:R-:W4:Y:S04]  /*194a50*/  LDL.LU.64 R22, [R1+0x10e8] ;  /* 0x0010e80001167983 */ /* 0x000f280000300a00 */
[----:B------:R0:W-:Y:S04]  /*194a60*/  @P5 STG.E.U8 desc[UR6][R6.64], R0 ;  /* 0x0000000006005986 */ /* 0x0001e8000c101106 */
[----:B0-----:R-:W4:Y:S01]  /*194a70*/  LDL.LU.64 R6, [R1+0x10e0] ;  /* 0x0010e00001067983 */ /* 0x001f220000300a00 */
[----:B------:R-:W-:-:S02]  /*194a80*/  PRMT R0, R27, 0x7771, RZ ;  /* 0x000077711b007816 */ /* 0x000fc400000000ff */
[----:B------:R-:W-:Y:S02]  /*194a90*/  ISETP.GE.AND P5, PT, R3, UR4, PT ;  /* 0x0000000403007c0c */ /* 0x000fe4000bfa6270 */
[----:B------:R-:W-:Y:S01]  /*194aa0*/  PRMT R3, R27, 0x7773, RZ ;  /* 0x000077731b037816 */ /* 0x000fe200000000ff */
[----:B------:R-:W-:Y:S01]  /*194ab0*/  ULDC UR4, c[0x0][0x228] ;  /* 0x00008a0000047ab9 */ /* 0x000fe20000000800 */
[----:B------:R-:W4:Y:S04]  /*194ac0*/  LDL.LU R27, [R1+0x860] ;  /* 0x00086000011b7983 */ /* 0x000f280000300800 */
[----:B------:R0:W-:Y:S01]  /*194ad0*/  @P3 STG.E.U8 desc[UR6][R18.64], R0 ;  /* 0x0000000012003986 */ /* 0x0001e2000c101106 */
[----:B------:R-:W-:-:S03]  /*194ae0*/  ISETP.LT.AND P3, PT, R12, UR4, !P1 ;  /* 0x000000040c007c0c */ /* 0x000fc6000cf61270 */
[----:B------:R1:W-:Y:S01]  /*194af0*/  @P6 STG.E.U8 desc[UR6][R14.64], R2 ;  /* 0x000000020e006986 */ /* 0x0003e2000c101106 */
[----:B------:R-:W-:-:S03]  /*194b00*/  ULDC UR4, c[0x0][0x228] ;  /* 0x00008a0000047ab9 */ /* 0x000fc60000000800 */
[----:B------:R1:W-:Y:S01]  /*194b10*/  @P4 STG.E.U8 desc[UR6][R8.64], R3 ;  /* 0x0000000308004986 */ /* 0x0003e2000c101106 */
[----:B------:R-:W-:Y:S02]  /*194b20*/  ISETP.LT.AND P4, PT, R10, UR4, !P1 ;  /* 0x000000040a007c0c */ /* 0x000fe4000cf81270 */
[C---:B0-----:R-:W-:Y:S01]  /*194b30*/  PRMT R0, R26.reuse, 0x7770, RZ ;  /* 0x000077701a007816 */ /* 0x041fe200000000ff */
[----:B------:R-:W4:Y:S01]  /*194b40*/  LDL.LU.64 R18, [R1+0x10d8] ;  /* 0x0010d80001127983 */ /* 0x000f220000300a00 */
[----:B-1----:R-:W-:-:S03]  /*194b50*/  PRMT R2, R26, 0x7771, RZ ;  /* 0x000077711a027816 */ /* 0x002fc600000000ff */
[----:B------:R-:W4:Y:S01]  /*194b60*/  LDL.LU.64 R14, [R1+0x10d0] ;  /* 0x0010d000010e7983 */ /* 0x000f220000300a00 */
[----:B------:R-:W-:Y:S01]  /*194b70*/  ISETP.LT.AND P6, PT, R11, UR8, !P1 ;  /* 0x000000080b007c0c */ /* 0x000fe2000cfc1270 */
[----:B------:R-:W-:Y:S01]  /*194b80*/  ULDC UR4, c[0x0][0x228] ;  /* 0x00008a0000047ab9 */ /* 0x000fe20000000800 */
[----:B------:R-:W-:Y:S02]  /*194b90*/  PRMT R3, R26, 0x7772, RZ ;  /* 0x000077721a037816 */ /* 0x000fe400000000ff */
[----:B------:R-:W-:Y:S01]  /*194ba0*/  ISETP.LT.AND P1, PT, R24, UR4, !P1 ;  /* 0x0000000418007c0c */ /* 0x000fe2000cf21270 */
[----:B------:R-:W-:Y:S01]  /*194bb0*/  ULDC UR4, c[0x0][0x228] ;  /* 0x00008a0000047ab9 */ /* 0x000fe20000000800 */
[----:B------:R-:W-:Y:S01]  /*194bc0*/  ULDC UR8, c[0x0][0x228] ;  /* 0x00008a0000087ab9 */ /* 0x000fe20000000800 */
[----:B--2---:R0:W-:Y:S04]  /*194bd0*/  @P3 STG.E.U8 desc[UR6][R28.64], R0 ;  /* 0x000000001c003986 */ /* 0x0041e8000c101106 */
[----:B0-----:R-:W2:Y:S04]  /*194be0*/  LDL.LU.64 R28, [R1+0x10c8] ;  /* 0x0010c800011c7983 */ /* 0x001ea80000300a00 */
[----:B------:R-:W2:Y:S04]  /*194bf0*/  LDL.LU.64 R8, [R1+0x10b8] ;  /* 0x0010b80001087983 */ /* 0x000ea80000300a00 */
[----:B------:R-:W2:Y:S04]  /*194c00*/  LDL.LU R5, [R1+0x840] ;  /* 0x0008400001057983 */ /* 0x000ea80000300800 */
[----:B---3--:R0:W-:Y:S04]  /*194c10*/  @P4 STG.E.U8 desc[UR6][R16.64], R2 ;  /* 0x0000000210004986 */ /* 0x0081e8000c101106 */
[----:B0-----:R-:W3:Y:S04]  /*194c20*/  LDL.LU.64 R16, [R1+0x5d50] ;  /* 0x005d500001107983 */ /* 0x001ee80000300a00 */
[----:B----4-:R0:W-:Y:S04]  /*194c30*/  @P6 STG.E.U8 desc[UR6][R22.64], R3 ;  /* 0x0000000316006986 */ /* 0x0101e8000c101106 */
[----:B------:R1:W-:Y:S04]  /*194c40*/  @P1 STG.E.U8 desc[UR6][R6.64], R4 ;  /* 0x0000000406001986 */ /* 0x0003e8000c101106 */
[----:B0-----:R-:W4:Y:S04]  /*194c50*/  LDL.LU R3, [R1+0x5c64] ;  /* 0x005c640001037983 */ /* 0x001f280000300800 */
[----:B------:R-:W4:Y:S04]  /*194c60*/  LDL.LU.64 R22, [R1+0x10c0] ;  /* 0x0010c00001167983 */ /* 0x000f280000300a00 */
[----:B-1----:R-:W4:Y:S01]  /*194c70*/  LDL.LU.64 R6, [R1+0x10b0] ;  /* 0x0010b00001067983 */ /* 0x002f220000300a00 */
[----:B------:R-:W-:-:S02]  /*194c80*/  ISETP.LT.AND P3, PT, R20, UR4, !P2 ;  /* 0x0000000414007c0c */ /* 0x000fc4000d761270 */
[----:B------:R-:W-:Y:S02]  /*194c90*/  ISETP.LT.AND P4, PT, R13, UR8, !P2 ;  /* 0x000000080d007c0c */ /* 0x000fe4000d781270 */
[C---:B------:R-:W-:Y:S01]  /*194ca0*/  PRMT R0, R27.reuse, 0x7770, RZ ;  /* 0x000077701b007816 */ /* 0x040fe200000000ff */
[----:B------:R-:W-:Y:S01]  /*194cb0*/  ULDC UR4, c[0x0][0x228] ;  /* 0x00008a0000047ab9 */ /* 0x000fe20000000800 */
[----:B------:R-:W-:Y:S01]  /*194cc0*/  ULDC UR8, c[0x0][0x228] ;  /* 0x00008a0000087ab9 */ /* 0x000fe20000000800 */
[----:B------:R-:W-:Y:S02]  /*194cd0*/  PRMT R2, R27, 0x7771, RZ ;  /* 0x000077711b027816 */ /* 0x000fe400000000ff */
[----:B------:R-:W-:Y:S01]  /*194ce0*/  ISETP.LT.AND P6, PT, R10, UR10, !P2 ;  /* 0x0000000a0a007c0c */ /* 0x000fe2000d7c1270 */
[----:B------:R-:W-:-:S03]  /*194cf0*/  ULDC UR10, c[0x0][0x228] ;  /* 0x00008a00000a7ab9 */ /* 0x000fc60000000800 */
[----:B------:R0:W-:Y:S04]  /*194d00*/  @P3 STG.E.U8 desc[UR6][R18.64], R0 ;  /* 0x0000000012003986 */ /* 0x0001e8000c101106 */
[----:B------:R1:W-:Y:S04]  /*194d10*/  @P4 STG.E.U8 desc[UR6][R14.64], R2 ;  /* 0x000000020e004986 */ /* 0x0003e8000c101106 */
[----:B0-----:R-:W4:Y:S04]  /*194d20*/  LDL.LU.64 R18, [R1+0x10a8] ;  /* 0x0010a80001127983 */ /* 0x001f280000300a00 */
[----:B-1----:R-:W4:Y:S01]  /*194d30*/  LDL.LU.64 R14, [R1+0x10a0] ;  /* 0x0010a000010e7983 */ /* 0x002f220000300a00 */
[----:B------:R-:W-:-:S02]  /*194d40*/  PRMT R0, R27, 0x7772, RZ ;  /* 0x000077721b007816 */ /* 0x000fc400000000ff */
[----:B------:R-:W-:Y:S01]  /*194d50*/  PRMT R2, R27, 0x7773, RZ ;  /* 0x000077731b027816 */ /* 0x000fe200000000ff */
[----:B------:R-:W4:Y:S01]  /*194d60*/  LDL.LU R26, [R1+0x760] ;  /* 0x00076000011a7983 */ /* 0x000f220000300800 */
[----:B---3--:R-:W-:Y:S02]  /*194d70*/  ISETP.LT.AND P1, PT, R17, UR4, !P2 ;  /* 0x0000000411007c0c */ /* 0x008fe4000d721270 */
[----:B------:R-:W-:Y:S01]  /*194d80*/  ISETP.LT.AND P3, PT, R16, UR8, !P2 ;  /* 0x0000000810007c0c */ /* 0x000fe2000d761270 */
[----:B------:R-:W-:Y:S01]  /*194d90*/  ULDC UR8, c[0x0][0x228] ;  /* 0x00008a0000087ab9 */ /* 0x000fe20000000800 */
[----:B------:R-:W-:Y:S01]  /*194da0*/  ULDC UR4, c[0x0][0x22c] ;  /* 0x00008b0000047ab9 */ /* 0x000fe20000000800 */
[----:B------:R-:W-:Y:S01]  /*194db0*/  ISETP.LT.AND P4, PT, R12, UR8, !P2 ;  /* 0x000000080c007c0c */ /* 0x000fe2000d781270 */
[----:B------:R-:W-:-:S07]  /*194dc0*/  ULDC UR8, c[0x0][0x228] ;  /* 0x00008a0000087ab9 */ /* 0x000fce0000000800 */
[----:B--2---:R0:W-:Y:S04]  /*194dd0*/  @P1 STG.E.U8 desc[UR6][R28.64], R0 ;  /* 0x000000001c001986 */ /* 0x0041e8000c101106 */
[----:B------:R1:W-:Y:S01]  /*194de0*/  @P3 STG.E.U8 desc[UR6][R8.64], R2 ;  /* 0x0000000208003986 */ /* 0x0003e2000c101106 */
[----:B----4-:R-:W-:Y:S01]  /*194df0*/  ISETP.GE.AND P1, PT, R3, UR4, PT ;  /* 0x0000000403007c0c */ /* 0x010fe2000bf26270 */
[----:B------:R-:W-:Y:S02]  /*194e00*/  ULDC UR4, c[0x0][0x228] ;  /* 0x00008a0000047ab9 */ /* 0x000fe40000000800 */
[----:B------:R-:W-:Y:S02]  /*194e10*/  ISETP.LT.AND P3, PT, R11, UR4, !P2 ;  /* 0x000000040b007c0c */ /* 0x000fe4000d761270 */
[C---:B0-----:R-:W-:Y:S01]  /*194e20*/  PRMT R0, R5.reuse, 0x7770, RZ ;  /* 0x0000777005007816 */ /* 0x041fe200000000ff */
[----:B------:R-:W2:Y:S01]  /*194e30*/  LDL.LU.64 R28, [R1+0x1098] ;  /* 0x00109800011c7983 */ /* 0x000ea20000300a00 */
[----:B-1----:R-:W-:-:S03]  /*194e40*/  PRMT R2, R5, 0x7771, RZ ;  /* 0x0000777105027816 */ /* 0x002fc600000000ff */
[----:B------:R-:W3:Y:S04]  /*194e50*/  LDL.LU.64 R8, [R1+0x1090] ;  /* 0x0010900001087983 */ /* 0x000ee80000300a00 */
[----:B------:R-:W-:Y:S04]  /*194e60*/  STL.64 [R1+0x5d48], R24 ;  /* 0x005d481801007387 */ /* 0x000fe80000100a00 */
[----:B------:R-:W-:Y:S04]  /*194e70*/  @P4 STG.E.U8 desc[UR6][R22.64], R0 ;  /* 0x0000000016004986 */ /* 0x000fe8000c101106 */
[----:B------:R0:W-:Y:S01]  /*194e80*/  @P6 STG.E.U8 desc[UR6][R6.64], R2 ;  /* 0x0000000206006986 */ /* 0x0001e2000c101106 */
[----:B------:R-:W-:Y:S01]  /*194e90*/  ISETP.LT.AND P2, PT, R24, UR8, !P2 ;  /* 0x0000000818007c0c */ /* 0x000fe2000d741270 */
[----:B------:R-:W-:Y:S01]  /*194ea0*/  ULDC UR4, c[0x0][0x228] ;  /* 0x00008a0000047ab9 */ /* 0x000fe20000000800 */
[----:B------:R-:W-:Y:S01]  /*194eb0*/  ULDC UR8, c[0x0][0x228] ;  /* 0x00008a0000087ab9 */ /* 0x000fe20000000800 */
[----:B0-----:R-:W4:Y:S04]  /*194ec0*/  LDL.LU.64 R6, [R1+0x1088] ;  /* 0x0010880001067983 */ /* 0x001f280000300a00 */
[----:B------:R-:W4:Y:S01]  /*194ed0*/  LDL.LU.64 R24, [R1+0x1080] ;  /* 0x0010800001187983 */ /* 0x000f220000300a00 */
[----:B------:R-:W-:-:S02]  /*194ee0*/  PRMT R0, R5, 0x7772, RZ ;  /* 0x0000777205007816 */ /* 0x000fc400000000ff */
[----:B------:R-:W-:Y:S02]  /*194ef0*/  ISETP.LT.AND P6, PT, R20, UR4, !P5 ;  /* 0x0000000414007c0c */ /* 0x000fe4000efc1270 */
[----:B------:R-:W-:Y:S02]  /*194f00*/  PRMT R2, R5, 0x7773, RZ ;  /* 0x0000777305027816 */ /* 0x000fe400000000ff */
[----:B------:R-:W-:Y:S01]  /*194f10*/  ISETP.LT.AND P4, PT, R13, UR8, !P5 ;  /* 0x000000080d007c0c */ /* 0x000fe2000ef81270 */
[----:B------:R-:W-:Y:S01]  /*194f20*/  ULDC UR4, c[0x0][0x228] ;  /* 0x00008a0000047ab9 */ /* 0x000fe20000000800 */
[----:B------:R0:W-:Y:S01]  /*194f30*/  @P3 STG.E.U8 desc[UR6][R18.64], R0 ;  /* 0x0000000012003986 */ /* 0x0001e2000c101106 */
[----:B------:R-:W-:-:S03]  /*194f40*/  ULDC UR8, c[0x0][0x228] ;  /* 0x00008a0000087ab9 */ /* 0x000fc60000000800 */
[----:B------:R1:W-:Y:S01]  /*194f50*/  @P2 STG.E.U8 desc[UR6][R14.64], R2 ;  /* 0x000000020e002986 */ /* 0x0003e2000c101106 */
[----:B------:R-:W-:Y:S02]  /*194f60*/  ISETP.LT.AND P3, PT, R17, UR4, !P5 ;  /* 0x0000000411007c0c */ /* 0x000fe4000ef61270 */
[----:B------:R-:W-:Y:S01]  /*194f70*/  ISETP.LT.AND P2, PT, R16, UR8, !P5 ;  /* 0x0000000810007c0c */ /* 0x000fe2000ef41270 */
[----:B------:R-:W4:Y:S04]  /*194f80*/  LDL.LU R27, [R1+0x850] ;  /* 0x00085000011b7983 */ /* 0x000f280000300800 */
[----:B------:R-:W4:Y:S04]  /*194f90*/  LDL.LU.64 R4, [R1+0x1078] ;  /* 0x0010780001047983 */ /* 0x000f280000300a00 */
[----:B------:R-:W4:Y:S01]  /*194fa0*/  LDL.LU.64 R22, [R1+0x1068] ;  /* 0x0010680001167983 */ /* 0x000f220000300a00 */
[----:B------:R-:W-:Y:S01]  /*194fb0*/  ULDC UR4, c[0x0][0x228] ;  /* 0x00008a0000047ab9 */ /* 0x000fe20000000800 */
[----:B------:R-:W-:Y:S01]  /*194fc0*/  ULDC UR8, c[0x0][0x228] ;  /* 0x00008a0000087ab9 */ /* 0x000fe20000000800 */
[C---:B0-----:R-:W-:Y:S01]  /*194fd0*/  PRMT R0, R26.reuse, 0x7770, RZ ;  /* 0x000077701a007816 */ /* 0x041fe200000000ff */
[----:B------:R-:W4:Y:S01]  /*194fe0*/  LDL.LU.64 R18, [R1+0x1070] ;  /* 0x0010700001127983 */ /* 0x000f220000300a00 */
[----:B-1----:R-:W-:-:S03]  /*194ff0*/  PRMT R2, R26, 0x7771, RZ ;  /* 0x000077711a027816 */ /* 0x002fc600000000ff */
[----:B--2---:R0:W-:Y:S04]  /*195000*/  @P6 STG.E.U8 desc[UR6][R28.64], R0 ;  /* 0x000000001c006986 */ /* 0x0041e8000c101106 */
[----:B---3--:R1:W-:Y:S01]  /*195010*/  @P4 STG.E.U8 desc[UR6][R8.64], R2 ;  /* 0x0000000208004986 */ /* 0x0083e2000c101106 */
[C---:B0-----:R-:W-:Y:S02]  /*195020*/  PRMT R0, R26.reuse, 0x7772, RZ ;  /* 0x000077721a007816 */ /* 0x041fe400000000ff */
[----:B-1----:R-:W-:Y:S01]  /*195030*/  PRMT R2, R26, 0x7773, RZ ;  /* 0x000077731a027816 */ /* 0x002fe200000000ff */
[----:B------:R-:W2:Y:S04]  /*195040*/  LDL.LU.64 R28, [R1+0x1060] ;  /* 0x00106000011c7983 */ /* 0x000ea80000300a00 */
[----:B------:R-:W3:Y:S04]  /*195050*/  LDL.LU R14, [R1+0x864] ;  /* 0x00086400010e7983 */ /* 0x000ee80000300800 */
[----:B------:R-:W2:Y:S04]  /*195060*/  LDL.LU.64 R8, [R1+0x1058] ;  /* 0x0010580001087983 */ /* 0x000ea80000300a00 */
[----:B----4-:R0:W-:Y:S04]  /*195070*/  @P3 STG.E.U8 desc[UR6][R6.64], R0 ;  /* 0x0000000006003986 */ /* 0x0101e8000c101106 */
[----:B------:R1:W-:Y:S04]  /*195080*/  @P2 STG.E.U8 desc[UR6][R24.64], R2 ;  /* 0x0000000218002986 */ /* 0x0003e8000c101106 */
[----:B0-----:R-:W4:Y:S04]  /*195090*/  LDL.LU.64 R6, [R1+0x1050] ;  /* 0x0010500001067983 */ /* 0x001f280000300a00 */
[----:B-1----:R-:W2:Y:S01]  /*1950a0*/  LDL.LU.64 R24, [R1+0x5d48] ;  /* 0x005d480001187983 */ /* 0x002ea20000300a00 */
[----:B------:R-:W-:-:S02]  /*1950b0*/  ISETP.LT.AND P6, PT, R12, UR4, !P5 ;  /* 0x000000040c007c0c */ /* 0x000fc4000efc1270 */
[----:B------:R-:W-:Y:S01]  /*1950c0*/  ISETP.LT.AND P4, PT, R10, UR8, !P5 ;  /* 0x000000080a007c0c */ /* 0x000fe2000ef81270 */
[----:B------:R-:W-:Y:S01]  /*1950d0*/  ULDC UR4, c[0x0][0x228] ;  /* 0x00008a0000047ab9 */ /* 0x000fe20000000800 */
[----:B------:R-:W-:Y:S01]  /*1950e0*/  PRMT R0, R27, 0x7770, RZ ;  /* 0x000077701b007816 */ /* 0x000fe200000000ff */
[----:B------:R-:W-:Y:S01]  /*1950f0*/  ULDC UR8, c[0x0][0x228] ;  /* 0x00008a0000087ab9 */ /* 0x000fe20000000800 */
[----:B------:R-:W-:Y:S01]  /*195100*/  ISETP.LT.AND P2, PT, R11, UR4, !P5 ;  /* 0x000000040b007c0c */ /* 0x000fe2000ef41270 */
[----:B------:R-:W-:Y:S01]  /*195110*/  ULDC UR4, c[0x0][0x228] ;  /* 0x00008a0000047ab9 */ /* 0x000fe20000000800 */
[----:B------:R-:W-:-:S05]  /*195120*/  PRMT R2, R27, 0x7771, RZ ;  /* 0x000077711b027816 */ /* 0x000fca00000000ff */
[----:B------:R0:W-:Y:S01]  /*195130*/  @P6 STG.E.U8 desc[UR6][R4.64], R0 ;  /* 0x0000000004006986 */ /* 0x0001e2000c101106 */
[----:B------:R-:W-:Y:S01]  /*195140*/  ISETP.LT.AND P6, PT, R20, UR4, !P1 ;  /* 0x0000000414007c0c */ /* 0x000fe2000cfc1270 */
[----:B------:R-:W-:Y:S02]  /*195150*/  ULDC UR4, c[0x0][0x228] ;  /* 0x00008a0000047ab9 */ /* 0x000fe40000000800 */
[----:B------:R1:W-:Y:S01]  /*195160*/  @P4 STG.E.U8 desc[UR6][R22.64], R2 ;  /* 0x0000000216004986 */ /* 0x0003e2000c101106 */
[----:B------:R-:W-:Y:S01]  /*195170*/  ISETP.LT.AND P3, PT, R13, UR4, !P1 ;  /* 0x000000040d007c0c */ /* 0x000fe2000cf61270 */
[----:B------:R-:W-:Y:S01]  /*195180*/  ULDC UR4, c[0x0][0x228] ;  /* 0x00008a0000047ab9 */ /* 0x000fe20000000800 */
[C---:B0-----:R-:W-:Y:S01]  /*195190*/  PRMT R0, R27.reuse, 0x7772, RZ ;  /* 0x000077721b007816 */ /* 0x041fe200000000ff */
[----:B------:R-:W4:Y:S04]  /*1951a0*/  LDL.LU.64 R4, [R1+0x1048] ;  /* 0x0010480001047983 */ /* 0x000f280000300a00 */
[----:B-1----:R-:W4:Y:S01]  /*1951b0*/  LDL.LU.64 R22, [R1+0x1040] ;  /* 0x0010400001167983 */ /* 0x002f220000300a00 */
[----:B------:R-:W-:-:S03]  /*1951c0*/  PRMT R2, R27, 0x7773, RZ ;  /* 0x000077731b027816 */ /* 0x000fc600000000ff */
[----:B------:R-:W4:Y:S04]  /*1951d0*/  LDL.LU R26, [R1+0x844] ;  /* 0x00084400011a7983 */ /* 0x000f280000300800 */
[----:B------:R0:W-:Y:S04]  /*1951e0*/  @P2 STG.E.U8 desc[UR6][R18.64], R0 ;  /* 0x0000000012002986 */ /* 0x0001e8000c101106 */
[----:B------:R-:W4:Y:S04]  /*1951f0*/  LDL.LU R3, [R1+0x5c68] ;  /* 0x005c680001037983 */ /* 0x000f280000300800 */
[----:B0-----:R-:W4:Y:S01]  /*195200*/  LDL.LU.64 R18, [R1+0x1038] ;  /* 0x0010380001127983 */ /* 0x001f220000300a00 */
[----:B---3--:R-:W-:-:S02]  /*195210*/  PRMT R0, R14, 0x7770, RZ ;  /* 0x000077700e007816 */ /* 0x008fc400000000ff */
[----:B--2---:R-:W-:Y:S02]  /*195220*/  ISETP.LT.AND P5, PT, R24, UR8, !P5 ;  /* 0x0000000818007c0c */ /* 0x004fe4000efa1270 */
[----:B------:R-:W-:Y:S01]  /*195230*/  ISETP.LT.AND P4, PT, R17, UR4, !P1 ;  /* 0x0000000411007c0c */ /* 0x000fe2000cf81270 */
[----:B------:R-:W-:Y:S01]  /*195240*/  ULDC UR8, c[0x0][0x228] ;  /* 0x00008a0000087ab9 */ /* 0x000fe20000000800 */
[----:B------:R-:W-:-:S09]  /*195250*/  ULDC UR4, c[0x0][0x22c] ;  /* 0x00008b0000047ab9 */ /* 0x000fd20000000800 */
[----:B------:R0:W-:Y:S04]  /*195260*/  @P5 STG.E.U8 desc[UR6][R28.64], R2 ;  /* 0x000000021c005986 */ /* 0x0001e8000c101106 */
[----:B------:R1:W-:Y:S01]  /*195270*/  @P6 STG.E.U8 desc[UR6][R8.64], R0 ;  /* 0x0000000008006986 */ /* 0x0003e2000c101106 */
[----:B0-----:R-:W-:-:S03]  /*195280*/  PRMT R2, R14, 0x7771, RZ ;  /* 0x000077710e027816 */ /* 0x001fc600000000ff */
[----:B------:R-:W2:Y:S04]  /*195290*/  LDL.LU.64 R28, [R1+0x1028] ;  /* 0x00102800011c7983 */ /* 0x000ea80000300a00 */
[----:B-1----:R-:W3:Y:S04]  /*1952a0*/  LDL.LU.64 R8, [R1+0x1020] ;  /* 0x0010200001087983 */ /* 0x002ee80000300a00 */
[----:B------:R-:W3:Y:S01]  /*1952b0*/  LDL.LU R27, [R1+0x764] ;  /* 0x00076400011b7983 */ /* 0x000ee20000300800 */
[----:B------:R-:W-:-:S03]  /*1952c0*/  PRMT R0, R14, 0x7772, RZ ;  /* 0x000077720e007816 */ /* 0x000fc600000000ff */
[----:B----4-:R0:W-:Y:S02]  /*1952d0*/  @P3 STG.E.U8 desc[UR6][R6.64], R2 ;  /* 0x0000000206003986 */ /* 0x0101e4000c101106 */
[----:B0-----:R-:W-:Y:S02]  /*1952e0*/  PRMT R2, R14, 0x7773, RZ ;  /* 0x000077730e027816 */ /* 0x001fe400000000ff */
[----:B------:R-:W4:Y:S01]  /*1952f0*/  LDL.LU.64 R14, [R1+0x1018] ;  /* 0x00101800010e7983 */ /* 0x000f220000300a00 */
[----:B------:R-:W-:Y:S01]  /*195300*/  ISETP.LT.AND P6, PT, R16, UR8, !P1 ;  /* 0x0000000810007c0c */ /* 0x000fe2000cfc1270 */
[----:B------:R-:W-:Y:S02]  /*195310*/  ULDC UR8, c[0x0][0x228] ;  /* 0x00008a0000087ab9 */ /* 0x000fe40000000800 */
[----:B------:R-:W-:Y:S02]  /*195320*/  ISETP.LT.AND P3, PT, R12, UR8, !P1 ;  /* 0x000000080c007c0c */ /* 0x000fe4000cf61270 */
[----:B------:R-:W-:Y:S01]  /*195330*/  ISETP.GE.AND P2, PT, R3, UR4, PT ;  /* 0x0000000403007c0c */ /* 0x000fe2000bf46270 */
[----:B------:R-:W-:Y:S01]  /*195340*/  ULDC UR4, c[0x0][0x228] ;  /* 0x00008a0000047ab9 */ /* 0x000fe20000000800 */
[----:B------:R-:W-:Y:S01]  /*195350*/  ISETP.LT.AND P5, PT, R10, UR10, !P1 ;  /* 0x0000000a0a007c0c */ /* 0x000fe2000cfa1270 */
[----:B------:R-:W-:Y:S01]  /*195360*/  @P4 STG.E.U8 desc[UR6][R4.64], R0 ;  /* 0x0000000004004986 */ /* 0x000fe2000c101106 */
[----:B------:R-:W-:Y:S01]  /*195370*/  ISETP.LT.AND P4, PT, R11, UR4, !P1 ;  /* 0x000000040b007c0c */ /* 0x000fe2000cf81270 */
[----:B------:R-:W-:Y:S01]  /*195380*/  ULDC UR4, c[0x0][0x228] ;  /* 0x00008a0000047ab9 */ /* 0x000fe20000000800 */
[----:B------:R-:W-:Y:S01]  /*195390*/  ULDC UR8, c[0x0][0x228] ;  /* 0x00008a0000087ab9 */ /* 0x000fe20000000800 */
[----:B------:R-:W-:Y:S01]  /*1953a0*/  ULDC UR10, c[0x0][0x228] ;  /* 0x00008a00000a7ab9 */ /* 0x000fe20000000800 */
[----:B------:R-:W-:Y:S04]  /*1953b0*/  @P6 STG.E.U8 desc[UR6][R22.64], R2 ;  /* 0x0000000216006986 */ /* 0x000fe8000c101106 */
[----:B----4-:R0:W-:Y:S04]  /*1953c0*/  STL.64 [R1+0x5d40], R14 ;  /* 0x005d400e01007387 */ /* 0x0101e80000100a00 */
[----:B0-----:R-:W4:Y:S01]  /*1953d0*/  LDL.LU.64 R14, [R1+0x1030] ;  /* 0x00103000010e7983 */ /* 0x001f220000300a00 */
[----:B------:R-:W-:-:S02]  /*1953e0*/  PRMT R0, R26, 0x7770, RZ ;  /* 0x000077701a007816 */ /* 0x000fc400000000ff */
[----:B------:R-:W-:Y:S01]  /*1953f0*/  PRMT R2, R26, 0x7771, RZ ;  /* 0x000077711a027816 */ /* 0x000fe200000000ff */
[----:B------:R-:W4:Y:S04]  /*195400*/  LDL.LU.64 R6, [R1+0x1010] ;  /* 0x0010100001067983 */ /* 0x000f280000300a00 */
[----:B------:R-:W4:Y:S04]  /*195410*/  LDL.LU R3, [R1+0x5c6c] ;  /* 0x005c6c0001037983 */ /* 0x000f280000300800 */
[----:B------:R0:W-:Y:S01]  /*195420*/  @P3 STG.E.U8 desc[UR6][R18.64], R0 ;  /* 0x0000000012003986 */ /* 0x0001e2000c101106 */
[----:B------:R-:W-:-:S03]  /*195430*/  ISETP.LT.AND P3, PT, R24, UR4, !P1 ;  /* 0x0000000418007c0c */ /* 0x000fc6000cf61270 */
[----:B--2---:R1:W-:Y:S01]  /*195440*/  @P5 STG.E.U8 desc[UR6][R28.64], R2 ;  /* 0x000000021c005986 */ /* 0x0043e2000c101106 */
[----:B------:R-:W-:Y:S01]  /*195450*/  ISETP.LT.AND P6, PT, R20, UR8, !P2 ;  /* 0x0000000814007c0c */ /* 0x000fe2000d7c1270 */
[----:B------:R-:W-:Y:S01]  /*195460*/  ULDC UR4, c[0x0][0x22c] ;  /* 0x00008b0000047ab9 */ /* 0x000fe20000000800 */
[----:B0-----:R-:W-:Y:S01]  /*195470*/  PRMT R0, R26, 0x7772, RZ ;  /* 0x000077721a007816 */ /* 0x001fe200000000ff */
[----:B-1----:R-:W2:Y:S04]  /*195480*/  LDL.LU.64 R28, [R1+0x1008] ;  /* 0x00100800011c7983 */ /* 0x002ea80000300a00 */
[----:B---3--:R0:W-:Y:S04]  /*195490*/  @P4 STG.E.U8 desc[UR6][R8.64], R0 ;  /* 0x0000000008004986 */ /* 0x0081e8000c101106 */
[----:B------:R-:W3:Y:S01]  /*1954a0*/  LDL.LU R5, [R1+0x854] ;  /* 0x0008540001057983 */ /* 0x000ee20000300800 */
[----:B------:R-:W-:-:S02]  /*1954b0*/  ISETP.LT.AND P5, PT, R13, UR10, !P2 ;  /* 0x0000000a0d007c0c */ /* 0x000fc4000d7a1270 */
[----:B------:R-:W-:Y:S01]  /*1954c0*/  PRMT R2, R27, 0x7770, RZ ;  /* 0x000077701b027816 */ /* 0x000fe200000000ff */
[----:B------:R-:W-:Y:S01]  /*1954d0*/  ULDC UR8, c[0x0][0x228] ;  /* 0x00008a0000087ab9 */ /* 0x000fe20000000800 */
[----:B------:R-:W-:Y:S01]  /*1954e0*/  ULDC UR10, c[0x0][0x228] ;  /* 0x00008a00000a7ab9 */ /* 0x000fe20000000800 */
[----:B0-----:R-:W-:Y:S01]  /*1954f0*/  PRMT R0, R26, 0x7773, RZ ;  /* 0x000077731a007816 */ /* 0x001fe200000000ff */
[----:B------:R-:W3:Y:S04]  /*195500*/  LDL.LU.64 R8, [R1+0x1000] ;  /* 0x0010000001087983 */ /* 0x000ee80000300a00 */
[----:B------:R-:W3:Y:S04]  /*195510*/  LDL.LU.64 R22, [R1+0xff8] ;  /* 0x000ff80001167983 */ /* 0x000ee80000300a00 */
[----:B------:R-:W3:Y:S04]  /*195520*/  LDL.LU.64 R18, [R1+0xff0] ;  /* 0x000ff00001127983 */ /* 0x000ee80000300a00 */
[----:B----4-:R0:W-:Y:S04]  /*195530*/  @P3 STG.E.U8 desc[UR6][R14.64], R0 ;  /* 0x000000000e003986 */ /* 0x0101e8000c101106 */
[----:B0-----:R-:W4:Y:S01]  /*195540*/  LDL.LU.64 R14, [R1+0x5d40] ;  /* 0x005d4000010e7983 */ /* 0x001f220000300a00 */
[----:B------:R-:W-:Y:S01]  /*195550*/  ISETP.GE.AND P1, PT, R3, UR4, PT ;  /* 0x0000000403007c0c */ /* 0x000fe2000bf26270 */
[----:B------:R-:W-:-:S02]  /*195560*/  ULDC UR4, c[0x0][0x228] ;  /* 0x00008a0000047ab9 */ /* 0x000fc40000000800 */
[----:B------:R-:W-:Y:S02]  /*195570*/  ISETP.LT.AND P4, PT, R17, UR4, !P2 ;  /* 0x0000000411007c0c */ /* 0x000fe4000d781270 */
[C---:B------:R-:W-:Y:S01]  /*195580*/  PRMT R3, R27.reuse, 0x7771, RZ ;  /* 0x000077711b037816 */ /* 0x040fe200000000ff */
[----:B------:R-:W-:Y:S02]  /*195590*/  ULDC UR4, c[0x0][0x228] ;  /* 0x00008a0000047ab9 */ /* 0x000fe40000000800 */
[----:B------:R-:W-:Y:S02]  /*1955a0*/  ISETP.LT.AND P3, PT, R16, UR4, !P2 ;  /* 0x0000000410007c0c */ /* 0x000fe4000d761270 */
[C---:B------:R-:W-:Y:S01]  /*1955b0*/  PRMT R0, R27.reuse, 0x7772, RZ ;  /* 0x000077721b007816 */ /* 0x040fe200000000ff */
[----:B------:R-:W-:Y:S01]  /*1955c0*/  ULDC UR4, c[0x0][0x228] ;  /* 0x00008a0000047ab9 */ /* 0x000fe20000000800 */
[----:B----4-:R0:W-:Y:S04]  /*1955d0*/  @P6 STG.E.U8 desc[UR6][R14.64], R2 ;  /* 0x000000020e006986 */ /* 0x0101e8000c101106 */
[----:B------:R1:W-:Y:S04]  /*1955e0*/  @P5 STG.E.U8 desc[UR6][R6.64], R3 ;  /* 0x0000000306005986 */ /* 0x0003e8000c101106 */
[----:B--2---:R2:W-:Y:S04]  /*1955f0*/  @P4 STG.E.U8 desc[UR6][R28.64], R0 ;  /* 0x000000001c004986 */ /* 0x0045e8000c101106 */
[----:B0-----:R-:W4:Y:S04]  /*195600*/  LDL.LU.64 R14, [R1+0xfe8] ;  /* 0x000fe800010e7983 */ /* 0x001f280000300a00 */
[----:B-1----:R-:W4:Y:S04]  /*195610*/  LDL.LU.64 R6, [R1+0xfe0] ;  /* 0x000fe00001067983 */ /* 0x002f280000300a00 */
[----:B------:R-:W4:Y:S01]  /*195620*/  LDL.LU R26, [R1+0x868] ;  /* 0x00086800011a7983 */ /* 0x000f220000300800 */
[----:B--2---:R-:W-:-:S03]  /*195630*/  PRMT R0, R27, 0x7773, RZ ;  /* 0x000077731b007816 */ /* 0x004fc600000000ff */
[----:B------:R-:W2:Y:S01]  /*195640*/  LDL.LU.64 R28, [R1+0xfd0] ;  /* 0x000fd000011c7983 */ /* 0x000ea20000300a00 */
[----:B------:R-:W-:-:S03]  /*195650*/  ISETP.LT.AND P5, PT, R10, UR4, !P2 ;  /* 0x000000040a007c0c */ /* 0x000fc6000d7a1270 */
[----:B------:R-:W-:Y:S01]  /*195660*/  STL.64 [R1+0x5d38], R10 ;  /* 0x005d380a01007387 */ /* 0x000fe20000100a00 */
[----:B------:R-:W-:-:S03]  /*195670*/  ULDC UR4, c[0x0][0x228] ;  /* 0x00008a0000047ab9 */ /* 0x000fc60000000800 */
[----:B---3--:R0:W-:Y:S01]  /*195680*/  @P3 STG.E.U8 desc[UR6][R8.64], R0 ;  /* 0x0000000008003986 */ /* 0x0081e2000c101106 */
[----:B------:R-:W-:Y:S02]  /*195690*/  ISETP.LT.AND P4, PT, R11, UR4, !P2 ;  /* 0x000000040b007c0c */ /* 0x000fe4000d781270 */
[----:B------:R-:W-:Y:S02]  /*1956a0*/  ISETP.LT.AND P6, PT, R12, UR8, !P2 ;  /* 0x000000080c007c0c */ /* 0x000fe4000d7c1270 */
[----:B------:R-:W-:Y:S01]  /*1956b0*/  PRMT R2, R5, 0x7770, RZ ;  /* 0x0000777005027816 */ /* 0x000fe200000000ff */
[----:B------:R-:W-:Y:S01]  /*1956c0*/  ULDC UR8, c[0x0][0x228] ;  /* 0x00008a0000087ab9 */ /* 0x000fe20000000800 */
[----:B------:R-:W-:Y:S01]  /*1956d0*/  ULDC UR4, c[0x0][0x228] ;  /* 0x00008a0000047ab9 */ /* 0x000fe20000000800 */
[----:B0-----:R-:W3:Y:S04]  /*1956e0*/  LDL.LU.64 R8, [R1+0xfd8] ;  /* 0x000fd80001087983 */ /* 0x001ee80000300a00 */
[----:B------:R-:W3:Y:S04]  /*1956f0*/  LDL.LU R4, [R1+0x5c70] ;  /* 0x005c700001047983 */ /* 0x000ee80000300800 */
[----:B------:R-:W3:Y:S01]  /*195700*/  LDL.LU.64 R10, [R1+0xfc8] ;  /* 0x000fc800010a7983 */ /* 0x000ee20000300a00 */
[----:B------:R-:W-:-:S03]  /*195710*/  ISETP.LT.AND P2, PT, R24, UR8, !P2 ;  /* 0x0000000818007c0c */ /* 0x000fc6000d741270 */
[----:B------:R0:W-:Y:S01]  /*195720*/  @P6 STG.E.U8 desc[UR6][R22.64], R2 ;  /* 0x0000000216006986 */ /* 0x0001e2000c101106 */
[----:B------:R-:W-:Y:S02]  /*195730*/  ISETP.LT.AND P3, PT, R20, UR4, !P1 ;  /* 0x0000000414007c0c */ /* 0x000fe4000cf61270 */
[C---:B------:R-:W-:Y:S02]  /*195740*/  PRMT R3, R5.reuse, 0x7771, RZ ;  /* 0x0000777105037816 */ /* 0x040fe400000000ff */
[----:B------:R-:W-:Y:S01]  /*195750*/  PRMT R0, R5, 0x7772, RZ ;  /* 0x0000777205007816 */ /* 0x000fe200000000ff */
[----:B------:R-:W-:Y:S01]  /*195760*/  ULDC UR4, c[0x0][0x228] ;  /* 0x00008a0000047ab9 */ /* 0x000fe20000000800 */
[----:B------:R-:W-:Y:S01]  /*195770*/  ULDC UR8, c[0x0][0x228] ;  /* 0x00008a0000087ab9 */ /* 0x000fe20000000800 */
[----:B------:R-:W-:Y:S01]  /*195780*/  ISETP.LT.AND P6, PT, R13, UR4, !P1 ;  /* 0x000000040d007c0c */ /* 0x000fe2000cfc1270 */
[----:B0-----:R-:W3:Y:S04]  /*195790*/  LDL.LU.64 R22, [R1+0xfb8] ;  /* 0x000fb80001167983 */ /* 0x001ee80000300a00 */
[----:B------:R-:W-:Y:S01]  /*1957a0*/  @P5 STG.E.U8 desc[UR6][R18.64], R3 ;  /* 0x0000000312005986 */ /* 0x000fe2000c101106 */
[----:B------:R-:W-:-:S02]  /*1957b0*/  PRMT R2, R5, 0x7773, RZ ;  /* 0x0000777305027816 */ /* 0x000fc400000000ff */
[----:B------:R-:W-:Y:S01]  /*1957c0*/  ISETP.LT.AND P5, PT, R17, UR8, !P1 ;  /* 0x0000000811007c0c */ /* 0x000fe2000cfa1270 */
[----:B------:R-:W3:Y:S01]  /*1957d0*/  LDL.LU R27, [R1+0x848] ;  /* 0x00084800011b7983 */ /* 0x000ee20000300800 */
[----:B------:R-:W-:Y:S01]  /*1957e0*/  ULDC UR4, c[0x0][0x22c] ;  /* 0x00008b0000047ab9 */ /* 0x000fe20000000800 */
[----:B------:R-:W-:Y:S02]  /*1957f0*/  ULDC UR8, c[0x0][0x228] ;  /* 0x00008a0000087ab9 */ /* 0x000fe40000000800 */
[----:B----4-:R0:W-:Y:S04]  /*195800*/  @P4 STG.E.U8 desc[UR6][R14.64], R0 ;  /* 0x000000000e004986 */ /* 0x0101e8000c101106 */
[----:B------:R1:W-:Y:S01]  /*195810*/  @P2 STG.E.U8 desc[UR6][R6.64], R2 ;  /* 0x0000000206002986 */ /* 0x0003e2000c101106 */
[----:B0-----:R-:W-:-:S03]  /*195820*/  PRMT R0, R26, 0x7770, RZ ;  /* 0x000077701a007816 */ /* 0x001fc600000000ff */
[----:B-1----:R-:W4:Y:S01]  /*195830*/  LDL.LU.64 R6, [R1+0xfa8] ;  /* 0x000fa80001067983 */ /* 0x002f220000300a00 */
[----:B------:R-:W-:-:S03]  /*195840*/  PRMT R2, R26, 0x7772, RZ ;  /* 0x000077721a027816 */ /* 0x000fc600000000ff */
[----:B------:R-:W4:Y:S04]  /*195850*/  LDL.LU R14, [R1+0x5c74] ;  /* 0x005c7400010e7983 */ /* 0x000f280000300800 */
[----:B--2---:R0:W-:Y:S01]  /*195860*/  @P3 STG.E.U8 desc[UR6][R28.64], R0 ;  /* 0x000000001c003986 */ /* 0x0041e2000c101106 */
[----:B---3--:R-:W-:Y:S02]  /*195870*/  ISETP.GE.AND P2, PT, R4, UR4, PT ;  /* 0x0000000404007c0c */ /* 0x008fe4000bf46270 */
[----:B------:R-:W-:Y:S02]  /*195880*/  ISETP.LT.AND P4, PT, R16, UR10, !P1 ;  /* 0x0000000a10007c0c */ /* 0x000fe4000cf81270 */
[C---:B------:R-:W-:Y:S01]  /*195890*/  PRMT R3, R26.reuse, 0x7773, RZ ;  /* 0x000077731a037816 */ /* 0x040fe200000000ff */
[----:B------:R-:W-:Y:S01]  /*1958a0*/  ULDC UR4, c[0x0][0x228] ;  /* 0x00008a0000047ab9 */ /* 0x000fe20000000800 */
[----:B------:R-:W-:Y:S01]  /*1958b0*/  ULDC UR10, c[0x0][0x228] ;  /* 0x00008a00000a7ab9 */ /* 0x000fe20000000800 */
[----:B0-----:R-:W-:Y:S01]  /*1958c0*/  PRMT R0, R26, 0x7771, RZ ;  /* 0x000077711a007816 */ /* 0x001fe200000000ff */
[----:B------:R-:W2:Y:S04]  /*1958d0*/  LDL.LU.64 R28, [R1+0xfa0] ;  /* 0x000fa000011c7983 */ /* 0x000ea80000300a00 */
[----:B------:R-:W3:Y:S04]  /*1958e0*/  LDL.LU R18, [R1+0x768] ;  /* 0x0007680001127983 */ /* 0x000ee80000300800 */
[----:B------:R-:W3:Y:S04]  /*1958f0*/  LDL.LU.64 R4, [R1+0xfb0] ;  /* 0x000fb00001047983 */ /* 0x000ee80000300a00 */
[----:B------:R0:W-:Y:S04]  /*195900*/  @P6 STG.E.U8 desc[UR6][R8.64], R0 ;  /* 0x0000000008006986 */ /* 0x0001e8000c101106 */
[----:B------:R1:W-:Y:S04]  /*195910*/  @P5 STG.E.U8 desc[UR6][R10.64], R2 ;  /* 0x000000020a005986 */ /* 0x0003e8000c101106 */
[----:B0-----:R-:W3:Y:S04]  /*195920*/  LDL.LU.64 R8, [R1+0xf98] ;  /* 0x000f980001087983 */ /* 0x001ee80000300a00 */
[----:B-1----:R-:W4:Y:S04]  /*195930*/  LDL.LU.64 R10, [R1+0x5d38] ;  /* 0x005d3800010a7983 */ /* 0x002f280000300a00 */
[----:B------:R0:W-:Y:S04]  /*195940*/  @P4 STG.E.U8 desc[UR6][R22.64], R3 ;  /* 0x0000000316004986 */ /* 0x0001e8000c101106 */
[----:B0-----:R-:W2:Y:S01]  /*195950*/  LDL.LU.64 R2, [R1+0xfc0] ;  /* 0x000fc00001027983 */ /* 0x001ea20000300a00 */
[----:B------:R-:W-:Y:S01]  /*195960*/  ISETP.LT.AND P3, PT, R12, UR4, !P1 ;  /* 0x000000040c007c0c */ /* 0x000fe2000cf61270 */
[----:B------:R-:W-:-:S02]  /*195970*/  ULDC UR4, c[0x0][0x228] ;  /* 0x00008a0000047ab9 */ /* 0x000fc40000000800 */
[----:B------:R-:W3:Y:S01]  /*195980*/  LDL.LU.64 R22, [R1+0xf90] ;  /* 0x000f900001167983 */ /* 0x000ee20000300a00 */
[----:B------:R-:W-:Y:S02]  /*195990*/  PRMT R0, R27, 0x7770, RZ ;  /* 0x000077701b007816 */ /* 0x000fe400000000ff */
[----:B----4-:R-:W-:Y:S01]  /*1959a0*/  ISETP.LT.AND P5, PT, R10, UR4, !P1 ;  /* 0x000000040a007c0c */ /* 0x010fe2000cfa1270 */
[----:B------:R-:W-:Y:S02]  /*1959b0*/  ULDC UR4, c[0x0][0x22c] ;  /* 0x00008b0000047ab9 */ /* 0x000fe40000000800 */
[----:B------:R-:W-:Y:S02]  /*1959c0*/  ISETP.GE.AND P4, PT, R14, UR4, PT ;  /* 0x000000040e007c0c */ /* 0x000fe4000bf86270 */
[----:B------:R-:W-:Y:S01]  /*1959d0*/  ISETP.LT.AND P6, PT, R11, UR8, !P1 ;  /* 0x000000080b007c0c */ /* 0x000fe2000cfc1270 */
[----:B------:R-:W4:Y:S01]  /*1959e0*/  LDL.LU.64 R14, [R1+0xf88] ;  /* 0x000f8800010e7983 */ /* 0x000f220000300a00 */
[----:B------:R-:W-:Y:S01]  /*1959f0*/  ULDC UR4, c[0x0][0x228] ;  /* 0x00008a0000047ab9 */ /* 0x000fe20000000800 */
[----:B------:R-:W-:Y:S01]  /*195a00*/  ULDC UR8, c[0x0][0x228] ;  /* 0x00008a0000087ab9 */ /* 0x000fe20000000800 */
[----:B------:R-:W-:Y:S01]  /*195a10*/  ISETP.LT.AND P1, PT, R24, UR4, !P1 ;  /* 0x0000000418007c0c */ /* 0x000fe2000cf21270 */
[----:B------:R-:W4:Y:S01]  /*195a20*/  LDL.LU R26, [R1+0x858] ;  /* 0x00085800011a7983 */ /* 0x000f220000300800 */
[----:B------:R-:W-:-:S03]  /*195a30*/  ULDC UR4, c[0x0][0x228] ;  /* 0x00008a0000047ab9 */ /* 0x000fc60000000800 */
[----:B--2---:R0:W-:Y:S01]  /*195a40*/  @P3 STG.E.U8 desc[UR6][R2.64], R0 ;  /* 0x0000000002003986 */ /* 0x0041e2000c101106 */
[----:B------:R-:W-:Y:S01]  /*195a50*/  ISETP.LT.AND P3, PT, R20, UR8, !P2 ;  /* 0x0000000814007c0c */ /* 0x000fe2000d761270 */
[----:B------:R-:W-:Y:S01]  /*195a60*/  ULDC UR8, c[0x0][0x228] ;  /* 0x00008a0000087ab9 */ /* 0x000fe20000000800 */
[C---:B0-----:R-:W-:Y:S02]  /*195a70*/  PRMT R0, R27.reuse, 0x7771, RZ ;  /* 0x000077711b007816 */ /* 0x041fe400000000ff */
[----:B------:R-:W-:-:S03]  /*195a80*/  PRMT R2, R27, 0x7772, RZ ;  /* 0x000077721b027816 */ /* 0x000fc600000000ff */
[----:B------:R0:W-:Y:S04]  /*195a90*/  @P5 STG.E.U8 desc[UR6][R6.64], R0 ;  /* 0x0000000006005986 */ /* 0x0001e8000c101106 */
[----:B------:R1:W-:Y:S01]  /*195aa0*/  @P6 STG.E.U8 desc[UR6][R28.64], R2 ;  /* 0x000000021c006986 */ /* 0x0003e2000c101106 */
[----:B------:R-:W-:Y:S01]  /*195ab0*/  ISETP.LT.AND P6, PT, R13, UR4, !P2 ;  /* 0x000000040d007c0c */ /* 0x000fe2000d7c1270 */
[----:B------:R-:W-:Y:S02]  /*195ac0*/  ULDC UR4, c[0x0][0x228] ;  /* 0x00008a0000047ab9 */ /* 0x000fe40000000800 */
[----:B------:R-:W-:Y:S01]  /*195ad0*/  ISETP.LT.AND P5, PT, R17, UR4, !P2 ;  /* 0x0000000411007c0c */ /* 0x000fe2000d7a1270 */
[----:B------:R-:W-:Y:S01]  /*195ae0*/  ULDC UR4, c[0x0][0x228] ;  /* 0x00008a0000047ab9 */ /* 0x000fe20000000800 */
[----:B0-----:R-:W2:Y:S04]  /*195af0*/  LDL.LU.64 R6, [R1+0xf80] ;  /* 0x000f800001067983 */ /* 0x001ea80000300a00 */
[----:B-1----:R-:W2:Y:S04]  /*195b00*/  LDL.LU.64 R28, [R1+0xf70] ;  /* 0x000f7000011c7983 */ /* 0x002ea80000300a00 */
[----:B------:R-:W2:Y:S01]  /*195b10*/  LDL.LU R3, [R1+0x5c78] ;  /* 0x005c780001037983 */ /* 0x000ea20000300800 */
[----:B------:R-:W-:-:S02]  /*195b20*/  PRMT R0, R27, 0x7773, RZ ;  /* 0x000077731b007816 */ /* 0x000fc400000000ff */
[----:B---3--:R-:W-:-:S03]  /*195b30*/  PRMT R2, R18, 0x7770, RZ ;  /* 0x0000777012027816 */ /* 0x008fc600000000ff */
[----:B------:R0:W-:Y:S04]  /*195b40*/  @P1 STG.E.U8 desc[UR6][R4.64], R0 ;  /* 0x0000000004001986 */ /* 0x0001e8000c101106 */
[----:B------:R1:W-:Y:S04]  /*195b50*/  @P3 STG.E.U8 desc[UR6][R8.64], R2 ;  /* 0x0000000208003986 */ /* 0x0003e8000c101106 */
[----:B0-----:R-:W3:Y:S04]  /*195b60*/  LDL.LU.64 R4, [R1+0xf78] ;  /* 0x000f780001047983 */ /* 0x001ee80000300a00 */
[----:B-1----:R-:W3:Y:S01]  /*195b70*/  LDL.LU.64 R8, [R1+0xf60] ;  /* 0x000f600001087983 */ /* 0x002ee20000300a00 */
[----:B------:R-:W-:-:S02]  /*195b80*/  PRMT R0, R18, 0x7771, RZ ;  /* 0x0000777112007816 */ /* 0x000fc400000000ff */
[----:B------:R-:W-:-:S03]  /*195b90*/  PRMT R2, R18, 0x7772, RZ ;  /* 0x0000777212027816 */ /* 0x000fc600000000ff */
[----:B------:R0:W-:Y:S01]  /*195ba0*/  @P6 STG.E.U8 desc[UR6][R22.64], R0 ;  /* 0x0000000016006986 */ /* 0x0001e2000c101106 */
[----:B------:R-:W-:Y:S02]  /*195bb0*/  ISETP.LT.AND P1, PT, R16, UR4, !P2 ;  /* 0x0000000410007c0c */ /* 0x000fe4000d721270 */
[----:B------:R-:W-:Y:S01]  /*195bc0*/  ISETP.LT.AND P3, PT, R12, UR8, !P2 ;  /* 0x000000080c007c0c */ /* 0x000fe2000d761270 */
[----:B------:R-:W-:Y:S01]  /*195bd0*/  ULDC UR4, c[0x0][0x228] ;  /* 0x00008a0000047ab9 */ /* 0x000fe20000000800 */
[----:B------:R-:W-:Y:S02]  /*195be0*/  ULDC UR8, c[0x0][0x228] ;  /* 0x00008a0000087ab9 */ /* 0x000fe40000000800 */
[----:B------:R-:W-:Y:S01]  /*195bf0*/  ISETP.LT.AND P6, PT, R11, UR8, !P2 ;  /* 0x000000080b007c0c */ /* 0x000fe2000d7c1270 */
[----:B------:R-:W-:Y:S01]  /*195c00*/  ULDC UR8, c[0x0][0x228] ;  /* 0x00008a0000087ab9 */ /* 0x000fe20000000800 */
[----:B----4-:R1:W-:Y:S01]  /*195c10*/  @P5 STG.E.U8 desc[UR6][R14.64], R2 ;  /* 0x000000020e005986 */ /* 0x0103e2000c101106 */
[----:B------:R-:W-:-:S02]  /*195c20*/  ISETP.LT.AND P5, PT, R10, UR4, !P2 ;  /* 0x000000040a007c0c */ /* 0x000fc4000d7a1270 */
[----:B0-----:R-:W-:Y:S01]  /*195c30*/  PRMT R0, R18, 0x7773, RZ ;  /* 0x0000777312007816 */ /* 0x001fe200000000ff */
[----:B------:R-:W-:Y:S01]  /*195c40*/  ULDC UR4, c[0x0][0x22c] ;  /* 0x00008b0000047ab9 */ /* 0x000fe20000000800 */
[----:B-1----:R-:W4:Y:S04]  /*195c50*/  LDL.LU.64 R14, [R1+0xf68] ;  /* 0x000f6800010e7983 */ /* 0x002f280000300a00 */
[----:B------:R-:W4:Y:S04]  /*195c60*/  LDL.LU R27, [R1+0x86c] ;  /* 0x00086c00011b7983 */ /* 0x000f280000300800 */
[----:B------:R0:W-:Y:S04]  /*195c70*/  STL.64 [R1+0x5d30], R10 ;  /* 0x005d300a01007387 */ /* 0x0001e80000100a00 */
[----:B0-----:R-:W4:Y:S01]  /*195c80*/  LDL.LU.64 R10, [R1+0xf58] ;  /* 0x000f5800010a7983 */ /* 0x001f220000300a00 */
[----:B------:R-:W-:-:S03]  /*195c90*/  PRMT R2, R26, 0x7770, RZ ;  /* 0x000077701a027816 */ /* 0x000fc600000000ff */
[----:B------:R-:W4:Y:S04]  /*195ca0*/  LDL.LU.64 R22, [R1+0xf50] ;  /* 0x000f500001167983 */ /* 0x000f280000300a00 */
[----:B------:R-:W4:Y:S04]  /*195cb0*/  LDL.LU.64 R18, [R1+0xf48] ;  /* 0x000f480001127983 */ /* 0x000f280000300a00 */
[----:B--2---:R0:W-:Y:S01]  /*195cc0*/  @P1 STG.E.U8 desc[UR6][R6.64], R0 ;  /* 0x0000000006001986 */ /* 0x0041e2000c101106 */
[----:B------:R-:W-:Y:S01]  /*195cd0*/  ISETP.GE.AND P1, PT, R3, UR4, PT ;  /* 0x0000000403007c0c */ /* 0x000fe2000bf26270 */
[----:B------:R-:W-:-:S02]  /*195ce0*/  ULDC UR4, c[0x0][0x228] ;  /* 0x00008a0000047ab9 */ /* 0x000fc40000000800 */
[----:B------:R1:W-:Y:S01]  /*195cf0*/  @P3 STG.E.U8 desc[UR6][R28.64], R2 ;  /* 0x000000021c003986 */ /* 0x0003e2000c101106 */
[----:B------:R-:W-:Y:S01]  /*195d00*/  ISETP.LT.AND P2, PT, R24, UR4, !P2 ;  /* 0x0000000418007c0c */ /* 0x000fe2000d741270 */
[----:B------:R-:W-:Y:S01]  /*195d10*/  ULDC UR4, c[0x0][0x228] ;  /* 0x00008a0000047ab9 */ /* 0x000fe20000000800 */
[C---:B0-----:R-:W-:Y:S01]  /*195d20*/  PRMT R0, R26.reuse, 0x7771, RZ ;  /* 0x000077711a007816 */ /* 0x041fe200000000ff */
[----:B------:R-:W2:Y:S04]  /*195d30*/  LDL.LU.64 R6, [R1+0xf40] ;  /* 0x000f400001067983 */ /* 0x000ea80000300a00 */
[----:B-1----:R-:W2:Y:S01]  /*195d40*/  LDL.LU R28, [R1+0x84c] ;  /* 0x00084c00011c7983 */ /* 0x002ea20000300800 */
[----:B------:R-:W-:-:S03]  /*195d50*/  PRMT R2, R26, 0x7772, RZ ;  /* 0x000077721a027816 */ /* 0x000fc600000000ff */
[----:B---3--:R0:W-:Y:S04]  /*195d60*/  @P5 STG.E.U8 desc[UR6][R4.64], R0 ;  /* 0x0000000004005986 */ /* 0x0081e8000c101106 */
[----:B------:R1:W-:Y:S01]  /*195d70*/  @P6 STG.E.U8 desc[UR6][R8.64], R2 ;  /* 0x0000000208006986 */ /* 0x0003e2000c101106 */
[----:B------:R-:W-:Y:S01]  /*195d80*/  ISETP.LT.AND P6, PT, R20, UR4, !P4 ;  /* 0x0000000414007c0c */ /* 0x000fe2000e7c1270 */
[----:B------:R-:W-:Y:S01]  /*195d90*/  ULDC UR4, c[0x0][0x228] ;  /* 0x00008a0000047ab9 */ /* 0x000fe20000000800 */
[----:B0-----:R-:W-:Y:S01]  /*195da0*/  PRMT R0, R26, 0x7773, RZ ;  /* 0x000077731a007816 */ /* 0x001fe200000000ff */
[----:B-1----:R-:W3:Y:S04]  /*195db0*/  LDL.LU.64 R8, [R1+0xf20] ;  /* 0x000f200001087983 */ /* 0x002ee80000300a00 */
[----:B----4-:R0:W-:Y:S01]  /*195dc0*/  @P2 STG.E.U8 desc[UR6][R14.64], R0 ;  /* 0x000000000e002986 */ /* 0x0101e2000c101106 */
[----:B------:R-:W-:-:S02]  /*195dd0*/  PRMT R2, R27, 0x7771, RZ ;  /* 0x000077711b027816 */ /* 0x000fc400000000ff */
[C---:B------:R-:W-:Y:S02]  /*195de0*/  PRMT R3, R27.reuse, 0x7772, RZ ;  /* 0x000077721b037816 */ /* 0x040fe400000000ff */
[C---:B------:R-:W-:Y:S02]  /*195df0*/  PRMT R4, R27.reuse, 0x7773, RZ ;  /* 0x000077731b047816 */ /* 0x040fe400000000ff */
[----:B0-----:R-:W-:Y:S01]  /*195e00*/  PRMT R0, R27, 0x7770, RZ ;  /* 0x000077701b007816 */ /* 0x001fe200000000ff */
[----:B------:R-:W4:Y:S04]  /*195e10*/  LDL.LU R14, [R1+0x5c7c] ;  /* 0x005c7c00010e7983 */ /* 0x000f280000300800 */
[----:B------:R-:W4:Y:S04]  /*195e20*/  LDL.LU.64 R26, [R1+0xef8] ;  /* 0x000ef800011a7983 */ /* 0x000f280000300a00 */
[----:B------:R-:W4:Y:S04]  /*195e30*/  LDL.LU R29, [R1+0x76c] ;  /* 0x00076c00011d7983 */ /* 0x000f280000300800 */
[----:B------:R0:W-:Y:S04]  /*195e40*/  @P6 STG.E.U8 desc[UR6][R10.64], R0 ;  /* 0x000000000a006986 */ /* 0x0001e8000c101106 */
[----:B0-----:R-:W3:Y:S01]  /*195e50*/  LDL.LU.64 R10, [R1+0x5d30] ;  /* 0x005d3000010a7983 */ /* 0x001ee20000300a00 */
[----:B------:R-:W-:-:S02]  /*195e60*/  ISETP.LT.AND P3, PT, R13, UR8, !P4 ;  /* 0x000000080d007c0c */ /* 0x000fc4000e761270 */
[----:B------:R-:W-:Y:S02]  /*195e70*/  ISETP.LT.AND P5, PT, R17, UR10, !P4 ;  /* 0x0000000a11007c0c */ /* 0x000fe4000e7a1270 */
[----:B------:R-:W-:Y:S01]  /*195e80*/  ISETP.LT.AND P2, PT, R16, UR4, !P4 ;  /* 0x0000000410007c0c */ /* 0x000fe2000e741270 */
[----:B------:R-:W-:Y:S01]  /*195e90*/  ULDC UR4, c[0x0][0x228] ;  /* 0x00008a0000047ab9 */ /* 0x000fe20000000800 */
[----:B------:R-:W-:-:S07]  /*195ea0*/  ULDC UR8, c[0x0][0x228] ;  /* 0x00008a0000087ab9 */ /* 0x000fce0000000800 */
[----:B------:R0:W-:Y:S04]  /*195eb0*/  @P3 STG.E.U8 desc[UR6][R22.64], R2 ;  /* 0x0000000216003986 */ /* 0x0001e8000c101106 */
[----:B------:R-:W-:Y:S04]  /*195ec0*/  @P5 STG.E.U8 desc[UR6][R18.64], R3 ;  /* 0x0000000312005986 */ /* 0x000fe8000c101106 */
[----:B--2---:R1:W-:Y:S01]  /*195ed0*/  @P2 STG.E.U8 desc[UR6][R6.64], R4 ;  /* 0x0000000406002986 */ /* 0x0043e2000c101106 */
[----:B------:R-:W-:Y:S01]  /*195ee0*/  PRMT R0, R28, 0x7770, RZ ;  /* 0x000077701c007816 */ /* 0x000fe200000000ff */
[----:B------:R-:W-:-:S02]  /*195ef0*/  ULDC UR10, c[0x0][0x228] ;  /* 0x00008a00000a7ab9 */ /* 0x000fc40000000800 */
[----:B0-----:R-:W2:Y:S04]  /*195f00*/  LDL.LU.64 R22, [R1+0xef0] ;  /* 0x000ef00001167983 */ /* 0x001ea80000300a00 */
[----:B-1----:R-:W2:Y:S04]  /*195f10*/  LDL.LU.64 R4, [R1+0xf28] ;  /* 0x000f280001047983 */ /* 0x002ea80000300a00 */
[----:B------:R-:W2:Y:S01]  /*195f20*/  LDL.LU.64 R6, [R1+0xee0] ;  /* 0x000ee00001067983 */ /* 0x000ea20000300a00 */
[----:B------:R-:W-:Y:S01]  /*195f30*/  ISETP.LT.AND P6, PT, R12, UR4, !P4 ;  /* 0x000000040c007c0c */ /* 0x000fe2000e7c1270 */
[----:B------:R-:W-:-:S02]  /*195f40*/  ULDC UR4, c[0x0][0x228] ;  /* 0x00008a0000047ab9 */ /* 0x000fc40000000800 */
[----:B---3--:R0:W-:Y:S01]  /*195f50*/  STL.64 [R1+0x5d28], R10 ;  /* 0x005d280a01007387 */ /* 0x0081e20000100a00 */
[----:B------:R-:W-:Y:S02]  /*195f60*/  ISETP.LT.AND P3, PT, R10, UR4, !P4 ;  /* 0x000000040a007c0c */ /* 0x000fe4000e761270 */
[----:B------:R-:W-:Y:S01]  /*195f70*/  ISETP.LT.AND P5, PT, R11, UR8, !P4 ;  /* 0x000000080b007c0c */ /* 0x000fe2000e7a1270 */
[----:B------:R-:W3:Y:S01]  /*195f80*/  LDL.LU.64 R18, [R1+0xee8] ;  /* 0x000ee80001127983 */ /* 0x000ee20000300a00 */
[----:B------:R-:W-:-:S05]  /*195f90*/  ULDC UR4, c[0x0][0x22c] ;  /* 0x00008b0000047ab9 */ /* 0x000fca0000000800 */
[----:B------:R1:W-:Y:S01]  /*195fa0*/  @P6 STG.E.U8 desc[UR6][R8.64], R0 ;  /* 0x0000000008006986 */ /* 0x0003e2000c101106 */
[----:B------:R-:W-:-:S03]  /*195fb0*/  ULDC UR8, c[0x0][0x228] ;  /* 0x00008a0000087ab9 */ /* 0x000fc60000000800 */
[----:B0-----:R-:W3:Y:S01]  /*195fc0*/  LDL.LU.64 R10, [R1+0xec8] ;  /* 0x000ec800010a7983 */ /* 0x001ee20000300a00 */
[----:B----4-:R-:W-:Y:S01]  /*195fd0*/  ISETP.GE.AND P2, PT, R14, UR4, PT ;  /* 0x000000040e007c0c */ /* 0x010fe2000bf46270 */
[----:B------:R-:W-:Y:S02]  /*195fe0*/  ULDC UR4, c[0x0][0x228] ;  /* 0x00008a0000047ab9 */ /* 0x000fe40000000800 */
[----:B------:R-:W-:Y:S02]  /*195ff0*/  ISETP.LT.AND P4, PT, R24, UR4, !P4 ;  /* 0x0000000418007c0c */ /* 0x000fe4000e781270 */
[C---:B------:R-:W-:Y:S02]  /*196000*/  PRMT R2, R28.reuse, 0x7771, RZ ;  /* 0x000077711c027816 */ /* 0x040fe400000000ff */
[----:B-1----:R-:W-:Y:S02]  /*196010*/  PRMT R0, R28, 0x7772, RZ ;  /* 0x000077721c007816 */ /* 0x002fe400000000ff */
[----:B------:R-:W-:-:S02]  /*196020*/  ISETP.LT.AND P6, PT, R20, UR8, !P1 ;  /* 0x0000000814007c0c */ /* 0x000fc4000cfc1270 */
[----:B------:R-:W-:Y:S01]  /*196030*/  PRMT R3, R28, 0x7773, RZ ;  /* 0x000077731c037816 */ /* 0x000fe200000000ff */
[----:B------:R-:W-:Y:S01]  /*196040*/  ULDC UR4, c[0x0][0x228] ;  /* 0x00008a0000047ab9 */ /* 0x000fe20000000800 */
[----:B------:R-:W-:Y:S01]  /*196050*/  ULDC UR8, c[0x0][0x228] ;  /* 0x00008a0000087ab9 */ /* 0x000fe20000000800 */
[----:B------:R-:W4:Y:S04]  /*196060*/  LDL.LU R8, [R1+0x85c] ;  /* 0x00085c0001087983 */ /* 0x000f280000300800 */
[----:B------:R-:W4:Y:S04]  /*196070*/  LDL.LU.64 R14, [R1+0xec0] ;  /* 0x000ec000010e7983 */ /* 0x000f280000300a00 */
[----:B------:R-:W4:Y:S04]  /*196080*/  LDL.LU R9, [R1+0x5c80] ;  /* 0x005c800001097983 */ /* 0x000f280000300800 */
[----:B--2---:R-:W-:Y:S04]  /*196090*/  @P3 STG.E.U8 desc[UR6][R4.64], R2 ;  /* 0x0000000204003986 */ /* 0x004fe8000c101106 */
[----:B------:R0:W-:Y:S01]  /*1960a0*/  @P5 STG.E.U8 desc[UR6][R26.64], R0 ;  /* 0x000000001a005986 */ /* 0x0001e2000c101106 */
[----:B------:R-:W-:-:S03]  /*1960b0*/  ISETP.LT.AND P3, PT, R13, UR4, !P1 ;  /* 0x000000040d007c0c */ /* 0x000fc6000cf61270 */
[----:B------:R-:W-:Y:S01]  /*1960c0*/  @P4 STG.E.U8 desc[UR6][R22.64], R3 ;  /* 0x0000000316004986 */ /* 0x000fe2000c101106 */
[----:B------:R-:W-:Y:S01]  /*1960d0*/  ISETP.LT.AND P4, PT, R17, UR8, !P1 ;  /* 0x0000000811007c0c */ /* 0x000fe2000cf81270 */
[----:B------:R-:W-:Y:S01]  /*1960e0*/  ULDC UR8, c[0x0][0x228] ;  /* 0x00008a0000087ab9 */ /* 0x000fe20000000800 */
[----:B------:R-:W-:Y:S01]  /*1960f0*/  ULDC UR4, c[0x0][0x22c] ;  /* 0x00008b0000047ab9 */ /* 0x000fe20000000800 */
[C---:B0-----:R-:W-:Y:S02]  /*196100*/  PRMT R0, R29.reuse, 0x7770, RZ ;  /* 0x000077701d007816 */ /* 0x041fe400000000ff */
[C---:B------:R-:W-:Y:S01]  /*196110*/  PRMT R2, R29.reuse, 0x7771, RZ ;  /* 0x000077711d027816 */ /* 0x040fe200000000ff */
[----:B------:R-:W2:Y:S04]  /*196120*/  LDL.LU.64 R26, [R1+0xeb0] ;  /* 0x000eb000011a7983 */ /* 0x000ea80000300a00 */
[----:B------:R0:W-:Y:S02]  /*196130*/  @P6 STG.E.U8 desc[UR6][R6.64], R0 ;  /* 0x0000000006006986 */ /* 0x0001e4000c101106 */
[----:B0-----:R-:W-:-:S02]  /*196140*/  PRMT R0, R29, 0x7772, RZ ;  /* 0x000077721d007816 */ /* 0x001fc400000000ff */
[----:B------:R-:W2:Y:S04]  /*196150*/  LDL.LU.64 R6, [R1+0xeb8] ;  /* 0x000eb80001067983 */ /* 0x000ea80000300a00 */
[----:B------:R-:W2:Y:S04]  /*196160*/  LDL.LU.64 R4, [R1+0xe80] ;  /* 0x000e800001047983 */ /* 0x000ea80000300a00 */
[----:B------:R-:W2:Y:S04]  /*196170*/  LDL.LU R28, [R1+0x870] ;  /* 0x00087000011c7983 */ /* 0x000ea80000300800 */
[----:B------:R-:W2:Y:S04]  /*196180*/  LDL.LU.64 R22, [R1+0xe88] ;  /* 0x000e880001167983 */ /* 0x000ea80000300a00 */
[----:B---3--:R0:W-:Y:S04]  /*196190*/  @P3 STG.E.U8 desc[UR6][R18.64], R2 ;  /* 0x0000000212003986 */ /* 0x0081e8000c101106 */
[----:B------:R1:W-:Y:S04]  /*1961a0*/  @P4 STG.E.U8 desc[UR6][R10.64], R0 ;  /* 0x000000000a004986 */ /* 0x0003e8000c101106 */
[----:B0-----:R-:W3:Y:S04]  /*1961b0*/  LDL.LU.64 R18, [R1+0xe60] ;  /* 0x000e600001127983 */ /* 0x001ee80000300a00 */
[----:B-1----:R-:W3:Y:S01]  /*1961c0*/  LDL.LU.64 R10, [R1+0x5d28] ;  /* 0x005d2800010a7983 */ /* 0x002ee20000300a00 */
[----:B------:R-:W-:-:S02]  /*1961d0*/  ISETP.LT.AND P6, PT, R16, UR8, !P1 ;  /* 0x0000000810007c0c */ /* 0x000fc4000cfc1270 */
[----:B------:R-:W-:Y:S02]  /*1961e0*/  ISETP.LT.AND P5, PT, R12, UR10, !P1 ;  /* 0x0000000a0c007c0c */ /* 0x000fe4000cfa1270 */
[----:B------:R-:W-:Y:S02]  /*1961f0*/  PRMT R2, R29, 0x7773, RZ ;  /* 0x000077731d027816 */ /* 0x000fe400000000ff */
[----:B----4-:R-:W-:Y:S01]  /*196200*/  ISETP.GE.AND P3, PT, R9, UR4, PT ;  /* 0x0000000409007c0c */ /* 0x010fe2000bf66270 */
[----:B------:R-:W-:Y:S01]  /*196210*/  ULDC UR4, c[0x0][0x228] ;  /* 0x00008a0000047ab9 */ /* 0x000fe20000000800 */
[----:B------:R-:W-:Y:S01]  /*196220*/  ULDC UR8, c[0x0][0x228] ;  /* 0x00008a0000087ab9 */ /* 0x000fe20000000800 */
[C---:B------:R-:W-:Y:S02]  /*196230*/  PRMT R0, R8.reuse, 0x7770, RZ ;  /* 0x0000777008007816 */ /* 0x040fe400000000ff */
[C---:B------:R-:W-:Y:S01]  /*196240*/  PRMT R3, R8.reuse, 0x7773, RZ ;  /* 0x0000777308037816 */ /* 0x040fe200000000ff */
[----:B------:R-:W-:Y:S01]  /*196250*/  ULDC UR10, c[0x0][0x228] ;  /* 0x00008a00000a7ab9 */ /* 0x000fe20000000800 */
[----:B------:R0:W-:Y:S04]  /*196260*/  @P6 STG.E.U8 desc[UR6][R14.64], R2 ;  /* 0x000000020e006986 */ /* 0x0001e8000c101106 */
[----:B--2---:R1:W-:Y:S01]  /*196270*/  @P5 STG.E.U8 desc[UR6][R26.64], R0 ;  /* 0x000000001a005986 */ /* 0x0043e2000c101106 */
[----:B0-----:R-:W-:-:S03]  /*196280*/  PRMT R2, R8, 0x7772, RZ ;  /* 0x0000777208027816 */ /* 0x001fc600000000ff */
[----:B------:R-:W2:Y:S04]  /*196290*/  LDL.LU.64 R14, [R1+0xe68] ;  /* 0x000e6800010e7983 */ /* 0x000ea80000300a00 */
[----:B-1----:R-:W4:Y:S04]  /*1962a0*/  LDL.LU.64 R26, [R1+0xe58] ;  /* 0x000e5800011a7983 */ /* 0x002f280000300a00 */
[----:B------:R-:W4:Y:S01]  /*1962b0*/  LDL.LU R29, [R1+0x750] ;  /* 0x00075000011d7983 */ /* 0x000f220000300800 */
[----:B------:R-:W-:-:S03]  /*1962c0*/  PRMT R0, R8, 0x7771, RZ ;  /* 0x0000777108007816 */ /* 0x000fc600000000ff */
[----:B------:R-:W4:Y:S01]  /*1962d0*/  LDL.LU.64 R8, [R1+0xe50] ;  /* 0x000e500001087983 */ /* 0x000f220000300a00 */
[----:B---3--:R-:W-:Y:S01]  /*1962e0*/  ISETP.LT.AND P4, PT, R10, UR4, !P1 ;  /* 0x000000040a007c0c */ /* 0x008fe2000cf81270 */
[----:B------:R-:W-:Y:S01]  /*1962f0*/  ULDC UR4, c[0x0][0x228] ;  /* 0x00008a0000047ab9 */ /* 0x000fe20000000800 */
[----:B------:R-:W-:Y:S02]  /*196300*/  ISETP.LT.AND P6, PT, R11, UR8, !P1 ;  /* 0x000000080b007c0c */ /* 0x000fe4000cfc1270 */
[----:B------:R-:W-:Y:S01]  /*196310*/  ISETP.LT.AND P1, PT, R24, UR4, !P1 ;  /* 0x0000000418007c0c */ /* 0x000fe2000cf21270 */
[----:B------:R-:W-:Y:S01]  /*196320*/  ULDC UR8, c[0x0][0x228] ;  /* 0x00008a0000087ab9 */ /* 0x000fe20000000800 */
[----:B------:R-:W-:-:S07]  /*196330*/  ULDC UR4, c[0x0][0x228] ;  /* 0x00008a0000047ab9 */ /* 0x000fce0000000800 */
[----:B------:R0:W-:Y:S04]  /*196340*/  @P4 STG.E.U8 desc[UR6][R6.64], R0 ;  /* 0x0000000006004986 */ /* 0x0001e8000c101106 */
[----:B------:R-:W-:Y:S04]  /*196350*/  @P6 STG.E.U8 desc[UR6][R4.64], R2 ;  /* 0x0000000204006986 */ /* 0x000fe8000c101106 */
[----:B------:R1:W-:Y:S04]  /*196360*/  @P1 STG.E.U8 desc[UR6][R22.64], R3 ;  /* 0x0000000316001986 */ /* 0x0003e8000c101106 */
[----:B0-----:R-:W3:Y:S04]  /*196370*/  LDL.LU.64 R6, [R1+0xe38] ;  /* 0x000e380001067983 */ /* 0x001ee80000300a00 */
[----:B-1----:R-:W3:Y:S04]  /*196380*/  LDL.LU R3, [R1+0x5c84] ;  /* 0x005c840001037983 */ /* 0x002ee80000300800 */
[----:B------:R-:W3:Y:S01]  /*196390*/  LDL.LU R5, [R1+0x730] ;  /* 0x0007300001057983 */ /* 0x000ee20000300800 */
[----:B------:R-:W-:-:S02]  /*1963a0*/  ISETP.LT.AND P5, PT, R20, UR8, !P2 ;  /* 0x0000000814007c0c */ /* 0x000fc4000d7a1270 */
[----:B------:R-:W-:Y:S01]  /*1963b0*/  ISETP.LT.AND P6, PT, R13, UR4, !P2 ;  /* 0x000000040d007c0c */ /* 0x000fe2000d7c1270 */
[----:B------:R-:W-:Y:S01]  /*1963c0*/  ULDC UR4, c[0x0][0x228] ;  /* 0x00008a0000047ab9 */ /* 0x000fe20000000800 */
[----:B------:R-:W-:Y:S02]  /*1963d0*/  PRMT R0, R28, 0x7770, RZ ;  /* 0x000077701c007816 */ /* 0x000fe400000000ff */
[----:B------:R-:W-:Y:S01]  /*1963e0*/  ISETP.LT.AND P4, PT, R17, UR4, !P2 ;  /* 0x0000000411007c0c */ /* 0x000fe2000d781270 */
[----:B------:R-:W-:Y:S01]  /*1963f0*/  ULDC UR4, c[0x0][0x228] ;  /* 0x00008a0000047ab9 */ /* 0x000fe20000000800 */
[----:B------:R-:W-:Y:S01]  /*196400*/  ULDC UR8, c[0x0][0x228] ;  /* 0x00008a0000087ab9 */ /* 0x000fe20000000800 */
[----:B------:R-:W-:Y:S02]  /*196410*/  ISETP.LT.AND P1, PT, R16, UR4, !P2 ;  /* 0x0000000410007c0c */ /* 0x000fe4000d721270 */
[----:B------:R-:W-:Y:S01]  /*196420*/  PRMT R2, R28, 0x7772, RZ ;  /* 0x000077721c027816 */ /* 0x000fe200000000ff */
[----:B------:R-:W-:Y:S01]  /*196430*/  ULDC UR4, c[0x0][0x22c] ;  /* 0x00008b0000047ab9 */ /* 0x000fe20000000800 */
[----:B------:R0:W-:Y:S01]  /*196440*/  @P5 STG.E.U8 desc[UR6][R18.64], R0 ;  /* 0x0000000012005986 */ /* 0x0001e2000c101106 */
[----:B------:R-:W-:Y:S01]  /*196450*/  ISETP.LT.AND P5, PT, R12, UR8, !P2 ;  /* 0x000000080c007c0c */ /* 0x000fe2000d7a1270 */
[----:B------:R-:W-:Y:S01]  /*196460*/  ULDC UR8, c[0x0][0x228] ;  /* 0x00008a0000087ab9 */ /* 0x000fe20000000800 */
[----:B0-----:R-:W-:-:S05]  /*196470*/  PRMT R0, R28, 0x7771, RZ ;  /* 0x000077711c007816 */ /* 0x001fca00000000ff */
[----:B--2---:R0:W-:Y:S04]  /*196480*/  @P6 STG.E.U8 desc[UR6][R14.64], R0 ;  /* 0x000000000e006986 */ /* 0x0041e8000c101106 */
[----:B----4-:R1:W-:Y:S01]  /*196490*/  @P4 STG.E.U8 desc[UR6][R26.64], R2 ;  /* 0x000000021a004986 */ /* 0x0103e2000c101106 */
[----:B------:R-:W-:Y:S01]  /*1964a0*/  ISETP.LT.AND P4, PT, R10, UR8, !P2 ;  /* 0x000000080a007c0c */ /* 0x000fe2000d781270 */
[----:B------:R-:W-:Y:S01]  /*1964b0*/  ULDC UR8, c[0x0][0x228] ;  /* 0x00008a0000087ab9 */ /* 0x000fe20000000800 */
[----:B0-----:R-:W-:Y:S02]  /*1964c0*/  PRMT R0, R28, 0x7773, RZ ;  /* 0x000077731c007816 */ /* 0x001fe400000000ff */
[----:B-1----:R-:W-:-:S03]  /*1964d0*/  PRMT R2, R29, 0x7770, RZ ;  /* 0x000077701d027816 */ /* 0x002fc600000000ff */
[----:B------:R-:W-:Y:S04]  /*1964e0*/  @P1 STG.E.U8 desc[UR6][R8.64], R0 ;  /* 0x0000000008001986 */ /* 0x000fe8000c101106 */
[----:B---3--:R0:W-:Y:S04]  /*1964f0*/  STL [R1+0x5d24], R5 ;  /* 0x005d240501007387 */ /* 0x0081e80000100800 */
[----:B0-----:R-:W2:Y:S04]  /*196500*/  LDL.LU.64 R4, [R1+0xe18] ;  /* 0x000e180001047983 */ /* 0x001ea80000300a00 */
[----:B------:R-:W3:Y:S04]  /*196510*/  LDL.LU.64 R22, [R1+0xe30] ;  /* 0x000e300001167983 */ /* 0x000ee80000300a00 */
[----:B------:R-:W4:Y:S04]  /*196520*/  LDL.LU.64 R26, [R1+0xe08] ;  /* 0x000e0800011a7983 */ /* 0x000f280000300a00 */
[----:B------:R0:W-:Y:S01]  /*196530*/  @P5 STG.E.U8 desc[UR6][R6.64], R2 ;  /* 0x0000000206005986 */ /* 0x0001e2000c101106 */
[----:B------:R-:W-:-:S02]  /*196540*/  ISETP.LT.AND P5, PT, R20, UR8, !P3 ;  /* 0x0000000814007c0c */ /* 0x000fc4000dfa1270 */
[----:B------:R-:W-:Y:S02]  /*196550*/  PRMT R0, R29, 0x7771, RZ ;  /* 0x000077711d007816 */ /* 0x000fe400000000ff */
[----:B------:R-:W-:Y:S02]  /*196560*/  ISETP.LT.AND P6, PT, R11, UR10, !P2 ;  /* 0x0000000a0b007c0c */ /* 0x000fe4000d7c1270 */
[----:B------:R-:W-:Y:S01]  /*196570*/  ISETP.GE.AND P1, PT, R3, UR4, PT ;  /* 0x0000000403007c0c */ /* 0x000fe2000bf26270 */
[----:B------:R-:W-:Y:S01]  /*196580*/  ULDC UR4, c[0x0][0x228] ;  /* 0x00008a0000047ab9 */ /* 0x000fe20000000800 */
[----:B------:R-:W-:Y:S01]  /*196590*/  ULDC UR8, c[0x0][0x228] ;  /* 0x00008a0000087ab9 */ /* 0x000fe20000000800 */
[----:B0-----:R-:W4:Y:S04]  /*1965a0*/  LDL.LU.64 R6, [R1+0xe00] ;  /* 0x000e000001067983 */ /* 0x001f280000300a00 */
[----:B------:R-:W4:Y:S04]  /*1965b0*/  LDL.LU.64 R18, [R1+0xdf8] ;  /* 0x000df80001127983 */ /* 0x000f280000300a00 */
[----:B------:R-:W4:Y:S04]  /*1965c0*/  LDL.LU.64 R14, [R1+0xdf0] ;  /* 0x000df000010e7983 */ /* 0x000f280000300a00 */
[----:B------:R-:W4:Y:S04]  /*1965d0*/  LDL.LU.64 R8, [R1+0xde8] ;  /* 0x000de80001087983 */ /* 0x000f280000300a00 */
[----:B------:R-:W4:Y:S04]  /*1965e0*/  LDL.LU R28, [R1+0x740] ;  /* 0x00074000011c7983 */ /* 0x000f280000300800 */
[----:B------:R0:W-:Y:S01]  /*1965f0*/  STL [R1+0x5d20], R20 ;  /* 0x005d201401007387 */ /* 0x0001e20000100800 */
[----:B------:R-:W-:Y:S01]  /*196600*/  PRMT R2, R29, 0x7772, RZ ;  /* 0x000077721d027816 */ /* 0x000fe200000000ff */
[----:B------:R-:W-:-:S02]  /*196610*/  ULDC UR10, c[0x0][0x228] ;  /* 0x00008a00000a7ab9 */ /* 0x000fc40000000800 */
[----:B0-----:R-:W3:Y:S04]  /*196620*/  LDL.LU.64 R20, [R1+0xe10] ;  /* 0x000e100001147983 */ /* 0x001ee80000300a00 */
[----:B--2---:R0:W-:Y:S04]  /*196630*/  @P4 STG.E.U8 desc[UR6][R4.64], R0 ;  /* 0x0000000004004986 */ /* 0x0041e8000c101106 */
[----:B0-----:R-:W2:Y:S04]  /*196640*/  LDL.LU R5, [R1+0x5d24] ;  /* 0x005d240001057983 */ /* 0x001ea80000300800 */
[----:B---3--:R0:W-:Y:S04]  /*196650*/  @P6 STG.E.U8 desc[UR6][R20.64], R2 ;  /* 0x0000000214006986 */ /* 0x0081e8000c101106 */
[----:B0-----:R-:W3:Y:S01]  /*196660*/  LDL.LU.64 R20, [R1+0xde0] ;  /* 0x000de00001147983 */ /* 0x001ee20000300a00 */
[----:B------:R-:W-:Y:S01]  /*196670*/  ISETP.LT.AND P2, PT, R24, UR4, !P2 ;  /* 0x0000000418007c0c */ /* 0x000fe2000d741270 */
[----:B------:R-:W-:Y:S01]  /*196680*/  ULDC UR4, c[0x0][0x228] ;  /* 0x00008a0000047ab9 */ /* 0x000fe20000000800 */
[----:B------:R-:W-:-:S02]  /*196690*/  PRMT R0, R29, 0x7773, RZ ;  /* 0x000077731d007816 */ /* 0x000fc400000000ff */
[----:B------:R-:W-:Y:S02]  /*1966a0*/  ISETP.LT.AND P6, PT, R13, UR4, !P3 ;  /* 0x000000040d007c0c */ /* 0x000fe4000dfc1270 */
[----:B------:R-:W-:Y:S01]  /*1966b0*/  ISETP.LT.AND P4, PT, R17, UR8, !P3 ;  /* 0x0000000811007c0c */ /* 0x000fe2000df81270 */
[----:B------:R-:W-:Y:S01]  /*1966c0*/  ULDC UR4, c[0x0][0x228] ;  /* 0x00008a0000047ab9 */ /* 0x000fe20000000800 */
[----:B------:R-:W-:-:S05]  /*1966d0*/  ULDC UR8, c[0x0][0x228] ;  /* 0x00008a0000087ab9 */ /* 0x000fca0000000800 */
[----:B------:R0:W-:Y:S01]  /*1966e0*/  @P2 STG.E.U8 desc[UR6][R22.64], R0 ;  /* 0x0000000016002986 */ /* 0x0001e2000c101106 */
[----:B------:R-:W-:Y:S01]  /*1966f0*/  ISETP.LT.AND P2, PT, R12, UR8, !P3 ;  /* 0x000000080c007c0c */ /* 0x000fe2000df41270 */
[----:B------:R-:W-:Y:S01]  /*196700*/  ULDC UR8, c[0x0][0x228] ;  /* 0x00008a0000087ab9 */ /* 0x000fe20000000800 */
[C---:B--2---:R-:W-:Y:S02]  /*196710*/  PRMT R2, R5.reuse, 0x7770, RZ ;  /* 0x0000777005027816 */ /* 0x044fe400000000ff */
[----:B0-----:R-:W-:-:S03]  /*196720*/  PRMT R0, R5, 0x7771, RZ ;  /* 0x0000777105007816 */ /* 0x001fc600000000ff */
[----:B----4-:R0:W-:Y:S01]  /*196730*/  @P5 STG.E.U8 desc[UR6][R26.64], R2 ;  /* 0x000000021a005986 */ /* 0x0101e2000c101106 */
[----:B------:R-:W-:Y:S01]  /*196740*/  ISETP.LT.AND P5, PT, R16, UR4, !P3 ;  /* 0x0000000410007c0c */ /* 0x000fe2000dfa1270 */
[----:B------:R-:W-:Y:S02]  /*196750*/  ULDC UR4, c[0x0][0x228] ;  /* 0x00008a0000047ab9 */ /* 0x000fe40000000800 */
[----:B------:R1:W-:Y:S01]  /*196760*/  @P6 STG.E.U8 desc[UR6][R6.64], R0 ;  /* 0x0000000006006986 */ /* 0x0003e2000c101106 */
[----:B------:R-:W-:Y:S01]  /*196770*/  ISETP.LT.AND P6, PT, R10, UR4, !P3 ;  /* 0x000000040a007c0c */ /* 0x000fe2000dfc1270 */
[----:B------:R-:W-:Y:S01]  /*196780*/  ULDC UR4, c[0x0][0x228] ;  /* 0x00008a0000047ab9 */ /* 0x000fe20000000800 */
[C---:B0-----:R-:W-:Y:S01]  /*196790*/  PRMT R2, R5.reuse, 0x7772, RZ ;  /* 0x0000777205027816 */ /* 0x041fe200000000ff */
[----:B------:R-:W2:Y:S04]  /*1967a0*/  LDL.LU.64 R26, [R1+0xdd0] ;  /* 0x000dd000011a7983 */ /* 0x000ea80000300a00 */
[----:B------:R-:W4:Y:S01]  /*1967b0*/  LDL.LU R29, [R1+0x874] ;  /* 0x00087400011d7983 */ /* 0x000f220000300800 */
[----:B-1----:R-:W-:-:S03]  /*1967c0*/  PRMT R0, R5, 0x7773, RZ ;  /* 0x0000777305007816 */ /* 0x002fc600000000ff */
[----:B------:R-:W4:Y:S04]  /*1967d0*/  LDL.LU.64 R6, [R1+0xdd8] ;  /* 0x000dd80001067983 */ /* 0x000f280000300a00 */
[----:B------:R0:W-:Y:S04]  /*1967e0*/  @P4 STG.E.U8 desc[UR6][R18.64], R2 ;  /* 0x0000000212004986 */ /* 0x0001e8000c101106 */
[----:B------:R1:W-:Y:S01]  /*1967f0*/  @P5 STG.E.U8 desc[UR6][R14.64], R0 ;  /* 0x000000000e005986 */ /* 0x0003e2000c101106 */
[----:B0-----:R-:W-:-:S03]  /*196800*/  PRMT R2, R28, 0x7770, RZ ;  /* 0x000077701c027816 */ /* 0x001fc600000000ff */
[----:B------:R-:W4:Y:S01]  /*196810*/  LDL.LU.64 R18, [R1+0xdc0] ;  /* 0x000dc00001127983 */ /* 0x000f220000300a00 */
[----:B-1----:R-:W-:-:S03]  /*196820*/  PRMT R0, R28, 0x7771, RZ ;  /* 0x000077711c007816 */ /* 0x002fc600000000ff */
[----:B------:R-:W4:Y:S04]  /*196830*/  LDL.LU R3, [R1+0x5c88] ;  /* 0x005c880001037983 */ /* 0x000f280000300800 */
[----:B------:R-:W4:Y:S04]  /*196840*/  LDL.LU.64 R14, [R1+0xdc8] ;  /* 0x000dc800010e7983 */ /* 0x000f280000300a00 */
[----:B------:R0:W-:Y:S04]  /*196850*/  @P2 STG.E.U8 desc[UR6][R8.64], R2 ;  /* 0x0000000208002986 */ /* 0x0001e8000c101106 */
[----:B------:R-:W4:Y:S04]  /*196860*/  LDL.LU.64 R22, [R1+0xdb8] ;  /* 0x000db80001167983 */ /* 0x000f280000300a00 */
[----:B---3--:R1:W-:Y:S04]  /*196870*/  @P6 STG.E.U8 desc[UR6][R20.64], R0 ;  /* 0x0000000014006986 */ /* 0x0083e8000c101106 */
[----:B0-----:R-:W3:Y:S04]  /*196880*/  LDL.LU.64 R8, [R1+0xda8] ;  /* 0x000da80001087983 */ /* 0x001ee80000300a00 */
[----:B------:R-:W3:Y:S04]  /*196890*/  LDL.LU R5, [R1+0x754] ;  /* 0x0007540001057983 */ /* 0x000ee80000300800 */
[----:B-1----:R-:W3:Y:S01]  /*1968a0*/  LDL.LU R20, [R1+0x5d20] ;  /* 0x005d200001147983 */ /* 0x002ee20000300800 */
[----:B------:R-:W-:Y:S01]  /*1968b0*/  ISETP.LT.AND P4, PT, R11, UR4, !P3 ;  /* 0x000000040b007c0c */ /* 0x000fe2000df81270 */
[----:B------:R-:W-:-:S02]  /*1968c0*/  ULDC UR4, c[0x0][0x228] ;  /* 0x00008a0000047ab9 */ /* 0x000fc40000000800 */
[----:B------:R-:W-:Y:S02]  /*1968d0*/  ISETP.LT.AND P3, PT, R24, UR4, !P3 ;  /* 0x0000000418007c0c */ /* 0x000fe4000df61270 */
[C---:B------:R-:W-:Y:S02]  /*1968e0*/  PRMT R2, R28.reuse, 0x7772, RZ ;  /* 0x000077721c027816 */ /* 0x040fe400000000ff */
[----:B------:R-:W-:Y:S01]  /*1968f0*/  PRMT R0, R28, 0x7773, RZ ;  /* 0x000077731c007816 */ /* 0x000fe200000000ff */
[----:B------:R-:W-:-:S05]  /*196900*/  ULDC UR4, c[0x0][0x228] ;  /* 0x00008a0000047ab9 */ /* 0x000fca0000000800 */
[----:B--2---:R0:W-:Y:S04]  /*196910*/  @P4 STG.E.U8 desc[UR6][R26.64], R2 ;  /* 0x000000021a004986 */ /* 0x0041e8000c101106 */
[----:B----4-:R1:W-:Y:S01]  /*196920*/  @P3 STG.E.U8 desc[UR6][R6.64], R0 ;  /* 0x0000000006003986 */ /* 0x0103e2000c101106 */
[----:B------:R-:W-:-:S03]  /*196930*/  ISETP.LT.AND P3, PT, R16, UR10, !P1 ;  /* 0x0000000a10007c0c */ /* 0x000fc6000cf61270 */
[----:B0-----:R-:W2:Y:S04]  /*196940*/  LDL.LU.64 R26, [R1+0xd90] ;  /* 0x000d9000011a7983 */ /* 0x001ea80000300a00 */
[----:B------:R0:W-:Y:S04]  /*196950*/  STL.64 [R1+0x5d18], R16 ;  /* 0x005d181001007387 */ /* 0x0001e80000100a00 */
[----:B-1----:R-:W4:Y:S04]  /*196960*/  LDL.LU.64 R6, [R1+0xd78] ;  /* 0x000d780001067983 */ /* 0x002f280000300a00 */
[----:B------:R-:W4:Y:S01]  /*196970*/  LDL.LU R4, [R1+0x5c8c] ;  /* 0x005c8c0001047983 */ /* 0x000f220000300800 */
[----:B---3--:R-:W-:Y:S01]  /*196980*/  ISETP.LT.AND P5, PT, R20, UR8, !P1 ;  /* 0x0000000814007c0c */ /* 0x008fe2000cfa1270 */
[----:B------:R-:W-:-:S02]  /*196990*/  ULDC UR8, c[0x0][0x228] ;  /* 0x00008a0000087ab9 */ /* 0x000fc40000000800 */
[----:B------:R-:W-:Y:S02]  /*1969a0*/  ISETP.LT.AND P6, PT, R17, UR8, !P1 ;  /* 0x0000000811007c0c */ /* 0x000fe4000cfc1270 */
[----:B------:R-:W-:Y:S01]  /*1969b0*/  ISETP.LT.AND P4, PT, R13, UR4, !P1 ;  /* 0x000000040d007c0c */ /* 0x000fe2000cf81270 */
[----:B0-----:R-:W3:Y:S01]  /*1969c0*/  LDL.LU.64 R16, [R1+0xd70] ;  /* 0x000d700001107983 */ /* 0x001ee20000300a00 */
[C---:B------:R-:W-:Y:S01]  /*1969d0*/  PRMT R2, R29.reuse, 0x7770, RZ ;  /* 0x000077701d027816 */ /* 0x040fe200000000ff */
[----:B------:R-:W-:Y:S01]  /*1969e0*/  ULDC UR4, c[0x0][0x228] ;  /* 0x00008a0000047ab9 */ /* 0x000fe20000000800 */
[----:B------:R-:W-:Y:S02]  /*1969f0*/  PRMT R0, R29, 0x7772, RZ ;  /* 0x000077721d007816 */ /* 0x000fe400000000ff */
[----:B------:R-:W-:Y:S01]  /*196a00*/  ISETP.GE.AND P2, PT, R3, UR5, PT ;  /* 0x0000000503007c0c */ /* 0x000fe2000bf46270 */
[----:B------:R-:W-:Y:S01]  /*196a10*/  ULDC UR5, c[0x0][0x228] ;  /* 0x00008a0000057ab9 */ /* 0x000fe20000000800 */
[----:B------:R-:W3:Y:S04]  /*196a20*/  LDL.LU R28, [R1+0x734] ;  /* 0x00073400011c7983 */ /* 0x000ee80000300800 */
[----:B------:R0:W-:Y:S01]  /*196a30*/  @P5 STG.E.U8 desc[UR6][R18.64], R2 ;  /* 0x0000000212005986 */ /* 0x0001e2000c101106 */
[----:B------:R-:W-:Y:S01]  /*196a40*/  ISETP.LT.AND P5, PT, R12, UR4, !P1 ;  /* 0x000000040c007c0c */ /* 0x000fe2000cfa1270 */
[----:B------:R-:W-:Y:S01]  /*196a50*/  ULDC UR4, c[0x0][0x228] ;  /* 0x00008a0000047ab9 */ /* 0x000fe20000000800 */
[C---:B------:R-:W-:Y:S01]  /*196a60*/  PRMT R3, R29.reuse, 0x7773, RZ ;  /* 0x000077731d037816 */ /* 0x040fe200000000ff */
[----:B------:R-:W-:Y:S01]  /*196a70*/  ULDC UR8, c[0x0][0x228] ;  /* 0x00008a0000087ab9 */ /* 0x000fe20000000800 */
[----:B0-----:R-:W-:Y:S01]  /*196a80*/  PRMT R2, R29, 0x7771, RZ ;  /* 0x000077711d027816 */ /* 0x001fe200000000ff */
[----:B------:R-:W3:Y:S04]  /*196a90*/  LDL.LU.64 R18, [R1+0xd88] ;  /* 0x000d880001127983 */ /* 0x000ee80000300a00 */
[----:B------:R0:W-:Y:S04]  /*196aa0*/  @P4 STG.E.U8 desc[UR6][R14.64], R2 ;  /* 0x000000020e004986 */ /* 0x0001e8000c101106 */
[----:B------:R1:W-:Y:S01]  /*196ab0*/  @P6 STG.E.U8 desc[UR6][R22.64], R0 ;  /* 0x0000000016006986 */ /* 0x0003e2000c101106 */
[----:B------:R-:W-:-:S02]  /*196ac0*/  ISETP.LT.AND P4, PT, R10, UR4, !P1 ;  /* 0x000000040a007c0c */ /* 0x000fc4000cf81270 */
[----:B------:R-:W-:Y:S01]  /*196ad0*/  ISETP.LT.AND P6, PT, R11, UR5, !P1 ;  /* 0x000000050b007c0c */ /* 0x000fe2000cfc1270 */
[----:B------:R1:W-:Y:S01]  /*196ae0*/  @P3 STG.E.U8 desc[UR6][R8.64], R3 ;  /* 0x0000000308003986 */ /* 0x0003e2000c101106 */
[----:B------:R-:W-:Y:S01]  /*196af0*/  ULDC UR4, c[0x0][0x22c] ;  /* 0x00008b0000047ab9 */ /* 0x000fe20000000800 */
[----:B------:R-:W-:Y:S02]  /*196b00*/  ULDC UR5, c[0x0][0x228] ;  /* 0x00008a0000057ab9 */ /* 0x000fe40000000800 */
[----:B0-----:R-:W3:Y:S01]  /*196b10*/  LDL.LU.64 R14, [R1+0xd10] ;  /* 0x000d1000010e7983 */ /* 0x001ee20000300a00 */
[C---:B-1----:R-:W-:Y:S02]  /*196b20*/  PRMT R0, R5.reuse, 0x7770, RZ ;  /* 0x0000777005007816 */ /* 0x042fe400000000ff */
[C---:B------:R-:W-:Y:S01]  /*196b30*/  PRMT R2, R5.reuse, 0x7772, RZ ;  /* 0x0000777205027816 */ /* 0x040fe200000000ff */
[----:B------:R-:W3:Y:S04]  /*196b40*/  LDL.LU.64 R8, [R1+0xd08] ;  /* 0x000d080001087983 */ /* 0x000ee80000300a00 */
[----:B--2---:R0:W-:Y:S02]  /*196b50*/  @P5 STG.E.U8 desc[UR6][R26.64], R0 ;  /* 0x000000001a005986 */ /* 0x0041e4000c101106 */
[----:B0-----:R-:W-:-:S02]  /*196b60*/  PRMT R0, R5, 0x7771, RZ ;  /* 0x0000777105007816 */ /* 0x001fc400000000ff */
[----:B------:R-:W2:Y:S04]  /*196b70*/  LDL.LU.64 R26, [R1+0xce0] ;  /* 0x000ce000011a7983 */ /* 0x000ea80000300a00 */
[----:B------:R-:W2:Y:S04]  /*196b80*/  LDL.LU R29, [R1+0x744] ;  /* 0x00074400011d7983 */ /* 0x000ea80000300800 */
[----:B------:R-:W2:Y:S04]  /*196b90*/  LDL.LU.64 R22, [R1+0xcd8] ;  /* 0x000cd80001167983 */ /* 0x000ea80000300a00 */
[----:B----4-:R0:W-:Y:S04]  /*196ba0*/  @P4 STG.E.U8 desc[UR6][R6.64], R0 ;  /* 0x0000000006004986 */ /* 0x0101e8000c101106 */
[----:B---3--:R1:W-:Y:S04]  /*196bb0*/  @P6 STG.E.U8 desc[UR6][R16.64], R2 ;  /* 0x0000000210006986 */ /* 0x0083e8000c101106 */
[----:B0-----:R-:W3:Y:S04]  /*196bc0*/  LDL.LU.64 R6, [R1+0xcb0] ;  /* 0x000cb00001067983 */ /* 0x001ee80000300a00 */
[----:B-1----:R-:W4:Y:S01]  /*196bd0*/  LDL.LU.64 R16, [R1+0x5d18] ;  /* 0x005d180001107983 */ /* 0x002f220000300a00 */
[----:B------:R-:W-:Y:S01]  /*196be0*/  ISETP.GE.AND P3, PT, R4, UR4, PT ;  /* 0x0000000404007c0c */ /* 0x000fe2000bf66270 */
[----:B------:R-:W-:-:S02]  /*196bf0*/  ULDC UR4, c[0x0][0x228] ;  /* 0x00008a0000047ab9 */ /* 0x000fc40000000800 */
[----:B------:R-:W3:Y:S01]  /*196c00*/  LDL.LU R3, [R1+0x5c90] ;  /* 0x005c900001037983 */ /* 0x000ee20000300800 */
[----:B------:R-:W-:Y:S02]  /*196c10*/  ISETP.LT.AND P1, PT, R24, UR4, !P1 ;  /* 0x0000000418007c0c */ /* 0x000fe4000cf21270 */
[----:B------:R-:W-:Y:S01]  /*196c20*/  ISETP.LT.AND P5, PT, R20, UR5, !P3 ;  /* 0x0000000514007c0c */ /* 0x000fe2000dfa1270 */
[----:B------:R-:W-:Y:S01]  /*196c30*/  ULDC UR4, c[0x0][0x228] ;  /* 0x00008a0000047ab9 */ /* 0x000fe20000000800 */
[----:B------:R-:W-:Y:S02]  /*196c40*/  PRMT R0, R5, 0x7773, RZ ;  /* 0x0000777305007816 */ /* 0x000fe400000000ff */
[----:B------:R-:W-:Y:S01]  /*196c50*/  ISETP.LT.AND P6, PT, R13, UR4, !P3 ;  /* 0x000000040d007c0c */ /* 0x000fe2000dfc1270 */
[----:B------:R-:W-:Y:S01]  /*196c60*/  ULDC UR4, c[0x0][0x228] ;  /* 0x00008a0000047ab9 */ /* 0x000fe20000000800 */
[----:B------:R-:W-:Y:S01]  /*196c70*/  PRMT R2, R28, 0x7770, RZ ;  /* 0x000077701c027816 */ /* 0x000fe200000000ff */
[----:B------:R-:W-:-:S04]  /*196c80*/  ULDC UR5, c[0x0][0x228] ;  /* 0x00008a0000057ab9 */ /* 0x000fc80000000800 */
        /* <DEDUP_REMOVED lines=11> */
[----:B--2---:R0:W-:Y:S04]  /*196d40*/  @P4 STG.E.U8 desc[UR6][R26.64], R2 ;  /* 0x000000021a004986 */ /* 0x0041e8000c101106 */
        /* <DEDUP_REMOVED lines=20> */
[----:B-1----:R-:W3:Y:S04]  /*196e90*/  LDL.LU.64 R6, [R1+0xc40] ;  /* 0x000c400001067983 */ /* 0x002ee80000300a00 */
[----:B------:R-:W4:Y:S01]  /*196ea0*/  LDL.LU.64 R22, [R1+0xc18] ;  /* 0x000c180001167983 */ /* 0x000f220000300a00 */
[----:B------:R-:W-:-:S03]  /*196eb0*/  PRMT R2, R29, 0x7772, RZ ;  /* 0x000077721d027816 */ /* 0x000fc600000000ff */
[----:B------:R-:W4:Y:S04]  /*196ec0*/  LDL.LU R28, [R1+0x758] ;  /* 0x00075800011c7983 */ /* 0x000f280000300800 */
[----:B------:R0:W-:Y:S04]  /*196ed0*/  @P6 STG.E.U8 desc[UR6][R18.64], R0 ;  /* 0x0000000012006986 */ /* 0x0001e8000c101106 */
[----:B------:R1:W-:Y:S01]  /*196ee0*/  @P4 STG.E.U8 desc[UR6][R14.64], R2 ;  /* 0x000000020e004986 */ /* 0x0003e2000c101106 */
[----:B------:R-:W-:Y:S01]  /*196ef0*/  ISETP.LT.AND P6, PT, R13, UR4, !P1 ;  /* 0x000000040d007c0c */ /* 0x000fe2000cfc1270 */
[----:B------:R-:W-:Y:S01]  /*196f00*/  ULDC UR4, c[0x0][0x228] ;  /* 0x00008a0000047ab9 */ /* 0x000fe20000000800 */
[----:B0-----:R-:W-:-:S02]  /*196f10*/  PRMT R0, R29, 0x7773, RZ ;  /* 0x000077731d007816 */ /* 0x001fc400000000ff */
[----:B-1----:R-:W-:Y:S01]  /*196f20*/  PRMT R2, R5, 0x7770, RZ ;  /* 0x0000777005027816 */ /* 0x002fe200000000ff */
[----:B------:R-:W4:Y:S04]  /*196f30*/  LDL.LU.64 R18, [R1+0xc10] ;  /* 0x000c100001127983 */ /* 0x000f280000300a00 */
[----:B------:R-:W4:Y:S04]  /*196f40*/  LDL.LU.64 R14, [R1+0xb58] ;  /* 0x000b5800010e7983 */ /* 0x000f280000300a00 */
[----:B------:R-:W-:Y:S04]  /*196f50*/  @P3 STG.E.U8 desc[UR6][R8.64], R0 ;  /* 0x0000000008003986 */ /* 0x000fe8000c101106 */
[----:B------:R-:W4:Y:S01]  /*196f60*/  LDL.LU R3, [R1+0x5c94] ;  /* 0x005c940001037983 */ /* 0x000f220000300800 */
[----:B------:R-:W-:-:S02]  /*196f70*/  ISETP.LT.AND P4, PT, R17, UR5, !P1 ;  /* 0x0000000511007c0c */ /* 0x000fc4000cf81270 */
[----:B------:R-:W-:Y:S01]  /*196f80*/  ISETP.LT.AND P3, PT, R16, UR4, !P1 ;  /* 0x0000000410007c0c */ /* 0x000fe2000cf61270 */
[----:B------:R-:W-:Y:S01]  /*196f90*/  ULDC UR4, c[0x0][0x228] ;  /* 0x00008a0000047ab9 */ /* 0x000fe20000000800 */
[----:B------:R-:W-:Y:S01]  /*196fa0*/  ULDC UR5, c[0x0][0x228] ;  /* 0x00008a0000057ab9 */ /* 0x000fe20000000800 */
[----:B--2---:R0:W-:Y:S04]  /*196fb0*/  @P5 STG.E.U8 desc[UR6][R26.64], R2 ;  /* 0x000000021a005986 */ /* 0x0041e8000c101106 */
[----:B0-----:R-:W2:Y:S04]  /*196fc0*/  LDL.LU.64 R26, [R1+0xb38] ;  /* 0x000b3800011a7983 */ /* 0x001ea80000300a00 */
[----:B------:R-:W2:Y:S04]  /*196fd0*/  LDL.LU R29, [R1+0x738] ;  /* 0x00073800011d7983 */ /* 0x000ea80000300800 */
[----:B------:R0:W-:Y:S04]  /*196fe0*/  STL.64 [R1+0x5d10], R16 ;  /* 0x005d101001007387 */ /* 0x0001e80000100a00 */
[----:B0-----:R-:W2:Y:S01]  /*196ff0*/  LDL.LU.64 R16, [R1+0xb18] ;  /* 0x000b180001107983 */ /* 0x001ea20000300a00 */
[----:B------:R-:W-:-:S02]  /*197000*/  PRMT R0, R5, 0x7771, RZ ;  /* 0x0000777105007816 */ /* 0x000fc400000000ff */
[----:B------:R-:W-:Y:S02]  /*197010*/  PRMT R2, R5, 0x7772, RZ ;  /* 0x0000777205027816 */ /* 0x000fe400000000ff */
[----:B------:R-:W-:Y:S01]  /*197020*/  ISETP.LT.AND P5, PT, R12, UR4, !P1 ;  /* 0x000000040c007c0c */ /* 0x000fe2000cfa1270 */
[----:B------:R-:W-:Y:S01]  /*197030*/  ULDC UR4, c[0x0][0x228] ;  /* 0x00008a0000047ab9 */ /* 0x000fe20000000800 */
[----:B------:R-:W2:Y:S04]  /*197040*/  LDL.LU.64 R8, [R1+0xb30] ;  /* 0x000b300001087983 */ /* 0x000ea80000300a00 */
[----:B---3--:R0:W-:Y:S04]  /*197050*/  @P6 STG.E.U8 desc[UR6][R6.64], R0 ;  /* 0x0000000006006986 */ /* 0x0081e8000c101106 */
[----:B----4-:R1:W-:Y:S01]  /*197060*/  @P4 STG.E.U8 desc[UR6][R22.64], R2 ;  /* 0x0000000216004986 */ /* 0x0103e2000c101106 */
[----:B------:R-:W-:-:S02]  /*197070*/  ISETP.LT.AND P4, PT, R10, UR4, !P1 ;  /* 0x000000040a007c0c */ /* 0x000fc4000cf81270 */
[----:B------:R-:W-:Y:S01]  /*197080*/  ISETP.LT.AND P6, PT, R11, UR5, !P1 ;  /* 0x000000050b007c0c */ /* 0x000fe2000cfc1270 */
[----:B------:R-:W-:Y:S01]  /*197090*/  ULDC UR4, c[0x0][0x228] ;  /* 0x00008a0000047ab9 */ /* 0x000fe20000000800 */
[----:B------:R-:W-:Y:S01]  /*1970a0*/  ULDC UR5, c[0x0][0x228] ;  /* 0x00008a0000057ab9 */ /* 0x000fe20000000800 */
[----:B0-----:R-:W-:Y:S02]  /*1970b0*/  PRMT R0, R5, 0x7773, RZ ;  /* 0x0000777305007816 */ /* 0x001fe400000000ff */
[C---:B-1----:R-:W-:Y:S01]  /*1970c0*/  PRMT R2, R28.reuse, 0x7770, RZ ;  /* 0x000077701c027816 */ /* 0x042fe200000000ff */
[----:B------:R-:W3:Y:S04]  /*1970d0*/  LDL.LU.64 R6, [R1+0xad8] ;  /* 0x000ad80001067983 */ /* 0x000ee80000300a00 */
[----:B------:R0:W-:Y:S04]  /*1970e0*/  @P3 STG.E.U8 desc[UR6][R18.64], R0 ;  /* 0x0000000012003986 */ /* 0x0001e8000c101106 */
[----:B------:R1:W-:Y:S04]  /*1970f0*/  @P5 STG.E.U8 desc[UR6][R14.64], R2 ;  /* 0x000000020e005986 */ /* 0x0003e8000c101106 */
[----:B------:R-:W4:Y:S01]  /*197100*/  LDL.LU.64 R22, [R1+0xad0] ;  /* 0x000ad00001167983 */ /* 0x000f220000300a00 */
[----:B0-----:R-:W-:-:S02]  /*197110*/  PRMT R0, R28, 0x7771, RZ ;  /* 0x000077711c007816 */ /* 0x001fc400000000ff */
[----:B-1----:R-:W-:Y:S01]  /*197120*/  PRMT R2, R28, 0x7772, RZ ;  /* 0x000077721c027816 */ /* 0x002fe200000000ff */
[----:B------:R-:W4:Y:S04]  /*197130*/  LDL.LU.64 R14, [R1+0xab8] ;  /* 0x000ab800010e7983 */ /* 0x000f280000300a00 */
[----:B------:R-:W4:Y:S04]  /*197140*/  LDL.LU R5, [R1+0x748] ;  /* 0x0007480001057983 */ /* 0x000f280000300800 */
[----:B------:R-:W4:Y:S04]  /*197150*/  LDL.LU.64 R18, [R1+0xab0] ;  /* 0x000ab00001127983 */ /* 0x000f280000300a00 */
[----:B--2---:R0:W-:Y:S04]  /*197160*/  @P4 STG.E.U8 desc[UR6][R26.64], R0 ;  /* 0x000000001a004986 */ /* 0x0041e8000c101106 */
[----:B0-----:R-:W2:Y:S04]  /*197170*/  LDL.LU.64 R26, [R1+0xa90] ;  /* 0x000a9000011a7983 */ /* 0x001ea80000300a00 */
[----:B------:R0:W-:Y:S04]  /*197180*/  @P6 STG.E.U8 desc[UR6][R16.64], R2 ;  /* 0x0000000210006986 */ /* 0x0001e8000c101106 */
[----:B0-----:R-:W2:Y:S01]  /*197190*/  LDL.LU.64 R16, [R1+0x5d10] ;  /* 0x005d100001107983 */ /* 0x001ea20000300a00 */
[----:B------:R-:W-:-:S02]  /*1971a0*/  ISETP.LT.AND P1, PT, R24, UR4, !P1 ;  /* 0x0000000418007c0c */ /* 0x000fc4000cf21270 */
[----:B------:R-:W-:Y:S01]  /*1971b0*/  ISETP.LT.AND P5, PT, R20, UR5, !P0 ;  /* 0x0000000514007c0c */ /* 0x000fe2000c7a1270 */
[----:B------:R-:W-:Y:S01]  /*1971c0*/  ULDC UR4, c[0x0][0x228] ;  /* 0x00008a0000047ab9 */ /* 0x000fe20000000800 */
[----:B------:R-:W-:Y:S02]  /*1971d0*/  PRMT R0, R28, 0x7773, RZ ;  /* 0x000077731c007816 */ /* 0x000fe400000000ff */
[----:B------:R-:W-:Y:S01]  /*1971e0*/  ISETP.LT.AND P6, PT, R13, UR4, !P0 ;  /* 0x000000040d007c0c */ /* 0x000fe2000c7c1270 */
[----:B------:R-:W-:Y:S01]  /*1971f0*/  ULDC UR4, c[0x0][0x228] ;  /* 0x00008a0000047ab9 */ /* 0x000fe20000000800 */
[----:B------:R-:W-:Y:S02]  /*197200*/  PRMT R2, R29, 0x7770, RZ ;  /* 0x000077701d027816 */ /* 0x000fe400000000ff */
[----:B------:R-:W-:Y:S01]  /*197210*/  ISETP.GE.AND P3, PT, R3, UR15, PT ;  /* 0x0000000f03007c0c */ /* 0x000fe2000bf66270 */
[----:B------:R-:W-:Y:S01]  /*197220*/  ULDC UR5, c[0x0][0x228] ;  /* 0x00008a0000057ab9 */ /* 0x000fe20000000800 */
[----:B------:R-:W2:Y:S04]  /*197230*/  LDL.LU R3, [R1+0x5c98] ;  /* 0x005c980001037983 */ /* 0x000ea80000300800 */
[----:B------:R0:W-:Y:S04]  /*197240*/  @P1 STG.E.U8 desc[UR6][R8.64], R0 ;  /* 0x0000000008001986 */ /* 0x0001e8000c101106 */
[----:B---3--:R1:W-:Y:S04]  /*197250*/  @P5 STG.E.U8 desc[UR6][R6.64], R2 ;  /* 0x0000000206005986 */ /* 0x0083e8000c101106 */
[----:B0-----:R-:W3:Y:S01]  /*197260*/  LDL.LU.64 R8, [R1+0xa88] ;  /* 0x000a880001087983 */ /* 0x001ee20000300a00 */
[----:B------:R-:W-:-:S03]  /*197270*/  PRMT R0, R29, 0x7771, RZ ;  /* 0x000077711d007816 */ /* 0x000fc600000000ff */
[----:B-1----:R-:W3:Y:S01]  /*197280*/  LDL.LU.64 R6, [R1+0xa60] ;  /* 0x000a600001067983 */ /* 0x002ee20000300a00 */
[----:B------:R-:W-:-:S03]  /*197290*/  PRMT R2, R29, 0x7772, RZ ;  /* 0x000077721d027816 */ /* 0x000fc600000000ff */
[----:B------:R-:W3:Y:S04]  /*1972a0*/  LDL.LU R28, [R1+0x87c] ;  /* 0x00087c00011c7983 */ /* 0x000ee80000300800 */
[----:B----4-:R0:W-:Y:S04]  /*1972b0*/  @P6 STG.E.U8 desc[UR6][R22.64], R0 ;  /* 0x0000000016006986 */ /* 0x0101e8000c101106 */
[----:B0-----:R-:W4:Y:S01]  /*1972c0*/  LDL.LU.64 R22, [R1+0xa80] ;  /* 0x000a800001167983 */ /* 0x001f220000300a00 */
[----:B--2---:R-:W-:Y:S01]  /*1972d0*/  ISETP.LT.AND P4, PT, R17, UR4, !P0 ;  /* 0x0000000411007c0c */ /* 0x004fe2000c781270 */
[----:B------:R-:W-:-:S12]  /*1972e0*/  ULDC UR4, c[0x0][0x228] ;  /* 0x00008a0000047ab9 */ /* 0x000fd80000000800 */
[----:B------:R0:W-:Y:S04]  /*1972f0*/  @P4 STG.E.U8 desc[UR6][R14.64], R2 ;  /* 0x000000020e004986 */ /* 0x0001e8000c101106 */
[----:B0-----:R-:W2:Y:S01]  /*197300*/  LDL.LU.64 R14, [R1+0xa38] ;  /* 0x000a3800010e7983 */ /* 0x001ea20000300a00 */
[----:B------:R-:W-:Y:S01]  /*197310*/  ISETP.LT.AND P1, PT, R16, UR4, !P0 ;  /* 0x0000000410007c0c */ /* 0x000fe2000c721270 */
[----:B------:R-:W-:Y:S02]  /*197320*/  ULDC UR4, c[0x0][0x228] ;  /* 0x00008a0000047ab9 */ /* 0x000fe40000000800 */
[----:B------:R-:W-:Y:S01]  /*197330*/  ISETP.LT.AND P5, PT, R12, UR4, !P0 ;  /* 0x000000040c007c0c */ /* 0x000fe2000c7a1270 */
[----:B------:R-:W-:Y:S01]  /*197340*/  ULDC UR4, c[0x0][0x228] ;  /* 0x00008a0000047ab9 */ /* 0x000fe20000000800 */
[----:B------:R-:W-:-:S02]  /*197350*/  PRMT R0, R29, 0x7773, RZ ;  /* 0x000077731d007816 */ /* 0x000fc400000000ff */
[----:B------:R-:W-:Y:S02]  /*197360*/  ISETP.LT.AND P6, PT, R10, UR4, !P0 ;  /* 0x000000040a007c0c */ /* 0x000fe4000c7c1270 */
[----:B------:R-:W-:Y:S02]  /*197370*/  ISETP.LT.AND P4, PT, R11, UR5, !P0 ;  /* 0x000000050b007c0c */ /* 0x000fe4000c781270 */
[----:B------:R-:W-:Y:S01]  /*197380*/  PRMT R2, R5, 0x7770, RZ ;  /* 0x0000777005027816 */ /* 0x000fe200000000ff */
[----:B------:R-:W-:Y:S01]  /*197390*/  ULDC UR4, c[0x0][0x228] ;  /* 0x00008a0000047ab9 */ /* 0x000fe20000000800 */
[----:B------:R-:W-:Y:S01]  /*1973a0*/  ULDC UR5, c[0x0][0x228] ;  /* 0x00008a0000057ab9 */ /* 0x000fe20000000800 */
[----:B------:R-:W-:Y:S01]  /*1973b0*/  ISETP.LT.AND P0, PT, R24, UR4, !P0 ;  /* 0x0000000418007c0c */ /* 0x000fe2000c701270 */
[----:B------:R-:W-:Y:S01]  /*1973c0*/  ULDC UR4, c[0x0][0x228] ;  /* 0x00008a0000047ab9 */ /* 0x000fe20000000800 */
[----:B------:R0:W-:Y:S04]  /*1973d0*/  @P1 STG.E.U8 desc[UR6][R18.64], R0 ;  /* 0x0000000012001986 */ /* 0x0001e8000c101106 */
[----:B------:R1:W-:Y:S01]  /*1973e0*/  @P5 STG.E.U8 desc[UR6][R26.64], R2 ;  /* 0x000000021a005986 */ /* 0x0003e2000c101106 */
[----:B------:R-:W-:-:S02]  /*1973f0*/  ISETP.LT.AND P5, PT, R20, UR4, !P2 ;  /* 0x0000000414007c0c */ /* 0x000fc4000d7a1270 */
[C---:B0-----:R-:W-:Y:S02]  /*197400*/  PRMT R0, R5.reuse, 0x7771, RZ ;  /* 0x0000777105007816 */ /* 0x041fe400000000ff */
[----:B-1----:R-:W-:Y:S01]  /*197410*/  PRMT R2, R5, 0x7772, RZ ;  /* 0x0000777205027816 */ /* 0x002fe200000000ff */
[----:B------:R-:W2:Y:S04]  /*197420*/  LDL.LU.64 R26, [R1+0xa40] ;  /* 0x000a4000011a7983 */ /* 0x000ea80000300a00 */
[----:B---3--:R0:W-:Y:S04]  /*197430*/  @P6 STG.E.U8 desc[UR6][R8.64], R0 ;  /* 0x0000000008006986 */ /* 0x0081e8000c101106 */
[----:B------:R1:W-:Y:S04]  /*197440*/  @P4 STG.E.U8 desc[UR6][R6.64], R2 ;  /* 0x0000000206004986 */ /* 0x0003e8000c101106 */
[----:B------:R-:W3:Y:S04]  /*197450*/  LDL.LU.64 R18, [R1+0xa30] ;  /* 0x000a300001127983 */ /* 0x000ee80000300a00 */
[----:B------:R-:W3:Y:S01]  /*197460*/  LDL.LU R29, [R1+0x75c] ;  /* 0x00075c00011d7983 */ /* 0x000ee20000300800 */
[----:B------:R-:W-:Y:S01]  /*197470*/  ISETP.GE.AND P1, PT, R3, UR13, PT ;  /* 0x0000000d03007c0c */ /* 0x000fe2000bf26270 */
[----:B------:R-:W-:Y:S01]  /*197480*/  ULDC UR4, c[0x0][0x228] ;  /* 0x00008a0000047ab9 */ /* 0x000fe20000000800 */
[----:B0-----:R-:W-:-:S02]  /*197490*/  PRMT R0, R5, 0x7773, RZ ;  /* 0x0000777305007816 */ /* 0x001fc400000000ff */
[----:B-1----:R-:W-:Y:S01]  /*1974a0*/  PRMT R2, R28, 0x7770, RZ ;  /* 0x000077701c027816 */ /* 0x002fe200000000ff */
[----:B------:R-:W3:Y:S04]  /*1974b0*/  LDL.LU.64 R8, [R1+0xa10] ;  /* 0x000a100001087983 */ /* 0x000ee80000300a00 */
[----:B------:R-:W3:Y:S04]  /*1974c0*/  LDL.LU.64 R6, [R1+0x9e8] ;  /* 0x0009e80001067983 */ /* 0x000ee80000300a00 */
[----:B----4-:R-:W-:Y:S04]  /*1974d0*/  @P0 STG.E.U8 desc[UR6][R22.64], R0 ;  /* 0x0000000016000986 */ /* 0x010fe8000c101106 */
[----:B------:R-:W4:Y:S04]  /*1974e0*/  LDL.LU R3, [R1+0x5c9c] ;  /* 0x005c9c0001037983 */ /* 0x000f280000300800 */
[----:B--2---:R0:W-:Y:S04]  /*1974f0*/  @P5 STG.E.U8 desc[UR6][R14.64], R2 ;  /* 0x000000020e005986 */ /* 0x0041e8000c101106 */
[----:B0-----:R-:W2:Y:S01]  /*197500*/  LDL.LU.64 R14, [R1+0x9e0] ;  /* 0x0009e000010e7983 */ /* 0x001ea20000300a00 */
[----:B------:R-:W-:Y:S01]  /*197510*/  ISETP.LT.AND P4, PT, R13, UR4, !P2 ;  /* 0x000000040d007c0c */ /* 0x000fe2000d781270 */
[----:B------:R-:W-:-:S02]  /*197520*/  ULDC UR4, c[0x0][0x228] ;  /* 0x00008a0000047ab9 */ /* 0x000fc40000000800 */
[----:B------:R-:W-:Y:S01]  /*197530*/  ISETP.LT.AND P0, PT, R17, UR4, !P2 ;  /* 0x0000000411007c0c */ /* 0x000fe2000d701270 */
[----:B------:R-:W-:Y:S01]  /*197540*/  ULDC UR4, c[0x0][0x228] ;  /* 0x00008a0000047ab9 */ /* 0x000fe20000000800 */
[----:B------:R-:W-:Y:S02]  /*197550*/  PRMT R2, R28, 0x7771, RZ ;  /* 0x000077711c027816 */ /* 0x000fe400000000ff */
[----:B------:R-:W-:Y:S02]  /*197560*/  ISETP.LT.AND P6, PT, R16, UR4, !P2 ;  /* 0x0000000410007c0c */ /* 0x000fe4000d7c1270 */
[----:B------:R-:W-:Y:S02]  /*197570*/  ISETP.LT.AND P5, PT, R12, UR5, !P2 ;  /* 0x000000050c007c0c */ /* 0x000fe4000d7a1270 */
[----:B------:R-:W-:Y:S01]  /*197580*/  PRMT R0, R28, 0x7772, RZ ;  /* 0x000077721c007816 */ /* 0x000fe200000000ff */
[----:B------:R-:W-:Y:S01]  /*197590*/  ULDC UR4, c[0x0][0x228] ;  /* 0x00008a0000047ab9 */ /* 0x000fe20000000800 */
[----:B------:R-:W-:Y:S01]  /*1975a0*/  ULDC UR5, c[0x0][0x228] ;  /* 0x00008a0000057ab9 */ /* 0x000fe20000000800 */
[----:B--2---:R0:W-:Y:S04]  /*1975b0*/  STL.64 [R1+0x5d08], R14 ;  /* 0x005d080e01007387 */ /* 0x0041e80000100a00 */
[----:B0-----:R-:W2:Y:S04]  /*1975c0*/  LDL.LU.64 R14, [R1+0xa08] ;  /* 0x000a0800010e7983 */ /* 0x001ea80000300a00 */
[----:B------:R0:W-:Y:S04]  /*1975d0*/  @P4 STG.E.U8 desc[UR6][R26.64], R2 ;  /* 0x000000021a004986 */ /* 0x0001e8000c101106 */
[----:B---3--:R1:W-:Y:S01]  /*1975e0*/  @P0 STG.E.U8 desc[UR6][R18.64], R0 ;  /* 0x0000000012000986 */ /* 0x0083e2000c101106 */
[----:B------:R-:W-:-:S03]  /*1975f0*/  ISETP.LT.AND P0, PT, R10, UR4, !P2 ;  /* 0x000000040a007c0c */ /* 0x000fc6000d701270 */
[----:B------:R-:W3:Y:S04]  /*197600*/  LDL.LU R21, [R1+0x73c] ;  /* 0x00073c0001157983 */ /* 0x000ee80000300800 */
[----:B------:R-:W3:Y:S01]  /*197610*/  LDL.LU.64 R4, [R1+0x9d8] ;  /* 0x0009d80001047983 */ /* 0x000ee20000300a00 */
[----:B0-----:R-:W-:Y:S02]  /*197620*/  PRMT R2, R28, 0x7773, RZ ;  /* 0x000077731c027816 */ /* 0x001fe400000000ff */
[----:B-1----:R-:W-:Y:S01]  /*197630*/  PRMT R0, R29, 0x7770, RZ ;  /* 0x000077701d007816 */ /* 0x002fe200000000ff */
[----:B------:R-:W3:Y:S04]  /*197640*/  LDL.LU.64 R26, [R1+0x9a8] ;  /* 0x0009a800011a7983 */ /* 0x000ee80000300a00 */
[----:B------:R0:W-:Y:S04]  /*197650*/  @P6 STG.E.U8 desc[UR6][R8.64], R2 ;  /* 0x0000000208006986 */ /* 0x0001e8000c101106 */
[----:B------:R1:W-:Y:S04]  /*197660*/  @P5 STG.E.U8 desc[UR6][R6.64], R0 ;  /* 0x0000000006005986 */ /* 0x0003e8000c101106 */
[----:B------:R-:W3:Y:S04]  /*197670*/  LDL.LU.64 R22, [R1+0x9b8] ;  /* 0x0009b80001167983 */ /* 0x000ee80000300a00 */
[----:B------:R-:W3:Y:S01]  /*197680*/  LDL.LU.64 R18, [R1+0x9c0] ;  /* 0x0009c00001127983 */ /* 0x000ee20000300a00 */
[----:B----4-:R-:W-:-:S02]  /*197690*/  ISETP.GE.AND P4, PT, R3, UR11, PT ;  /* 0x0000000b03007c0c */ /* 0x010fc4000bf86270 */
[C---:B------:R-:W-:Y:S01]  /*1976a0*/  PRMT R3, R29.reuse, 0x7773, RZ ;  /* 0x000077731d037816 */ /* 0x040fe200000000ff */
[----:B------:R-:W-:Y:S01]  /*1976b0*/  ULDC UR4, c[0x0][0x228] ;  /* 0x00008a0000047ab9 */ /* 0x000fe20000000800 */
[----:B0-----:R-:W4:Y:S01]  /*1976c0*/  LDL.LU.64 R8, [R1+0x9d0] ;  /* 0x0009d00001087983 */ /* 0x001f220000300a00 */
[----:B-1----:R-:W-:-:S03]  /*1976d0*/  PRMT R0, R29, 0x7771, RZ ;  /* 0x000077711d007816 */ /* 0x002fc600000000ff */
[----:B------:R-:W4:Y:S01]  /*1976e0*/  LDL.LU R6, [R1+0x74c] ;  /* 0x00074c0001067983 */ /* 0x000f220000300800 */
[----:B------:R-:W-:-:S03]  /*1976f0*/  PRMT R2, R29, 0x7772, RZ ;  /* 0x000077721d027816 */ /* 0x000fc600000000ff */
[----:B------:R-:W4:Y:S04]  /*197700*/  LDL.LU.64 R28, [R1+0x9c8] ;  /* 0x0009c800011c7983 */ /* 0x000f280000300a00 */
[----:B--2---:R0:W-:Y:S04]  /*197710*/  @P0 STG.E.U8 desc[UR6][R14.64], R0 ;  /* 0x000000000e000986 */ /* 0x0041e8000c101106 */
[----:B0-----:R-:W2:Y:S01]  /*197720*/  LDL.LU.64 R14, [R1+0x5d08] ;  /* 0x005d0800010e7983 */ /* 0x001ea20000300a00 */
[----:B------:R-:W-:Y:S01]  /*197730*/  ISETP.LT.AND P6, PT, R11, UR5, !P2 ;  /* 0x000000050b007c0c */ /* 0x000fe2000d7c1270 */
[----:B------:R-:W-:Y:S01]  /*197740*/  ULDC UR5, c[0x0][0x228] ;  /* 0x00008a0000057ab9 */ /* 0x000fe20000000800 */
[----:B------:R-:W-:-:S02]  /*197750*/  ISETP.LT.AND P2, PT, R24, UR4, !P2 ;  /* 0x0000000418007c0c */ /* 0x000fc4000d741270 */
[----:B------:R-:W-:Y:S02]  /*197760*/  ISETP.LT.AND P5, PT, R20, UR5, !P3 ;  /* 0x0000000514007c0c */ /* 0x000fe4000dfa1270 */
[----:B---3--:R-:W-:Y:S01]  /*197770*/  PRMT R0, R21, 0x7770, RZ ;  /* 0x0000777015007816 */ /* 0x008fe200000000ff */
[----:B------:R-:W-:Y:S01]  /*197780*/  ULDC UR4, c[0x0][0x228] ;  /* 0x00008a0000047ab9 */ /* 0x000fe20000000800 */
[----:B------:R-:W-:Y:S01]  /*197790*/  ULDC UR5, c[0x0][0x228] ;  /* 0x00008a0000057ab9 */ /* 0x000fe20000000800 */
[----:B------:R-:W-:Y:S01]  /*1977a0*/  ISETP.LT.AND P0, PT, R13, UR4, !P3 ;  /* 0x000000040d007c0c */ /* 0x000fe2000df01270 */
[----:B------:R-:W-:-:S03]  /*1977b0*/  ULDC UR4, c[0x0][0x228] ;  /* 0x00008a0000047ab9 */ /* 0x000fc60000000800 */
[----:B--2---:R0:W-:Y:S04]  /*1977c0*/  @P6 STG.E.U8 desc[UR6][R14.64], R2 ;  /* 0x000000020e006986 */ /* 0x0041e8000c101106 */
[----:B0-----:R-:W2:Y:S04]  /*1977d0*/  LDL.LU R14, [R1+0x5ca0] ;  /* 0x005ca000010e7983 */ /* 0x001ea80000300800 */
[----:B------:R-:W-:Y:S04]  /*1977e0*/  @P2 STG.E.U8 desc[UR6][R4.64], R3 ;  /* 0x0000000304002986 */ /* 0x000fe8000c101106 */
[----:B------:R0:W-:Y:S04]  /*1977f0*/  @P5 STG.E.U8 desc[UR6][R26.64], R0 ;  /* 0x000000001a005986 */ /* 0x0001e8000c101106 */
[----:B0-----:R-:W3:Y:S01]  /*197800*/  LDL.LU.64 R26, [R1+0xa00] ;  /* 0x000a0000011a7983 */ /* 0x001ee20000300a00 */
[----:B------:R-:W-:Y:S01]  /*197810*/  ISETP.LT.AND P2, PT, R17, UR4, !P3 ;  /* 0x0000000411007c0c */ /* 0x000fe2000df41270 */
[----:B------:R-:W-:-:S02]  /*197820*/  ULDC UR4, c[0x0][0x228] ;  /* 0x00008a0000047ab9 */ /* 0x000fc40000000800 */
[----:B------:R-:W3:Y:S01]  /*197830*/  LDL.LU.64 R4, [R1+0x9f8] ;  /* 0x0009f80001047983 */ /* 0x000ee20000300a00 */
[----:B------:R-:W-:Y:S02]  /*197840*/  ISETP.LT.AND P6, PT, R16, UR4, !P3 ;  /* 0x0000000410007c0c */ /* 0x000fe4000dfc1270 */
[C---:B------:R-:W-:Y:S01]  /*197850*/  PRMT R2, R21.reuse, 0x7771, RZ ;  /* 0x0000777115027816 */ /* 0x040fe200000000ff */
[----:B------:R-:W3:Y:S01]  /*197860*/  LDL.LU R7, [R1+0x720] ;  /* 0x0007200001077983 */ /* 0x000ee20000300800 */
[----:B------:R-:W-:Y:S02]  /*197870*/  PRMT R0, R21, 0x7772, RZ ;  /* 0x0000777215007816 */ /* 0x000fe400000000ff */
[----:B------:R-:W-:Y:S01]  /*197880*/  ISETP.LT.AND P5, PT, R12, UR5, !P3 ;  /* 0x000000050c007c0c */ /* 0x000fe2000dfa1270 */
[----:B------:R-:W-:Y:S01]  /*197890*/  ULDC UR4, c[0x0][0x228] ;  /* 0x00008a0000047ab9 */ /* 0x000fe20000000800 */
[----:B------:R0:W-:Y:S01]  /*1978a0*/  @P0 STG.E.U8 desc[UR6][R22.64], R2 ;  /* 0x0000000216000986 */ /* 0x0001e2000c101106 */
[----:B------:R-:W-:-:S03]  /*1978b0*/  ULDC UR5, c[0x0][0x228] ;  /* 0x00008a0000057ab9 */ /* 0x000fc60000000800 */
[----:B------:R1:W-:Y:S04]  /*1978c0*/  @P2 STG.E.U8 desc[UR6][R18.64], R0 ;  /* 0x0000000012002986 */ /* 0x0003e8000c101106 */
[----:B0-----:R-:W3:Y:S01]  /*1978d0*/  LDL.LU.64 R22, [R1+0xa28] ;  /* 0x000a280001167983 */ /* 0x001ee20000300a00 */
[----:B------:R-:W-:-:S05]  /*1978e0*/  PRMT R2, R21, 0x7773, RZ ;  /* 0x0000777315027816 */ /* 0x000fca00000000ff */
[----:B----4-:R-:W-:Y:S01]  /*1978f0*/  @P6 STG.E.U8 desc[UR6][R8.64], R2 ;  /* 0x0000000208006986 */ /* 0x010fe2000c101106 */
[----:B------:R-:W-:Y:S02]  /*197900*/  ISETP.LT.AND P2, PT, R10, UR4, !P3 ;  /* 0x000000040a007c0c */ /* 0x000fe4000df41270 */
[----:B-1----:R-:W-:Y:S02]  /*197910*/  PRMT R0, R6, 0x7770, RZ ;  /* 0x0000777006007816 */ /* 0x002fe400000000ff */
[----:B------:R-:W-:Y:S01]  /*197920*/  ISETP.LT.AND P6, PT, R11, UR5, !P3 ;  /* 0x000000050b007c0c */ /* 0x000fe2000dfc1270 */
[----:B------:R-:W-:Y:S01]  /*197930*/  ULDC UR5, c[0x0][0x228] ;  /* 0x00008a0000057ab9 */ /* 0x000fe20000000800 */
[----:B------:R-:W-:Y:S01]  /*197940*/  ULDC UR4, c[0x0][0x228] ;  /* 0x00008a0000047ab9 */ /* 0x000fe20000000800 */
[----:B------:R0:W-:Y:S01]  /*197950*/  @P5 STG.E.U8 desc[UR6][R28.64], R0 ;  /* 0x000000001c005986 */ /* 0x0001e2000c101106 */
[----:B------:R-:W-:Y:S02]  /*197960*/  ISETP.LT.AND P5, PT, R20, UR5, !P1 ;  /* 0x0000000514007c0c */ /* 0x000fe4000cfa1270 */
[----:B--2---:R-:W-:-:S02]  /*197970*/  ISETP.GE.AND P0, PT, R14, UR9, PT ;  /* 0x000000090e007c0c */ /* 0x004fc4000bf06270 */
[----:B0-----:R-:W-:Y:S01]  /*197980*/  PRMT R0, R6, 0x7771, RZ ;  /* 0x0000777106007816 */ /* 0x001fe200000000ff */
[----:B------:R-:W2:Y:S04]  /*197990*/  LDL.LU.64 R14, [R1+0x9f0] ;  /* 0x0009f000010e7983 */ /* 0x000ea80000300a00 */
[----:B------:R-:W4:Y:S04]  /*1979a0*/  LDL.LU.64 R8, [R1+0xa20] ;  /* 0x000a200001087983 */ /* 0x000f280000300a00 */
[----:B------:R-:W4:Y:S04]  /*1979b0*/  LDL.LU.64 R28, [R1+0xa18] ;  /* 0x000a1800011c7983 */ /* 0x000f280000300a00 */
[----:B------:R-:W4:Y:S04]  /*1979c0*/  LDL.LU R19, [R1+0x710] ;  /* 0x0007100001137983 */ /* 0x000f280000300800 */
[----:B------:R-:W-:Y:S01]  /*1979d0*/  STL [R1+0x5d00], R20 ;  /* 0x005d001401007387 */ /* 0x000fe20000100800 */
[----:B------:R-:W-:-:S02]  /*1979e0*/  ISETP.LT.AND P3, PT, R24, UR4, !P3 ;  /* 0x0000000418007c0c */ /* 0x000fc4000df61270 */
[C---:B------:R-:W-:Y:S01]  /*1979f0*/  PRMT R2, R6.reuse, 0x7772, RZ ;  /* 0x0000777206027816 */ /* 0x040fe200000000ff */
[----:B------:R-:W-:Y:S01]  /*197a00*/  ULDC UR4, c[0x0][0x228] ;  /* 0x00008a0000047ab9 */ /* 0x000fe20000000800 */
[----:B------:R-:W-:Y:S01]  /*197a10*/  PRMT R3, R6, 0x7773, RZ ;  /* 0x0000777306037816 */ /* 0x000fe200000000ff */
[----:B------:R-:W-:Y:S01]  /*197a20*/  ULDC UR5, c[0x0][0x228] ;  /* 0x00008a0000057ab9 */ /* 0x000fe20000000800 */
[----:B---3--:R0:W-:Y:S04]  /*197a30*/  @P2 STG.E.U8 desc[UR6][R26.64], R0 ;  /* 0x000000001a002986 */ /* 0x0081e8000c101106 */
[----:B0-----:R-:W3:Y:S04]  /*197a40*/  LDL.LU.64 R26, [R1+0xa58] ;  /* 0x000a5800011a7983 */ /* 0x001ee80000300a00 */
[----:B------:R-:W3:Y:S04]  /*197a50*/  LDL.LU.64 R20, [R1+0xa50] ;  /* 0x000a500001147983 */ /* 0x000ee80000300a00 */
[----:B------:R0:W-:Y:S01]  /*197a60*/  @P6 STG.E.U8 desc[UR6][R4.64], R2 ;  /* 0x0000000204006986 */ /* 0x0001e2000c101106 */
[----:B------:R-:W-:-:S02]  /*197a70*/  ISETP.LT.AND P6, PT, R13, UR4, !P1 ;  /* 0x000000040d007c0c */ /* 0x000fc4000cfc1270 */
[C---:B------:R-:W-:Y:S01]  /*197a80*/  PRMT R0, R7.reuse, 0x7770, RZ ;  /* 0x0000777007007816 */ /* 0x040fe200000000ff */
[----:B------:R-:W-:Y:S01]  /*197a90*/  ULDC UR4, c[0x0][0x228] ;  /* 0x00008a0000047ab9 */ /* 0x000fe20000000800 */
[----:B------:R1:W-:Y:S01]  /*197aa0*/  @P3 STG.E.U8 desc[UR6][R22.64], R3 ;  /* 0x0000000316003986 */ /* 0x0003e2000c101106 */
[----:B0-----:R-:W-:Y:S02]  /*197ab0*/  PRMT R2, R7, 0x7772, RZ ;  /* 0x0000777207027816 */ /* 0x001fe400000000ff */
[----:B------:R-:W-:Y:S01]  /*197ac0*/  ISETP.LT.AND P2, PT, R17, UR4, !P1 ;  /* 0x0000000411007c0c */ /* 0x000fe2000cf41270 */
[----:B------:R-:W-:Y:S02]  /*197ad0*/  ULDC UR4, c[0x0][0x228] ;  /* 0x00008a0000047ab9 */ /* 0x000fe40000000800 */
[----:B------:R-:W-:Y:S01]  /*197ae0*/  ISETP.LT.AND P3, PT, R16, UR4, !P1 ;  /* 0x0000000410007c0c */ /* 0x000fe2000cf61270 */
[----:B------:R-:W-:Y:S01]  /*197af0*/  ULDC UR4, c[0x0][0x228] ;  /* 0x00008a0000047ab9 */ /* 0x000fe20000000800 */
[----:B-1----:R-:W3:Y:S04]  /*197b00*/  LDL.LU R3, [R1+0x5ca4] ;  /* 0x005ca40001037983 */ /* 0x002ee80000300800 */
[----:B------:R-:W3:Y:S04]  /*197b10*/  LDL.LU.64 R22, [R1+0xa78] ;  /* 0x000a780001167983 */ /* 0x000ee80000300a00 */
[----:B--2---:R0:W-:Y:S02]  /*197b20*/  @P5 STG.E.U8 desc[UR6][R14.64], R0 ;  /* 0x000000000e005986 */ /* 0x0041e4000c101106 */
[----:B0-----:R-:W-:-:S02]  /*197b30*/  PRMT R0, R7, 0x7771, RZ ;  /* 0x0000777107007816 */ /* 0x001fc400000000ff */
[----:B------:R-:W2:Y:S01]  /*197b40*/  LDL.LU.64 R14, [R1+0xa70] ;  /* 0x000a7000010e7983 */ /* 0x000ea20000300a00 */
[----:B------:R-:W-:-:S03]  /*197b50*/  ISETP.LT.AND P5, PT, R12, UR4, !P1 ;  /* 0x000000040c007c0c */ /* 0x000fc6000cfa1270 */
[----:B------:R-:W2:Y:S01]  /*197b60*/  LDL.LU R18, [R1+0x830] ;  /* 0x0008300001127983 */ /* 0x000ea20000300800 */
[----:B------:R-:W-:-:S03]  /*197b70*/  ULDC UR4, c[0x0][0x228] ;  /* 0x00008a0000047ab9 */ /* 0x000fc60000000800 */
[----:B----4-:R0:W-:Y:S02]  /*197b80*/  @P6 STG.E.U8 desc[UR6][R8.64], R0 ;  /* 0x0000000008006986 */ /* 0x0101e4000c101106 */
[----:B0-----:R-:W-:Y:S02]  /*197b90*/  PRMT R0, R7, 0x7773, RZ ;  /* 0x0000777307007816 */ /* 0x001fe400000000ff */
[----:B------:R-:W4:Y:S04]  /*197ba0*/  LDL.LU.64 R8, [R1+0xaa8] ;  /* 0x000aa80001087983 */ /* 0x000f280000300a00 */
[----:B------:R-:W0:Y:S04]  /*197bb0*/  LDS.128 R4, [R25] ;  /* 0x0000000019047984 */ /* 0x000e280000000c00 */
[----:B------:R1:W-:Y:S04]  /*197bc0*/  @P2 STG.E.U8 desc[UR6][R28.64], R2 ;  /* 0x000000021c002986 */ /* 0x0003e8000c101106 */
[----:B---3--:R-:W-:Y:S01]  /*197bd0*/  @P3 STG.E.U8 desc[UR6][R26.64], R0 ;  /* 0x000000001a003986 */ /* 0x008fe2000c101106 */
[----:B-1----:R-:W-:-:S03]  /*197be0*/  PRMT R2, R19, 0x7770, RZ ;  /* 0x0000777013027816 */ /* 0x002fc600000000ff */
[----:B------:R-:W3:Y:S04]  /*197bf0*/  LDL.LU.64 R28, [R1+0xa68] ;  /* 0x000a6800011c7983 */ /* 0x000ee80000300a00 */
[----:B------:R-:W-:Y:S04]  /*197c00*/  @P5 STG.E.U8 desc[UR6][R20.64], R2 ;  /* 0x0000000214005986 */ /* 0x000fe8000c101106 */
[----:B0-----:R0:W-:Y:S04]  /*197c10*/  STL.64 [R1+0x5ce0], R6 ;  /* 0x005ce00601007387 */ /* 0x0011e80000100a00 */
[----:B0-----:R-:W3:Y:S04]  /*197c20*/  LDL.LU.64 R6, [R1+0xaa0] ;  /* 0x000aa00001067983 */ /* 0x001ee80000300a00 */
[----:B------:R-:W3:Y:S04]  /*197c30*/  LDL.LU.64 R26, [R1+0xa98] ;  /* 0x000a9800011a7983 */ /* 0x000ee80000300a00 */
[----:B------:R-:W3:Y:S01]  /*197c40*/  LDL.LU R20, [R1+0x5d00] ;  /* 0x005d000001147983 */ /* 0x000ee20000300800 */
[----:B------:R-:W-:-:S02]  /*197c50*/  ISETP.LT.AND P6, PT, R10, UR4, !P1 ;  /* 0x000000040a007c0c */ /* 0x000fc4000cfc1270 */
[----:B------:R-:W-:Y:S01]  /*197c60*/  ISETP.LT.AND P2, PT, R11, UR5, !P1 ;  /* 0x000000050b007c0c */ /* 0x000fe2000cf41270 */
[----:B------:R-:W-:Y:S01]  /*197c70*/  ULDC UR4, c[0x0][0x228] ;  /* 0x00008a0000047ab9 */ /* 0x000fe20000000800 */
[----:B------:R-:W-:Y:S01]  /*197c80*/  ULDC UR5, c[0x0][0x228] ;  /* 0x00008a0000057ab9 */ /* 0x000fe20000000800 */
[C---:B------:R-:W-:Y:S02]  /*197c90*/  PRMT R0, R19.reuse, 0x7771, RZ ;  /* 0x0000777113007816 */ /* 0x040fe400000000ff */
[----:B------:R-:W-:Y:S02]  /*197ca0*/  ISETP.LT.AND P1, PT, R24, UR4, !P1 ;  /* 0x0000000418007c0c */ /* 0x000fe4000cf21270 */
[----:B------:R-:W-:Y:S01]  /*197cb0*/  PRMT R2, R19, 0x7772, RZ ;  /* 0x0000777213027816 */ /* 0x000fe200000000ff */
[----:B------:R-:W-:-:S03]  /*197cc0*/  ULDC UR4, c[0x0][0x228] ;  /* 0x00008a0000047ab9 */ /* 0x000fc60000000800 */
[----:B------:R0:W-:Y:S01]  /*197cd0*/  @P6 STG.E.U8 desc[UR6][R22.64], R0 ;  /* 0x0000000016006986 */ /* 0x0001e2000c101106 */
[----:B------:R-:W-:Y:S02]  /*197ce0*/  ISETP.LT.AND P6, PT, R13, UR4, !P4 ;  /* 0x000000040d007c0c */ /* 0x000fe4000e7c1270 */
[----:B------:R-:W-:Y:S01]  /*197cf0*/  ISETP.GE.AND P3, PT, R3, UR23, PT ;  /* 0x0000001703007c0c */ /* 0x000fe2000bf66270 */
[----:B------:R-:W-:Y:S01]  /*197d00*/  ULDC UR4, c[0x0][0x228] ;  /* 0x00008a0000047ab9 */ /* 0x000fe20000000800 */
[----:B0-----:R-:W-:Y:S01]  /*197d10*/  PRMT R0, R19, 0x7773, RZ ;  /* 0x0000777313007816 */ /* 0x001fe200000000ff */
[----:B------:R-:W3:Y:S04]  /*197d20*/  LDL.LU.64 R22, [R1+0xac8] ;  /* 0x000ac80001167983 */ /* 0x000ee80000300a00 */
[----:B--2---:R0:W-:Y:S02]  /*197d30*/  @P2 STG.E.U8 desc[UR6][R14.64], R2 ;  /* 0x000000020e002986 */ /* 0x0041e4000c101106 */
[----:B0-----:R-:W-:-:S02]  /*197d40*/  PRMT R2, R18, 0x7770, RZ ;  /* 0x0000777012027816 */ /* 0x001fc400000000ff */
[----:B------:R-:W2:Y:S04]  /*197d50*/  LDL.LU.64 R14, [R1+0xac0] ;  /* 0x000ac000010e7983 */ /* 0x000ea80000300a00 */
[----:B------:R-:W2:Y:S04]  /*197d60*/  LDL.LU R3, [R1+0x5ca8] ;  /* 0x005ca80001037983 */ /* 0x000ea80000300800 */
[----:B----4-:R0:W-:Y:S02]  /*197d70*/  @P1 STG.E.U8 desc[UR6][R8.64], R0 ;  /* 0x0000000008001986 */ /* 0x0101e4000c101106 */
[----:B0-----:R-:W-:-:S02]  /*197d80*/  PRMT R0, R18, 0x7771, RZ ;  /* 0x0000777112007816 */ /* 0x001fc400000000ff */
[----:B---3--:R-:W-:Y:S01]  /*197d90*/  ISETP.LT.AND P5, PT, R20, UR5, !P4 ;  /* 0x0000000514007c0c */ /* 0x008fe2000e7a1270 */
[----:B------:R-:W-:Y:S02]  /*197da0*/  ULDC UR5, c[0x0][0x228] ;  /* 0x00008a0000057ab9 */ /* 0x000fe40000000800 */
[----:B------:R-:W-:Y:S01]  /*197db0*/  ISETP.LT.AND P2, PT, R17, UR5, !P4 ;  /* 0x0000000511007c0c */ /* 0x000fe2000e741270 */
[----:B------:R-:W-:Y:S02]  /*197dc0*/  ULDC UR5, c[0x0][0x228] ;  /* 0x00008a0000057ab9 */ /* 0x000fe40000000800 */
[----:B------:R-:W-:Y:S01]  /*197dd0*/  ISETP.LT.AND P1, PT, R12, UR5, !P4 ;  /* 0x000000050c007c0c */ /* 0x000fe2000e721270 */
[----:B------:R-:W-:-:S06]  /*197de0*/  ULDC UR5, c[0x0][0x228] ;  /* 0x00008a0000057ab9 */ /* 0x000fcc0000000800 */
[----:B------:R0:W-:Y:S04]  /*197df0*/  @P5 STG.E.U8 desc[UR6][R28.64], R2 ;  /* 0x000000021c005986 */ /* 0x0001e8000c101106 */
[----:B------:R1:W-:Y:S01]  /*197e00*/  @P6 STG.E.U8 desc[UR6][R6.64], R0 ;  /* 0x0000000006006986 */ /* 0x0003e2000c101106 */
[----:B------:R-:W-:Y:S01]  /*197e10*/  ISETP.LT.AND P5, PT, R16, UR4, !P4 ;  /* 0x0000000410007c0c */ /* 0x000fe2000e7a1270 */
[----:B------:R-:W-:Y:S01]  /*197e20*/  ULDC UR4, c[0x0][0x228] ;  /* 0x00008a0000047ab9 */ /* 0x000fe20000000800 */
[C---:B0-----:R-:W-:Y:S01]  /*197e30*/  PRMT R2, R18.reuse, 0x7772, RZ ;  /* 0x0000777212027816 */ /* 0x041fe200000000ff */
[----:B------:R-:W3:Y:S04]  /*197e40*/  LDL.LU.64 R28, [R1+0xaf8] ;  /* 0x000af800011c7983 */ /* 0x000ee80000300a00 */
[----:B------:R-:W4:Y:S04]  /*197e50*/  LDL.LU.64 R8, [R1+0xaf0] ;  /* 0x000af00001087983 */ /* 0x000f280000300a00 */
[----:B------:R-:W4:Y:S01]  /*197e60*/  LDL.LU R21, [R1+0x724] ;  /* 0x0007240001157983 */ /* 0x000f220000300800 */
[----:B-1----:R-:W-:-:S03]  /*197e70*/  PRMT R0, R18, 0x7773, RZ ;  /* 0x0000777312007816 */ /* 0x002fc600000000ff */
[----:B------:R0:W-:Y:S01]  /*197e80*/  @P2 STG.E.U8 desc[UR6][R26.64], R2 ;  /* 0x000000021a002986 */ /* 0x0001e2000c101106 */
[----:B------:R-:W-:Y:S02]  /*197e90*/  ISETP.LT.AND P6, PT, R10, UR4, !P4 ;  /* 0x000000040a007c0c */ /* 0x000fe4000e7c1270 */
[----:B------:R-:W-:Y:S01]  /*197ea0*/  ISETP.LT.AND P2, PT, R11, UR5, !P4 ;  /* 0x000000050b007c0c */ /* 0x000fe2000e741270 */
[----:B------:R-:W-:Y:S01]  /*197eb0*/  ULDC UR4, c[0x0][0x228] ;  /* 0x00008a0000047ab9 */ /* 0x000fe20000000800 */
[----:B0-----:R-:W4:Y:S04]  /*197ec0*/  LDL.LU.64 R26, [R1+0xb10] ;  /* 0x000b1000011a7983 */ /* 0x001f280000300a00 */
[----:B------:R-:W4:Y:S04]  /*197ed0*/  LDL.LU.64 R18, [R1+0xae8] ;  /* 0x000ae80001127983 */ /* 0x000f280000300a00 */
[----:B------:R0:W-:Y:S01]  /*197ee0*/  STL.64 [R1+0x5cf0], R10 ;  /* 0x005cf00a01007387 */ /* 0x0001e20000100a00 */
[----:B------:R-:W-:-:S03]  /*197ef0*/  PRMT R2, R4, 0x7770, RZ ;  /* 0x0000777004027816 */ /* 0x000fc600000000ff */
[----:B------:R1:W-:Y:S01]  /*197f00*/  @P5 STG.E.U8 desc[UR6][R22.64], R0 ;  /* 0x0000000016005986 */ /* 0x0003e2000c101106 */
[----:B------:R-:W-:-:S03]  /*197f10*/  ULDC UR5, c[0x0][0x228] ;  /* 0x00008a0000057ab9 */ /* 0x000fc60000000800 */
[----:B0-----:R-:W2:Y:S01]  /*197f20*/  LDL.LU.64 R10, [R1+0xb00] ;  /* 0x000b0000010a7983 */ /* 0x001ea20000300a00 */
[----:B------:R-:W-:Y:S02]  /*197f30*/  ISETP.LT.AND P4, PT, R24, UR4, !P4 ;  /* 0x0000000418007c0c */ /* 0x000fe4000e781270 */
[----:B-1----:R-:W-:Y:S01]  /*197f40*/  PRMT R0, R4, 0x7771, RZ ;  /* 0x0000777104007816 */ /* 0x002fe200000000ff */
[----:B------:R-:W-:Y:S01]  /*197f50*/  ULDC UR4, c[0x0][0x228] ;  /* 0x00008a0000047ab9 */ /* 0x000fe20000000800 */
[----:B--2---:R0:W-:Y:S04]  /*197f60*/  STL.64 [R1+0x5cf8], R10 ;  /* 0x005cf80a01007387 */ /* 0x0041e80000100a00 */
[----:B0-----:R-:W2:Y:S04]  /*197f70*/  LDL.LU.64 R10, [R1+0xb08] ;  /* 0x000b0800010a7983 */ /* 0x001ea80000300a00 */
[----:B------:R0:W-:Y:S01]  /*197f80*/  @P1 STG.E.U8 desc[UR6][R14.64], R2 ;  /* 0x000000020e001986 */ /* 0x0001e2000c101106 */
[----:B------:R-:W-:-:S03]  /*197f90*/  ISETP.LT.AND P1, PT, R20, UR5, !P0 ;  /* 0x0000000514007c0c */ /* 0x000fc6000c721270 */
[----:B---3--:R4:W-:Y:S01]  /*197fa0*/  @P6 STG.E.U8 desc[UR6][R28.64], R0 ;  /* 0x000000001c006986 */ /* 0x0089e2000c101106 */
[----:B------:R-:W-:Y:S02]  /*197fb0*/  ISETP.LT.AND P6, PT, R13, UR4, !P0 ;  /* 0x000000040d007c0c */ /* 0x000fe4000c7c1270 */
[----:B------:R-:W-:Y:S01]  /*197fc0*/  ISETP.GE.AND P5, PT, R3, UR21, PT ;  /* 0x0000001503007c0c */ /* 0x000fe2000bfa6270 */
[----:B------:R-:W-:Y:S01]  /*197fd0*/  ULDC UR5, c[0x0][0x228] ;  /* 0x00008a0000057ab9 */ /* 0x000fe20000000800 */
[----:B------:R-:W-:Y:S01]  /*197fe0*/  ULDC UR4, c[0x0][0x228] ;  /* 0x00008a0000047ab9 */ /* 0x000fe20000000800 */
[C---:B0-----:R-:W-:Y:S02]  /*197ff0*/  PRMT R2, R4.reuse, 0x7772, RZ ;  /* 0x0000777204027816 */ /* 0x041fe400000000ff */
[----:B------:R-:W-:Y:S02]  /*198000*/  PRMT R4, R4, 0x7773, RZ ;  /* 0x0000777304047816 */ /* 0x000fe400000000ff */
[C---:B----4-:R-:W-:Y:S01]  /*198010*/  PRMT R0, R21.reuse, 0x7770, RZ ;  /* 0x0000777015007816 */ /* 0x050fe200000000ff */
[----:B------:R-:W3:Y:S04]  /*198020*/  LDL.LU R14, [R1+0x714] ;  /* 0x00071400010e7983 */ /* 0x000ee80000300800 */
[----:B------:R0:W-:Y:S04]  /*198030*/  @P2 STG.E.U8 desc[UR6][R8.64], R2 ;  /* 0x0000000208002986 */ /* 0x0001e8000c101106 */
[----:B------:R-:W4:Y:S04]  /*198040*/  LDL.LU.64 R22, [R1+0xb28] ;  /* 0x000b280001167983 */ /* 0x000f280000300a00 */
[----:B------:R1:W-:Y:S04]  /*198050*/  @P4 STG.E.U8 desc[UR6][R26.64], R4 ;  /* 0x000000041a004986 */ /* 0x0003e8000c101106 */
[----:B------:R-:W4:Y:S04]  /*198060*/  LDL.LU.64 R28, [R1+0xb20] ;  /* 0x000b2000011c7983 */ /* 0x000f280000300a00 */
[----:B------:R1:W-:Y:S04]  /*198070*/  @P1 STG.E.U8 desc[UR6][R18.64], R0 ;  /* 0x0000000012001986 */ /* 0x0003e8000c101106 */
[----:B0-----:R-:W4:Y:S04]  /*198080*/  LDL.LU.64 R8, [R1+0xb50] ;  /* 0x000b500001087983 */ /* 0x001f280000300a00 */
[----:B-1----:R-:W4:Y:S04]  /*198090*/  LDL.LU.64 R26, [R1+0xb48] ;  /* 0x000b4800011a7983 */ /* 0x002f280000300a00 */
[----:B------:R-:W4:Y:S04]  /*1980a0*/  LDL.LU R3, [R1+0x5cac] ;  /* 0x005cac0001037983 */ /* 0x000f280000300800 */
[----:B------:R-:W4:Y:S01]  /*1980b0*/  LDL.LU.64 R6, [R1+0xc30] ;  /* 0x000c300001067983 */ /* 0x000f220000300a00 */
[----:B------:R-:W-:-:S03]  /*1980c0*/  PRMT R0, R21, 0x7771, RZ ;  /* 0x0000777115007816 */ /* 0x000fc600000000ff */
[----:B------:R-:W4:Y:S04]  /*1980d0*/  LDL.LU.64 R18, [R1+0xb40] ;  /* 0x000b400001127983 */ /* 0x000f280000300a00 */
[----:B------:R-:W4:Y:S04]  /*1980e0*/  LDL.LU R15, [R1+0x834] ;  /* 0x00083400010f7983 */ /* 0x000f280000300800 */
[----:B--2---:R0:W-:Y:S04]  /*1980f0*/  @P6 STG.E.U8 desc[UR6][R10.64], R0 ;  /* 0x000000000a006986 */ /* 0x0041e8000c101106 */
[----:B0-----:R-:W2:Y:S01]  /*198100*/  LDL.LU.64 R10, [R1+0x5cf8] ;  /* 0x005cf800010a7983 */ /* 0x001ea20000300a00 */
[----:B------:R-:W-:-:S02]  /*198110*/  ISETP.LT.AND P2, PT, R17, UR5, !P0 ;  /* 0x0000000511007c0c */ /* 0x000fc4000c741270 */
[----:B------:R-:W-:Y:S02]  /*198120*/  PRMT R2, R21, 0x7772, RZ ;  /* 0x0000777215027816 */ /* 0x000fe400000000ff */
[----:B------:R-:W-:Y:S01]  /*198130*/  ISETP.LT.AND P4, PT, R16, UR4, !P0 ;  /* 0x0000000410007c0c */ /* 0x000fe2000c781270 */
[----:B------:R-:W-:Y:S01]  /*198140*/  ULDC UR5, c[0x0][0x228] ;  /* 0x00008a0000057ab9 */ /* 0x000fe20000000800 */
[----:B------:R-:W-:-:S07]  /*198150*/  ULDC UR4, c[0x0][0x228] ;  /* 0x00008a0000047ab9 */ /* 0x000fce0000000800 */
[----:B--2---:R0:W-:Y:S04]  /*198160*/  @P2 STG.E.U8 desc[UR6][R10.64], R2 ;  /* 0x000000020a002986 */ /* 0x0041e8000c101106 */
[----:B0-----:R-:W2:Y:S01]  /*198170*/  LDL.LU.64 R10, [R1+0x5cf0] ;  /* 0x005cf000010a7983 */ /* 0x001ea20000300a00 */
[----:B------:R-:W-:Y:S01]  /*198180*/  ISETP.LT.AND P1, PT, R12, UR5, !P0 ;  /* 0x000000050c007c0c */ /* 0x000fe2000c721270 */
[----:B------:R-:W-:Y:S01]  /*198190*/  ULDC UR5, c[0x0][0x228] ;  /* 0x00008a0000057ab9 */ /* 0x000fe20000000800 */
[----:B------:R-:W-:Y:S02]  /*1981a0*/  PRMT R0, R21, 0x7773, RZ ;  /* 0x0000777315007816 */ /* 0x000fe400000000ff */
[----:B---3--:R-:W-:-:S03]  /*1981b0*/  PRMT R2, R14, 0x7770, RZ ;  /* 0x000077700e027816 */ /* 0x008fc600000000ff */
[----:B----4-:R0:W-:Y:S06]  /*1981c0*/  @P4 STG.E.U8 desc[UR6][R22.64], R0 ;  /* 0x0000000016004986 */ /* 0x0101ec000c101106 */
[----:B------:R1:W-:Y:S01]  /*1981d0*/  @P1 STG.E.U8 desc[UR6][R28.64], R2 ;  /* 0x000000021c001986 */ /* 0x0003e2000c101106 */
[----:B0-----:R-:W-:-:S03]  /*1981e0*/  PRMT R0, R14, 0x7771, RZ ;  /* 0x000077710e007816 */ /* 0x001fc600000000ff */
[----:B------:R-:W3:Y:S01]  /*1981f0*/  LDL.LU.64 R22, [R1+0xc28] ;  /* 0x000c280001167983 */ /* 0x000ee20000300a00 */
[----:B-1----:R-:W-:-:S03]  /*198200*/  PRMT R2, R14, 0x7772, RZ ;  /* 0x000077720e027816 */ /* 0x002fc600000000ff */
[----:B------:R-:W4:Y:S01]  /*198210*/  LDL.LU.64 R28, [R1+0xc20] ;  /* 0x000c2000011c7983 */ /* 0x000f220000300a00 */
[----:B------:R-:W-:Y:S02]  /*198220*/  ISETP.GE.AND P4, PT, R3, UR19, PT ;  /* 0x0000001303007c0c */ /* 0x000fe4000bf86270 */
[----:B--2---:R-:W-:Y:S02]  /*198230*/  ISETP.LT.AND P6, PT, R10, UR4, !P0 ;  /* 0x000000040a007c0c */ /* 0x004fe4000c7c1270 */
[----:B------:R-:W-:Y:S01]  /*198240*/  ISETP.LT.AND P2, PT, R11, UR5, !P0 ;  /* 0x000000050b007c0c */ /* 0x000fe2000c741270 */
[----:B------:R-:W-:Y:S01]  /*198250*/  ULDC UR4, c[0x0][0x228] ;  /* 0x00008a0000047ab9 */ /* 0x000fe20000000800 */
[----:B------:R-:W-:Y:S01]  /*198260*/  ULDC UR5, c[0x0][0x228] ;  /* 0x00008a0000057ab9 */ /* 0x000fe20000000800 */
[----:B------:R-:W-:-:S08]  /*198270*/  ISETP.LT.AND P0, PT, R24, UR4, !P0 ;  /* 0x0000000418007c0c */ /* 0x000fd0000c701270 */
[----:B------:R0:W-:Y:S04]  /*198280*/  @P6 STG.E.U8 desc[UR6][R8.64], R0 ;  /* 0x0000000008006986 */ /* 0x0001e8000c101106 */
[----:B------:R1:W-:Y:S01]  /*198290*/  @P2 STG.E.U8 desc[UR6][R26.64], R2 ;  /* 0x000000021a002986 */ /* 0x0003e2000c101106 */
[----:B------:R-:W-:Y:S01]  /*1982a0*/  ISETP.LT.AND P1, PT, R20, UR5, !P3 ;  /* 0x0000000514007c0c */ /* 0x000fe2000df21270 */
[----:B------:R-:W-:Y:S01]  /*1982b0*/  ULDC UR4, c[0x0][0x228] ;  /* 0x00008a0000047ab9 */ /* 0x000fe20000000800 */
[----:B------:R-:W-:Y:S01]  /*1982c0*/  ULDC UR5, c[0x0][0x228] ;  /* 0x00008a0000057ab9 */ /* 0x000fe20000000800 */
[----:B0-----:R-:W-:Y:S01]  /*1982d0*/  PRMT R0, R14, 0x7773, RZ ;  /* 0x000077730e007816 */ /* 0x001fe200000000ff */
[----:B-1----:R-:W2:Y:S04]  /*1982e0*/  LDL.LU.64 R26, [R1+0xc58] ;  /* 0x000c5800011a7983 */ /* 0x002ea80000300a00 */
[----:B------:R-:W2:Y:S04]  /*1982f0*/  LDL.LU.64 R8, [R1+0xc50] ;  /* 0x000c500001087983 */ /* 0x000ea80000300a00 */
[----:B------:R-:W2:Y:S04]  /*198300*/  LDL.LU R3, [R1+0x5cb0] ;  /* 0x005cb00001037983 */ /* 0x000ea80000300800 */
[----:B------:R0:W-:Y:S04]  /*198310*/  @P0 STG.E.U8 desc[UR6][R6.64], R0 ;  /* 0x0000000006000986 */ /* 0x0001e8000c101106 */
[----:B0-----:R-:W3:Y:S01]  /*198320*/  LDL.LU.64 R6, [R1+0xc68] ;  /* 0x000c680001067983 */ /* 0x001ee20000300a00 */
[----:B------:R-:W-:-:S02]  /*198330*/  ISETP.LT.AND P2, PT, R13, UR4, !P3 ;  /* 0x000000040d007c0c */ /* 0x000fc4000df41270 */
[----:B------:R-:W-:Y:S02]  /*198340*/  PRMT R2, R15, 0x7770, RZ ;  /* 0x000077700f027816 */ /* 0x000fe400000000ff */
[----:B------:R-:W-:Y:S01]  /*198350*/  ISETP.LT.AND P6, PT, R17, UR5, !P3 ;  /* 0x0000000511007c0c */ /* 0x000fe2000dfc1270 */
[----:B------:R-:W-:Y:S01]  /*198360*/  ULDC UR4, c[0x0][0x228] ;  /* 0x00008a0000047ab9 */ /* 0x000fe20000000800 */
[C---:B------:R-:W-:Y:S02]  /*198370*/  PRMT R0, R15.reuse, 0x7771, RZ ;  /* 0x000077710f007816 */ /* 0x040fe400000000ff */
[----:B------:R-:W-:Y:S01]  /*198380*/  ISETP.LT.AND P0, PT, R16, UR4, !P3 ;  /* 0x0000000410007c0c */ /* 0x000fe2000df01270 */
[----:B------:R-:W-:Y:S01]  /*198390*/  ULDC UR5, c[0x0][0x228] ;  /* 0x00008a0000057ab9 */ /* 0x000fe20000000800 */
[----:B------:R-:W-:Y:S01]  /*1983a0*/  @P1 STG.E.U8 desc[UR6][R18.64], R2 ;  /* 0x0000000212001986 */ /* 0x000fe2000c101106 */
[----:B------:R-:W-:Y:S01]  /*1983b0*/  ISETP.LT.AND P1, PT, R12, UR5, !P3 ;  /* 0x000000050c007c0c */ /* 0x000fe2000df21270 */
[----:B------:R-:W-:Y:S01]  /*1983c0*/  ULDC UR4, c[0x0][0x228] ;  /* 0x00008a0000047ab9 */ /* 0x000fe20000000800 */
[----:B------:R-:W-:Y:S01]  /*1983d0*/  ULDC UR5, c[0x0][0x228] ;  /* 0x00008a0000057ab9 */ /* 0x000fe20000000800 */
[----:B---3--:R0:W-:Y:S04]  /*1983e0*/  STL.64 [R1+0x5ce8], R6 ;  /* 0x005ce80601007387 */ /* 0x0081e80000100a00 */
[----:B0-----:R-:W3:Y:S04]  /*1983f0*/  LDL.LU.64 R6, [R1+0xc70] ;  /* 0x000c700001067983 */ /* 0x001ee80000300a00 */
[----:B------:R0:W-:Y:S01]  /*198400*/  @P2 STG.E.U8 desc[UR6][R22.64], R0 ;  /* 0x0000000016002986 */ /* 0x0001e2000c101106 */
[----:B------:R-:W-:-:S02]  /*198410*/  PRMT R2, R15, 0x7772, RZ ;  /* 0x000077720f027816 */ /* 0x000fc400000000ff */
[----:B------:R-:W-:Y:S01]  /*198420*/  ISETP.LT.AND P2, PT, R10, UR4, !P3 ;  /* 0x000000040a007c0c */ /* 0x000fe2000df41270 */
[----:B------:R-:W3:Y:S04]  /*198430*/  LDL.LU.64 R18, [R1+0xc98] ;  /* 0x000c980001127983 */ /* 0x000ee80000300a00 */
[----:B------:R-:W3:Y:S04]  /*198440*/  LDL.LU R14, [R1+0x728] ;  /* 0x00072800010e7983 */ /* 0x000ee80000300800 */
[----:B----4-:R1:W-:Y:S01]  /*198450*/  @P6 STG.E.U8 desc[UR6][R28.64], R2 ;  /* 0x000000021c006986 */ /* 0x0103e2000c101106 */
[----:B------:R-:W-:Y:S01]  /*198460*/  ULDC UR4, c[0x0][0x228] ;  /* 0x00008a0000047ab9 */ /* 0x000fe20000000800 */
[----:B0-----:R-:W-:-:S02]  /*198470*/  PRMT R0, R15, 0x7773, RZ ;  /* 0x000077730f007816 */ /* 0x001fc400000000ff */
[----:B-1----:R-:W-:-:S03]  /*198480*/  PRMT R2, R5, 0x7770, RZ ;  /* 0x0000777005027816 */ /* 0x002fc600000000ff */
[----:B--2---:R0:W-:Y:S04]  /*198490*/  @P0 STG.E.U8 desc[UR6][R26.64], R0 ;  /* 0x000000001a000986 */ /* 0x0041e8000c101106 */
[----:B------:R-:W2:Y:S04]  /*1984a0*/  LDL.LU.64 R28, [R1+0xc60] ;  /* 0x000c6000011c7983 */ /* 0x000ea80000300a00 */
[----:B------:R1:W-:Y:S01]  /*1984b0*/  @P1 STG.E.U8 desc[UR6][R8.64], R2 ;  /* 0x0000000208001986 */ /* 0x0003e2000c101106 */
[----:B0-----:R-:W-:-:S03]  /*1984c0*/  PRMT R0, R5, 0x7771, RZ ;  /* 0x0000777105007816 */ /* 0x001fc600000000ff */
[----:B------:R-:W4:Y:S04]  /*1984d0*/  LDL.LU.64 R26, [R1+0xc90] ;  /* 0x000c9000011a7983 */ /* 0x000f280000300a00 */
[----:B------:R-:W4:Y:S04]  /*1984e0*/  LDL.LU.64 R22, [R1+0xcd0] ;  /* 0x000cd00001167983 */ /* 0x000f280000300a00 */
[----:B-1----:R-:W4:Y:S04]  /*1984f0*/  LDL.LU.64 R8, [R1+0xcb8] ;  /* 0x000cb80001087983 */ /* 0x002f280000300a00 */
[----:B------:R-:W4:Y:S04]  /*198500*/  LDL.LU R21, [R1+0x718] ;  /* 0x0007180001157983 */ /* 0x000f280000300800 */
[----:B---3--:R0:W-:Y:S04]  /*198510*/  @P2 STG.E.U8 desc[UR6][R6.64], R0 ;  /* 0x0000000006002986 */ /* 0x0081e8000c101106 */
[----:B0-----:R-:W3:Y:S01]  /*198520*/  LDL.LU.64 R6, [R1+0x5ce8] ;  /* 0x005ce80001067983 */ /* 0x001ee20000300a00 */
[----:B------:R-:W-:-:S02]  /*198530*/  ISETP.LT.AND P6, PT, R11, UR5, !P3 ;  /* 0x000000050b007c0c */ /* 0x000fc4000dfc1270 */
[----:B------:R-:W-:Y:S02]  /*198540*/  ISETP.LT.AND P3, PT, R24, UR4, !P3 ;  /* 0x0000000418007c0c */ /* 0x000fe4000df61270 */
[C---:B------:R-:W-:Y:S02]  /*198550*/  PRMT R2, R5.reuse, 0x7772, RZ ;  /* 0x0000777205027816 */ /* 0x040fe400000000ff */
[----:B------:R-:W-:Y:S01]  /*198560*/  PRMT R5, R5, 0x7773, RZ ;  /* 0x0000777305057816 */ /* 0x000fe200000000ff */
[----:B------:R-:W-:Y:S01]  /*198570*/  ULDC UR5, c[0x0][0x228] ;  /* 0x00008a0000057ab9 */ /* 0x000fe20000000800 */
[----:B------:R-:W-:Y:S02]  /*198580*/  PRMT R0, R14, 0x7770, RZ ;  /* 0x000077700e007816 */ /* 0x000fe400000000ff */
[----:B------:R-:W-:Y:S01]  /*198590*/  ISETP.LT.AND P1, PT, R20, UR5, !P5 ;  /* 0x0000000514007c0c */ /* 0x000fe2000ef21270 */
[----:B------:R-:W-:Y:S01]  /*1985a0*/  ULDC UR4, c[0x0][0x228] ;  /* 0x00008a0000047ab9 */ /* 0x000fe20000000800 */
[----:B------:R-:W-:Y:S01]  /*1985b0*/  ULDC UR5, c[0x0][0x228] ;  /* 0x00008a0000057ab9 */ /* 0x000fe20000000800 */
[----:B------:R-:W-:Y:S01]  /*1985c0*/  ISETP.LT.AND P2, PT, R13, UR4, !P5 ;  /* 0x000000040d007c0c */ /* 0x000fe2000ef41270 */
[----:B------:R-:W-:Y:S01]  /*1985d0*/  ULDC UR4, c[0x0][0x228] ;  /* 0x00008a0000047ab9 */ /* 0x000fe20000000800 */
[----:B---3--:R-:W-:Y:S04]  /*1985e0*/  @P6 STG.E.U8 desc[UR6][R6.64], R2 ;  /* 0x0000000206006986 */ /* 0x008fe8000c101106 */
[----:B------:R0:W-:Y:S04]  /*1985f0*/  @P3 STG.E.U8 desc[UR6][R18.64], R5 ;  /* 0x0000000512003986 */ /* 0x0001e8000c101106 */
[----:B0-----:R-:W3:Y:S04]  /*198600*/  LDL.LU.64 R4, [R1+0xc88] ;  /* 0x000c880001047983 */ /* 0x001ee80000300a00 */
[----:B------:R-:W3:Y:S04]  /*198610*/  LDL.LU.64 R6, [R1+0xcf8] ;  /* 0x000cf80001067983 */ /* 0x000ee80000300a00 */
[----:B--2---:R0:W-:Y:S04]  /*198620*/  @P1 STG.E.U8 desc[UR6][R28.64], R0 ;  /* 0x000000001c001986 */ /* 0x0041e8000c101106 */
[----:B0-----:R-:W2:Y:S01]  /*198630*/  LDL.LU.64 R28, [R1+0xcf0] ;  /* 0x000cf000011c7983 */ /* 0x001ea20000300a00 */
[----:B------:R-:W-:Y:S01]  /*198640*/  ISETP.LT.AND P6, PT, R17, UR5, !P5 ;  /* 0x0000000511007c0c */ /* 0x000fe2000efc1270 */
[----:B------:R-:W-:Y:S01]  /*198650*/  ULDC UR5, c[0x0][0x228] ;  /* 0x00008a0000057ab9 */ /* 0x000fe20000000800 */
[----:B------:R-:W-:-:S02]  /*198660*/  PRMT R0, R14, 0x7771, RZ ;  /* 0x000077710e007816 */ /* 0x000fc400000000ff */
[----:B------:R-:W-:Y:S02]  /*198670*/  ISETP.LT.AND P1, PT, R16, UR4, !P5 ;  /* 0x0000000410007c0c */ /* 0x000fe4000ef21270 */
[----:B------:R-:W-:Y:S02]  /*198680*/  PRMT R2, R14, 0x7772, RZ ;  /* 0x000077720e027816 */ /* 0x000fe400000000ff */
[----:B------:R-:W-:Y:S01]  /*198690*/  ISETP.LT.AND P3, PT, R12, UR5, !P5 ;  /* 0x000000050c007c0c */ /* 0x000fe2000ef61270 */
[----:B------:R-:W-:Y:S01]  /*1986a0*/  ULDC UR4, c[0x0][0x228] ;  /* 0x00008a0000047ab9 */ /* 0x000fe20000000800 */
[----:B----4-:R0:W-:Y:S01]  /*1986b0*/  @P2 STG.E.U8 desc[UR6][R26.64], R0 ;  /* 0x000000001a002986 */ /* 0x0101e2000c101106 */
[----:B------:R-:W-:Y:S01]  /*1986c0*/  ULDC UR5, c[0x0][0x228] ;  /* 0x00008a0000057ab9 */ /* 0x000fe20000000800 */
[----:B------:R-:W-:Y:S02]  /*1986d0*/  ISETP.LT.AND P2, PT, R10, UR4, !P5 ;  /* 0x000000040a007c0c */ /* 0x000fe4000ef41270 */
[----:B------:R-:W4:Y:S01]  /*1986e0*/  LDL.LU.64 R18, [R1+0xd20] ;  /* 0x000d200001127983 */ /* 0x000f220000300a00 */
[----:B------:R-:W-:Y:S01]  /*1986f0*/  ISETP.GE.AND P0, PT, R3, UR17, PT ;  /* 0x0000001103007c0c */ /* 0x000fe2000bf06270 */
[----:B------:R-:W-:Y:S01]  /*198700*/  ULDC UR4, c[0x0][0x228] ;  /* 0x00008a0000047ab9 */ /* 0x000fe20000000800 */
[----:B0-----:R-:W-:Y:S01]  /*198710*/  PRMT R0, R14, 0x7773, RZ ;  /* 0x000077730e007816 */ /* 0x001fe200000000ff */
[----:B------:R-:W4:Y:S04]  /*198720*/  LDL.LU.64 R26, [R1+0xce8] ;  /* 0x000ce800011a7983 */ /* 0x000f280000300a00 */
[----:B------:R-:W4:Y:S04]  /*198730*/  LDL.LU.64 R14, [R1+0xd18] ;  /* 0x000d1800010e7983 */ /* 0x000f280000300a00 */
[----:B---3--:R0:W-:Y:S01]  /*198740*/  @P6 STG.E.U8 desc[UR6][R4.64], R2 ;  /* 0x0000000204006986 */ /* 0x0081e2000c101106 */
[----:B------:R-:W-:-:S03]  /*198750*/  ISETP.LT.AND P6, PT, R11, UR5, !P5 ;  /* 0x000000050b007c0c */ /* 0x000fc6000efc1270 */
[----:B------:R1:W-:Y:S01]  /*198760*/  @P1 STG.E.U8 desc[UR6][R22.64], R0 ;  /* 0x0000000016001986 */ /* 0x0003e2000c101106 */
[----:B------:R-:W-:Y:S01]  /*198770*/  ULDC UR5, c[0x0][0x228] ;  /* 0x00008a0000057ab9 */ /* 0x000fe20000000800 */
[C---:B0-----:R-:W-:Y:S02]  /*198780*/  PRMT R2, R21.reuse, 0x7770, RZ ;  /* 0x0000777015027816 */ /* 0x041fe400000000ff */
[----:B------:R-:W3:Y:S01]  /*198790*/  LDL.LU.64 R4, [R1+0xd28] ;  /* 0x000d280001047983 */ /* 0x000ee20000300a00 */
[----:B-1----:R-:W-:-:S03]  /*1987a0*/  PRMT R0, R21, 0x7771, RZ ;  /* 0x0000777115007816 */ /* 0x002fc600000000ff */
[----:B------:R0:W-:Y:S04]  /*1987b0*/  @P3 STG.E.U8 desc[UR6][R8.64], R2 ;  /* 0x0000000208003986 */ /* 0x0001e8000c101106 */
[----:B------:R1:W-:Y:S01]  /*1987c0*/  @P2 STG.E.U8 desc[UR6][R6.64], R0 ;  /* 0x0000000006002986 */ /* 0x0003e2000c101106 */
[----:B0-----:R-:W-:-:S03]  /*1987d0*/  PRMT R2, R21, 0x7772, RZ ;  /* 0x0000777215027816 */ /* 0x001fc600000000ff */
[----:B------:R-:W3:Y:S04]  /*1987e0*/  LDL.LU.64 R8, [R1+0xd40] ;  /* 0x000d400001087983 */ /* 0x000ee80000300a00 */
[----:B------:R-:W3:Y:S04]  /*1987f0*/  LDL.LU.64 R22, [R1+0xd38] ;  /* 0x000d380001167983 */ /* 0x000ee80000300a00 */
[----:B-1----:R-:W3:Y:S04]  /*198800*/  LDL.LU.64 R6, [R1+0x5ce0] ;  /* 0x005ce00001067983 */ /* 0x002ee80000300a00 */
[----:B------:R-:W3:Y:S04]  /*198810*/  LDL.LU R3, [R1+0x5cb4] ;  /* 0x005cb40001037983 */ /* 0x000ee80000300800 */
[----:B--2---:R0:W-:Y:S04]  /*198820*/  @P6 STG.E.U8 desc[UR6][R28.64], R2 ;  /* 0x000000021c006986 */ /* 0x0041e8000c101106 */
[----:B0-----:R-:W2:Y:S01]  /*198830*/  LDL.LU.64 R28, [R1+0x5cd8] ;  /* 0x005cd800011c7983 */ /* 0x001ea20000300a00 */
[----:B------:R-:W-:-:S02]  /*198840*/  ISETP.LT.AND P5, PT, R24, UR4, !P5 ;  /* 0x0000000418007c0c */ /* 0x000fc4000efa1270 */
[----:B------:R-:W-:Y:S02]  /*198850*/  ISETP.LT.AND P1, PT, R20, UR5, !P4 ;  /* 0x0000000514007c0c */ /* 0x000fe4000e721270 */
[----:B------:R-:W-:Y:S01]  /*198860*/  PRMT R0, R21, 0x7773, RZ ;  /* 0x0000777315007816 */ /* 0x000fe200000000ff */
[----:B------:R-:W-:Y:S01]  /*198870*/  ULDC UR4, c[0x0][0x228] ;  /* 0x00008a0000047ab9 */ /* 0x000fe20000000800 */
[----:B------:R-:W-:-:S07]  /*198880*/  ULDC UR5, c[0x0][0x228] ;  /* 0x00008a0000057ab9 */ /* 0x000fce0000000800 */
[----:B----4-:R-:W-:Y:S01]  /*198890*/  @P5 STG.E.U8 desc[UR6][R18.64], R0 ;  /* 0x0000000012005986 */ /* 0x010fe2000c101106 */
[----:B------:R-:W-:Y:S02]  /*1988a0*/  ISETP.LT.AND P2, PT, R13, UR4, !P4 ;  /* 0x000000040d007c0c */ /* 0x000fe4000e741270 */
[----:B------:R-:W-:Y:S01]  /*1988b0*/  ISETP.LT.AND P3, PT, R17, UR5, !P4 ;  /* 0x0000000511007c0c */ /* 0x000fe2000e761270 */
[----:B------:R-:W-:Y:S01]  /*1988c0*/  ULDC UR4, c[0x0][0x228] ;  /* 0x00008a0000047ab9 */ /* 0x000fe20000000800 */
[----:B------:R-:W-:Y:S01]  /*1988d0*/  ULDC UR5, c[0x0][0x228] ;  /* 0x00008a0000057ab9 */ /* 0x000fe20000000800 */
[----:B--2---:R-:W-:-:S05]  /*1988e0*/  PRMT R2, R29, 0x7770, RZ ;  /* 0x000077701d027816 */ /* 0x004fca00000000ff */
[----:B------:R0:W-:Y:S04]  /*1988f0*/  @P1 STG.E.U8 desc[UR6][R26.64], R2 ;  /* 0x000000021a001986 */ /* 0x0001e8000c101106 */
[----:B0-----:R-:W2:Y:S04]  /*198900*/  LDL.LU.64 R26, [R1+0xd68] ;  /* 0x000d6800011a7983 */ /* 0x001ea80000300a00 */
[----:B------:R-:W4:Y:S01]  /*198910*/  LDL.LU.64 R18, [R1+0xd80] ;  /* 0x000d800001127983 */ /* 0x000f220000300a00 */
[----:B------:R-:W-:Y:S02]  /*198920*/  ISETP.LT.AND P6, PT, R16, UR4, !P4 ;  /* 0x0000000410007c0c */ /* 0x000fe4000e7c1270 */
[C---:B------:R-:W-:Y:S01]  /*198930*/  PRMT R0, R29.reuse, 0x7771, RZ ;  /* 0x000077711d007816 */ /* 0x040fe200000000ff */
[----:B------:R-:W-:Y:S01]  /*198940*/  ULDC UR4, c[0x0][0x228] ;  /* 0x00008a0000047ab9 */ /* 0x000fe20000000800 */
[----:B------:R-:W-:-:S02]  /*198950*/  PRMT R2, R29, 0x7772, RZ ;  /* 0x000077721d027816 */ /* 0x000fc400000000ff */
[----:B------:R-:W-:Y:S01]  /*198960*/  ISETP.LT.AND P5, PT, R12, UR4, !P4 ;  /* 0x000000040c007c0c */ /* 0x000fe2000e7a1270 */
[----:B------:R-:W-:Y:S01]  /*198970*/  ULDC UR4, c[0x0][0x228] ;  /* 0x00008a0000047ab9 */ /* 0x000fe20000000800 */
[----:B------:R0:W-:Y:S01]  /*198980*/  @P2 STG.E.U8 desc[UR6][R14.64], R0 ;  /* 0x000000000e002986 */ /* 0x0001e2000c101106 */
[----:B------:R-:W-:Y:S01]  /*198990*/  ISETP.LT.AND P2, PT, R10, UR4, !P4 ;  /* 0x000000040a007c0c */ /* 0x000fe2000e741270 */
[----:B------:R-:W-:Y:S02]  /*1989a0*/  ULDC UR4, c[0x0][0x228] ;  /* 0x00008a0000047ab9 */ /* 0x000fe40000000800 */
[----:B---3--:R1:W-:Y:S01]  /*1989b0*/  @P3 STG.E.U8 desc[UR6][R4.64], R2 ;  /* 0x0000000204003986 */ /* 0x0083e2000c101106 */
[----:B------:R-:W-:Y:S02]  /*1989c0*/  ISETP.LT.AND P3, PT, R11, UR4, !P4 ;  /* 0x000000040b007c0c */ /* 0x000fe4000e761270 */
[----:B------:R-:W-:Y:S01]  /*1989d0*/  ISETP.GE.AND P1, PT, R3, UR25, PT ;  /* 0x0000001903007c0c */ /* 0x000fe2000bf26270 */
[----:B------:R-:W-:Y:S01]  /*1989e0*/  ULDC UR4, c[0x0][0x228] ;  /* 0x00008a0000047ab9 */ /* 0x000fe20000000800 */
[----:B0-----:R-:W-:Y:S01]  /*1989f0*/  PRMT R0, R29, 0x7773, RZ ;  /* 0x000077731d007816 */ /* 0x001fe200000000ff */
[----:B------:R-:W3:Y:S04]  /*198a00*/  LDL.LU.64 R14, [R1+0xd60] ;  /* 0x000d6000010e7983 */ /* 0x000ee80000300a00 */
[----:B------:R-:W3:Y:S01]  /*198a10*/  LDL.LU R29, [R1+0x5cd0] ;  /* 0x005cd000011d7983 */ /* 0x000ee20000300800 */
[----:B-1----:R-:W-:-:S03]  /*198a20*/  PRMT R2, R6, 0x7770, RZ ;  /* 0x0000777006027816 */ /* 0x002fc600000000ff */
[----:B------:R0:W-:Y:S04]  /*198a30*/  @P6 STG.E.U8 desc[UR6][R8.64], R0 ;  /* 0x0000000008006986 */ /* 0x0001e8000c101106 */
[----:B------:R1:W-:Y:S01]  /*198a40*/  @P5 STG.E.U8 desc[UR6][R22.64], R2 ;  /* 0x0000000216005986 */ /* 0x0003e2000c101106 */
[C---:B------:R-:W-:Y:S02]  /*198a50*/  ISETP.LT.AND P6, PT, R20.reuse, UR4, !P0 ;  /* 0x0000000414007c0c */ /* 0x040fe4000c7c1270 */
[----:B------:R-:W-:Y:S02]  /*198a60*/  ISETP.LT.AND P5, PT, R20, UR8, !P1 ;  /* 0x0000000814007c0c */ /* 0x000fe4000cfa1270 */
[----:B------:R-:W-:Y:S01]  /*198a70*/  ISETP.LT.AND P4, PT, R24, UR5, !P4 ;  /* 0x0000000518007c0c */ /* 0x000fe2000e781270 */
[----:B------:R-:W-:Y:S01]  /*198a80*/  ULDC UR4, c[0x0][0x228] ;  /* 0x00008a0000047ab9 */ /* 0x000fe20000000800 */
[----:B------:R-:W-:Y:S01]  /*198a90*/  ULDC UR5, c[0x0][0x228] ;  /* 0x00008a0000057ab9 */ /* 0x000fe20000000800 */
[C---:B0-----:R-:W-:Y:S01]  /*198aa0*/  PRMT R0, R6.reuse, 0x7771, RZ ;  /* 0x0000777106007816 */ /* 0x041fe200000000ff */
[----:B------:R-:W3:Y:S04]  /*198ab0*/  LDL.LU.64 R8, [R1+0xd58] ;  /* 0x000d580001087983 */ /* 0x000ee80000300a00 */
[----:B------:R-:W3:Y:S04]  /*198ac0*/  LDL.LU.64 R4, [R1+0xd50] ;  /* 0x000d500001047983 */ /* 0x000ee80000300a00 */
[----:B-1----:R-:W3:Y:S01]  /*198ad0*/  LDL.LU.64 R22, [R1+0xd30] ;  /* 0x000d300001167983 */ /* 0x002ee20000300a00 */
[----:B------:R-:W-:-:S03]  /*198ae0*/  PRMT R2, R6, 0x7772, RZ ;  /* 0x0000777206027816 */ /* 0x000fc600000000ff */
[----:B------:R-:W3:Y:S04]  /*198af0*/  LDL.LU.64 R20, [R1+0xc80] ;  /* 0x000c800001147983 */ /* 0x000ee80000300a00 */
[----:B--2---:R0:W-:Y:S04]  /*198b00*/  @P2 STG.E.U8 desc[UR6][R26.64], R0 ;  /* 0x000000001a002986 */ /* 0x0041e8000c101106 */
[----:B----4-:R1:W-:Y:S04]  /*198b10*/  @P3 STG.E.U8 desc[UR6][R18.64], R2 ;  /* 0x0000000212003986 */ /* 0x0103e8000c101106 */
[----:B0-----:R-:W2:Y:S04]  /*198b20*/  LDL.LU.64 R26, [R1+0x5cc8] ;  /* 0x005cc800011a7983 */ /* 0x001ea80000300a00 */
[----:B-1----:R-:W4:Y:S01]  /*198b30*/  LDL.LU.64 R2, [R1+0xda0] ;  /* 0x000da00001027983 */ /* 0x002f220000300a00 */
[----:B------:R-:W-:-:S03]  /*198b40*/  PRMT R6, R6, 0x7773, RZ ;  /* 0x0000777306067816 */ /* 0x000fc600000000ff */
[----:B------:R-:W3:Y:S01]  /*198b50*/  LDL.LU.64 R18, [R1+0xae0] ;  /* 0x000ae00001127983 */ /* 0x000ee20000300a00 */
[----:B------:R-:W-:Y:S01]  /*198b60*/  ISETP.LT.AND P2, PT, R13, UR4, !P0 ;  /* 0x000000040d007c0c */ /* 0x000fe2000c741270 */
[----:B------:R-:W-:Y:S02]  /*198b70*/  ULDC UR4, c[0x0][0x228] ;  /* 0x00008a0000047ab9 */ /* 0x000fe40000000800 */
[----:B------:R-:W-:Y:S01]  /*198b80*/  ISETP.LT.AND P3, PT, R17, UR4, !P0 ;  /* 0x0000000411007c0c */ /* 0x000fe2000c761270 */
[----:B------:R-:W-:Y:S01]  /*198b90*/  ULDC UR4, c[0x0][0x228] ;  /* 0x00008a0000047ab9 */ /* 0x000fe20000000800 */
[C---:B--2---:R-:W-:Y:S01]  /*198ba0*/  PRMT R0, R27.reuse, 0x7770, RZ ;  /* 0x000077701b007816 */ /* 0x044fe200000000ff */
[----:B----4-:R-:W-:Y:S04]  /*198bb0*/  @P4 STG.E.U8 desc[UR6][R2.64], R6 ;  /* 0x0000000602004986 */ /* 0x010fe8000c101106 */
[----:B---3--:R0:W-:Y:S04]  /*198bc0*/  @P6 STG.E.U8 desc[UR6][R14.64], R0 ;  /* 0x000000000e006986 */ /* 0x0081e8000c101106 */
[----:B0-----:R-:W2:Y:S01]  /*198bd0*/  LDL.LU.64 R14, [R1+0x9b0] ;  /* 0x0009b000010e7983 */ /* 0x001ea20000300a00 */
[----:B------:R-:W-:-:S02]  /*198be0*/  PRMT R0, R27, 0x7771, RZ ;  /* 0x000077711b007816 */ /* 0x000fc400000000ff */
[----:B------:R-:W-:Y:S01]  /*198bf0*/  ISETP.LT.AND P4, PT, R16, UR4, !P0 ;  /* 0x0000000410007c0c */ /* 0x000fe2000c781270 */
[----:B------:R-:W-:Y:S02]  /*198c00*/  ULDC UR4, c[0x0][0x228] ;  /* 0x00008a0000047ab9 */ /* 0x000fe40000000800 */
[----:B------:R0:W-:Y:S01]  /*198c10*/  @P2 STG.E.U8 desc[UR6][R8.64], R0 ;  /* 0x0000000008002986 */ /* 0x0001e2000c101106 */
[----:B------:R-:W-:Y:S02]  /*198c20*/  ISETP.LT.AND P6, PT, R12, UR5, !P0 ;  /* 0x000000050c007c0c */ /* 0x000fe4000c7c1270 */
[----:B------:R-:W-:Y:S02]  /*198c30*/  ISETP.LT.AND P2, PT, R13, UR4, !P1 ;  /* 0x000000040d007c0c */ /* 0x000fe4000cf41270 */
[----:B------:R-:W-:Y:S01]  /*198c40*/  PRMT R2, R27, 0x7773, RZ ;  /* 0x000077731b027816 */ /* 0x000fe200000000ff */
[----:B------:R-:W-:Y:S01]  /*198c50*/  ULDC UR4, c[0x0][0x228] ;  /* 0x00008a0000047ab9 */ /* 0x000fe20000000800 */
[----:B------:R-:W-:Y:S01]  /*198c60*/  PRMT R3, R29, 0x7773, RZ ;  /* 0x000077731d037816 */ /* 0x000fe200000000ff */
[----:B------:R-:W-:Y:S01]  /*198c70*/  ULDC UR5, c[0x0][0x228] ;  /* 0x00008a0000057ab9 */ /* 0x000fe20000000800 */
[----:B0-----:R-:W-:Y:S01]  /*198c80*/  PRMT R0, R27, 0x7772, RZ ;  /* 0x000077721b007816 */ /* 0x001fe200000000ff */
[----:B------:R-:W3:Y:S04]  /*198c90*/  LDL.LU.64 R8, [R1+0xdb0] ;  /* 0x000db00001087983 */ /* 0x000ee80000300a00 */
[----:B------:R-:W4:Y:S04]  /*198ca0*/  LDL.LU R27, [R1+0x5cc0] ;  /* 0x005cc000011b7983 */ /* 0x000f280000300800 */
[----:B------:R0:W-:Y:S01]  /*198cb0*/  @P3 STG.E.U8 desc[UR6][R4.64], R0 ;  /* 0x0000000004003986 */ /* 0x0001e2000c101106 */
[----:B------:R-:W-:Y:S01]  /*198cc0*/  ISETP.LT.AND P3, PT, R10, UR4, !P0 ;  /* 0x000000040a007c0c */ /* 0x000fe2000c761270 */
[----:B------:R-:W-:-:S02]  /*198cd0*/  ULDC UR4, c[0x0][0x228] ;  /* 0x00008a0000047ab9 */ /* 0x000fc40000000800 */
[----:B------:R1:W-:Y:S01]  /*198ce0*/  @P4 STG.E.U8 desc[UR6][R22.64], R2 ;  /* 0x0000000216004986 */ /* 0x0003e2000c101106 */
[----:B------:R-:W-:Y:S01]  /*198cf0*/  ISETP.LT.AND P4, PT, R11, UR4, !P0 ;  /* 0x000000040b007c0c */ /* 0x000fe2000c781270 */
[----:B------:R-:W-:Y:S01]  /*198d00*/  ULDC UR4, c[0x0][0x228] ;  /* 0x00008a0000047ab9 */ /* 0x000fe20000000800 */
[C---:B0-----:R-:W-:Y:S02]  /*198d10*/  PRMT R0, R29.reuse, 0x7770, RZ ;  /* 0x000077701d007816 */ /* 0x041fe400000000ff */
[----:B-1----:R-:W-:-:S03]  /*198d20*/  PRMT R2, R29, 0x7772, RZ ;  /* 0x000077721d027816 */ /* 0x002fc600000000ff */
[----:B------:R0:W-:Y:S01]  /*198d30*/  @P6 STG.E.U8 desc[UR6][R20.64], R0 ;  /* 0x0000000014006986 */ /* 0x0001e2000c101106 */
[C---:B------:R-:W-:Y:S02]  /*198d40*/  PRMT R4, R28.reuse, 0x7770, RZ ;  /* 0x000077701c047816 */ /* 0x040fe400000000ff */
[C---:B------:R-:W-:Y:S02]  /*198d50*/  PRMT R5, R28.reuse, 0x7772, RZ ;  /* 0x000077721c057816 */ /* 0x040fe400000000ff */
[----:B0-----:R-:W-:Y:S02]  /*198d60*/  PRMT R0, R29, 0x7771, RZ ;  /* 0x000077711d007816 */ /* 0x001fe400000000ff */
[----:B------:R0:W5:Y:S04]  /*198d70*/  LDL.LU R29, [R1+0x5cbc] ;  /* 0x005cbc00011d7983 */ /* 0x0001680000300800 */
[----:B------:R1:W-:Y:S02]  /*198d80*/  @P3 STG.E.U8 desc[UR6][R18.64], R0 ;  /* 0x0000000012003986 */ /* 0x0003e4000c101106 */
[----:B-1----:R-:W-:-:S02]  /*198d90*/  PRMT R0, R28, 0x7771, RZ ;  /* 0x000077711c007816 */ /* 0x002fc400000000ff */
[----:B--2---:R1:W-:Y:S02]  /*198da0*/  @P4 STG.E.U8 desc[UR6][R14.64], R2 ;  /* 0x000000020e004986 */ /* 0x0043e4000c101106 */
[----:B-1----:R-:W-:Y:S02]  /*198db0*/  PRMT R2, R28, 0x7773, RZ ;  /* 0x000077731c027816 */ /* 0x002fe400000000ff */
[----:B------:R0:W5:Y:S01]  /*198dc0*/  LDL.LU R28, [R1+0x5cb8] ;  /* 0x005cb800011c7983 */ /* 0x0001620000300800 */
[----:B------:R-:W-:Y:S01]  /*198dd0*/  ISETP.LT.AND P0, PT, R24, UR4, !P0 ;  /* 0x0000000418007c0c */ /* 0x000fe2000c701270 */
[----:B------:R-:W-:Y:S02]  /*198de0*/  ULDC UR4, c[0x0][0x228] ;  /* 0x00008a0000047ab9 */ /* 0x000fe40000000800 */
[----:B------:R-:W-:Y:S01]  /*198df0*/  ISETP.LT.AND P3, PT, R16, UR4, !P1 ;  /* 0x0000000410007c0c */ /* 0x000fe2000cf61270 */
[----:B------:R-:W-:Y:S02]  /*198e00*/  ULDC UR4, c[0x0][0x228] ;  /* 0x00008a0000047ab9 */ /* 0x000fe40000000800 */
[----:B------:R-:W-:Y:S01]  /*198e10*/  ISETP.LT.AND P4, PT, R12, UR4, !P1 ;  /* 0x000000040c007c0c */ /* 0x000fe2000cf81270 */
[----:B------:R-:W-:Y:S01]  /*198e20*/  ULDC UR4, c[0x0][0x228] ;  /* 0x00008a0000047ab9 */ /* 0x000fe20000000800 */
[----:B------:R-:W-:-:S05]  /*198e30*/  ISETP.LT.AND P6, PT, R17, UR5, !P1 ;  /* 0x0000000511007c0c */ /* 0x000fca000cfc1270 */
[----:B----4-:R-:W-:Y:S01]  /*198e40*/  @P0 STG.E.U8 desc[UR6][R26.64], R3 ;  /* 0x000000031a000986 */ /* 0x010fe2000c101106 */
[----:B------:R-:W-:Y:S01]  /*198e50*/  ISETP.LT.AND P0, PT, R10, UR4, !P1 ;  /* 0x000000040a007c0c */ /* 0x000fe2000cf01270 */
[----:B------:R-:W-:Y:S02]  /*198e60*/  ULDC UR4, c[0x0][0x228] ;  /* 0x00008a0000047ab9 */ /* 0x000fe40000000800 */
[----:B---3--:R1:W-:Y:S01]  /*198e70*/  @P5 STG.E.U8 desc[UR6][R8.64], R4 ;  /* 0x0000000408005986 */ /* 0x0083e2000c101106 */
[----:B------:R-:W-:-:S03]  /*198e80*/  ISETP.LT.AND P5, PT, R11, UR4, !P1 ;  /* 0x000000040b007c0c */ /* 0x000fc6000cfa1270 */
[----:B------:R-:W2:Y:S04]  /*198e90*/  LDL.LU.64 R20, [R1+0xd98] ;  /* 0x000d980001147983 */ /* 0x000ea80000300a00 */
[----:B------:R-:W3:Y:S04]  /*198ea0*/  LDL.LU.64 R18, [R1+0xd48] ;  /* 0x000d480001127983 */ /* 0x000ee80000300a00 */
[----:B------:R-:W4:Y:S04]  /*198eb0*/  LDL.LU.64 R16, [R1+0xd00] ;  /* 0x000d000001107983 */ /* 0x000f280000300a00 */
[----:B------:R-:W4:Y:S04]  /*198ec0*/  LDL.LU.64 R14, [R1+0xc38] ;  /* 0x000c3800010e7983 */ /* 0x000f280000300a00 */
[----:B-1----:R-:W4:Y:S04]  /*198ed0*/  LDL.LU.64 R8, [R1+0xa48] ;  /* 0x000a480001087983 */ /* 0x002f280000300a00 */
[----:B------:R-:W4:Y:S01]  /*198ee0*/  LDL.LU.64 R10, [R1+0x9a0] ;  /* 0x0009a000010a7983 */ /* 0x000f220000300a00 */
[----:B------:R-:W-:-:S02]  /*198ef0*/  PRMT R3, R7, 0x7770, RZ ;  /* 0x0000777007037816 */ /* 0x000fc400000000ff */
[C---:B------:R-:W-:Y:S02]  /*198f00*/  PRMT R4, R7.reuse, 0x7771, RZ ;  /* 0x0000777107047816 */ /* 0x040fe400000000ff */
[C---:B------:R-:W-:Y:S02]  /*198f10*/  PRMT R6, R7.reuse, 0x7772, RZ ;  /* 0x0000777207067816 */ /* 0x040fe400000000ff */
[----:B------:R-:W-:Y:S02]  /*198f20*/  ISETP.LT.AND P1, PT, R24, UR4, !P1 ;  /* 0x0000000418007c0c */ /* 0x000fe4000cf21270 */
[----:B------:R-:W-:Y:S01]  /*198f30*/  PRMT R7, R7, 0x7773, RZ ;  /* 0x0000777307077816 */ /* 0x000fe200000000ff */
[----:B--2---:R0:W-:Y:S04]  /*198f40*/  @P2 STG.E.U8 desc[UR6][R20.64], R0 ;  /* 0x0000000014002986 */ /* 0x0041e8000c101106 */
[----:B---3--:R0:W-:Y:S04]  /*198f50*/  @P6 STG.E.U8 desc[UR6][R18.64], R5 ;  /* 0x0000000512006986 */ /* 0x0081e8000c101106 */
[----:B----4-:R0:W-:Y:S04]  /*198f60*/  @P3 STG.E.U8 desc[UR6][R16.64], R2 ;  /* 0x0000000210003986 */ /* 0x0101e8000c101106 */
[----:B------:R0:W-:Y:S04]  /*198f70*/  @P4 STG.E.U8 desc[UR6][R14.64], R3 ;  /* 0x000000030e004986 */ /* 0x0001e8000c101106 */
[----:B------:R0:W-:Y:S04]  /*198f80*/  @P0 STG.E.U8 desc[UR6][R8.64], R4 ;  /* 0x0000000408000986 */ /* 0x0001e8000c101106 */
[----:B------:R0:W-:Y:S01]  /*198f90*/  @P5 STG.E.U8 desc[UR6][R10.64], R6 ;  /* 0x000000060a005986 */ /* 0x0001e2000c101106 */
[----:B------:R-:W-:Y:S05]  /*198fa0*/  @!P1 EXIT ;  /* 0x000000000000994d */ /* 0x000fea0003800000 */
[----:B-----5:R-:W-:Y:S01]  /*198fb0*/  STG.E.U8 desc[UR6][R28.64], R7 ;  /* 0x000000071c007986 */ /* 0x020fe2000c101106 */
[----:B------:R-:W-:Y:S05]  /*198fc0*/  EXIT ;  /* 0x000000000000794d */ /* 0x000fea0003800000 */
.L_x_3:
[----:B------:R-:W-:-:S00]  /*198fd0*/  BRA `(.L_x_3) ;  /* 0xfffffffc00fc7947 */ /* 0x000fc0000383ffff */
[----:B------:R-:W-:-:S00]  /*198fe0*/  NOP ;  /* 0x0000000000007918 */ /* 0x000fc00000000000 */
        /* <DEDUP_REMOVED lines=9> */
.L_x_4:


//--------------------- .nv.shared.matmul_kernel  --------------------------
	.section	.nv.shared.matmul_kernel,"aw",@nobits
	.sectionflags	@""
	.align	16
	.zero		1024


//--------------------- .nv.shared.reserved.0     --------------------------
	.section	.nv.shared.reserved.0,"aw",@nobits
	.weak		__nv_reservedSMEM_offset_0_alias
	.size		__nv_reservedSMEM_offset_0_alias, 0, 0
	.other		__nv_reservedSMEM_offset_0_alias,@"STO_CUDA_RESERVED_SHARED STV_DEFAULT"
__nv_reservedSMEM_offset_0_alias:
	.zero		0


//--------------------- .nv.constant0.matmul_kernel --------------------------
	.section	.nv.constant0.matmul_kernel,"a",@progbits
	.sectionflags	@""
	.align	4
.nv.constant0.matmul_kernel:
	.zero		608


//--------------------- SYMBOLS --------------------------

	.type		.nv.reservedSmem.offset0,@object
	.size		.nv.reservedSmem.offset0,0x4
